	.target	sm_80

	.elftype	@"ET_EXEC"


//--------------------- .note.nv.tkinfo           --------------------------
	.section	.note.nv.tkinfo,"",@"SHT_NOTE"
	.sectionflags	@"SHF_NOTE_NV_TKINFO"
	.tkinfo
        /*0018*/ 	.word	0x00000002
        /*0030*/ 	.string	""
        /*0030*/ 	.string	"ptxas"
        /*0030*/ 	.string	"Cuda compilation tools, release 13.0, V13.0.88"
        /*0030*/ 	.string	"Build cuda_13.0.r13.0/compiler.36424714_0"
        /*0030*/ 	.string	"-arch sm_80 -m 64 "



//--------------------- .note.nv.cuinfo           --------------------------
	.section	.note.nv.cuinfo,"",@"SHT_NOTE"
	.sectionflags	@"SHF_NOTE_NV_CUINFO"
        /*0018*/ 	.short	0x0002
        /*001a*/ 	.short	0x0050
        /*001c*/ 	.short	0x0082
	.zero		2


//--------------------- .nv.info                  --------------------------
	.section	.nv.info,"",@"SHT_CUDA_INFO"
	.align	4


	//----- nvinfo : EIATTR_REGCOUNT
	.align		4
        /*0000*/ 	.byte	0x04, 0x2f
        /*0002*/ 	.short	(.L_12 - .L_11)
	.align		4
.L_11:
        /*0004*/ 	.word	index@(_ZN7cutlass13device_kernelIN5flash22FlashAttnBwdPreprocessIN4cute5tupleIJNS3_1CILi64EEENS5_ILi128EEEEEENS_10bfloat16_tEfNS_4arch4Sm80ELb1ELb1EEEEEvNT_6ParamsE)
        /*0008*/ 	.word	0x00000040


	//----- nvinfo : EIATTR_FRAME_SIZE
	.align		4
.L_12:
        /*000c*/ 	.byte	0x04, 0x11
        /*000e*/ 	.short	(.L_14 - .L_13)
	.align		4
.L_13:
        /*0010*/ 	.word	index@(_ZN7cutlass13device_kernelIN5flash22FlashAttnBwdPreprocessIN4cute5tupleIJNS3_1CILi64EEENS5_ILi128EEEEEENS_10bfloat16_tEfNS_4arch4Sm80ELb1ELb1EEEEEvNT_6ParamsE)
        /*0014*/ 	.word	0x00000000


	//----- nvinfo : EIATTR_REGCOUNT
	.align		4
.L_14:
        /*0018*/ 	.byte	0x04, 0x2f
        /*001a*/ 	.short	(.L_16 - .L_15)
	.align		4
.L_15:
        /*001c*/ 	.word	index@(_ZN7cutlass13device_kernelIN5flash19enable_sm80_to_sm89INS1_16FlashAttnBwdSm80INS1_25CollectiveMainloopBwdSm80ILi2ELi2EN4cute5tupleIJNS5_1CILi64EEENS7_ILi128EEES9_EEENS_10bfloat16_tEfNS_4arch4Sm80ELb1ELb0ELb0ELb1ELb1ELb0ELb0ELb0ELi2ELi2ELi2ELi2ELb0EEENS1_24CollectiveEpilogueBwdGQAISA_fSD_Li256ELb1ELb1EEENS1_25SingleTileBwdLPTSchedulerILb1ELi128ELb1EEEEEEEEEvNT_6ParamsE)
        /*0020*/ 	.word	0x000000ff


	//----- nvinfo : EIATTR_FRAME_SIZE
	.align		4
.L_16:
        /*0024*/ 	.byte	0x04, 0x11
        /*0026*/ 	.short	(.L_18 - .L_17)
	.align		4
.L_17:
        /*0028*/ 	.word	index@($__internal_11_$__cuda_sm70_warpsync)
        /*002c*/ 	.word	0x00000000


	//----- nvinfo : EIATTR_FRAME_SIZE
	.align		4
.L_18:
        /*0030*/ 	.byte	0x04, 0x11
        /*0032*/ 	.short	(.L_20 - .L_19)
	.align		4
.L_19:
        /*0034*/ 	.word	index@(_ZN7cutlass13device_kernelIN5flash19enable_sm80_to_sm89INS1_16FlashAttnBwdSm80INS1_25CollectiveMainloopBwdSm80ILi2ELi2EN4cute5tupleIJNS5_1CILi64EEENS7_ILi128EEES9_EEENS_10bfloat16_tEfNS_4arch4Sm80ELb1ELb0ELb0ELb1ELb1ELb0ELb0ELb0ELi2ELi2ELi2ELi2ELb0EEENS1_24CollectiveEpilogueBwdGQAISA_fSD_Li256ELb1ELb1EEENS1_25SingleTileBwdLPTSchedulerILb1ELi128ELb1EEEEEEEEEvNT_6ParamsE)
        /*0038*/ 	.word	0x00000060


	//----- nvinfo : EIATTR_REGCOUNT
	.align		4
.L_20:
        /*003c*/ 	.byte	0x04, 0x2f
        /*003e*/ 	.short	(.L_22 - .L_21)
	.align		4
.L_21:
        /*0040*/ 	.word	index@(_ZN7cutlass13device_kernelIN5flash32FlashAttnBwdPostprocessConvertdQIN4cute5tupleIJNS3_1CILi64EEENS5_ILi128EEEEEENS_10bfloat16_tEfNS_4arch4Sm80ELi256ENS3_8TiledMMAINS3_8MMA_AtomIJNS3_30SM80_16x8x16_F32BF16BF16F32_TNEEEENS3_6LayoutINS4_IJNS5_ILi2EEENS5_ILi4EEENS5_ILi1EEEEEENS4_IJSJ_SH_NS5_ILi0EEEEEEEENS4_IJNS5_ILi32EEES6_NS5_ILi16EEEEEEEELb0EEEEEvNT_6ParamsE)
        /*0044*/ 	.word	0x00000037


	//----- nvinfo : EIATTR_FRAME_SIZE
	.align		4
.L_22:
        /*0048*/ 	.byte	0x04, 0x11
        /*004a*/ 	.short	(.L_24 - .L_23)
	.align		4
.L_23:
        /*004c*/ 	.word	index@(_ZN7cutlass13device_kernelIN5flash32FlashAttnBwdPostprocessConvertdQIN4cute5tupleIJNS3_1CILi64EEENS5_ILi128EEEEEENS_10bfloat16_tEfNS_4arch4Sm80ELi256ENS3_8TiledMMAINS3_8MMA_AtomIJNS3_30SM80_16x8x16_F32BF16BF16F32_TNEEEENS3_6LayoutINS4_IJNS5_ILi2EEENS5_ILi4EEENS5_ILi1EEEEEENS4_IJSJ_SH_NS5_ILi0EEEEEEEENS4_IJNS5_ILi32EEES6_NS5_ILi16EEEEEEEELb0EEEEEvNT_6ParamsE)
        /*0050*/ 	.word	0x00000000


	//----- nvinfo : EIATTR_REGCOUNT
	.align		4
.L_24:
        /*0054*/ 	.byte	0x04, 0x2f
        /*0056*/ 	.short	(.L_26 - .L_25)
	.align		4
.L_25:
        /*0058*/ 	.word	index@(_ZN7cutlass13device_kernelIN5flash32FlashAttnBwdPostprocessConvertdQIN4cute5tupleIJNS3_1CILi128EEES6_EEENS_10bfloat16_tEfNS_4arch4Sm80ELi256ENS3_8TiledMMAINS3_8MMA_AtomIJNS3_30SM80_16x8x16_F32BF16BF16F32_TNEEEENS3_6LayoutINS4_IJNS5_ILi2EEENS5_ILi4EEENS5_ILi1EEEEEENS4_IJSI_SG_NS5_ILi0EEEEEEEENS4_IJNS5_ILi32EEENS5_ILi64EEENS5_ILi16EEEEEEEELb0EEEEEvNT_6ParamsE)
        /*005c*/ 	.word	0x0000005a


	//----- nvinfo : EIATTR_FRAME_SIZE
	.align		4
.L_26:
        /*0060*/ 	.byte	0x04, 0x11
        /*0062*/ 	.short	(.L_28 - .L_27)
	.align		4
.L_27:
        /*0064*/ 	.word	index@(_ZN7cutlass13device_kernelIN5flash32FlashAttnBwdPostprocessConvertdQIN4cute5tupleIJNS3_1CILi128EEES6_EEENS_10bfloat16_tEfNS_4arch4Sm80ELi256ENS3_8TiledMMAINS3_8MMA_AtomIJNS3_30SM80_16x8x16_F32BF16BF16F32_TNEEEENS3_6LayoutINS4_IJNS5_ILi2EEENS5_ILi4EEENS5_ILi1EEEEEENS4_IJSI_SG_NS5_ILi0EEEEEEEENS4_IJNS5_ILi32EEENS5_ILi64EEENS5_ILi16EEEEEEEELb0EEEEEvNT_6ParamsE)
        /*0068*/ 	.word	0x00000000


	//----- nvinfo : EIATTR_REGCOUNT
	.align		4
.L_28:
        /*006c*/ 	.byte	0x04, 0x2f
        /*006e*/ 	.short	(.L_30 - .L_29)
	.align		4
.L_29:
        /*0070*/ 	.word	index@(_ZN7cutlass13device_kernelIN5flash19enable_sm80_to_sm89INS1_16FlashAttnBwdSm80INS1_25CollectiveMainloopBwdSm80ILi2ELi2EN4cute5tupleIJNS5_1CILi64EEENS7_ILi128EEES9_EEENS_10bfloat16_tEfNS_4arch4Sm80ELb1ELb0ELb0ELb1ELb0ELb0ELb0ELb0ELi2ELi2ELi2ELi2ELb0EEENS1_24CollectiveEpilogueBwdGQAISA_fSD_Li256ELb1ELb0EEENS1_25SingleTileBwdLPTSchedulerILb1ELi128ELb0EEEEEEEEEvNT_6ParamsE)
        /*0074*/ 	.word	0x000000ff


	//----- nvinfo : EIATTR_FRAME_SIZE
	.align		4
.L_30:
        /*0078*/ 	.byte	0x04, 0x11
        /*007a*/ 	.short	(.L_32 - .L_31)
	.align		4
.L_31:
        /*007c*/ 	.word	index@(_ZN7cutlass13device_kernelIN5flash19enable_sm80_to_sm89INS1_16FlashAttnBwdSm80INS1_25CollectiveMainloopBwdSm80ILi2ELi2EN4cute5tupleIJNS5_1CILi64EEENS7_ILi128EEES9_EEENS_10bfloat16_tEfNS_4arch4Sm80ELb1ELb0ELb0ELb1ELb0ELb0ELb0ELb0ELi2ELi2ELi2ELi2ELb0EEENS1_24CollectiveEpilogueBwdGQAISA_fSD_Li256ELb1ELb0EEENS1_25SingleTileBwdLPTSchedulerILb1ELi128ELb0EEEEEEEEEvNT_6ParamsE)
        /*0080*/ 	.word	0x00000068


	//----- nvinfo : EIATTR_REGCOUNT
	.align		4
.L_32:
        /*0084*/ 	.byte	0x04, 0x2f
        /*0086*/ 	.short	(.L_34 - .L_33)
	.align		4
.L_33:
        /*0088*/ 	.word	index@(_ZN7cutlass13device_kernelIN5flash19enable_sm80_to_sm89INS1_16FlashAttnBwdSm80INS1_25CollectiveMainloopBwdSm80ILi2ELi2EN4cute5tupleIJNS5_1CILi64EEENS7_ILi128EEES9_EEENS_10bfloat16_tEfNS_4arch4Sm80ELb1ELb0ELb0ELb1ELb1ELb0ELb0ELb0ELi2ELi2ELi2ELi2ELb0EEENS1_21CollectiveEpilogueBwdISA_SB_SD_Li256ELb1ELb0ELi4EEENS1_25SingleTileBwdLPTSchedulerILb1ELi128ELb1EEEEEEEEEvNT_6ParamsE)
        /*008c*/ 	.word	0x000000ff


	//----- nvinfo : EIATTR_FRAME_SIZE
	.align		4
.L_34:
        /*0090*/ 	.byte	0x04, 0x11
        /*0092*/ 	.short	(.L_36 - .L_35)
	.align		4
.L_35:
        /*0094*/ 	.word	index@(_ZN7cutlass13device_kernelIN5flash19enable_sm80_to_sm89INS1_16FlashAttnBwdSm80INS1_25CollectiveMainloopBwdSm80ILi2ELi2EN4cute5tupleIJNS5_1CILi64EEENS7_ILi128EEES9_EEENS_10bfloat16_tEfNS_4arch4Sm80ELb1ELb0ELb0ELb1ELb1ELb0ELb0ELb0ELi2ELi2ELi2ELi2ELb0EEENS1_21CollectiveEpilogueBwdISA_SB_SD_Li256ELb1ELb0ELi4EEENS1_25SingleTileBwdLPTSchedulerILb1ELi128ELb1EEEEEEEEEvNT_6ParamsE)
        /*0098*/ 	.word	0x00000068


	//----- nvinfo : EIATTR_REGCOUNT
	.align		4
.L_36:
        /*009c*/ 	.byte	0x04, 0x2f
        /*009e*/ 	.short	(.L_38 - .L_37)
	.align		4
.L_37:
        /*00a0*/ 	.word	index@(_ZN7cutlass13device_kernelIN5flash19enable_sm80_to_sm89INS1_16FlashAttnBwdSm80INS1_25CollectiveMainloopBwdSm80ILi2ELi2EN4cute5tupleIJNS5_1CILi64EEENS7_ILi128EEES9_EEENS_10bfloat16_tEfNS_4arch4Sm80ELb1ELb0ELb0ELb1ELb0ELb0ELb0ELb0ELi2ELi2ELi2ELi2ELb0EEENS1_21CollectiveEpilogueBwdISA_SB_SD_Li256ELb1ELb0ELi4EEENS1_25SingleTileBwdLPTSchedulerILb1ELi128ELb0EEEEEEEEEvNT_6ParamsE)
        /*00a4*/ 	.word	0x000000ff


	//----- nvinfo : EIATTR_FRAME_SIZE
	.align		4
.L_38:
        /*00a8*/ 	.byte	0x04, 0x11
        /*00aa*/ 	.short	(.L_40 - .L_39)
	.align		4
.L_39:
        /*00ac*/ 	.word	index@(_ZN7cutlass13device_kernelIN5flash19enable_sm80_to_sm89INS1_16FlashAttnBwdSm80INS1_25CollectiveMainloopBwdSm80ILi2ELi2EN4cute5tupleIJNS5_1CILi64EEENS7_ILi128EEES9_EEENS_10bfloat16_tEfNS_4arch4Sm80ELb1ELb0ELb0ELb1ELb0ELb0ELb0ELb0ELi2ELi2ELi2ELi2ELb0EEENS1_21CollectiveEpilogueBwdISA_SB_SD_Li256ELb1ELb0ELi4EEENS1_25SingleTileBwdLPTSchedulerILb1ELi128ELb0EEEEEEEEEvNT_6ParamsE)
        /*00b0*/ 	.word	0x00000060


	//----- nvinfo : EIATTR_REGCOUNT
	.align		4
.L_40:
        /*00b4*/ 	.byte	0x04, 0x2f
        /*00b6*/ 	.short	(.L_42 - .L_41)
	.align		4
.L_41:
        /*00b8*/ 	.word	index@(_ZN7cutlass13device_kernelIN5flash22FlashAttnBwdPreprocessIN4cute5tupleIJNS3_1CILi64EEENS5_ILi128EEEEEENS_10bfloat16_tEfNS_4arch4Sm80ELb1ELb0EEEEEvNT_6ParamsE)
        /*00bc*/ 	.word	0x0000003e


	//----- nvinfo : EIATTR_FRAME_SIZE
	.align		4
.L_42:
        /*00c0*/ 	.byte	0x04, 0x11
        /*00c2*/ 	.short	(.L_44 - .L_43)
	.align		4
.L_43:
        /*00c4*/ 	.word	index@(_ZN7cutlass13device_kernelIN5flash22FlashAttnBwdPreprocessIN4cute5tupleIJNS3_1CILi64EEENS5_ILi128EEEEEENS_10bfloat16_tEfNS_4arch4Sm80ELb1ELb0EEEEEvNT_6ParamsE)
        /*00c8*/ 	.word	0x00000000


	//----- nvinfo : EIATTR_REGCOUNT
	.align		4
.L_44:
        /*00cc*/ 	.byte	0x04, 0x2f
        /*00ce*/ 	.short	(.L_46 - .L_45)
	.align		4
.L_45:
        /*00d0*/ 	.word	index@(_ZN7cutlass13device_kernelIN5flash19enable_sm80_to_sm89INS1_16FlashAttnBwdSm80INS1_25CollectiveMainloopBwdSm80ILi2ELi2EN4cute5tupleIJNS5_1CILi64EEENS7_ILi128EEES9_EEENS_10bfloat16_tEfNS_4arch4Sm80ELb1ELb0ELb0ELb0ELb1ELb0ELb0ELb0ELi2ELi2ELi2ELi2ELb0EEENS1_24CollectiveEpilogueBwdGQAISA_fSD_Li256ELb0ELb1EEENS1_25SingleTileBwdLPTSchedulerILb0ELi128ELb1EEEEEEEEEvNT_6ParamsE)
        /*00d4*/ 	.word	0x000000ff


	//----- nvinfo : EIATTR_FRAME_SIZE
	.align		4
.L_46:
        /*00d8*/ 	.byte	0x04, 0x11
        /*00da*/ 	.short	(.L_48 - .L_47)
	.align		4
.L_47:
        /*00dc*/ 	.word	index@($__internal_10_$__cuda_sm70_warpsync)
        /*00e0*/ 	.word	0x00000000


	//----- nvinfo : EIATTR_FRAME_SIZE
	.align		4
.L_48:
        /*00e4*/ 	.byte	0x04, 0x11
        /*00e6*/ 	.short	(.L_50 - .L_49)
	.align		4
.L_49:
        /*00e8*/ 	.word	index@(_ZN7cutlass13device_kernelIN5flash19enable_sm80_to_sm89INS1_16FlashAttnBwdSm80INS1_25CollectiveMainloopBwdSm80ILi2ELi2EN4cute5tupleIJNS5_1CILi64EEENS7_ILi128EEES9_EEENS_10bfloat16_tEfNS_4arch4Sm80ELb1ELb0ELb0ELb0ELb1ELb0ELb0ELb0ELi2ELi2ELi2ELi2ELb0EEENS1_24CollectiveEpilogueBwdGQAISA_fSD_Li256ELb0ELb1EEENS1_25SingleTileBwdLPTSchedulerILb0ELi128ELb1EEEEEEEEEvNT_6ParamsE)
        /*00ec*/ 	.word	0x00000048


	//----- nvinfo : EIATTR_REGCOUNT
	.align		4
.L_50:
        /*00f0*/ 	.byte	0x04, 0x2f
        /*00f2*/ 	.short	(.L_52 - .L_51)
	.align		4
.L_51:
        /*00f4*/ 	.word	index@(_ZN7cutlass13device_kernelIN5flash19enable_sm80_to_sm89INS1_16FlashAttnBwdSm80INS1_25CollectiveMainloopBwdSm80ILi2ELi2EN4cute5tupleIJNS5_1CILi64EEENS7_ILi128EEES9_EEENS_10bfloat16_tEfNS_4arch4Sm80ELb1ELb0ELb0ELb0ELb0ELb0ELb0ELb0ELi2ELi2ELi2ELi2ELb0EEENS1_24CollectiveEpilogueBwdGQAISA_fSD_Li256ELb0ELb0EEENS1_25SingleTileBwdLPTSchedulerILb0ELi128ELb0EEEEEEEEEvNT_6ParamsE)
        /*00f8*/ 	.word	0x000000ff


	//----- nvinfo : EIATTR_FRAME_SIZE
	.align		4
.L_52:
        /*00fc*/ 	.byte	0x04, 0x11
        /*00fe*/ 	.short	(.L_54 - .L_53)
	.align		4
.L_53:
        /*0100*/ 	.word	index@(_ZN7cutlass13device_kernelIN5flash19enable_sm80_to_sm89INS1_16FlashAttnBwdSm80INS1_25CollectiveMainloopBwdSm80ILi2ELi2EN4cute5tupleIJNS5_1CILi64EEENS7_ILi128EEES9_EEENS_10bfloat16_tEfNS_4arch4Sm80ELb1ELb0ELb0ELb0ELb0ELb0ELb0ELb0ELi2ELi2ELi2ELi2ELb0EEENS1_24CollectiveEpilogueBwdGQAISA_fSD_Li256ELb0ELb0EEENS1_25SingleTileBwdLPTSchedulerILb0ELi128ELb0EEEEEEEEEvNT_6ParamsE)
        /*0104*/ 	.word	0x00000068


	//----- nvinfo : EIATTR_REGCOUNT
	.align		4
.L_54:
        /*0108*/ 	.byte	0x04, 0x2f
        /*010a*/ 	.short	(.L_56 - .L_55)
	.align		4
.L_55:
        /*010c*/ 	.word	index@(_ZN7cutlass13device_kernelIN5flash19enable_sm80_to_sm89INS1_16FlashAttnBwdSm80INS1_25CollectiveMainloopBwdSm80ILi2ELi2EN4cute5tupleIJNS5_1CILi64EEENS7_ILi128EEES9_EEENS_10bfloat16_tEfNS_4arch4Sm80ELb1ELb0ELb0ELb0ELb1ELb0ELb0ELb0ELi2ELi2ELi2ELi2ELb0EEENS1_21CollectiveEpilogueBwdISA_SB_SD_Li256ELb0ELb0ELi4EEENS1_25SingleTileBwdLPTSchedulerILb0ELi128ELb1EEEEEEEEEvNT_6ParamsE)
        /*0110*/ 	.word	0x000000ff


	//----- nvinfo : EIATTR_FRAME_SIZE
	.align		4
.L_56:
        /*0114*/ 	.byte	0x04, 0x11
        /*0116*/ 	.short	(.L_58 - .L_57)
	.align		4
.L_57:
        /*0118*/ 	.word	index@(_ZN7cutlass13device_kernelIN5flash19enable_sm80_to_sm89INS1_16FlashAttnBwdSm80INS1_25CollectiveMainloopBwdSm80ILi2ELi2EN4cute5tupleIJNS5_1CILi64EEENS7_ILi128EEES9_EEENS_10bfloat16_tEfNS_4arch4Sm80ELb1ELb0ELb0ELb0ELb1ELb0ELb0ELb0ELi2ELi2ELi2ELi2ELb0EEENS1_21CollectiveEpilogueBwdISA_SB_SD_Li256ELb0ELb0ELi4EEENS1_25SingleTileBwdLPTSchedulerILb0ELi128ELb1EEEEEEEEEvNT_6ParamsE)
        /*011c*/ 	.word	0x00000048


	//----- nvinfo : EIATTR_REGCOUNT
	.align		4
.L_58:
        /*0120*/ 	.byte	0x04, 0x2f
        /*0122*/ 	.short	(.L_60 - .L_59)
	.align		4
.L_59:
        /*0124*/ 	.word	index@(_ZN7cutlass13device_kernelIN5flash19enable_sm80_to_sm89INS1_16FlashAttnBwdSm80INS1_25CollectiveMainloopBwdSm80ILi2ELi2EN4cute5tupleIJNS5_1CILi64EEENS7_ILi128EEES9_EEENS_10bfloat16_tEfNS_4arch4Sm80ELb1ELb0ELb0ELb0ELb0ELb0ELb0ELb0ELi2ELi2ELi2ELi2ELb0EEENS1_21CollectiveEpilogueBwdISA_SB_SD_Li256ELb0ELb0ELi4EEENS1_25SingleTileBwdLPTSchedulerILb0ELi128ELb0EEEEEEEEEvNT_6ParamsE)
        /*0128*/ 	.word	0x000000ff


	//----- nvinfo : EIATTR_FRAME_SIZE
	.align		4
.L_60:
        /*012c*/ 	.byte	0x04, 0x11
        /*012e*/ 	.short	(.L_62 - .L_61)
	.align		4
.L_61:
        /*0130*/ 	.word	index@(_ZN7cutlass13device_kernelIN5flash19enable_sm80_to_sm89INS1_16FlashAttnBwdSm80INS1_25CollectiveMainloopBwdSm80ILi2ELi2EN4cute5tupleIJNS5_1CILi64EEENS7_ILi128EEES9_EEENS_10bfloat16_tEfNS_4arch4Sm80ELb1ELb0ELb0ELb0ELb0ELb0ELb0ELb0ELi2ELi2ELi2ELi2ELb0EEENS1_21CollectiveEpilogueBwdISA_SB_SD_Li256ELb0ELb0ELi4EEENS1_25SingleTileBwdLPTSchedulerILb0ELi128ELb0EEEEEEEEEvNT_6ParamsE)
        /*0134*/ 	.word	0x00000048


	//----- nvinfo : EIATTR_REGCOUNT
	.align		4
.L_62:
        /*0138*/ 	.byte	0x04, 0x2f
        /*013a*/ 	.short	(.L_64 - .L_63)
	.align		4
.L_63:
        /*013c*/ 	.word	index@(_ZN7cutlass13device_kernelIN5flash19enable_sm80_to_sm89INS1_16FlashAttnBwdSm80INS1_25CollectiveMainloopBwdSm80ILi2ELi2EN4cute5tupleIJNS5_1CILi64EEENS7_ILi128EEES9_EEENS_10bfloat16_tEfNS_4arch4Sm80ELb0ELb1ELb0ELb1ELb1ELb0ELb0ELb0ELi2ELi2ELi2ELi2ELb0EEENS1_24CollectiveEpilogueBwdGQAISA_fSD_Li256ELb1ELb1EEENS1_19SingleTileSchedulerILb1ELb0ELb0ELi128EEEEEEEEEvNT_6ParamsE)
        /*0140*/ 	.word	0x000000ff


	//----- nvinfo : EIATTR_FRAME_SIZE
	.align		4
.L_64:
        /*0144*/ 	.byte	0x04, 0x11
        /*0146*/ 	.short	(.L_66 - .L_65)
	.align		4
.L_65:
        /*0148*/ 	.word	index@($__internal_9_$__cuda_sm70_warpsync)
        /*014c*/ 	.word	0x00000000


	//----- nvinfo : EIATTR_FRAME_SIZE
	.align		4
.L_66:
        /*0150*/ 	.byte	0x04, 0x11
        /*0152*/ 	.short	(.L_68 - .L_67)
	.align		4
.L_67:
        /*0154*/ 	.word	index@(_ZN7cutlass13device_kernelIN5flash19enable_sm80_to_sm89INS1_16FlashAttnBwdSm80INS1_25CollectiveMainloopBwdSm80ILi2ELi2EN4cute5tupleIJNS5_1CILi64EEENS7_ILi128EEES9_EEENS_10bfloat16_tEfNS_4arch4Sm80ELb0ELb1ELb0ELb1ELb1ELb0ELb0ELb0ELi2ELi2ELi2ELi2ELb0EEENS1_24CollectiveEpilogueBwdGQAISA_fSD_Li256ELb1ELb1EEENS1_19SingleTileSchedulerILb1ELb0ELb0ELi128EEEEEEEEEvNT_6ParamsE)
        /*0158*/ 	.word	0x00000070


	//----- nvinfo : EIATTR_REGCOUNT
	.align		4
.L_68:
        /*015c*/ 	.byte	0x04, 0x2f
        /*015e*/ 	.short	(.L_70 - .L_69)
	.align		4
.L_69:
        /*0160*/ 	.word	index@(_ZN7cutlass13device_kernelIN5flash19enable_sm80_to_sm89INS1_16FlashAttnBwdSm80INS1_25CollectiveMainloopBwdSm80ILi2ELi2EN4cute5tupleIJNS5_1CILi64EEENS7_ILi128EEES9_EEENS_10bfloat16_tEfNS_4arch4Sm80ELb0ELb1ELb0ELb1ELb0ELb0ELb0ELb0ELi2ELi2ELi2ELi2ELb0EEENS1_24CollectiveEpilogueBwdGQAISA_fSD_Li256ELb1ELb0EEENS1_19SingleTileSchedulerILb1ELb0ELb0ELi128EEEEEEEEEvNT_6ParamsE)
        /*0164*/ 	.word	0x000000ff


	//----- nvinfo : EIATTR_FRAME_SIZE
	.align		4
.L_70:
        /*0168*/ 	.byte	0x04, 0x11
        /*016a*/ 	.short	(.L_72 - .L_71)
	.align		4
.L_71:
        /*016c*/ 	.word	index@(_ZN7cutlass13device_kernelIN5flash19enable_sm80_to_sm89INS1_16FlashAttnBwdSm80INS1_25CollectiveMainloopBwdSm80ILi2ELi2EN4cute5tupleIJNS5_1CILi64EEENS7_ILi128EEES9_EEENS_10bfloat16_tEfNS_4arch4Sm80ELb0ELb1ELb0ELb1ELb0ELb0ELb0ELb0ELi2ELi2ELi2ELi2ELb0EEENS1_24CollectiveEpilogueBwdGQAISA_fSD_Li256ELb1ELb0EEENS1_19SingleTileSchedulerILb1ELb0ELb0ELi128EEEEEEEEEvNT_6ParamsE)
        /*0170*/ 	.word	0x00000070


	//----- nvinfo : EIATTR_REGCOUNT
	.align		4
.L_72:
        /*0174*/ 	.byte	0x04, 0x2f
        /*0176*/ 	.short	(.L_74 - .L_73)
	.align		4
.L_73:
        /*0178*/ 	.word	index@(_ZN7cutlass13device_kernelIN5flash19enable_sm80_to_sm89INS1_16FlashAttnBwdSm80INS1_25CollectiveMainloopBwdSm80ILi2ELi2EN4cute5tupleIJNS5_1CILi64EEENS7_ILi128EEES9_EEENS_10bfloat16_tEfNS_4arch4Sm80ELb0ELb1ELb0ELb1ELb1ELb0ELb0ELb0ELi2ELi2ELi2ELi2ELb0EEENS1_21CollectiveEpilogueBwdISA_SB_SD_Li256ELb1ELb0ELi4EEENS1_19SingleTileSchedulerILb1ELb0ELb0ELi128EEEEEEEEEvNT_6ParamsE)
        /*017c*/ 	.word	0x000000ff


	//----- nvinfo : EIATTR_FRAME_SIZE
	.align		4
.L_74:
        /*0180*/ 	.byte	0x04, 0x11
        /*0182*/ 	.short	(.L_76 - .L_75)
	.align		4
.L_75:
        /*0184*/ 	.word	index@(_ZN7cutlass13device_kernelIN5flash19enable_sm80_to_sm89INS1_16FlashAttnBwdSm80INS1_25CollectiveMainloopBwdSm80ILi2ELi2EN4cute5tupleIJNS5_1CILi64EEENS7_ILi128EEES9_EEENS_10bfloat16_tEfNS_4arch4Sm80ELb0ELb1ELb0ELb1ELb1ELb0ELb0ELb0ELi2ELi2ELi2ELi2ELb0EEENS1_21CollectiveEpilogueBwdISA_SB_SD_Li256ELb1ELb0ELi4EEENS1_19SingleTileSchedulerILb1ELb0ELb0ELi128EEEEEEEEEvNT_6ParamsE)
        /*0188*/ 	.word	0x00000070


	//----- nvinfo : EIATTR_REGCOUNT
	.align		4
.L_76:
        /*018c*/ 	.byte	0x04, 0x2f
        /*018e*/ 	.short	(.L_78 - .L_77)
	.align		4
.L_77:
        /*0190*/ 	.word	index@(_ZN7cutlass13device_kernelIN5flash19enable_sm80_to_sm89INS1_16FlashAttnBwdSm80INS1_25CollectiveMainloopBwdSm80ILi2ELi2EN4cute5tupleIJNS5_1CILi64EEENS7_ILi128EEES9_EEENS_10bfloat16_tEfNS_4arch4Sm80ELb0ELb1ELb0ELb1ELb0ELb0ELb0ELb0ELi2ELi2ELi2ELi2ELb0EEENS1_21CollectiveEpilogueBwdISA_SB_SD_Li256ELb1ELb0ELi4EEENS1_19SingleTileSchedulerILb1ELb0ELb0ELi128EEEEEEEEEvNT_6ParamsE)
        /*0194*/ 	.word	0x000000ff


	//----- nvinfo : EIATTR_FRAME_SIZE
	.align		4
.L_78:
        /*0198*/ 	.byte	0x04, 0x11
        /*019a*/ 	.short	(.L_80 - .L_79)
	.align		4
.L_79:
        /*019c*/ 	.word	index@(_ZN7cutlass13device_kernelIN5flash19enable_sm80_to_sm89INS1_16FlashAttnBwdSm80INS1_25CollectiveMainloopBwdSm80ILi2ELi2EN4cute5tupleIJNS5_1CILi64EEENS7_ILi128EEES9_EEENS_10bfloat16_tEfNS_4arch4Sm80ELb0ELb1ELb0ELb1ELb0ELb0ELb0ELb0ELi2ELi2ELi2ELi2ELb0EEENS1_21CollectiveEpilogueBwdISA_SB_SD_Li256ELb1ELb0ELi4EEENS1_19SingleTileSchedulerILb1ELb0ELb0ELi128EEEEEEEEEvNT_6ParamsE)
        /*01a0*/ 	.word	0x00000070


	//----- nvinfo : EIATTR_REGCOUNT
	.align		4
.L_80:
        /*01a4*/ 	.byte	0x04, 0x2f
        /*01a6*/ 	.short	(.L_82 - .L_81)
	.align		4
.L_81:
        /*01a8*/ 	.word	index@(_ZN7cutlass13device_kernelIN5flash19enable_sm80_to_sm89INS1_16FlashAttnBwdSm80INS1_25CollectiveMainloopBwdSm80ILi2ELi2EN4cute5tupleIJNS5_1CILi64EEENS7_ILi128EEES9_EEENS_10bfloat16_tEfNS_4arch4Sm80ELb0ELb1ELb0ELb0ELb1ELb0ELb0ELb0ELi2ELi2ELi2ELi2ELb0EEENS1_24CollectiveEpilogueBwdGQAISA_fSD_Li256ELb0ELb1EEENS1_19SingleTileSchedulerILb0ELb0ELb0ELi128EEEEEEEEEvNT_6ParamsE)
        /*01ac*/ 	.word	0x000000ff


	//----- nvinfo : EIATTR_FRAME_SIZE
	.align		4
.L_82:
        /*01b0*/ 	.byte	0x04, 0x11
        /*01b2*/ 	.short	(.L_84 - .L_83)
	.align		4
.L_83:
        /*01b4*/ 	.word	index@($__internal_8_$__cuda_sm70_warpsync)
        /*01b8*/ 	.word	0x00000000


	//----- nvinfo : EIATTR_FRAME_SIZE
	.align		4
.L_84:
        /*01bc*/ 	.byte	0x04, 0x11
        /*01be*/ 	.short	(.L_86 - .L_85)
	.align		4
.L_85:
        /*01c0*/ 	.word	index@(_ZN7cutlass13device_kernelIN5flash19enable_sm80_to_sm89INS1_16FlashAttnBwdSm80INS1_25CollectiveMainloopBwdSm80ILi2ELi2EN4cute5tupleIJNS5_1CILi64EEENS7_ILi128EEES9_EEENS_10bfloat16_tEfNS_4arch4Sm80ELb0ELb1ELb0ELb0ELb1ELb0ELb0ELb0ELi2ELi2ELi2ELi2ELb0EEENS1_24CollectiveEpilogueBwdGQAISA_fSD_Li256ELb0ELb1EEENS1_19SingleTileSchedulerILb0ELb0ELb0ELi128EEEEEEEEEvNT_6ParamsE)
        /*01c4*/ 	.word	0x00000050


	//----- nvinfo : EIATTR_REGCOUNT
	.align		4
.L_86:
        /*01c8*/ 	.byte	0x04, 0x2f
        /*01ca*/ 	.short	(.L_88 - .L_87)
	.align		4
.L_87:
        /*01cc*/ 	.word	index@(_ZN7cutlass13device_kernelIN5flash19enable_sm80_to_sm89INS1_16FlashAttnBwdSm80INS1_25CollectiveMainloopBwdSm80ILi2ELi2EN4cute5tupleIJNS5_1CILi64EEENS7_ILi128EEES9_EEENS_10bfloat16_tEfNS_4arch4Sm80ELb0ELb1ELb0ELb0ELb0ELb0ELb0ELb0ELi2ELi2ELi2ELi2ELb0EEENS1_24CollectiveEpilogueBwdGQAISA_fSD_Li256ELb0ELb0EEENS1_19SingleTileSchedulerILb0ELb0ELb0ELi128EEEEEEEEEvNT_6ParamsE)
        /*01d0*/ 	.word	0x000000ff


	//----- nvinfo : EIATTR_FRAME_SIZE
	.align		4
.L_88:
        /*01d4*/ 	.byte	0x04, 0x11
        /*01d6*/ 	.short	(.L_90 - .L_89)
	.align		4
.L_89:
        /*01d8*/ 	.word	index@(_ZN7cutlass13device_kernelIN5flash19enable_sm80_to_sm89INS1_16FlashAttnBwdSm80INS1_25CollectiveMainloopBwdSm80ILi2ELi2EN4cute5tupleIJNS5_1CILi64EEENS7_ILi128EEES9_EEENS_10bfloat16_tEfNS_4arch4Sm80ELb0ELb1ELb0ELb0ELb0ELb0ELb0ELb0ELi2ELi2ELi2ELi2ELb0EEENS1_24CollectiveEpilogueBwdGQAISA_fSD_Li256ELb0ELb0EEENS1_19SingleTileSchedulerILb0ELb0ELb0ELi128EEEEEEEEEvNT_6ParamsE)
        /*01dc*/ 	.word	0x00000048


	//----- nvinfo : EIATTR_REGCOUNT
	.align		4
.L_90:
        /*01e0*/ 	.byte	0x04, 0x2f
        /*01e2*/ 	.short	(.L_92 - .L_91)
	.align		4
.L_91:
        /*01e4*/ 	.word	index@(_ZN7cutlass13device_kernelIN5flash19enable_sm80_to_sm89INS1_16FlashAttnBwdSm80INS1_25CollectiveMainloopBwdSm80ILi2ELi2EN4cute5tupleIJNS5_1CILi64EEENS7_ILi128EEES9_EEENS_10bfloat16_tEfNS_4arch4Sm80ELb0ELb1ELb0ELb0ELb1ELb0ELb0ELb0ELi2ELi2ELi2ELi2ELb0EEENS1_21CollectiveEpilogueBwdISA_SB_SD_Li256ELb0ELb0ELi4EEENS1_19SingleTileSchedulerILb0ELb0ELb0ELi128EEEEEEEEEvNT_6ParamsE)
        /*01e8*/ 	.word	0x000000ff


	//----- nvinfo : EIATTR_FRAME_SIZE
	.align		4
.L_92:
        /*01ec*/ 	.byte	0x04, 0x11
        /*01ee*/ 	.short	(.L_94 - .L_93)
	.align		4
.L_93:
        /*01f0*/ 	.word	index@(_ZN7cutlass13device_kernelIN5flash19enable_sm80_to_sm89INS1_16FlashAttnBwdSm80INS1_25CollectiveMainloopBwdSm80ILi2ELi2EN4cute5tupleIJNS5_1CILi64EEENS7_ILi128EEES9_EEENS_10bfloat16_tEfNS_4arch4Sm80ELb0ELb1ELb0ELb0ELb1ELb0ELb0ELb0ELi2ELi2ELi2ELi2ELb0EEENS1_21CollectiveEpilogueBwdISA_SB_SD_Li256ELb0ELb0ELi4EEENS1_19SingleTileSchedulerILb0ELb0ELb0ELi128EEEEEEEEEvNT_6ParamsE)
        /*01f4*/ 	.word	0x00000050


	//----- nvinfo : EIATTR_REGCOUNT
	.align		4
.L_94:
        /*01f8*/ 	.byte	0x04, 0x2f
        /*01fa*/ 	.short	(.L_96 - .L_95)
	.align		4
.L_95:
        /*01fc*/ 	.word	index@(_ZN7cutlass13device_kernelIN5flash19enable_sm80_to_sm89INS1_16FlashAttnBwdSm80INS1_25CollectiveMainloopBwdSm80ILi2ELi2EN4cute5tupleIJNS5_1CILi64EEENS7_ILi128EEES9_EEENS_10bfloat16_tEfNS_4arch4Sm80ELb0ELb1ELb0ELb0ELb0ELb0ELb0ELb0ELi2ELi2ELi2ELi2ELb0EEENS1_21CollectiveEpilogueBwdISA_SB_SD_Li256ELb0ELb0ELi4EEENS1_19SingleTileSchedulerILb0ELb0ELb0ELi128EEEEEEEEEvNT_6ParamsE)
        /*0200*/ 	.word	0x000000ff


	//----- nvinfo : EIATTR_FRAME_SIZE
	.align		4
.L_96:
        /*0204*/ 	.byte	0x04, 0x11
        /*0206*/ 	.short	(.L_98 - .L_97)
	.align		4
.L_97:
        /*0208*/ 	.word	index@(_ZN7cutlass13device_kernelIN5flash19enable_sm80_to_sm89INS1_16FlashAttnBwdSm80INS1_25CollectiveMainloopBwdSm80ILi2ELi2EN4cute5tupleIJNS5_1CILi64EEENS7_ILi128EEES9_EEENS_10bfloat16_tEfNS_4arch4Sm80ELb0ELb1ELb0ELb0ELb0ELb0ELb0ELb0ELi2ELi2ELi2ELi2ELb0EEENS1_21CollectiveEpilogueBwdISA_SB_SD_Li256ELb0ELb0ELi4EEENS1_19SingleTileSchedulerILb0ELb0ELb0ELi128EEEEEEEEEvNT_6ParamsE)
        /*020c*/ 	.word	0x00000050


	//----- nvinfo : EIATTR_REGCOUNT
	.align		4
.L_98:
        /*0210*/ 	.byte	0x04, 0x2f
        /*0212*/ 	.short	(.L_100 - .L_99)
	.align		4
.L_99:
        /*0214*/ 	.word	index@(_ZN7cutlass13device_kernelIN5flash19enable_sm80_to_sm89INS1_16FlashAttnBwdSm80INS1_25CollectiveMainloopBwdSm80ILi2ELi2EN4cute5tupleIJNS5_1CILi64EEENS7_ILi128EEES9_EEENS_10bfloat16_tEfNS_4arch4Sm80ELb0ELb0ELb0ELb1ELb1ELb0ELb0ELb0ELi2ELi2ELi2ELi2ELb0EEENS1_24CollectiveEpilogueBwdGQAISA_fSD_Li256ELb1ELb1EEENS1_19SingleTileSchedulerILb1ELb0ELb0ELi128EEEEEEEEEvNT_6ParamsE)
        /*0218*/ 	.word	0x000000ff


	//----- nvinfo : EIATTR_FRAME_SIZE
	.align		4
.L_100:
        /*021c*/ 	.byte	0x04, 0x11
        /*021e*/ 	.short	(.L_102 - .L_101)
	.align		4
.L_101:
        /*0220*/ 	.word	index@($__internal_7_$__cuda_sm70_warpsync)
        /*0224*/ 	.word	0x00000000


	//----- nvinfo : EIATTR_FRAME_SIZE
	.align		4
.L_102:
        /*0228*/ 	.byte	0x04, 0x11
        /*022a*/ 	.short	(.L_104 - .L_103)
	.align		4
.L_103:
        /*022c*/ 	.word	index@(_ZN7cutlass13device_kernelIN5flash19enable_sm80_to_sm89INS1_16FlashAttnBwdSm80INS1_25CollectiveMainloopBwdSm80ILi2ELi2EN4cute5tupleIJNS5_1CILi64EEENS7_ILi128EEES9_EEENS_10bfloat16_tEfNS_4arch4Sm80ELb0ELb0ELb0ELb1ELb1ELb0ELb0ELb0ELi2ELi2ELi2ELi2ELb0EEENS1_24CollectiveEpilogueBwdGQAISA_fSD_Li256ELb1ELb1EEENS1_19SingleTileSchedulerILb1ELb0ELb0ELi128EEEEEEEEEvNT_6ParamsE)
        /*0230*/ 	.word	0x00000048


	//----- nvinfo : EIATTR_REGCOUNT
	.align		4
.L_104:
        /*0234*/ 	.byte	0x04, 0x2f
        /*0236*/ 	.short	(.L_106 - .L_105)
	.align		4
.L_105:
        /*0238*/ 	.word	index@(_ZN7cutlass13device_kernelIN5flash19enable_sm80_to_sm89INS1_16FlashAttnBwdSm80INS1_25CollectiveMainloopBwdSm80ILi2ELi2EN4cute5tupleIJNS5_1CILi64EEENS7_ILi128EEES9_EEENS_10bfloat16_tEfNS_4arch4Sm80ELb0ELb0ELb0ELb1ELb0ELb0ELb0ELb0ELi2ELi2ELi2ELi2ELb0EEENS1_24CollectiveEpilogueBwdGQAISA_fSD_Li256ELb1ELb0EEENS1_19SingleTileSchedulerILb1ELb0ELb0ELi128EEEEEEEEEvNT_6ParamsE)
        /*023c*/ 	.word	0x000000ff


	//----- nvinfo : EIATTR_FRAME_SIZE
	.align		4
.L_106:
        /*0240*/ 	.byte	0x04, 0x11
        /*0242*/ 	.short	(.L_108 - .L_107)
	.align		4
.L_107:
        /*0244*/ 	.word	index@(_ZN7cutlass13device_kernelIN5flash19enable_sm80_to_sm89INS1_16FlashAttnBwdSm80INS1_25CollectiveMainloopBwdSm80ILi2ELi2EN4cute5tupleIJNS5_1CILi64EEENS7_ILi128EEES9_EEENS_10bfloat16_tEfNS_4arch4Sm80ELb0ELb0ELb0ELb1ELb0ELb0ELb0ELb0ELi2ELi2ELi2ELi2ELb0EEENS1_24CollectiveEpilogueBwdGQAISA_fSD_Li256ELb1ELb0EEENS1_19SingleTileSchedulerILb1ELb0ELb0ELi128EEEEEEEEEvNT_6ParamsE)
        /*0248*/ 	.word	0x00000048


	//----- nvinfo : EIATTR_REGCOUNT
	.align		4
.L_108:
        /*024c*/ 	.byte	0x04, 0x2f
        /*024e*/ 	.short	(.L_110 - .L_109)
	.align		4
.L_109:
        /*0250*/ 	.word	index@(_ZN7cutlass13device_kernelIN5flash19enable_sm80_to_sm89INS1_16FlashAttnBwdSm80INS1_25CollectiveMainloopBwdSm80ILi2ELi2EN4cute5tupleIJNS5_1CILi64EEENS7_ILi128EEES9_EEENS_10bfloat16_tEfNS_4arch4Sm80ELb0ELb0ELb0ELb1ELb1ELb0ELb0ELb0ELi2ELi2ELi2ELi2ELb0EEENS1_21CollectiveEpilogueBwdISA_SB_SD_Li256ELb1ELb0ELi4EEENS1_19SingleTileSchedulerILb1ELb0ELb0ELi128EEEEEEEEEvNT_6ParamsE)
        /*0254*/ 	.word	0x000000ff


	//----- nvinfo : EIATTR_FRAME_SIZE
	.align		4
.L_110:
        /*0258*/ 	.byte	0x04, 0x11
        /*025a*/ 	.short	(.L_112 - .L_111)
	.align		4
.L_111:
        /*025c*/ 	.word	index@(_ZN7cutlass13device_kernelIN5flash19enable_sm80_to_sm89INS1_16FlashAttnBwdSm80INS1_25CollectiveMainloopBwdSm80ILi2ELi2EN4cute5tupleIJNS5_1CILi64EEENS7_ILi128EEES9_EEENS_10bfloat16_tEfNS_4arch4Sm80ELb0ELb0ELb0ELb1ELb1ELb0ELb0ELb0ELi2ELi2ELi2ELi2ELb0EEENS1_21CollectiveEpilogueBwdISA_SB_SD_Li256ELb1ELb0ELi4EEENS1_19SingleTileSchedulerILb1ELb0ELb0ELi128EEEEEEEEEvNT_6ParamsE)
        /*0260*/ 	.word	0x00000048


	//----- nvinfo : EIATTR_REGCOUNT
	.align		4
.L_112:
        /*0264*/ 	.byte	0x04, 0x2f
        /*0266*/ 	.short	(.L_114 - .L_113)
	.align		4
.L_113:
        /*0268*/ 	.word	index@(_ZN7cutlass13device_kernelIN5flash19enable_sm80_to_sm89INS1_16FlashAttnBwdSm80INS1_25CollectiveMainloopBwdSm80ILi2ELi2EN4cute5tupleIJNS5_1CILi64EEENS7_ILi128EEES9_EEENS_10bfloat16_tEfNS_4arch4Sm80ELb0ELb0ELb0ELb1ELb0ELb0ELb0ELb0ELi2ELi2ELi2ELi2ELb0EEENS1_21CollectiveEpilogueBwdISA_SB_SD_Li256ELb1ELb0ELi4EEENS1_19SingleTileSchedulerILb1ELb0ELb0ELi128EEEEEEEEEvNT_6ParamsE)
        /*026c*/ 	.word	0x000000ff


	//----- nvinfo : EIATTR_FRAME_SIZE
	.align		4
.L_114:
        /*0270*/ 	.byte	0x04, 0x11
        /*0272*/ 	.short	(.L_116 - .L_115)
	.align		4
.L_115:
        /*0274*/ 	.word	index@(_ZN7cutlass13device_kernelIN5flash19enable_sm80_to_sm89INS1_16FlashAttnBwdSm80INS1_25CollectiveMainloopBwdSm80ILi2ELi2EN4cute5tupleIJNS5_1CILi64EEENS7_ILi128EEES9_EEENS_10bfloat16_tEfNS_4arch4Sm80ELb0ELb0ELb0ELb1ELb0ELb0ELb0ELb0ELi2ELi2ELi2ELi2ELb0EEENS1_21CollectiveEpilogueBwdISA_SB_SD_Li256ELb1ELb0ELi4EEENS1_19SingleTileSchedulerILb1ELb0ELb0ELi128EEEEEEEEEvNT_6ParamsE)
        /*0278*/ 	.word	0x00000048


	//----- nvinfo : EIATTR_REGCOUNT
	.align		4
.L_116:
        /*027c*/ 	.byte	0x04, 0x2f
        /*027e*/ 	.short	(.L_118 - .L_117)
	.align		4
.L_117:
        /*0280*/ 	.word	index@(_ZN7cutlass13device_kernelIN5flash19enable_sm80_to_sm89INS1_16FlashAttnBwdSm80INS1_25CollectiveMainloopBwdSm80ILi2ELi2EN4cute5tupleIJNS5_1CILi64EEENS7_ILi128EEES9_EEENS_10bfloat16_tEfNS_4arch4Sm80ELb0ELb0ELb0ELb0ELb1ELb0ELb0ELb0ELi2ELi2ELi2ELi2ELb0EEENS1_24CollectiveEpilogueBwdGQAISA_fSD_Li256ELb0ELb1EEENS1_19SingleTileSchedulerILb0ELb0ELb0ELi128EEEEEEEEEvNT_6ParamsE)
        /*0284*/ 	.word	0x000000ff


	//----- nvinfo : EIATTR_FRAME_SIZE
	.align		4
.L_118:
        /*0288*/ 	.byte	0x04, 0x11
        /*028a*/ 	.short	(.L_120 - .L_119)
	.align		4
.L_119:
        /*028c*/ 	.word	index@($__internal_6_$__cuda_sm70_warpsync)
        /*0290*/ 	.word	0x00000000


	//----- nvinfo : EIATTR_FRAME_SIZE
	.align		4
.L_120:
        /*0294*/ 	.byte	0x04, 0x11
        /*0296*/ 	.short	(.L_122 - .L_121)
	.align		4
.L_121:
        /*0298*/ 	.word	index@(_ZN7cutlass13device_kernelIN5flash19enable_sm80_to_sm89INS1_16FlashAttnBwdSm80INS1_25CollectiveMainloopBwdSm80ILi2ELi2EN4cute5tupleIJNS5_1CILi64EEENS7_ILi128EEES9_EEENS_10bfloat16_tEfNS_4arch4Sm80ELb0ELb0ELb0ELb0ELb1ELb0ELb0ELb0ELi2ELi2ELi2ELi2ELb0EEENS1_24CollectiveEpilogueBwdGQAISA_fSD_Li256ELb0ELb1EEENS1_19SingleTileSchedulerILb0ELb0ELb0ELi128EEEEEEEEEvNT_6ParamsE)
        /*029c*/ 	.word	0x00000028


	//----- nvinfo : EIATTR_REGCOUNT
	.align		4
.L_122:
        /*02a0*/ 	.byte	0x04, 0x2f
        /*02a2*/ 	.short	(.L_124 - .L_123)
	.align		4
.L_123:
        /*02a4*/ 	.word	index@(_ZN7cutlass13device_kernelIN5flash19enable_sm80_to_sm89INS1_16FlashAttnBwdSm80INS1_25CollectiveMainloopBwdSm80ILi2ELi2EN4cute5tupleIJNS5_1CILi64EEENS7_ILi128EEES9_EEENS_10bfloat16_tEfNS_4arch4Sm80ELb0ELb0ELb0ELb0ELb0ELb0ELb0ELb0ELi2ELi2ELi2ELi2ELb0EEENS1_24CollectiveEpilogueBwdGQAISA_fSD_Li256ELb0ELb0EEENS1_19SingleTileSchedulerILb0ELb0ELb0ELi128EEEEEEEEEvNT_6ParamsE)
        /*02a8*/ 	.word	0x000000ff


	//----- nvinfo : EIATTR_FRAME_SIZE
	.align		4
.L_124:
        /*02ac*/ 	.byte	0x04, 0x11
        /*02ae*/ 	.short	(.L_126 - .L_125)
	.align		4
.L_125:
        /*02b0*/ 	.word	index@(_ZN7cutlass13device_kernelIN5flash19enable_sm80_to_sm89INS1_16FlashAttnBwdSm80INS1_25CollectiveMainloopBwdSm80ILi2ELi2EN4cute5tupleIJNS5_1CILi64EEENS7_ILi128EEES9_EEENS_10bfloat16_tEfNS_4arch4Sm80ELb0ELb0ELb0ELb0ELb0ELb0ELb0ELb0ELi2ELi2ELi2ELi2ELb0EEENS1_24CollectiveEpilogueBwdGQAISA_fSD_Li256ELb0ELb0EEENS1_19SingleTileSchedulerILb0ELb0ELb0ELi128EEEEEEEEEvNT_6ParamsE)
        /*02b4*/ 	.word	0x00000028


	//----- nvinfo : EIATTR_REGCOUNT
	.align		4
.L_126:
        /*02b8*/ 	.byte	0x04, 0x2f
        /*02ba*/ 	.short	(.L_128 - .L_127)
	.align		4
.L_127:
        /*02bc*/ 	.word	index@(_ZN7cutlass13device_kernelIN5flash19enable_sm80_to_sm89INS1_16FlashAttnBwdSm80INS1_25CollectiveMainloopBwdSm80ILi2ELi2EN4cute5tupleIJNS5_1CILi64EEENS7_ILi128EEES9_EEENS_10bfloat16_tEfNS_4arch4Sm80ELb0ELb0ELb0ELb0ELb1ELb0ELb0ELb0ELi2ELi2ELi2ELi2ELb0EEENS1_21CollectiveEpilogueBwdISA_SB_SD_Li256ELb0ELb0ELi4EEENS1_19SingleTileSchedulerILb0ELb0ELb0ELi128EEEEEEEEEvNT_6ParamsE)
        /*02c0*/ 	.word	0x000000ff


	//----- nvinfo : EIATTR_FRAME_SIZE
	.align		4
.L_128:
        /*02c4*/ 	.byte	0x04, 0x11
        /*02c6*/ 	.short	(.L_130 - .L_129)
	.align		4
.L_129:
        /*02c8*/ 	.word	index@(_ZN7cutlass13device_kernelIN5flash19enable_sm80_to_sm89INS1_16FlashAttnBwdSm80INS1_25CollectiveMainloopBwdSm80ILi2ELi2EN4cute5tupleIJNS5_1CILi64EEENS7_ILi128EEES9_EEENS_10bfloat16_tEfNS_4arch4Sm80ELb0ELb0ELb0ELb0ELb1ELb0ELb0ELb0ELi2ELi2ELi2ELi2ELb0EEENS1_21CollectiveEpilogueBwdISA_SB_SD_Li256ELb0ELb0ELi4EEENS1_19SingleTileSchedulerILb0ELb0ELb0ELi128EEEEEEEEEvNT_6ParamsE)
        /*02cc*/ 	.word	0x00000000


	//----- nvinfo : EIATTR_REGCOUNT
	.align		4
.L_130:
        /*02d0*/ 	.byte	0x04, 0x2f
        /*02d2*/ 	.short	(.L_132 - .L_131)
	.align		4
.L_131:
        /*02d4*/ 	.word	index@(_ZN7cutlass13device_kernelIN5flash19enable_sm80_to_sm89INS1_16FlashAttnBwdSm80INS1_25CollectiveMainloopBwdSm80ILi2ELi2EN4cute5tupleIJNS5_1CILi64EEENS7_ILi128EEES9_EEENS_10bfloat16_tEfNS_4arch4Sm80ELb0ELb0ELb0ELb0ELb0ELb0ELb0ELb0ELi2ELi2ELi2ELi2ELb0EEENS1_21CollectiveEpilogueBwdISA_SB_SD_Li256ELb0ELb0ELi4EEENS1_19SingleTileSchedulerILb0ELb0ELb0ELi128EEEEEEEEEvNT_6ParamsE)
        /*02d8*/ 	.word	0x000000ff


	//----- nvinfo : EIATTR_FRAME_SIZE
	.align		4
.L_132:
        /*02dc*/ 	.byte	0x04, 0x11
        /*02de*/ 	.short	(.L_134 - .L_133)
	.align		4
.L_133:
        /*02e0*/ 	.word	index@(_ZN7cutlass13device_kernelIN5flash19enable_sm80_to_sm89INS1_16FlashAttnBwdSm80INS1_25CollectiveMainloopBwdSm80ILi2ELi2EN4cute5tupleIJNS5_1CILi64EEENS7_ILi128EEES9_EEENS_10bfloat16_tEfNS_4arch4Sm80ELb0ELb0ELb0ELb0ELb0ELb0ELb0ELb0ELi2ELi2ELi2ELi2ELb0EEENS1_21CollectiveEpilogueBwdISA_SB_SD_Li256ELb0ELb0ELi4EEENS1_19SingleTileSchedulerILb0ELb0ELb0ELi128EEEEEEEEEvNT_6ParamsE)
        /*02e4*/ 	.word	0x00000000


	//----- nvinfo : EIATTR_REGCOUNT
	.align		4
.L_134:
        /*02e8*/ 	.byte	0x04, 0x2f
        /*02ea*/ 	.short	(.L_136 - .L_135)
	.align		4
.L_135:
        /*02ec*/ 	.word	index@(_ZN7cutlass13device_kernelIN5flash19enable_sm80_to_sm89INS1_16FlashAttnBwdSm80INS1_25CollectiveMainloopBwdSm80ILi2ELi1EN4cute5tupleIJNS5_1CILi64EEENS7_ILi96EEENS7_ILi128EEEEEENS_10bfloat16_tEfNS_4arch4Sm80ELb1ELb0ELb0ELb1ELb1ELb0ELb0ELb0ELi2ELi2ELi2ELi2ELb1EEENS1_24CollectiveEpilogueBwdGQAISB_fSE_Li256ELb1ELb1EEENS1_25SingleTileBwdLPTSchedulerILb1ELi96ELb1EEEEEEEEEvNT_6ParamsE)
        /*02f0*/ 	.word	0x000000ff


	//----- nvinfo : EIATTR_FRAME_SIZE
	.align		4
.L_136:
        /*02f4*/ 	.byte	0x04, 0x11
        /*02f6*/ 	.short	(.L_138 - .L_137)
	.align		4
.L_137:
        /*02f8*/ 	.word	index@($__internal_5_$__cuda_sm70_warpsync)
        /*02fc*/ 	.word	0x00000000


	//----- nvinfo : EIATTR_FRAME_SIZE
	.align		4
.L_138:
        /*0300*/ 	.byte	0x04, 0x11
        /*0302*/ 	.short	(.L_140 - .L_139)
	.align		4
.L_139:
        /*0304*/ 	.word	index@(_ZN7cutlass13device_kernelIN5flash19enable_sm80_to_sm89INS1_16FlashAttnBwdSm80INS1_25CollectiveMainloopBwdSm80ILi2ELi1EN4cute5tupleIJNS5_1CILi64EEENS7_ILi96EEENS7_ILi128EEEEEENS_10bfloat16_tEfNS_4arch4Sm80ELb1ELb0ELb0ELb1ELb1ELb0ELb0ELb0ELi2ELi2ELi2ELi2ELb1EEENS1_24CollectiveEpilogueBwdGQAISB_fSE_Li256ELb1ELb1EEENS1_25SingleTileBwdLPTSchedulerILb1ELi96ELb1EEEEEEEEEvNT_6ParamsE)
        /*0308*/ 	.word	0x00000038


	//----- nvinfo : EIATTR_REGCOUNT
	.align		4
.L_140:
        /*030c*/ 	.byte	0x04, 0x2f
        /*030e*/ 	.short	(.L_142 - .L_141)
	.align		4
.L_141:
        /*0310*/ 	.word	index@(_ZN7cutlass13device_kernelIN5flash32FlashAttnBwdPostprocessConvertdQIN4cute5tupleIJNS3_1CILi96EEENS5_ILi128EEEEEENS_10bfloat16_tEfNS_4arch4Sm80ELi256ENS3_8TiledMMAINS3_8MMA_AtomIJNS3_30SM80_16x8x16_F32BF16BF16F32_TNEEEENS3_6LayoutINS4_IJNS5_ILi2EEENS5_ILi4EEENS5_ILi1EEEEEENS4_IJSJ_SH_NS5_ILi0EEEEEEEENS4_IJNS5_ILi32EEENS5_ILi64EEENS5_ILi16EEEEEEEELb0EEEEEvNT_6ParamsE)
        /*0314*/ 	.word	0x00000045


	//----- nvinfo : EIATTR_FRAME_SIZE
	.align		4
.L_142:
        /*0318*/ 	.byte	0x04, 0x11
        /*031a*/ 	.short	(.L_144 - .L_143)
	.align		4
.L_143:
        /*031c*/ 	.word	index@(_ZN7cutlass13device_kernelIN5flash32FlashAttnBwdPostprocessConvertdQIN4cute5tupleIJNS3_1CILi96EEENS5_ILi128EEEEEENS_10bfloat16_tEfNS_4arch4Sm80ELi256ENS3_8TiledMMAINS3_8MMA_AtomIJNS3_30SM80_16x8x16_F32BF16BF16F32_TNEEEENS3_6LayoutINS4_IJNS5_ILi2EEENS5_ILi4EEENS5_ILi1EEEEEENS4_IJSJ_SH_NS5_ILi0EEEEEEEENS4_IJNS5_ILi32EEENS5_ILi64EEENS5_ILi16EEEEEEEELb0EEEEEvNT_6ParamsE)
        /*0320*/ 	.word	0x00000000


	//----- nvinfo : EIATTR_REGCOUNT
	.align		4
.L_144:
        /*0324*/ 	.byte	0x04, 0x2f
        /*0326*/ 	.short	(.L_146 - .L_145)
	.align		4
.L_145:
        /*0328*/ 	.word	index@(_ZN7cutlass13device_kernelIN5flash19enable_sm80_to_sm89INS1_16FlashAttnBwdSm80INS1_25CollectiveMainloopBwdSm80ILi2ELi1EN4cute5tupleIJNS5_1CILi64EEENS7_ILi96EEENS7_ILi128EEEEEENS_10bfloat16_tEfNS_4arch4Sm80ELb1ELb0ELb0ELb1ELb0ELb0ELb0ELb0ELi2ELi2ELi2ELi2ELb1EEENS1_24CollectiveEpilogueBwdGQAISB_fSE_Li256ELb1ELb0EEENS1_25SingleTileBwdLPTSchedulerILb1ELi96ELb0EEEEEEEEEvNT_6ParamsE)
        /*032c*/ 	.word	0x000000ff


	//----- nvinfo : EIATTR_FRAME_SIZE
	.align		4
.L_146:
        /*0330*/ 	.byte	0x04, 0x11
        /*0332*/ 	.short	(.L_148 - .L_147)
	.align		4
.L_147:
        /*0334*/ 	.word	index@(_ZN7cutlass13device_kernelIN5flash19enable_sm80_to_sm89INS1_16FlashAttnBwdSm80INS1_25CollectiveMainloopBwdSm80ILi2ELi1EN4cute5tupleIJNS5_1CILi64EEENS7_ILi96EEENS7_ILi128EEEEEENS_10bfloat16_tEfNS_4arch4Sm80ELb1ELb0ELb0ELb1ELb0ELb0ELb0ELb0ELi2ELi2ELi2ELi2ELb1EEENS1_24CollectiveEpilogueBwdGQAISB_fSE_Li256ELb1ELb0EEENS1_25SingleTileBwdLPTSchedulerILb1ELi96ELb0EEEEEEEEEvNT_6ParamsE)
        /*0338*/ 	.word	0x00000028


	//----- nvinfo : EIATTR_REGCOUNT
	.align		4
.L_148:
        /*033c*/ 	.byte	0x04, 0x2f
        /*033e*/ 	.short	(.L_150 - .L_149)
	.align		4
.L_149:
        /*0340*/ 	.word	index@(_ZN7cutlass13device_kernelIN5flash19enable_sm80_to_sm89INS1_16FlashAttnBwdSm80INS1_25CollectiveMainloopBwdSm80ILi2ELi1EN4cute5tupleIJNS5_1CILi64EEENS7_ILi96EEENS7_ILi128EEEEEENS_10bfloat16_tEfNS_4arch4Sm80ELb1ELb0ELb0ELb1ELb1ELb0ELb0ELb0ELi2ELi2ELi2ELi2ELb1EEENS1_21CollectiveEpilogueBwdISB_SC_SE_Li256ELb1ELb0ELi4EEENS1_25SingleTileBwdLPTSchedulerILb1ELi96ELb1EEEEEEEEEvNT_6ParamsE)
        /*0344*/ 	.word	0x000000ff


	//----- nvinfo : EIATTR_FRAME_SIZE
	.align		4
.L_150:
        /*0348*/ 	.byte	0x04, 0x11
        /*034a*/ 	.short	(.L_152 - .L_151)
	.align		4
.L_151:
        /*034c*/ 	.word	index@(_ZN7cutlass13device_kernelIN5flash19enable_sm80_to_sm89INS1_16FlashAttnBwdSm80INS1_25CollectiveMainloopBwdSm80ILi2ELi1EN4cute5tupleIJNS5_1CILi64EEENS7_ILi96EEENS7_ILi128EEEEEENS_10bfloat16_tEfNS_4arch4Sm80ELb1ELb0ELb0ELb1ELb1ELb0ELb0ELb0ELi2ELi2ELi2ELi2ELb1EEENS1_21CollectiveEpilogueBwdISB_SC_SE_Li256ELb1ELb0ELi4EEENS1_25SingleTileBwdLPTSchedulerILb1ELi96ELb1EEEEEEEEEvNT_6ParamsE)
        /*0350*/ 	.word	0x00000048


	//----- nvinfo : EIATTR_REGCOUNT
	.align		4
.L_152:
        /*0354*/ 	.byte	0x04, 0x2f
        /*0356*/ 	.short	(.L_154 - .L_153)
	.align		4
.L_153:
        /*0358*/ 	.word	index@(_ZN7cutlass13device_kernelIN5flash19enable_sm80_to_sm89INS1_16FlashAttnBwdSm80INS1_25CollectiveMainloopBwdSm80ILi2ELi1EN4cute5tupleIJNS5_1CILi64EEENS7_ILi96EEENS7_ILi128EEEEEENS_10bfloat16_tEfNS_4arch4Sm80ELb1ELb0ELb0ELb1ELb0ELb0ELb0ELb0ELi2ELi2ELi2ELi2ELb1EEENS1_21CollectiveEpilogueBwdISB_SC_SE_Li256ELb1ELb0ELi4EEENS1_25SingleTileBwdLPTSchedulerILb1ELi96ELb0EEEEEEEEEvNT_6ParamsE)
        /*035c*/ 	.word	0x000000ff


	//----- nvinfo : EIATTR_FRAME_SIZE
	.align		4
.L_154:
        /*0360*/ 	.byte	0x04, 0x11
        /*0362*/ 	.short	(.L_156 - .L_155)
	.align		4
.L_155:
        /*0364*/ 	.word	index@(_ZN7cutlass13device_kernelIN5flash19enable_sm80_to_sm89INS1_16FlashAttnBwdSm80INS1_25CollectiveMainloopBwdSm80ILi2ELi1EN4cute5tupleIJNS5_1CILi64EEENS7_ILi96EEENS7_ILi128EEEEEENS_10bfloat16_tEfNS_4arch4Sm80ELb1ELb0ELb0ELb1ELb0ELb0ELb0ELb0ELi2ELi2ELi2ELi2ELb1EEENS1_21CollectiveEpilogueBwdISB_SC_SE_Li256ELb1ELb0ELi4EEENS1_25SingleTileBwdLPTSchedulerILb1ELi96ELb0EEEEEEEEEvNT_6ParamsE)
        /*0368*/ 	.word	0x00000040


	//----- nvinfo : EIATTR_REGCOUNT
	.align		4
.L_156:
        /*036c*/ 	.byte	0x04, 0x2f
        /*036e*/ 	.short	(.L_158 - .L_157)
	.align		4
.L_157:
        /*0370*/ 	.word	index@(_ZN7cutlass13device_kernelIN5flash19enable_sm80_to_sm89INS1_16FlashAttnBwdSm80INS1_25CollectiveMainloopBwdSm80ILi2ELi1EN4cute5tupleIJNS5_1CILi64EEENS7_ILi96EEENS7_ILi128EEEEEENS_10bfloat16_tEfNS_4arch4Sm80ELb1ELb0ELb0ELb0ELb1ELb0ELb0ELb0ELi2ELi2ELi2ELi2ELb1EEENS1_24CollectiveEpilogueBwdGQAISB_fSE_Li256ELb0ELb1EEENS1_25SingleTileBwdLPTSchedulerILb0ELi96ELb1EEEEEEEEEvNT_6ParamsE)
        /*0374*/ 	.word	0x000000ff


	//----- nvinfo : EIATTR_FRAME_SIZE
	.align		4
.L_158:
        /*0378*/ 	.byte	0x04, 0x11
        /*037a*/ 	.short	(.L_160 - .L_159)
	.align		4
.L_159:
        /*037c*/ 	.word	index@($__internal_4_$__cuda_sm70_warpsync)
        /*0380*/ 	.word	0x00000000


	//----- nvinfo : EIATTR_FRAME_SIZE
	.align		4
.L_160:
        /*0384*/ 	.byte	0x04, 0x11
        /*0386*/ 	.short	(.L_162 - .L_161)
	.align		4
.L_161:
        /*0388*/ 	.word	index@(_ZN7cutlass13device_kernelIN5flash19enable_sm80_to_sm89INS1_16FlashAttnBwdSm80INS1_25CollectiveMainloopBwdSm80ILi2ELi1EN4cute5tupleIJNS5_1CILi64EEENS7_ILi96EEENS7_ILi128EEEEEENS_10bfloat16_tEfNS_4arch4Sm80ELb1ELb0ELb0ELb0ELb1ELb0ELb0ELb0ELi2ELi2ELi2ELi2ELb1EEENS1_24CollectiveEpilogueBwdGQAISB_fSE_Li256ELb0ELb1EEENS1_25SingleTileBwdLPTSchedulerILb0ELi96ELb1EEEEEEEEEvNT_6ParamsE)
        /*038c*/ 	.word	0x00000028


	//----- nvinfo : EIATTR_REGCOUNT
	.align		4
.L_162:
        /*0390*/ 	.byte	0x04, 0x2f
        /*0392*/ 	.short	(.L_164 - .L_163)
	.align		4
.L_163:
        /*0394*/ 	.word	index@(_ZN7cutlass13device_kernelIN5flash19enable_sm80_to_sm89INS1_16FlashAttnBwdSm80INS1_25CollectiveMainloopBwdSm80ILi2ELi1EN4cute5tupleIJNS5_1CILi64EEENS7_ILi96EEENS7_ILi128EEEEEENS_10bfloat16_tEfNS_4arch4Sm80ELb1ELb0ELb0ELb0ELb0ELb0ELb0ELb0ELi2ELi2ELi2ELi2ELb1EEENS1_24CollectiveEpilogueBwdGQAISB_fSE_Li256ELb0ELb0EEENS1_25SingleTileBwdLPTSchedulerILb0ELi96ELb0EEEEEEEEEvNT_6ParamsE)
        /*0398*/ 	.word	0x000000ff


	//----- nvinfo : EIATTR_FRAME_SIZE
	.align		4
.L_164:
        /*039c*/ 	.byte	0x04, 0x11
        /*039e*/ 	.short	(.L_166 - .L_165)
	.align		4
.L_165:
        /*03a0*/ 	.word	index@(_ZN7cutlass13device_kernelIN5flash19enable_sm80_to_sm89INS1_16FlashAttnBwdSm80INS1_25CollectiveMainloopBwdSm80ILi2ELi1EN4cute5tupleIJNS5_1CILi64EEENS7_ILi96EEENS7_ILi128EEEEEENS_10bfloat16_tEfNS_4arch4Sm80ELb1ELb0ELb0ELb0ELb0ELb0ELb0ELb0ELi2ELi2ELi2ELi2ELb1EEENS1_24CollectiveEpilogueBwdGQAISB_fSE_Li256ELb0ELb0EEENS1_25SingleTileBwdLPTSchedulerILb0ELi96ELb0EEEEEEEEEvNT_6ParamsE)
        /*03a4*/ 	.word	0x00000020


	//----- nvinfo : EIATTR_REGCOUNT
	.align		4
.L_166:
        /*03a8*/ 	.byte	0x04, 0x2f
        /*03aa*/ 	.short	(.L_168 - .L_167)
	.align		4
.L_167:
        /*03ac*/ 	.word	index@(_ZN7cutlass13device_kernelIN5flash19enable_sm80_to_sm89INS1_16FlashAttnBwdSm80INS1_25CollectiveMainloopBwdSm80ILi2ELi1EN4cute5tupleIJNS5_1CILi64EEENS7_ILi96EEENS7_ILi128EEEEEENS_10bfloat16_tEfNS_4arch4Sm80ELb1ELb0ELb0ELb0ELb1ELb0ELb0ELb0ELi2ELi2ELi2ELi2ELb1EEENS1_21CollectiveEpilogueBwdISB_SC_SE_Li256ELb0ELb0ELi4EEENS1_25SingleTileBwdLPTSchedulerILb0ELi96ELb1EEEEEEEEEvNT_6ParamsE)
        /*03b0*/ 	.word	0x000000ff


	//----- nvinfo : EIATTR_FRAME_SIZE
	.align		4
.L_168:
        /*03b4*/ 	.byte	0x04, 0x11
        /*03b6*/ 	.short	(.L_170 - .L_169)
	.align		4
.L_169:
        /*03b8*/ 	.word	index@(_ZN7cutlass13device_kernelIN5flash19enable_sm80_to_sm89INS1_16FlashAttnBwdSm80INS1_25CollectiveMainloopBwdSm80ILi2ELi1EN4cute5tupleIJNS5_1CILi64EEENS7_ILi96EEENS7_ILi128EEEEEENS_10bfloat16_tEfNS_4arch4Sm80ELb1ELb0ELb0ELb0ELb1ELb0ELb0ELb0ELi2ELi2ELi2ELi2ELb1EEENS1_21CollectiveEpilogueBwdISB_SC_SE_Li256ELb0ELb0ELi4EEENS1_25SingleTileBwdLPTSchedulerILb0ELi96ELb1EEEEEEEEEvNT_6ParamsE)
        /*03bc*/ 	.word	0x00000040


	//----- nvinfo : EIATTR_REGCOUNT
	.align		4
.L_170:
        /*03c0*/ 	.byte	0x04, 0x2f
        /*03c2*/ 	.short	(.L_172 - .L_171)
	.align		4
.L_171:
        /*03c4*/ 	.word	index@(_ZN7cutlass13device_kernelIN5flash19enable_sm80_to_sm89INS1_16FlashAttnBwdSm80INS1_25CollectiveMainloopBwdSm80ILi2ELi1EN4cute5tupleIJNS5_1CILi64EEENS7_ILi96EEENS7_ILi128EEEEEENS_10bfloat16_tEfNS_4arch4Sm80ELb1ELb0ELb0ELb0ELb0ELb0ELb0ELb0ELi2ELi2ELi2ELi2ELb1EEENS1_21CollectiveEpilogueBwdISB_SC_SE_Li256ELb0ELb0ELi4EEENS1_25SingleTileBwdLPTSchedulerILb0ELi96ELb0EEEEEEEEEvNT_6ParamsE)
        /*03c8*/ 	.word	0x000000ff


	//----- nvinfo : EIATTR_FRAME_SIZE
	.align		4
.L_172:
        /*03cc*/ 	.byte	0x04, 0x11
        /*03ce*/ 	.short	(.L_174 - .L_173)
	.align		4
.L_173:
        /*03d0*/ 	.word	index@(_ZN7cutlass13device_kernelIN5flash19enable_sm80_to_sm89INS1_16FlashAttnBwdSm80INS1_25CollectiveMainloopBwdSm80ILi2ELi1EN4cute5tupleIJNS5_1CILi64EEENS7_ILi96EEENS7_ILi128EEEEEENS_10bfloat16_tEfNS_4arch4Sm80ELb1ELb0ELb0ELb0ELb0ELb0ELb0ELb0ELi2ELi2ELi2ELi2ELb1EEENS1_21CollectiveEpilogueBwdISB_SC_SE_Li256ELb0ELb0ELi4EEENS1_25SingleTileBwdLPTSchedulerILb0ELi96ELb0EEEEEEEEEvNT_6ParamsE)
        /*03d4*/ 	.word	0x00000020


	//----- nvinfo : EIATTR_REGCOUNT
	.align		4
.L_174:
        /*03d8*/ 	.byte	0x04, 0x2f
        /*03da*/ 	.short	(.L_176 - .L_175)
	.align		4
.L_175:
        /*03dc*/ 	.word	index@(_ZN7cutlass13device_kernelIN5flash19enable_sm80_to_sm89INS1_16FlashAttnBwdSm80INS1_25CollectiveMainloopBwdSm80ILi2ELi1EN4cute5tupleIJNS5_1CILi64EEENS7_ILi96EEENS7_ILi128EEEEEENS_10bfloat16_tEfNS_4arch4Sm80ELb0ELb1ELb0ELb1ELb1ELb0ELb0ELb0ELi2ELi2ELi2ELi2ELb1EEENS1_24CollectiveEpilogueBwdGQAISB_fSE_Li256ELb1ELb1EEENS1_19SingleTileSchedulerILb1ELb0ELb0ELi96EEEEEEEEEvNT_6ParamsE)
        /*03e0*/ 	.word	0x000000ff


	//----- nvinfo : EIATTR_FRAME_SIZE
	.align		4
.L_176:
        /*03e4*/ 	.byte	0x04, 0x11
        /*03e6*/ 	.short	(.L_178 - .L_177)
	.align		4
.L_177:
        /*03e8*/ 	.word	index@($__internal_3_$__cuda_sm70_warpsync)
        /*03ec*/ 	.word	0x00000000


	//----- nvinfo : EIATTR_FRAME_SIZE
	.align		4
.L_178:
        /*03f0*/ 	.byte	0x04, 0x11
        /*03f2*/ 	.short	(.L_180 - .L_179)
	.align		4
.L_179:
        /*03f4*/ 	.word	index@(_ZN7cutlass13device_kernelIN5flash19enable_sm80_to_sm89INS1_16FlashAttnBwdSm80INS1_25CollectiveMainloopBwdSm80ILi2ELi1EN4cute5tupleIJNS5_1CILi64EEENS7_ILi96EEENS7_ILi128EEEEEENS_10bfloat16_tEfNS_4arch4Sm80ELb0ELb1ELb0ELb1ELb1ELb0ELb0ELb0ELi2ELi2ELi2ELi2ELb1EEENS1_24CollectiveEpilogueBwdGQAISB_fSE_Li256ELb1ELb1EEENS1_19SingleTileSchedulerILb1ELb0ELb0ELi96EEEEEEEEEvNT_6ParamsE)
        /*03f8*/ 	.word	0x00000018


	//----- nvinfo : EIATTR_REGCOUNT
	.align		4
.L_180:
        /*03fc*/ 	.byte	0x04, 0x2f
        /*03fe*/ 	.short	(.L_182 - .L_181)
	.align		4
.L_181:
        /*0400*/ 	.word	index@(_ZN7cutlass13device_kernelIN5flash19enable_sm80_to_sm89INS1_16FlashAttnBwdSm80INS1_25CollectiveMainloopBwdSm80ILi2ELi1EN4cute5tupleIJNS5_1CILi64EEENS7_ILi96EEENS7_ILi128EEEEEENS_10bfloat16_tEfNS_4arch4Sm80ELb0ELb1ELb0ELb1ELb0ELb0ELb0ELb0ELi2ELi2ELi2ELi2ELb1EEENS1_24CollectiveEpilogueBwdGQAISB_fSE_Li256ELb1ELb0EEENS1_19SingleTileSchedulerILb1ELb0ELb0ELi96EEEEEEEEEvNT_6ParamsE)
        /*0404*/ 	.word	0x000000ff


	//----- nvinfo : EIATTR_FRAME_SIZE
	.align		4
.L_182:
        /*0408*/ 	.byte	0x04, 0x11
        /*040a*/ 	.short	(.L_184 - .L_183)
	.align		4
.L_183:
        /*040c*/ 	.word	index@(_ZN7cutlass13device_kernelIN5flash19enable_sm80_to_sm89INS1_16FlashAttnBwdSm80INS1_25CollectiveMainloopBwdSm80ILi2ELi1EN4cute5tupleIJNS5_1CILi64EEENS7_ILi96EEENS7_ILi128EEEEEENS_10bfloat16_tEfNS_4arch4Sm80ELb0ELb1ELb0ELb1ELb0ELb0ELb0ELb0ELi2ELi2ELi2ELi2ELb1EEENS1_24CollectiveEpilogueBwdGQAISB_fSE_Li256ELb1ELb0EEENS1_19SingleTileSchedulerILb1ELb0ELb0ELi96EEEEEEEEEvNT_6ParamsE)
        /*0410*/ 	.word	0x00000018


	//----- nvinfo : EIATTR_REGCOUNT
	.align		4
.L_184:
        /*0414*/ 	.byte	0x04, 0x2f
        /*0416*/ 	.short	(.L_186 - .L_185)
	.align		4
.L_185:
        /*0418*/ 	.word	index@(_ZN7cutlass13device_kernelIN5flash19enable_sm80_to_sm89INS1_16FlashAttnBwdSm80INS1_25CollectiveMainloopBwdSm80ILi2ELi1EN4cute5tupleIJNS5_1CILi64EEENS7_ILi96EEENS7_ILi128EEEEEENS_10bfloat16_tEfNS_4arch4Sm80ELb0ELb1ELb0ELb1ELb1ELb0ELb0ELb0ELi2ELi2ELi2ELi2ELb1EEENS1_21CollectiveEpilogueBwdISB_SC_SE_Li256ELb1ELb0ELi4EEENS1_19SingleTileSchedulerILb1ELb0ELb0ELi96EEEEEEEEEvNT_6ParamsE)
        /*041c*/ 	.word	0x000000ff


	//----- nvinfo : EIATTR_FRAME_SIZE
	.align		4
.L_186:
        /*0420*/ 	.byte	0x04, 0x11
        /*0422*/ 	.short	(.L_188 - .L_187)
	.align		4
.L_187:
        /*0424*/ 	.word	index@(_ZN7cutlass13device_kernelIN5flash19enable_sm80_to_sm89INS1_16FlashAttnBwdSm80INS1_25CollectiveMainloopBwdSm80ILi2ELi1EN4cute5tupleIJNS5_1CILi64EEENS7_ILi96EEENS7_ILi128EEEEEENS_10bfloat16_tEfNS_4arch4Sm80ELb0ELb1ELb0ELb1ELb1ELb0ELb0ELb0ELi2ELi2ELi2ELi2ELb1EEENS1_21CollectiveEpilogueBwdISB_SC_SE_Li256ELb1ELb0ELi4EEENS1_19SingleTileSchedulerILb1ELb0ELb0ELi96EEEEEEEEEvNT_6ParamsE)
        /*0428*/ 	.word	0x00000028


	//----- nvinfo : EIATTR_REGCOUNT
	.align		4
.L_188:
        /*042c*/ 	.byte	0x04, 0x2f
        /*042e*/ 	.short	(.L_190 - .L_189)
	.align		4
.L_189:
        /*0430*/ 	.word	index@(_ZN7cutlass13device_kernelIN5flash19enable_sm80_to_sm89INS1_16FlashAttnBwdSm80INS1_25CollectiveMainloopBwdSm80ILi2ELi1EN4cute5tupleIJNS5_1CILi64EEENS7_ILi96EEENS7_ILi128EEEEEENS_10bfloat16_tEfNS_4arch4Sm80ELb0ELb1ELb0ELb1ELb0ELb0ELb0ELb0ELi2ELi2ELi2ELi2ELb1EEENS1_21CollectiveEpilogueBwdISB_SC_SE_Li256ELb1ELb0ELi4EEENS1_19SingleTileSchedulerILb1ELb0ELb0ELi96EEEEEEEEEvNT_6ParamsE)
        /*0434*/ 	.word	0x000000ff


	//----- nvinfo : EIATTR_FRAME_SIZE
	.align		4
.L_190:
        /*0438*/ 	.byte	0x04, 0x11
        /*043a*/ 	.short	(.L_192 - .L_191)
	.align		4
.L_191:
        /*043c*/ 	.word	index@(_ZN7cutlass13device_kernelIN5flash19enable_sm80_to_sm89INS1_16FlashAttnBwdSm80INS1_25CollectiveMainloopBwdSm80ILi2ELi1EN4cute5tupleIJNS5_1CILi64EEENS7_ILi96EEENS7_ILi128EEEEEENS_10bfloat16_tEfNS_4arch4Sm80ELb0ELb1ELb0ELb1ELb0ELb0ELb0ELb0ELi2ELi2ELi2ELi2ELb1EEENS1_21CollectiveEpilogueBwdISB_SC_SE_Li256ELb1ELb0ELi4EEENS1_19SingleTileSchedulerILb1ELb0ELb0ELi96EEEEEEEEEvNT_6ParamsE)
        /*0440*/ 	.word	0x00000028


	//----- nvinfo : EIATTR_REGCOUNT
	.align		4
.L_192:
        /*0444*/ 	.byte	0x04, 0x2f
        /*0446*/ 	.short	(.L_194 - .L_193)
	.align		4
.L_193:
        /*0448*/ 	.word	index@(_ZN7cutlass13device_kernelIN5flash19enable_sm80_to_sm89INS1_16FlashAttnBwdSm80INS1_25CollectiveMainloopBwdSm80ILi2ELi1EN4cute5tupleIJNS5_1CILi64EEENS7_ILi96EEENS7_ILi128EEEEEENS_10bfloat16_tEfNS_4arch4Sm80ELb0ELb1ELb0ELb0ELb1ELb0ELb0ELb0ELi2ELi2ELi2ELi2ELb1EEENS1_24CollectiveEpilogueBwdGQAISB_fSE_Li256ELb0ELb1EEENS1_19SingleTileSchedulerILb0ELb0ELb0ELi96EEEEEEEEEvNT_6ParamsE)
        /*044c*/ 	.word	0x000000ff


	//----- nvinfo : EIATTR_FRAME_SIZE
	.align		4
.L_194:
        /*0450*/ 	.byte	0x04, 0x11
        /*0452*/ 	.short	(.L_196 - .L_195)
	.align		4
.L_195:
        /*0454*/ 	.word	index@($__internal_2_$__cuda_sm70_warpsync)
        /*0458*/ 	.word	0x00000000


	//----- nvinfo : EIATTR_FRAME_SIZE
	.align		4
.L_196:
        /*045c*/ 	.byte	0x04, 0x11
        /*045e*/ 	.short	(.L_198 - .L_197)
	.align		4
.L_197:
        /*0460*/ 	.word	index@(_ZN7cutlass13device_kernelIN5flash19enable_sm80_to_sm89INS1_16FlashAttnBwdSm80INS1_25CollectiveMainloopBwdSm80ILi2ELi1EN4cute5tupleIJNS5_1CILi64EEENS7_ILi96EEENS7_ILi128EEEEEENS_10bfloat16_tEfNS_4arch4Sm80ELb0ELb1ELb0ELb0ELb1ELb0ELb0ELb0ELi2ELi2ELi2ELi2ELb1EEENS1_24CollectiveEpilogueBwdGQAISB_fSE_Li256ELb0ELb1EEENS1_19SingleTileSchedulerILb0ELb0ELb0ELi96EEEEEEEEEvNT_6ParamsE)
        /*0464*/ 	.word	0x00000018


	//----- nvinfo : EIATTR_REGCOUNT
	.align		4
.L_198:
        /*0468*/ 	.byte	0x04, 0x2f
        /*046a*/ 	.short	(.L_200 - .L_199)
	.align		4
.L_199:
        /*046c*/ 	.word	index@(_ZN7cutlass13device_kernelIN5flash19enable_sm80_to_sm89INS1_16FlashAttnBwdSm80INS1_25CollectiveMainloopBwdSm80ILi2ELi1EN4cute5tupleIJNS5_1CILi64EEENS7_ILi96EEENS7_ILi128EEEEEENS_10bfloat16_tEfNS_4arch4Sm80ELb0ELb1ELb0ELb0ELb0ELb0ELb0ELb0ELi2ELi2ELi2ELi2ELb1EEENS1_24CollectiveEpilogueBwdGQAISB_fSE_Li256ELb0ELb0EEENS1_19SingleTileSchedulerILb0ELb0ELb0ELi96EEEEEEEEEvNT_6ParamsE)
        /*0470*/ 	.word	0x000000ff


	//----- nvinfo : EIATTR_FRAME_SIZE
	.align		4
.L_200:
        /*0474*/ 	.byte	0x04, 0x11
        /*0476*/ 	.short	(.L_202 - .L_201)
	.align		4
.L_201:
        /*0478*/ 	.word	index@(_ZN7cutlass13device_kernelIN5flash19enable_sm80_to_sm89INS1_16FlashAttnBwdSm80INS1_25CollectiveMainloopBwdSm80ILi2ELi1EN4cute5tupleIJNS5_1CILi64EEENS7_ILi96EEENS7_ILi128EEEEEENS_10bfloat16_tEfNS_4arch4Sm80ELb0ELb1ELb0ELb0ELb0ELb0ELb0ELb0ELi2ELi2ELi2ELi2ELb1EEENS1_24CollectiveEpilogueBwdGQAISB_fSE_Li256ELb0ELb0EEENS1_19SingleTileSchedulerILb0ELb0ELb0ELi96EEEEEEEEEvNT_6ParamsE)
        /*047c*/ 	.word	0x00000028


	//----- nvinfo : EIATTR_REGCOUNT
	.align		4
.L_202:
        /*0480*/ 	.byte	0x04, 0x2f
        /*0482*/ 	.short	(.L_204 - .L_203)
	.align		4
.L_203:
        /*0484*/ 	.word	index@(_ZN7cutlass13device_kernelIN5flash19enable_sm80_to_sm89INS1_16FlashAttnBwdSm80INS1_25CollectiveMainloopBwdSm80ILi2ELi1EN4cute5tupleIJNS5_1CILi64EEENS7_ILi96EEENS7_ILi128EEEEEENS_10bfloat16_tEfNS_4arch4Sm80ELb0ELb1ELb0ELb0ELb1ELb0ELb0ELb0ELi2ELi2ELi2ELi2ELb1EEENS1_21CollectiveEpilogueBwdISB_SC_SE_Li256ELb0ELb0ELi4EEENS1_19SingleTileSchedulerILb0ELb0ELb0ELi96EEEEEEEEEvNT_6ParamsE)
        /*0488*/ 	.word	0x000000ff


	//----- nvinfo : EIATTR_FRAME_SIZE
	.align		4
.L_204:
        /*048c*/ 	.byte	0x04, 0x11
        /*048e*/ 	.short	(.L_206 - .L_205)
	.align		4
.L_205:
        /*0490*/ 	.word	index@(_ZN7cutlass13device_kernelIN5flash19enable_sm80_to_sm89INS1_16FlashAttnBwdSm80INS1_25CollectiveMainloopBwdSm80ILi2ELi1EN4cute5tupleIJNS5_1CILi64EEENS7_ILi96EEENS7_ILi128EEEEEENS_10bfloat16_tEfNS_4arch4Sm80ELb0ELb1ELb0ELb0ELb1ELb0ELb0ELb0ELi2ELi2ELi2ELi2ELb1EEENS1_21CollectiveEpilogueBwdISB_SC_SE_Li256ELb0ELb0ELi4EEENS1_19SingleTileSchedulerILb0ELb0ELb0ELi96EEEEEEEEEvNT_6ParamsE)
        /*0494*/ 	.word	0x00000018


	//----- nvinfo : EIATTR_REGCOUNT
	.align		4
.L_206:
        /*0498*/ 	.byte	0x04, 0x2f
        /*049a*/ 	.short	(.L_208 - .L_207)
	.align		4
.L_207:
        /*049c*/ 	.word	index@(_ZN7cutlass13device_kernelIN5flash19enable_sm80_to_sm89INS1_16FlashAttnBwdSm80INS1_25CollectiveMainloopBwdSm80ILi2ELi1EN4cute5tupleIJNS5_1CILi64EEENS7_ILi96EEENS7_ILi128EEEEEENS_10bfloat16_tEfNS_4arch4Sm80ELb0ELb1ELb0ELb0ELb0ELb0ELb0ELb0ELi2ELi2ELi2ELi2ELb1EEENS1_21CollectiveEpilogueBwdISB_SC_SE_Li256ELb0ELb0ELi4EEENS1_19SingleTileSchedulerILb0ELb0ELb0ELi96EEEEEEEEEvNT_6ParamsE)
        /*04a0*/ 	.word	0x000000ff


	//----- nvinfo : EIATTR_FRAME_SIZE
	.align		4
.L_208:
        /*04a4*/ 	.byte	0x04, 0x11
        /*04a6*/ 	.short	(.L_210 - .L_209)
	.align		4
.L_209:
        /*04a8*/ 	.word	index@(_ZN7cutlass13device_kernelIN5flash19enable_sm80_to_sm89INS1_16FlashAttnBwdSm80INS1_25CollectiveMainloopBwdSm80ILi2ELi1EN4cute5tupleIJNS5_1CILi64EEENS7_ILi96EEENS7_ILi128EEEEEENS_10bfloat16_tEfNS_4arch4Sm80ELb0ELb1ELb0ELb0ELb0ELb0ELb0ELb0ELi2ELi2ELi2ELi2ELb1EEENS1_21CollectiveEpilogueBwdISB_SC_SE_Li256ELb0ELb0ELi4EEENS1_19SingleTileSchedulerILb0ELb0ELb0ELi96EEEEEEEEEvNT_6ParamsE)
        /*04ac*/ 	.word	0x00000018


	//----- nvinfo : EIATTR_REGCOUNT
	.align		4
.L_210:
        /*04b0*/ 	.byte	0x04, 0x2f
        /*04b2*/ 	.short	(.L_212 - .L_211)
	.align		4
.L_211:
        /*04b4*/ 	.word	index@(_ZN7cutlass13device_kernelIN5flash19enable_sm80_to_sm89INS1_16FlashAttnBwdSm80INS1_25CollectiveMainloopBwdSm80ILi2ELi1EN4cute5tupleIJNS5_1CILi64EEENS7_ILi96EEENS7_ILi128EEEEEENS_10bfloat16_tEfNS_4arch4Sm80ELb0ELb0ELb0ELb1ELb1ELb0ELb0ELb0ELi2ELi2ELi2ELi2ELb1EEENS1_24CollectiveEpilogueBwdGQAISB_fSE_Li256ELb1ELb1EEENS1_19SingleTileSchedulerILb1ELb0ELb0ELi96EEEEEEEEEvNT_6ParamsE)
        /*04b8*/ 	.word	0x000000ff


	//----- nvinfo : EIATTR_FRAME_SIZE
	.align		4
.L_212:
        /*04bc*/ 	.byte	0x04, 0x11
        /*04be*/ 	.short	(.L_214 - .L_213)
	.align		4
.L_213:
        /*04c0*/ 	.word	index@($__internal_1_$__cuda_sm70_warpsync)
        /*04c4*/ 	.word	0x00000000


	//----- nvinfo : EIATTR_FRAME_SIZE
	.align		4
.L_214:
        /*04c8*/ 	.byte	0x04, 0x11
        /*04ca*/ 	.short	(.L_216 - .L_215)
	.align		4
.L_215:
        /*04cc*/ 	.word	index@(_ZN7cutlass13device_kernelIN5flash19enable_sm80_to_sm89INS1_16FlashAttnBwdSm80INS1_25CollectiveMainloopBwdSm80ILi2ELi1EN4cute5tupleIJNS5_1CILi64EEENS7_ILi96EEENS7_ILi128EEEEEENS_10bfloat16_tEfNS_4arch4Sm80ELb0ELb0ELb0ELb1ELb1ELb0ELb0ELb0ELi2ELi2ELi2ELi2ELb1EEENS1_24CollectiveEpilogueBwdGQAISB_fSE_Li256ELb1ELb1EEENS1_19SingleTileSchedulerILb1ELb0ELb0ELi96EEEEEEEEEvNT_6ParamsE)
        /*04d0*/ 	.word	0x00000020


	//----- nvinfo : EIATTR_REGCOUNT
	.align		4
.L_216:
        /*04d4*/ 	.byte	0x04, 0x2f
        /*04d6*/ 	.short	(.L_218 - .L_217)
	.align		4
.L_217:
        /*04d8*/ 	.word	index@(_ZN7cutlass13device_kernelIN5flash19enable_sm80_to_sm89INS1_16FlashAttnBwdSm80INS1_25CollectiveMainloopBwdSm80ILi2ELi1EN4cute5tupleIJNS5_1CILi64EEENS7_ILi96EEENS7_ILi128EEEEEENS_10bfloat16_tEfNS_4arch4Sm80ELb0ELb0ELb0ELb1ELb0ELb0ELb0ELb0ELi2ELi2ELi2ELi2ELb1EEENS1_24CollectiveEpilogueBwdGQAISB_fSE_Li256ELb1ELb0EEENS1_19SingleTileSchedulerILb1ELb0ELb0ELi96EEEEEEEEEvNT_6ParamsE)
        /*04dc*/ 	.word	0x000000ff


	//----- nvinfo : EIATTR_FRAME_SIZE
	.align		4
.L_218:
        /*04e0*/ 	.byte	0x04, 0x11
        /*04e2*/ 	.short	(.L_220 - .L_219)
	.align		4
.L_219:
        /*04e4*/ 	.word	index@(_ZN7cutlass13device_kernelIN5flash19enable_sm80_to_sm89INS1_16FlashAttnBwdSm80INS1_25CollectiveMainloopBwdSm80ILi2ELi1EN4cute5tupleIJNS5_1CILi64EEENS7_ILi96EEENS7_ILi128EEEEEENS_10bfloat16_tEfNS_4arch4Sm80ELb0ELb0ELb0ELb1ELb0ELb0ELb0ELb0ELi2ELi2ELi2ELi2ELb1EEENS1_24CollectiveEpilogueBwdGQAISB_fSE_Li256ELb1ELb0EEENS1_19SingleTileSchedulerILb1ELb0ELb0ELi96EEEEEEEEEvNT_6ParamsE)
        /*04e8*/ 	.word	0x00000020


	//----- nvinfo : EIATTR_REGCOUNT
	.align		4
.L_220:
        /*04ec*/ 	.byte	0x04, 0x2f
        /*04ee*/ 	.short	(.L_222 - .L_221)
	.align		4
.L_221:
        /*04f0*/ 	.word	index@(_ZN7cutlass13device_kernelIN5flash19enable_sm80_to_sm89INS1_16FlashAttnBwdSm80INS1_25CollectiveMainloopBwdSm80ILi2ELi1EN4cute5tupleIJNS5_1CILi64EEENS7_ILi96EEENS7_ILi128EEEEEENS_10bfloat16_tEfNS_4arch4Sm80ELb0ELb0ELb0ELb1ELb1ELb0ELb0ELb0ELi2ELi2ELi2ELi2ELb1EEENS1_21CollectiveEpilogueBwdISB_SC_SE_Li256ELb1ELb0ELi4EEENS1_19SingleTileSchedulerILb1ELb0ELb0ELi96EEEEEEEEEvNT_6ParamsE)
        /*04f4*/ 	.word	0x000000ff


	//----- nvinfo : EIATTR_FRAME_SIZE
	.align		4
.L_222:
        /*04f8*/ 	.byte	0x04, 0x11
        /*04fa*/ 	.short	(.L_224 - .L_223)
	.align		4
.L_223:
        /*04fc*/ 	.word	index@(_ZN7cutlass13device_kernelIN5flash19enable_sm80_to_sm89INS1_16FlashAttnBwdSm80INS1_25CollectiveMainloopBwdSm80ILi2ELi1EN4cute5tupleIJNS5_1CILi64EEENS7_ILi96EEENS7_ILi128EEEEEENS_10bfloat16_tEfNS_4arch4Sm80ELb0ELb0ELb0ELb1ELb1ELb0ELb0ELb0ELi2ELi2ELi2ELi2ELb1EEENS1_21CollectiveEpilogueBwdISB_SC_SE_Li256ELb1ELb0ELi4EEENS1_19SingleTileSchedulerILb1ELb0ELb0ELi96EEEEEEEEEvNT_6ParamsE)
        /*0500*/ 	.word	0x00000020


	//----- nvinfo : EIATTR_REGCOUNT
	.align		4
.L_224:
        /*0504*/ 	.byte	0x04, 0x2f
        /*0506*/ 	.short	(.L_226 - .L_225)
	.align		4
.L_225:
        /*0508*/ 	.word	index@(_ZN7cutlass13device_kernelIN5flash19enable_sm80_to_sm89INS1_16FlashAttnBwdSm80INS1_25CollectiveMainloopBwdSm80ILi2ELi1EN4cute5tupleIJNS5_1CILi64EEENS7_ILi96EEENS7_ILi128EEEEEENS_10bfloat16_tEfNS_4arch4Sm80ELb0ELb0ELb0ELb1ELb0ELb0ELb0ELb0ELi2ELi2ELi2ELi2ELb1EEENS1_21CollectiveEpilogueBwdISB_SC_SE_Li256ELb1ELb0ELi4EEENS1_19SingleTileSchedulerILb1ELb0ELb0ELi96EEEEEEEEEvNT_6ParamsE)
        /*050c*/ 	.word	0x000000ff


	//----- nvinfo : EIATTR_FRAME_SIZE
	.align		4
.L_226:
        /*0510*/ 	.byte	0x04, 0x11
        /*0512*/ 	.short	(.L_228 - .L_227)
	.align		4
.L_227:
        /*0514*/ 	.word	index@(_ZN7cutlass13device_kernelIN5flash19enable_sm80_to_sm89INS1_16FlashAttnBwdSm80INS1_25CollectiveMainloopBwdSm80ILi2ELi1EN4cute5tupleIJNS5_1CILi64EEENS7_ILi96EEENS7_ILi128EEEEEENS_10bfloat16_tEfNS_4arch4Sm80ELb0ELb0ELb0ELb1ELb0ELb0ELb0ELb0ELi2ELi2ELi2ELi2ELb1EEENS1_21CollectiveEpilogueBwdISB_SC_SE_Li256ELb1ELb0ELi4EEENS1_19SingleTileSchedulerILb1ELb0ELb0ELi96EEEEEEEEEvNT_6ParamsE)
        /*0518*/ 	.word	0x00000020


	//----- nvinfo : EIATTR_REGCOUNT
	.align		4
.L_228:
        /*051c*/ 	.byte	0x04, 0x2f
        /*051e*/ 	.short	(.L_230 - .L_229)
	.align		4
.L_229:
        /*0520*/ 	.word	index@(_ZN7cutlass13device_kernelIN5flash19enable_sm80_to_sm89INS1_16FlashAttnBwdSm80INS1_25CollectiveMainloopBwdSm80ILi2ELi1EN4cute5tupleIJNS5_1CILi64EEENS7_ILi96EEENS7_ILi128EEEEEENS_10bfloat16_tEfNS_4arch4Sm80ELb0ELb0ELb0ELb0ELb1ELb0ELb0ELb0ELi2ELi2ELi2ELi2ELb1EEENS1_24CollectiveEpilogueBwdGQAISB_fSE_Li256ELb0ELb1EEENS1_19SingleTileSchedulerILb0ELb0ELb0ELi96EEEEEEEEEvNT_6ParamsE)
        /*0524*/ 	.word	0x000000ff


	//----- nvinfo : EIATTR_FRAME_SIZE
	.align		4
.L_230:
        /*0528*/ 	.byte	0x04, 0x11
        /*052a*/ 	.short	(.L_232 - .L_231)
	.align		4
.L_231:
        /*052c*/ 	.word	index@($__internal_0_$__cuda_sm70_warpsync)
        /*0530*/ 	.word	0x00000000


	//----- nvinfo : EIATTR_FRAME_SIZE
	.align		4
.L_232:
        /*0534*/ 	.byte	0x04, 0x11
        /*0536*/ 	.short	(.L_234 - .L_233)
	.align		4
.L_233:
        /*0538*/ 	.word	index@(_ZN7cutlass13device_kernelIN5flash19enable_sm80_to_sm89INS1_16FlashAttnBwdSm80INS1_25CollectiveMainloopBwdSm80ILi2ELi1EN4cute5tupleIJNS5_1CILi64EEENS7_ILi96EEENS7_ILi128EEEEEENS_10bfloat16_tEfNS_4arch4Sm80ELb0ELb0ELb0ELb0ELb1ELb0ELb0ELb0ELi2ELi2ELi2ELi2ELb1EEENS1_24CollectiveEpilogueBwdGQAISB_fSE_Li256ELb0ELb1EEENS1_19SingleTileSchedulerILb0ELb0ELb0ELi96EEEEEEEEEvNT_6ParamsE)
        /*053c*/ 	.word	0x00000008


	//----- nvinfo : EIATTR_REGCOUNT
	.align		4
.L_234:
        /*0540*/ 	.byte	0x04, 0x2f
        /*0542*/ 	.short	(.L_236 - .L_235)
	.align		4
.L_235:
        /*0544*/ 	.word	index@(_ZN7cutlass13device_kernelIN5flash19enable_sm80_to_sm89INS1_16FlashAttnBwdSm80INS1_25CollectiveMainloopBwdSm80ILi2ELi1EN4cute5tupleIJNS5_1CILi64EEENS7_ILi96EEENS7_ILi128EEEEEENS_10bfloat16_tEfNS_4arch4Sm80ELb0ELb0ELb0ELb0ELb0ELb0ELb0ELb0ELi2ELi2ELi2ELi2ELb1EEENS1_24CollectiveEpilogueBwdGQAISB_fSE_Li256ELb0ELb0EEENS1_19SingleTileSchedulerILb0ELb0ELb0ELi96EEEEEEEEEvNT_6ParamsE)
        /*0548*/ 	.word	0x000000ff


	//----- nvinfo : EIATTR_FRAME_SIZE
	.align		4
.L_236:
        /*054c*/ 	.byte	0x04, 0x11
        /*054e*/ 	.short	(.L_238 - .L_237)
	.align		4
.L_237:
        /*0550*/ 	.word	index@(_ZN7cutlass13device_kernelIN5flash19enable_sm80_to_sm89INS1_16FlashAttnBwdSm80INS1_25CollectiveMainloopBwdSm80ILi2ELi1EN4cute5tupleIJNS5_1CILi64EEENS7_ILi96EEENS7_ILi128EEEEEENS_10bfloat16_tEfNS_4arch4Sm80ELb0ELb0ELb0ELb0ELb0ELb0ELb0ELb0ELi2ELi2ELi2ELi2ELb1EEENS1_24CollectiveEpilogueBwdGQAISB_fSE_Li256ELb0ELb0EEENS1_19SingleTileSchedulerILb0ELb0ELb0ELi96EEEEEEEEEvNT_6ParamsE)
        /*0554*/ 	.word	0x00000008


	//----- nvinfo : EIATTR_REGCOUNT
	.align		4
.L_238:
        /*0558*/ 	.byte	0x04, 0x2f
        /*055a*/ 	.short	(.L_240 - .L_239)
	.align		4
.L_239:
        /*055c*/ 	.word	index@(_ZN7cutlass13device_kernelIN5flash19enable_sm80_to_sm89INS1_16FlashAttnBwdSm80INS1_25CollectiveMainloopBwdSm80ILi2ELi1EN4cute5tupleIJNS5_1CILi64EEENS7_ILi96EEENS7_ILi128EEEEEENS_10bfloat16_tEfNS_4arch4Sm80ELb0ELb0ELb0ELb0ELb1ELb0ELb0ELb0ELi2ELi2ELi2ELi2ELb1EEENS1_21CollectiveEpilogueBwdISB_SC_SE_Li256ELb0ELb0ELi4EEENS1_19SingleTileSchedulerILb0ELb0ELb0ELi96EEEEEEEEEvNT_6ParamsE)
        /*0560*/ 	.word	0x000000ff


	//----- nvinfo : EIATTR_FRAME_SIZE
	.align		4
.L_240:
        /*0564*/ 	.byte	0x04, 0x11
        /*0566*/ 	.short	(.L_242 - .L_241)
	.align		4
.L_241:
        /*0568*/ 	.word	index@(_ZN7cutlass13device_kernelIN5flash19enable_sm80_to_sm89INS1_16FlashAttnBwdSm80INS1_25CollectiveMainloopBwdSm80ILi2ELi1EN4cute5tupleIJNS5_1CILi64EEENS7_ILi96EEENS7_ILi128EEEEEENS_10bfloat16_tEfNS_4arch4Sm80ELb0ELb0ELb0ELb0ELb1ELb0ELb0ELb0ELi2ELi2ELi2ELi2ELb1EEENS1_21CollectiveEpilogueBwdISB_SC_SE_Li256ELb0ELb0ELi4EEENS1_19SingleTileSchedulerILb0ELb0ELb0ELi96EEEEEEEEEvNT_6ParamsE)
        /*056c*/ 	.word	0x00000028


	//----- nvinfo : EIATTR_REGCOUNT
	.align		4
.L_242:
        /*0570*/ 	.byte	0x04, 0x2f
        /*0572*/ 	.short	(.L_244 - .L_243)
	.align		4
.L_243:
        /*0574*/ 	.word	index@(_ZN7cutlass13device_kernelIN5flash19enable_sm80_to_sm89INS1_16FlashAttnBwdSm80INS1_25CollectiveMainloopBwdSm80ILi2ELi1EN4cute5tupleIJNS5_1CILi64EEENS7_ILi96EEENS7_ILi128EEEEEENS_10bfloat16_tEfNS_4arch4Sm80ELb0ELb0ELb0ELb0ELb0ELb0ELb0ELb0ELi2ELi2ELi2ELi2ELb1EEENS1_21CollectiveEpilogueBwdISB_SC_SE_Li256ELb0ELb0ELi4EEENS1_19SingleTileSchedulerILb0ELb0ELb0ELi96EEEEEEEEEvNT_6ParamsE)
        /*0578*/ 	.word	0x000000ff


	//----- nvinfo : EIATTR_FRAME_SIZE
	.align		4
.L_244:
        /*057c*/ 	.byte	0x04, 0x11
        /*057e*/ 	.short	(.L_246 - .L_245)
	.align		4
.L_245:
        /*0580*/ 	.word	index@(_ZN7cutlass13device_kernelIN5flash19enable_sm80_to_sm89INS1_16FlashAttnBwdSm80INS1_25CollectiveMainloopBwdSm80ILi2ELi1EN4cute5tupleIJNS5_1CILi64EEENS7_ILi96EEENS7_ILi128EEEEEENS_10bfloat16_tEfNS_4arch4Sm80ELb0ELb0ELb0ELb0ELb0ELb0ELb0ELb0ELi2ELi2ELi2ELi2ELb1EEENS1_21CollectiveEpilogueBwdISB_SC_SE_Li256ELb0ELb0ELi4EEENS1_19SingleTileSchedulerILb0ELb0ELb0ELi96EEEEEEEEEvNT_6ParamsE)
        /*0584*/ 	.word	0x00000028


	//----- nvinfo : EIATTR_MIN_STACK_SIZE
	.align		4
.L_246:
        /*0588*/ 	.byte	0x04, 0x12
        /*058a*/ 	.short	(.L_248 - .L_247)
	.align		4
.L_247:
        /*058c*/ 	.word	index@(_ZN7cutlass13device_kernelIN5flash19enable_sm80_to_sm89INS1_16FlashAttnBwdSm80INS1_25CollectiveMainloopBwdSm80ILi2ELi1EN4cute5tupleIJNS5_1CILi64EEENS7_ILi96EEENS7_ILi128EEEEEENS_10bfloat16_tEfNS_4arch4Sm80ELb0ELb0ELb0ELb0ELb0ELb0ELb0ELb0ELi2ELi2ELi2ELi2ELb1EEENS1_21CollectiveEpilogueBwdISB_SC_SE_Li256ELb0ELb0ELi4EEENS1_19SingleTileSchedulerILb0ELb0ELb0ELi96EEEEEEEEEvNT_6ParamsE)
        /*0590*/ 	.word	0x00000028


	//----- nvinfo : EIATTR_MIN_STACK_SIZE
	.align		4
.L_248:
        /*0594*/ 	.byte	0x04, 0x12
        /*0596*/ 	.short	(.L_250 - .L_249)
	.align		4
.L_249:
        /*0598*/ 	.word	index@(_ZN7cutlass13device_kernelIN5flash19enable_sm80_to_sm89INS1_16FlashAttnBwdSm80INS1_25CollectiveMainloopBwdSm80ILi2ELi1EN4cute5tupleIJNS5_1CILi64EEENS7_ILi96EEENS7_ILi128EEEEEENS_10bfloat16_tEfNS_4arch4Sm80ELb0ELb0ELb0ELb0ELb1ELb0ELb0ELb0ELi2ELi2ELi2ELi2ELb1EEENS1_21CollectiveEpilogueBwdISB_SC_SE_Li256ELb0ELb0ELi4EEENS1_19SingleTileSchedulerILb0ELb0ELb0ELi96EEEEEEEEEvNT_6ParamsE)
        /*059c*/ 	.word	0x00000028


	//----- nvinfo : EIATTR_MIN_STACK_SIZE
	.align		4
.L_250:
        /*05a0*/ 	.byte	0x04, 0x12
        /*05a2*/ 	.short	(.L_252 - .L_251)
	.align		4
.L_251:
        /*05a4*/ 	.word	index@(_ZN7cutlass13device_kernelIN5flash19enable_sm80_to_sm89INS1_16FlashAttnBwdSm80INS1_25CollectiveMainloopBwdSm80ILi2ELi1EN4cute5tupleIJNS5_1CILi64EEENS7_ILi96EEENS7_ILi128EEEEEENS_10bfloat16_tEfNS_4arch4Sm80ELb0ELb0ELb0ELb0ELb0ELb0ELb0ELb0ELi2ELi2ELi2ELi2ELb1EEENS1_24CollectiveEpilogueBwdGQAISB_fSE_Li256ELb0ELb0EEENS1_19SingleTileSchedulerILb0ELb0ELb0ELi96EEEEEEEEEvNT_6ParamsE)
        /*05a8*/ 	.word	0x00000008


	//----- nvinfo : EIATTR_MIN_STACK_SIZE
	.align		4
.L_252:
        /*05ac*/ 	.byte	0x04, 0x12
        /*05ae*/ 	.short	(.L_254 - .L_253)
	.align		4
.L_253:
        /*05b0*/ 	.word	index@(_ZN7cutlass13device_kernelIN5flash19enable_sm80_to_sm89INS1_16FlashAttnBwdSm80INS1_25CollectiveMainloopBwdSm80ILi2ELi1EN4cute5tupleIJNS5_1CILi64EEENS7_ILi96EEENS7_ILi128EEEEEENS_10bfloat16_tEfNS_4arch4Sm80ELb0ELb0ELb0ELb0ELb1ELb0ELb0ELb0ELi2ELi2ELi2ELi2ELb1EEENS1_24CollectiveEpilogueBwdGQAISB_fSE_Li256ELb0ELb1EEENS1_19SingleTileSchedulerILb0ELb0ELb0ELi96EEEEEEEEEvNT_6ParamsE)
        /*05b4*/ 	.word	0x00000008


	//----- nvinfo : EIATTR_MIN_STACK_SIZE
	.align		4
.L_254:
        /*05b8*/ 	.byte	0x04, 0x12
        /*05ba*/ 	.short	(.L_256 - .L_255)
	.align		4
.L_255:
        /*05bc*/ 	.word	index@(_ZN7cutlass13device_kernelIN5flash19enable_sm80_to_sm89INS1_16FlashAttnBwdSm80INS1_25CollectiveMainloopBwdSm80ILi2ELi1EN4cute5tupleIJNS5_1CILi64EEENS7_ILi96EEENS7_ILi128EEEEEENS_10bfloat16_tEfNS_4arch4Sm80ELb0ELb0ELb0ELb1ELb0ELb0ELb0ELb0ELi2ELi2ELi2ELi2ELb1EEENS1_21CollectiveEpilogueBwdISB_SC_SE_Li256ELb1ELb0ELi4EEENS1_19SingleTileSchedulerILb1ELb0ELb0ELi96EEEEEEEEEvNT_6ParamsE)
        /*05c0*/ 	.word	0x00000020


	//----- nvinfo : EIATTR_MIN_STACK_SIZE
	.align		4
.L_256:
        /*05c4*/ 	.byte	0x04, 0x12
        /*05c6*/ 	.short	(.L_258 - .L_257)
	.align		4
.L_257:
        /*05c8*/ 	.word	index@(_ZN7cutlass13device_kernelIN5flash19enable_sm80_to_sm89INS1_16FlashAttnBwdSm80INS1_25CollectiveMainloopBwdSm80ILi2ELi1EN4cute5tupleIJNS5_1CILi64EEENS7_ILi96EEENS7_ILi128EEEEEENS_10bfloat16_tEfNS_4arch4Sm80ELb0ELb0ELb0ELb1ELb1ELb0ELb0ELb0ELi2ELi2ELi2ELi2ELb1EEENS1_21CollectiveEpilogueBwdISB_SC_SE_Li256ELb1ELb0ELi4EEENS1_19SingleTileSchedulerILb1ELb0ELb0ELi96EEEEEEEEEvNT_6ParamsE)
        /*05cc*/ 	.word	0x00000020


	//----- nvinfo : EIATTR_MIN_STACK_SIZE
	.align		4
.L_258:
        /*05d0*/ 	.byte	0x04, 0x12
        /*05d2*/ 	.short	(.L_260 - .L_259)
	.align		4
.L_259:
        /*05d4*/ 	.word	index@(_ZN7cutlass13device_kernelIN5flash19enable_sm80_to_sm89INS1_16FlashAttnBwdSm80INS1_25CollectiveMainloopBwdSm80ILi2ELi1EN4cute5tupleIJNS5_1CILi64EEENS7_ILi96EEENS7_ILi128EEEEEENS_10bfloat16_tEfNS_4arch4Sm80ELb0ELb0ELb0ELb1ELb0ELb0ELb0ELb0ELi2ELi2ELi2ELi2ELb1EEENS1_24CollectiveEpilogueBwdGQAISB_fSE_Li256ELb1ELb0EEENS1_19SingleTileSchedulerILb1ELb0ELb0ELi96EEEEEEEEEvNT_6ParamsE)
        /*05d8*/ 	.word	0x00000020


	//----- nvinfo : EIATTR_MIN_STACK_SIZE
	.align		4
.L_260:
        /*05dc*/ 	.byte	0x04, 0x12
        /*05de*/ 	.short	(.L_262 - .L_261)
	.align		4
.L_261:
        /*05e0*/ 	.word	index@(_ZN7cutlass13device_kernelIN5flash19enable_sm80_to_sm89INS1_16FlashAttnBwdSm80INS1_25CollectiveMainloopBwdSm80ILi2ELi1EN4cute5tupleIJNS5_1CILi64EEENS7_ILi96EEENS7_ILi128EEEEEENS_10bfloat16_tEfNS_4arch4Sm80ELb0ELb0ELb0ELb1ELb1ELb0ELb0ELb0ELi2ELi2ELi2ELi2ELb1EEENS1_24CollectiveEpilogueBwdGQAISB_fSE_Li256ELb1ELb1EEENS1_19SingleTileSchedulerILb1ELb0ELb0ELi96EEEEEEEEEvNT_6ParamsE)
        /*05e4*/ 	.word	0x00000020


	//----- nvinfo : EIATTR_MIN_STACK_SIZE
	.align		4
.L_262:
        /*05e8*/ 	.byte	0x04, 0x12
        /*05ea*/ 	.short	(.L_264 - .L_263)
	.align		4
.L_263:
        /*05ec*/ 	.word	index@(_ZN7cutlass13device_kernelIN5flash19enable_sm80_to_sm89INS1_16FlashAttnBwdSm80INS1_25CollectiveMainloopBwdSm80ILi2ELi1EN4cute5tupleIJNS5_1CILi64EEENS7_ILi96EEENS7_ILi128EEEEEENS_10bfloat16_tEfNS_4arch4Sm80ELb0ELb1ELb0ELb0ELb0ELb0ELb0ELb0ELi2ELi2ELi2ELi2ELb1EEENS1_21CollectiveEpilogueBwdISB_SC_SE_Li256ELb0ELb0ELi4EEENS1_19SingleTileSchedulerILb0ELb0ELb0ELi96EEEEEEEEEvNT_6ParamsE)
        /*05f0*/ 	.word	0x00000018


	//----- nvinfo : EIATTR_MIN_STACK_SIZE
	.align		4
.L_264:
        /*05f4*/ 	.byte	0x04, 0x12
        /*05f6*/ 	.short	(.L_266 - .L_265)
	.align		4
.L_265:
        /*05f8*/ 	.word	index@(_ZN7cutlass13device_kernelIN5flash19enable_sm80_to_sm89INS1_16FlashAttnBwdSm80INS1_25CollectiveMainloopBwdSm80ILi2ELi1EN4cute5tupleIJNS5_1CILi64EEENS7_ILi96EEENS7_ILi128EEEEEENS_10bfloat16_tEfNS_4arch4Sm80ELb0ELb1ELb0ELb0ELb1ELb0ELb0ELb0ELi2ELi2ELi2ELi2ELb1EEENS1_21CollectiveEpilogueBwdISB_SC_SE_Li256ELb0ELb0ELi4EEENS1_19SingleTileSchedulerILb0ELb0ELb0ELi96EEEEEEEEEvNT_6ParamsE)
        /*05fc*/ 	.word	0x00000018


	//----- nvinfo : EIATTR_MIN_STACK_SIZE
	.align		4
.L_266:
        /*0600*/ 	.byte	0x04, 0x12
        /*0602*/ 	.short	(.L_268 - .L_267)
	.align		4
.L_267:
        /*0604*/ 	.word	index@(_ZN7cutlass13device_kernelIN5flash19enable_sm80_to_sm89INS1_16FlashAttnBwdSm80INS1_25CollectiveMainloopBwdSm80ILi2ELi1EN4cute5tupleIJNS5_1CILi64EEENS7_ILi96EEENS7_ILi128EEEEEENS_10bfloat16_tEfNS_4arch4Sm80ELb0ELb1ELb0ELb0ELb0ELb0ELb0ELb0ELi2ELi2ELi2ELi2ELb1EEENS1_24CollectiveEpilogueBwdGQAISB_fSE_Li256ELb0ELb0EEENS1_19SingleTileSchedulerILb0ELb0ELb0ELi96EEEEEEEEEvNT_6ParamsE)
        /*0608*/ 	.word	0x00000028


	//----- nvinfo : EIATTR_MIN_STACK_SIZE
	.align		4
.L_268:
        /*060c*/ 	.byte	0x04, 0x12
        /*060e*/ 	.short	(.L_270 - .L_269)
	.align		4
.L_269:
        /*0610*/ 	.word	index@(_ZN7cutlass13device_kernelIN5flash19enable_sm80_to_sm89INS1_16FlashAttnBwdSm80INS1_25CollectiveMainloopBwdSm80ILi2ELi1EN4cute5tupleIJNS5_1CILi64EEENS7_ILi96EEENS7_ILi128EEEEEENS_10bfloat16_tEfNS_4arch4Sm80ELb0ELb1ELb0ELb0ELb1ELb0ELb0ELb0ELi2ELi2ELi2ELi2ELb1EEENS1_24CollectiveEpilogueBwdGQAISB_fSE_Li256ELb0ELb1EEENS1_19SingleTileSchedulerILb0ELb0ELb0ELi96EEEEEEEEEvNT_6ParamsE)
        /*0614*/ 	.word	0x00000018


	//----- nvinfo : EIATTR_MIN_STACK_SIZE
	.align		4
.L_270:
        /*0618*/ 	.byte	0x04, 0x12
        /*061a*/ 	.short	(.L_272 - .L_271)
	.align		4
.L_271:
        /*061c*/ 	.word	index@(_ZN7cutlass13device_kernelIN5flash19enable_sm80_to_sm89INS1_16FlashAttnBwdSm80INS1_25CollectiveMainloopBwdSm80ILi2ELi1EN4cute5tupleIJNS5_1CILi64EEENS7_ILi96EEENS7_ILi128EEEEEENS_10bfloat16_tEfNS_4arch4Sm80ELb0ELb1ELb0ELb1ELb0ELb0ELb0ELb0ELi2ELi2ELi2ELi2ELb1EEENS1_21CollectiveEpilogueBwdISB_SC_SE_Li256ELb1ELb0ELi4EEENS1_19SingleTileSchedulerILb1ELb0ELb0ELi96EEEEEEEEEvNT_6ParamsE)
        /*0620*/ 	.word	0x00000028


	//----- nvinfo : EIATTR_MIN_STACK_SIZE
	.align		4
.L_272:
        /*0624*/ 	.byte	0x04, 0x12
        /*0626*/ 	.short	(.L_274 - .L_273)
	.align		4
.L_273:
        /*0628*/ 	.word	index@(_ZN7cutlass13device_kernelIN5flash19enable_sm80_to_sm89INS1_16FlashAttnBwdSm80INS1_25CollectiveMainloopBwdSm80ILi2ELi1EN4cute5tupleIJNS5_1CILi64EEENS7_ILi96EEENS7_ILi128EEEEEENS_10bfloat16_tEfNS_4arch4Sm80ELb0ELb1ELb0ELb1ELb1ELb0ELb0ELb0ELi2ELi2ELi2ELi2ELb1EEENS1_21CollectiveEpilogueBwdISB_SC_SE_Li256ELb1ELb0ELi4EEENS1_19SingleTileSchedulerILb1ELb0ELb0ELi96EEEEEEEEEvNT_6ParamsE)
        /*062c*/ 	.word	0x00000028


	//----- nvinfo : EIATTR_MIN_STACK_SIZE
	.align		4
.L_274:
        /*0630*/ 	.byte	0x04, 0x12
        /*0632*/ 	.short	(.L_276 - .L_275)
	.align		4
.L_275:
        /*0634*/ 	.word	index@(_ZN7cutlass13device_kernelIN5flash19enable_sm80_to_sm89INS1_16FlashAttnBwdSm80INS1_25CollectiveMainloopBwdSm80ILi2ELi1EN4cute5tupleIJNS5_1CILi64EEENS7_ILi96EEENS7_ILi128EEEEEENS_10bfloat16_tEfNS_4arch4Sm80ELb0ELb1ELb0ELb1ELb0ELb0ELb0ELb0ELi2ELi2ELi2ELi2ELb1EEENS1_24CollectiveEpilogueBwdGQAISB_fSE_Li256ELb1ELb0EEENS1_19SingleTileSchedulerILb1ELb0ELb0ELi96EEEEEEEEEvNT_6ParamsE)
        /*0638*/ 	.word	0x00000018


	//----- nvinfo : EIATTR_MIN_STACK_SIZE
	.align		4
.L_276:
        /*063c*/ 	.byte	0x04, 0x12
        /*063e*/ 	.short	(.L_278 - .L_277)
	.align		4
.L_277:
        /*0640*/ 	.word	index@(_ZN7cutlass13device_kernelIN5flash19enable_sm80_to_sm89INS1_16FlashAttnBwdSm80INS1_25CollectiveMainloopBwdSm80ILi2ELi1EN4cute5tupleIJNS5_1CILi64EEENS7_ILi96EEENS7_ILi128EEEEEENS_10bfloat16_tEfNS_4arch4Sm80ELb0ELb1ELb0ELb1ELb1ELb0ELb0ELb0ELi2ELi2ELi2ELi2ELb1EEENS1_24CollectiveEpilogueBwdGQAISB_fSE_Li256ELb1ELb1EEENS1_19SingleTileSchedulerILb1ELb0ELb0ELi96EEEEEEEEEvNT_6ParamsE)
        /*0644*/ 	.word	0x00000018


	//----- nvinfo : EIATTR_MIN_STACK_SIZE
	.align		4
.L_278:
        /*0648*/ 	.byte	0x04, 0x12
        /*064a*/ 	.short	(.L_280 - .L_279)
	.align		4
.L_279:
        /*064c*/ 	.word	index@(_ZN7cutlass13device_kernelIN5flash19enable_sm80_to_sm89INS1_16FlashAttnBwdSm80INS1_25CollectiveMainloopBwdSm80ILi2ELi1EN4cute5tupleIJNS5_1CILi64EEENS7_ILi96EEENS7_ILi128EEEEEENS_10bfloat16_tEfNS_4arch4Sm80ELb1ELb0ELb0ELb0ELb0ELb0ELb0ELb0ELi2ELi2ELi2ELi2ELb1EEENS1_21CollectiveEpilogueBwdISB_SC_SE_Li256ELb0ELb0ELi4EEENS1_25SingleTileBwdLPTSchedulerILb0ELi96ELb0EEEEEEEEEvNT_6ParamsE)
        /*0650*/ 	.word	0x00000020


	//----- nvinfo : EIATTR_MIN_STACK_SIZE
	.align		4
.L_280:
        /*0654*/ 	.byte	0x04, 0x12
        /*0656*/ 	.short	(.L_282 - .L_281)
	.align		4
.L_281:
        /*0658*/ 	.word	index@(_ZN7cutlass13device_kernelIN5flash19enable_sm80_to_sm89INS1_16FlashAttnBwdSm80INS1_25CollectiveMainloopBwdSm80ILi2ELi1EN4cute5tupleIJNS5_1CILi64EEENS7_ILi96EEENS7_ILi128EEEEEENS_10bfloat16_tEfNS_4arch4Sm80ELb1ELb0ELb0ELb0ELb1ELb0ELb0ELb0ELi2ELi2ELi2ELi2ELb1EEENS1_21CollectiveEpilogueBwdISB_SC_SE_Li256ELb0ELb0ELi4EEENS1_25SingleTileBwdLPTSchedulerILb0ELi96ELb1EEEEEEEEEvNT_6ParamsE)
        /*065c*/ 	.word	0x00000040


	//----- nvinfo : EIATTR_MIN_STACK_SIZE
	.align		4
.L_282:
        /*0660*/ 	.byte	0x04, 0x12
        /*0662*/ 	.short	(.L_284 - .L_283)
	.align		4
.L_283:
        /*0664*/ 	.word	index@(_ZN7cutlass13device_kernelIN5flash19enable_sm80_to_sm89INS1_16FlashAttnBwdSm80INS1_25CollectiveMainloopBwdSm80ILi2ELi1EN4cute5tupleIJNS5_1CILi64EEENS7_ILi96EEENS7_ILi128EEEEEENS_10bfloat16_tEfNS_4arch4Sm80ELb1ELb0ELb0ELb0ELb0ELb0ELb0ELb0ELi2ELi2ELi2ELi2ELb1EEENS1_24CollectiveEpilogueBwdGQAISB_fSE_Li256ELb0ELb0EEENS1_25SingleTileBwdLPTSchedulerILb0ELi96ELb0EEEEEEEEEvNT_6ParamsE)
        /*0668*/ 	.word	0x00000020


	//----- nvinfo : EIATTR_MIN_STACK_SIZE
	.align		4
.L_284:
        /*066c*/ 	.byte	0x04, 0x12
        /*066e*/ 	.short	(.L_286 - .L_285)
	.align		4
.L_285:
        /*0670*/ 	.word	index@(_ZN7cutlass13device_kernelIN5flash19enable_sm80_to_sm89INS1_16FlashAttnBwdSm80INS1_25CollectiveMainloopBwdSm80ILi2ELi1EN4cute5tupleIJNS5_1CILi64EEENS7_ILi96EEENS7_ILi128EEEEEENS_10bfloat16_tEfNS_4arch4Sm80ELb1ELb0ELb0ELb0ELb1ELb0ELb0ELb0ELi2ELi2ELi2ELi2ELb1EEENS1_24CollectiveEpilogueBwdGQAISB_fSE_Li256ELb0ELb1EEENS1_25SingleTileBwdLPTSchedulerILb0ELi96ELb1EEEEEEEEEvNT_6ParamsE)
        /*0674*/ 	.word	0x00000028


	//----- nvinfo : EIATTR_MIN_STACK_SIZE
	.align		4
.L_286:
        /*0678*/ 	.byte	0x04, 0x12
        /*067a*/ 	.short	(.L_288 - .L_287)
	.align		4
.L_287:
        /*067c*/ 	.word	index@(_ZN7cutlass13device_kernelIN5flash19enable_sm80_to_sm89INS1_16FlashAttnBwdSm80INS1_25CollectiveMainloopBwdSm80ILi2ELi1EN4cute5tupleIJNS5_1CILi64EEENS7_ILi96EEENS7_ILi128EEEEEENS_10bfloat16_tEfNS_4arch4Sm80ELb1ELb0ELb0ELb1ELb0ELb0ELb0ELb0ELi2ELi2ELi2ELi2ELb1EEENS1_21CollectiveEpilogueBwdISB_SC_SE_Li256ELb1ELb0ELi4EEENS1_25SingleTileBwdLPTSchedulerILb1ELi96ELb0EEEEEEEEEvNT_6ParamsE)
        /*0680*/ 	.word	0x00000040


	//----- nvinfo : EIATTR_MIN_STACK_SIZE
	.align		4
.L_288:
        /*0684*/ 	.byte	0x04, 0x12
        /*0686*/ 	.short	(.L_290 - .L_289)
	.align		4
.L_289:
        /*0688*/ 	.word	index@(_ZN7cutlass13device_kernelIN5flash19enable_sm80_to_sm89INS1_16FlashAttnBwdSm80INS1_25CollectiveMainloopBwdSm80ILi2ELi1EN4cute5tupleIJNS5_1CILi64EEENS7_ILi96EEENS7_ILi128EEEEEENS_10bfloat16_tEfNS_4arch4Sm80ELb1ELb0ELb0ELb1ELb1ELb0ELb0ELb0ELi2ELi2ELi2ELi2ELb1EEENS1_21CollectiveEpilogueBwdISB_SC_SE_Li256ELb1ELb0ELi4EEENS1_25SingleTileBwdLPTSchedulerILb1ELi96ELb1EEEEEEEEEvNT_6ParamsE)
        /*068c*/ 	.word	0x00000048


	//----- nvinfo : EIATTR_MIN_STACK_SIZE
	.align		4
.L_290:
        /*0690*/ 	.byte	0x04, 0x12
        /*0692*/ 	.short	(.L_292 - .L_291)
	.align		4
.L_291:
        /*0694*/ 	.word	index@(_ZN7cutlass13device_kernelIN5flash19enable_sm80_to_sm89INS1_16FlashAttnBwdSm80INS1_25CollectiveMainloopBwdSm80ILi2ELi1EN4cute5tupleIJNS5_1CILi64EEENS7_ILi96EEENS7_ILi128EEEEEENS_10bfloat16_tEfNS_4arch4Sm80ELb1ELb0ELb0ELb1ELb0ELb0ELb0ELb0ELi2ELi2ELi2ELi2ELb1EEENS1_24CollectiveEpilogueBwdGQAISB_fSE_Li256ELb1ELb0EEENS1_25SingleTileBwdLPTSchedulerILb1ELi96ELb0EEEEEEEEEvNT_6ParamsE)
        /*0698*/ 	.word	0x00000028


	//----- nvinfo : EIATTR_MIN_STACK_SIZE
	.align		4
.L_292:
        /*069c*/ 	.byte	0x04, 0x12
        /*069e*/ 	.short	(.L_294 - .L_293)
	.align		4
.L_293:
        /*06a0*/ 	.word	index@(_ZN7cutlass13device_kernelIN5flash32FlashAttnBwdPostprocessConvertdQIN4cute5tupleIJNS3_1CILi96EEENS5_ILi128EEEEEENS_10bfloat16_tEfNS_4arch4Sm80ELi256ENS3_8TiledMMAINS3_8MMA_AtomIJNS3_30SM80_16x8x16_F32BF16BF16F32_TNEEEENS3_6LayoutINS4_IJNS5_ILi2EEENS5_ILi4EEENS5_ILi1EEEEEENS4_IJSJ_SH_NS5_ILi0EEEEEEEENS4_IJNS5_ILi32EEENS5_ILi64EEENS5_ILi16EEEEEEEELb0EEEEEvNT_6ParamsE)
        /*06a4*/ 	.word	0x00000000


	//----- nvinfo : EIATTR_MIN_STACK_SIZE
	.align		4
.L_294:
        /*06a8*/ 	.byte	0x04, 0x12
        /*06aa*/ 	.short	(.L_296 - .L_295)
	.align		4
.L_295:
        /*06ac*/ 	.word	index@(_ZN7cutlass13device_kernelIN5flash19enable_sm80_to_sm89INS1_16FlashAttnBwdSm80INS1_25CollectiveMainloopBwdSm80ILi2ELi1EN4cute5tupleIJNS5_1CILi64EEENS7_ILi96EEENS7_ILi128EEEEEENS_10bfloat16_tEfNS_4arch4Sm80ELb1ELb0ELb0ELb1ELb1ELb0ELb0ELb0ELi2ELi2ELi2ELi2ELb1EEENS1_24CollectiveEpilogueBwdGQAISB_fSE_Li256ELb1ELb1EEENS1_25SingleTileBwdLPTSchedulerILb1ELi96ELb1EEEEEEEEEvNT_6ParamsE)
        /*06b0*/ 	.word	0x00000038


	//----- nvinfo : EIATTR_MIN_STACK_SIZE
	.align		4
.L_296:
        /*06b4*/ 	.byte	0x04, 0x12
        /*06b6*/ 	.short	(.L_298 - .L_297)
	.align		4
.L_297:
        /*06b8*/ 	.word	index@(_ZN7cutlass13device_kernelIN5flash19enable_sm80_to_sm89INS1_16FlashAttnBwdSm80INS1_25CollectiveMainloopBwdSm80ILi2ELi2EN4cute5tupleIJNS5_1CILi64EEENS7_ILi128EEES9_EEENS_10bfloat16_tEfNS_4arch4Sm80ELb0ELb0ELb0ELb0ELb0ELb0ELb0ELb0ELi2ELi2ELi2ELi2ELb0EEENS1_21CollectiveEpilogueBwdISA_SB_SD_Li256ELb0ELb0ELi4EEENS1_19SingleTileSchedulerILb0ELb0ELb0ELi128EEEEEEEEEvNT_6ParamsE)
        /*06bc*/ 	.word	0x00000000


	//----- nvinfo : EIATTR_MIN_STACK_SIZE
	.align		4
.L_298:
        /*06c0*/ 	.byte	0x04, 0x12
        /*06c2*/ 	.short	(.L_300 - .L_299)
	.align		4
.L_299:
        /*06c4*/ 	.word	index@(_ZN7cutlass13device_kernelIN5flash19enable_sm80_to_sm89INS1_16FlashAttnBwdSm80INS1_25CollectiveMainloopBwdSm80ILi2ELi2EN4cute5tupleIJNS5_1CILi64EEENS7_ILi128EEES9_EEENS_10bfloat16_tEfNS_4arch4Sm80ELb0ELb0ELb0ELb0ELb1ELb0ELb0ELb0ELi2ELi2ELi2ELi2ELb0EEENS1_21CollectiveEpilogueBwdISA_SB_SD_Li256ELb0ELb0ELi4EEENS1_19SingleTileSchedulerILb0ELb0ELb0ELi128EEEEEEEEEvNT_6ParamsE)
        /*06c8*/ 	.word	0x00000000


	//----- nvinfo : EIATTR_MIN_STACK_SIZE
	.align		4
.L_300:
        /*06cc*/ 	.byte	0x04, 0x12
        /*06ce*/ 	.short	(.L_302 - .L_301)
	.align		4
.L_301:
        /*06d0*/ 	.word	index@(_ZN7cutlass13device_kernelIN5flash19enable_sm80_to_sm89INS1_16FlashAttnBwdSm80INS1_25CollectiveMainloopBwdSm80ILi2ELi2EN4cute5tupleIJNS5_1CILi64EEENS7_ILi128EEES9_EEENS_10bfloat16_tEfNS_4arch4Sm80ELb0ELb0ELb0ELb0ELb0ELb0ELb0ELb0ELi2ELi2ELi2ELi2ELb0EEENS1_24CollectiveEpilogueBwdGQAISA_fSD_Li256ELb0ELb0EEENS1_19SingleTileSchedulerILb0ELb0ELb0ELi128EEEEEEEEEvNT_6ParamsE)
        /*06d4*/ 	.word	0x00000028


	//----- nvinfo : EIATTR_MIN_STACK_SIZE
	.align		4
.L_302:
        /*06d8*/ 	.byte	0x04, 0x12
        /*06da*/ 	.short	(.L_304 - .L_303)
	.align		4
.L_303:
        /*06dc*/ 	.word	index@(_ZN7cutlass13device_kernelIN5flash19enable_sm80_to_sm89INS1_16FlashAttnBwdSm80INS1_25CollectiveMainloopBwdSm80ILi2ELi2EN4cute5tupleIJNS5_1CILi64EEENS7_ILi128EEES9_EEENS_10bfloat16_tEfNS_4arch4Sm80ELb0ELb0ELb0ELb0ELb1ELb0ELb0ELb0ELi2ELi2ELi2ELi2ELb0EEENS1_24CollectiveEpilogueBwdGQAISA_fSD_Li256ELb0ELb1EEENS1_19SingleTileSchedulerILb0ELb0ELb0ELi128EEEEEEEEEvNT_6ParamsE)
        /*06e0*/ 	.word	0x00000028


	//----- nvinfo : EIATTR_MIN_STACK_SIZE
	.align		4
.L_304:
        /*06e4*/ 	.byte	0x04, 0x12
        /*06e6*/ 	.short	(.L_306 - .L_305)
	.align		4
.L_305:
        /*06e8*/ 	.word	index@(_ZN7cutlass13device_kernelIN5flash19enable_sm80_to_sm89INS1_16FlashAttnBwdSm80INS1_25CollectiveMainloopBwdSm80ILi2ELi2EN4cute5tupleIJNS5_1CILi64EEENS7_ILi128EEES9_EEENS_10bfloat16_tEfNS_4arch4Sm80ELb0ELb0ELb0ELb1ELb0ELb0ELb0ELb0ELi2ELi2ELi2ELi2ELb0EEENS1_21CollectiveEpilogueBwdISA_SB_SD_Li256ELb1ELb0ELi4EEENS1_19SingleTileSchedulerILb1ELb0ELb0ELi128EEEEEEEEEvNT_6ParamsE)
        /*06ec*/ 	.word	0x00000048


	//----- nvinfo : EIATTR_MIN_STACK_SIZE
	.align		4
.L_306:
        /*06f0*/ 	.byte	0x04, 0x12
        /*06f2*/ 	.short	(.L_308 - .L_307)
	.align		4
.L_307:
        /*06f4*/ 	.word	index@(_ZN7cutlass13device_kernelIN5flash19enable_sm80_to_sm89INS1_16FlashAttnBwdSm80INS1_25CollectiveMainloopBwdSm80ILi2ELi2EN4cute5tupleIJNS5_1CILi64EEENS7_ILi128EEES9_EEENS_10bfloat16_tEfNS_4arch4Sm80ELb0ELb0ELb0ELb1ELb1ELb0ELb0ELb0ELi2ELi2ELi2ELi2ELb0EEENS1_21CollectiveEpilogueBwdISA_SB_SD_Li256ELb1ELb0ELi4EEENS1_19SingleTileSchedulerILb1ELb0ELb0ELi128EEEEEEEEEvNT_6ParamsE)
        /*06f8*/ 	.word	0x00000048


	//----- nvinfo : EIATTR_MIN_STACK_SIZE
	.align		4
.L_308:
        /*06fc*/ 	.byte	0x04, 0x12
        /*06fe*/ 	.short	(.L_310 - .L_309)
	.align		4
.L_309:
        /*0700*/ 	.word	index@(_ZN7cutlass13device_kernelIN5flash19enable_sm80_to_sm89INS1_16FlashAttnBwdSm80INS1_25CollectiveMainloopBwdSm80ILi2ELi2EN4cute5tupleIJNS5_1CILi64EEENS7_ILi128EEES9_EEENS_10bfloat16_tEfNS_4arch4Sm80ELb0ELb0ELb0ELb1ELb0ELb0ELb0ELb0ELi2ELi2ELi2ELi2ELb0EEENS1_24CollectiveEpilogueBwdGQAISA_fSD_Li256ELb1ELb0EEENS1_19SingleTileSchedulerILb1ELb0ELb0ELi128EEEEEEEEEvNT_6ParamsE)
        /*0704*/ 	.word	0x00000048


	//----- nvinfo : EIATTR_MIN_STACK_SIZE
	.align		4
.L_310:
        /*0708*/ 	.byte	0x04, 0x12
        /*070a*/ 	.short	(.L_312 - .L_311)
	.align		4
.L_311:
        /*070c*/ 	.word	index@(_ZN7cutlass13device_kernelIN5flash19enable_sm80_to_sm89INS1_16FlashAttnBwdSm80INS1_25CollectiveMainloopBwdSm80ILi2ELi2EN4cute5tupleIJNS5_1CILi64EEENS7_ILi128EEES9_EEENS_10bfloat16_tEfNS_4arch4Sm80ELb0ELb0ELb0ELb1ELb1ELb0ELb0ELb0ELi2ELi2ELi2ELi2ELb0EEENS1_24CollectiveEpilogueBwdGQAISA_fSD_Li256ELb1ELb1EEENS1_19SingleTileSchedulerILb1ELb0ELb0ELi128EEEEEEEEEvNT_6ParamsE)
        /*0710*/ 	.word	0x00000048


	//----- nvinfo : EIATTR_MIN_STACK_SIZE
	.align		4
.L_312:
        /*0714*/ 	.byte	0x04, 0x12
        /*0716*/ 	.short	(.L_314 - .L_313)
	.align		4
.L_313:
        /*0718*/ 	.word	index@(_ZN7cutlass13device_kernelIN5flash19enable_sm80_to_sm89INS1_16FlashAttnBwdSm80INS1_25CollectiveMainloopBwdSm80ILi2ELi2EN4cute5tupleIJNS5_1CILi64EEENS7_ILi128EEES9_EEENS_10bfloat16_tEfNS_4arch4Sm80ELb0ELb1ELb0ELb0ELb0ELb0ELb0ELb0ELi2ELi2ELi2ELi2ELb0EEENS1_21CollectiveEpilogueBwdISA_SB_SD_Li256ELb0ELb0ELi4EEENS1_19SingleTileSchedulerILb0ELb0ELb0ELi128EEEEEEEEEvNT_6ParamsE)
        /*071c*/ 	.word	0x00000050


	//----- nvinfo : EIATTR_MIN_STACK_SIZE
	.align		4
.L_314:
        /*0720*/ 	.byte	0x04, 0x12
        /*0722*/ 	.short	(.L_316 - .L_315)
	.align		4
.L_315:
        /*0724*/ 	.word	index@(_ZN7cutlass13device_kernelIN5flash19enable_sm80_to_sm89INS1_16FlashAttnBwdSm80INS1_25CollectiveMainloopBwdSm80ILi2ELi2EN4cute5tupleIJNS5_1CILi64EEENS7_ILi128EEES9_EEENS_10bfloat16_tEfNS_4arch4Sm80ELb0ELb1ELb0ELb0ELb1ELb0ELb0ELb0ELi2ELi2ELi2ELi2ELb0EEENS1_21CollectiveEpilogueBwdISA_SB_SD_Li256ELb0ELb0ELi4EEENS1_19SingleTileSchedulerILb0ELb0ELb0ELi128EEEEEEEEEvNT_6ParamsE)
        /*0728*/ 	.word	0x00000050


	//----- nvinfo : EIATTR_MIN_STACK_SIZE
	.align		4
.L_316:
        /*072c*/ 	.byte	0x04, 0x12
        /*072e*/ 	.short	(.L_318 - .L_317)
	.align		4
.L_317:
        /*0730*/ 	.word	index@(_ZN7cutlass13device_kernelIN5flash19enable_sm80_to_sm89INS1_16FlashAttnBwdSm80INS1_25CollectiveMainloopBwdSm80ILi2ELi2EN4cute5tupleIJNS5_1CILi64EEENS7_ILi128EEES9_EEENS_10bfloat16_tEfNS_4arch4Sm80ELb0ELb1ELb0ELb0ELb0ELb0ELb0ELb0ELi2ELi2ELi2ELi2ELb0EEENS1_24CollectiveEpilogueBwdGQAISA_fSD_Li256ELb0ELb0EEENS1_19SingleTileSchedulerILb0ELb0ELb0ELi128EEEEEEEEEvNT_6ParamsE)
        /*0734*/ 	.word	0x00000048


	//----- nvinfo : EIATTR_MIN_STACK_SIZE
	.align		4
.L_318:
        /*0738*/ 	.byte	0x04, 0x12
        /*073a*/ 	.short	(.L_320 - .L_319)
	.align		4
.L_319:
        /*073c*/ 	.word	index@(_ZN7cutlass13device_kernelIN5flash19enable_sm80_to_sm89INS1_16FlashAttnBwdSm80INS1_25CollectiveMainloopBwdSm80ILi2ELi2EN4cute5tupleIJNS5_1CILi64EEENS7_ILi128EEES9_EEENS_10bfloat16_tEfNS_4arch4Sm80ELb0ELb1ELb0ELb0ELb1ELb0ELb0ELb0ELi2ELi2ELi2ELi2ELb0EEENS1_24CollectiveEpilogueBwdGQAISA_fSD_Li256ELb0ELb1EEENS1_19SingleTileSchedulerILb0ELb0ELb0ELi128EEEEEEEEEvNT_6ParamsE)
        /*0740*/ 	.word	0x00000050


	//----- nvinfo : EIATTR_MIN_STACK_SIZE
	.align		4
.L_320:
        /*0744*/ 	.byte	0x04, 0x12
        /*0746*/ 	.short	(.L_322 - .L_321)
	.align		4
.L_321:
        /*0748*/ 	.word	index@(_ZN7cutlass13device_kernelIN5flash19enable_sm80_to_sm89INS1_16FlashAttnBwdSm80INS1_25CollectiveMainloopBwdSm80ILi2ELi2EN4cute5tupleIJNS5_1CILi64EEENS7_ILi128EEES9_EEENS_10bfloat16_tEfNS_4arch4Sm80ELb0ELb1ELb0ELb1ELb0ELb0ELb0ELb0ELi2ELi2ELi2ELi2ELb0EEENS1_21CollectiveEpilogueBwdISA_SB_SD_Li256ELb1ELb0ELi4EEENS1_19SingleTileSchedulerILb1ELb0ELb0ELi128EEEEEEEEEvNT_6ParamsE)
        /*074c*/ 	.word	0x00000070


	//----- nvinfo : EIATTR_MIN_STACK_SIZE
	.align		4
.L_322:
        /*0750*/ 	.byte	0x04, 0x12
        /*0752*/ 	.short	(.L_324 - .L_323)
	.align		4
.L_323:
        /*0754*/ 	.word	index@(_ZN7cutlass13device_kernelIN5flash19enable_sm80_to_sm89INS1_16FlashAttnBwdSm80INS1_25CollectiveMainloopBwdSm80ILi2ELi2EN4cute5tupleIJNS5_1CILi64EEENS7_ILi128EEES9_EEENS_10bfloat16_tEfNS_4arch4Sm80ELb0ELb1ELb0ELb1ELb1ELb0ELb0ELb0ELi2ELi2ELi2ELi2ELb0EEENS1_21CollectiveEpilogueBwdISA_SB_SD_Li256ELb1ELb0ELi4EEENS1_19SingleTileSchedulerILb1ELb0ELb0ELi128EEEEEEEEEvNT_6ParamsE)
        /*0758*/ 	.word	0x00000070


	//----- nvinfo : EIATTR_MIN_STACK_SIZE
	.align		4
.L_324:
        /*075c*/ 	.byte	0x04, 0x12
        /*075e*/ 	.short	(.L_326 - .L_325)
	.align		4
.L_325:
        /*0760*/ 	.word	index@(_ZN7cutlass13device_kernelIN5flash19enable_sm80_to_sm89INS1_16FlashAttnBwdSm80INS1_25CollectiveMainloopBwdSm80ILi2ELi2EN4cute5tupleIJNS5_1CILi64EEENS7_ILi128EEES9_EEENS_10bfloat16_tEfNS_4arch4Sm80ELb0ELb1ELb0ELb1ELb0ELb0ELb0ELb0ELi2ELi2ELi2ELi2ELb0EEENS1_24CollectiveEpilogueBwdGQAISA_fSD_Li256ELb1ELb0EEENS1_19SingleTileSchedulerILb1ELb0ELb0ELi128EEEEEEEEEvNT_6ParamsE)
        /*0764*/ 	.word	0x00000070


	//----- nvinfo : EIATTR_MIN_STACK_SIZE
	.align		4
.L_326:
        /*0768*/ 	.byte	0x04, 0x12
        /*076a*/ 	.short	(.L_328 - .L_327)
	.align		4
.L_327:
        /*076c*/ 	.word	index@(_ZN7cutlass13device_kernelIN5flash19enable_sm80_to_sm89INS1_16FlashAttnBwdSm80INS1_25CollectiveMainloopBwdSm80ILi2ELi2EN4cute5tupleIJNS5_1CILi64EEENS7_ILi128EEES9_EEENS_10bfloat16_tEfNS_4arch4Sm80ELb0ELb1ELb0ELb1ELb1ELb0ELb0ELb0ELi2ELi2ELi2ELi2ELb0EEENS1_24CollectiveEpilogueBwdGQAISA_fSD_Li256ELb1ELb1EEENS1_19SingleTileSchedulerILb1ELb0ELb0ELi128EEEEEEEEEvNT_6ParamsE)
        /*0770*/ 	.word	0x00000070


	//----- nvinfo : EIATTR_MIN_STACK_SIZE
	.align		4
.L_328:
        /*0774*/ 	.byte	0x04, 0x12
        /*0776*/ 	.short	(.L_330 - .L_329)
	.align		4
.L_329:
        /*0778*/ 	.word	index@(_ZN7cutlass13device_kernelIN5flash19enable_sm80_to_sm89INS1_16FlashAttnBwdSm80INS1_25CollectiveMainloopBwdSm80ILi2ELi2EN4cute5tupleIJNS5_1CILi64EEENS7_ILi128EEES9_EEENS_10bfloat16_tEfNS_4arch4Sm80ELb1ELb0ELb0ELb0ELb0ELb0ELb0ELb0ELi2ELi2ELi2ELi2ELb0EEENS1_21CollectiveEpilogueBwdISA_SB_SD_Li256ELb0ELb0ELi4EEENS1_25SingleTileBwdLPTSchedulerILb0ELi128ELb0EEEEEEEEEvNT_6ParamsE)
        /*077c*/ 	.word	0x00000048


	//----- nvinfo : EIATTR_MIN_STACK_SIZE
	.align		4
.L_330:
        /*0780*/ 	.byte	0x04, 0x12
        /*0782*/ 	.short	(.L_332 - .L_331)
	.align		4
.L_331:
        /*0784*/ 	.word	index@(_ZN7cutlass13device_kernelIN5flash19enable_sm80_to_sm89INS1_16FlashAttnBwdSm80INS1_25CollectiveMainloopBwdSm80ILi2ELi2EN4cute5tupleIJNS5_1CILi64EEENS7_ILi128EEES9_EEENS_10bfloat16_tEfNS_4arch4Sm80ELb1ELb0ELb0ELb0ELb1ELb0ELb0ELb0ELi2ELi2ELi2ELi2ELb0EEENS1_21CollectiveEpilogueBwdISA_SB_SD_Li256ELb0ELb0ELi4EEENS1_25SingleTileBwdLPTSchedulerILb0ELi128ELb1EEEEEEEEEvNT_6ParamsE)
        /*0788*/ 	.word	0x00000048


	//----- nvinfo : EIATTR_MIN_STACK_SIZE
	.align		4
.L_332:
        /*078c*/ 	.byte	0x04, 0x12
        /*078e*/ 	.short	(.L_334 - .L_333)
	.align		4
.L_333:
        /*0790*/ 	.word	index@(_ZN7cutlass13device_kernelIN5flash19enable_sm80_to_sm89INS1_16FlashAttnBwdSm80INS1_25CollectiveMainloopBwdSm80ILi2ELi2EN4cute5tupleIJNS5_1CILi64EEENS7_ILi128EEES9_EEENS_10bfloat16_tEfNS_4arch4Sm80ELb1ELb0ELb0ELb0ELb0ELb0ELb0ELb0ELi2ELi2ELi2ELi2ELb0EEENS1_24CollectiveEpilogueBwdGQAISA_fSD_Li256ELb0ELb0EEENS1_25SingleTileBwdLPTSchedulerILb0ELi128ELb0EEEEEEEEEvNT_6ParamsE)
        /*0794*/ 	.word	0x00000068


	//----- nvinfo : EIATTR_MIN_STACK_SIZE
	.align		4
.L_334:
        /*0798*/ 	.byte	0x04, 0x12
        /*079a*/ 	.short	(.L_336 - .L_335)
	.align		4
.L_335:
        /*079c*/ 	.word	index@(_ZN7cutlass13device_kernelIN5flash19enable_sm80_to_sm89INS1_16FlashAttnBwdSm80INS1_25CollectiveMainloopBwdSm80ILi2ELi2EN4cute5tupleIJNS5_1CILi64EEENS7_ILi128EEES9_EEENS_10bfloat16_tEfNS_4arch4Sm80ELb1ELb0ELb0ELb0ELb1ELb0ELb0ELb0ELi2ELi2ELi2ELi2ELb0EEENS1_24CollectiveEpilogueBwdGQAISA_fSD_Li256ELb0ELb1EEENS1_25SingleTileBwdLPTSchedulerILb0ELi128ELb1EEEEEEEEEvNT_6ParamsE)
        /*07a0*/ 	.word	0x00000048


	//----- nvinfo : EIATTR_MIN_STACK_SIZE
	.align		4
.L_336:
        /*07a4*/ 	.byte	0x04, 0x12
        /*07a6*/ 	.short	(.L_338 - .L_337)
	.align		4
.L_337:
        /*07a8*/ 	.word	index@(_ZN7cutlass13device_kernelIN5flash22FlashAttnBwdPreprocessIN4cute5tupleIJNS3_1CILi64EEENS5_ILi128EEEEEENS_10bfloat16_tEfNS_4arch4Sm80ELb1ELb0EEEEEvNT_6ParamsE)
        /*07ac*/ 	.word	0x00000000


	//----- nvinfo : EIATTR_MIN_STACK_SIZE
	.align		4
.L_338:
        /*07b0*/ 	.byte	0x04, 0x12
        /*07b2*/ 	.short	(.L_340 - .L_339)
	.align		4
.L_339:
        /*07b4*/ 	.word	index@(_ZN7cutlass13device_kernelIN5flash19enable_sm80_to_sm89INS1_16FlashAttnBwdSm80INS1_25CollectiveMainloopBwdSm80ILi2ELi2EN4cute5tupleIJNS5_1CILi64EEENS7_ILi128EEES9_EEENS_10bfloat16_tEfNS_4arch4Sm80ELb1ELb0ELb0ELb1ELb0ELb0ELb0ELb0ELi2ELi2ELi2ELi2ELb0EEENS1_21CollectiveEpilogueBwdISA_SB_SD_Li256ELb1ELb0ELi4EEENS1_25SingleTileBwdLPTSchedulerILb1ELi128ELb0EEEEEEEEEvNT_6ParamsE)
        /*07b8*/ 	.word	0x00000060


	//----- nvinfo : EIATTR_MIN_STACK_SIZE
	.align		4
.L_340:
        /*07bc*/ 	.byte	0x04, 0x12
        /*07be*/ 	.short	(.L_342 - .L_341)
	.align		4
.L_341:
        /*07c0*/ 	.word	index@(_ZN7cutlass13device_kernelIN5flash19enable_sm80_to_sm89INS1_16FlashAttnBwdSm80INS1_25CollectiveMainloopBwdSm80ILi2ELi2EN4cute5tupleIJNS5_1CILi64EEENS7_ILi128EEES9_EEENS_10bfloat16_tEfNS_4arch4Sm80ELb1ELb0ELb0ELb1ELb1ELb0ELb0ELb0ELi2ELi2ELi2ELi2ELb0EEENS1_21CollectiveEpilogueBwdISA_SB_SD_Li256ELb1ELb0ELi4EEENS1_25SingleTileBwdLPTSchedulerILb1ELi128ELb1EEEEEEEEEvNT_6ParamsE)
        /*07c4*/ 	.word	0x00000068


	//----- nvinfo : EIATTR_MIN_STACK_SIZE
	.align		4
.L_342:
        /*07c8*/ 	.byte	0x04, 0x12
        /*07ca*/ 	.short	(.L_344 - .L_343)
	.align		4
.L_343:
        /*07cc*/ 	.word	index@(_ZN7cutlass13device_kernelIN5flash19enable_sm80_to_sm89INS1_16FlashAttnBwdSm80INS1_25CollectiveMainloopBwdSm80ILi2ELi2EN4cute5tupleIJNS5_1CILi64EEENS7_ILi128EEES9_EEENS_10bfloat16_tEfNS_4arch4Sm80ELb1ELb0ELb0ELb1ELb0ELb0ELb0ELb0ELi2ELi2ELi2ELi2ELb0EEENS1_24CollectiveEpilogueBwdGQAISA_fSD_Li256ELb1ELb0EEENS1_25SingleTileBwdLPTSchedulerILb1ELi128ELb0EEEEEEEEEvNT_6ParamsE)
        /*07d0*/ 	.word	0x00000068


	//----- nvinfo : EIATTR_MIN_STACK_SIZE
	.align		4
.L_344:
        /*07d4*/ 	.byte	0x04, 0x12
        /*07d6*/ 	.short	(.L_346 - .L_345)
	.align		4
.L_345:
        /*07d8*/ 	.word	index@(_ZN7cutlass13device_kernelIN5flash32FlashAttnBwdPostprocessConvertdQIN4cute5tupleIJNS3_1CILi128EEES6_EEENS_10bfloat16_tEfNS_4arch4Sm80ELi256ENS3_8TiledMMAINS3_8MMA_AtomIJNS3_30SM80_16x8x16_F32BF16BF16F32_TNEEEENS3_6LayoutINS4_IJNS5_ILi2EEENS5_ILi4EEENS5_ILi1EEEEEENS4_IJSI_SG_NS5_ILi0EEEEEEEENS4_IJNS5_ILi32EEENS5_ILi64EEENS5_ILi16EEEEEEEELb0EEEEEvNT_6ParamsE)
        /*07dc*/ 	.word	0x00000000


	//----- nvinfo : EIATTR_MIN_STACK_SIZE
	.align		4
.L_346:
        /*07e0*/ 	.byte	0x04, 0x12
        /*07e2*/ 	.short	(.L_348 - .L_347)
	.align		4
.L_347:
        /*07e4*/ 	.word	index@(_ZN7cutlass13device_kernelIN5flash32FlashAttnBwdPostprocessConvertdQIN4cute5tupleIJNS3_1CILi64EEENS5_ILi128EEEEEENS_10bfloat16_tEfNS_4arch4Sm80ELi256ENS3_8TiledMMAINS3_8MMA_AtomIJNS3_30SM80_16x8x16_F32BF16BF16F32_TNEEEENS3_6LayoutINS4_IJNS5_ILi2EEENS5_ILi4EEENS5_ILi1EEEEEENS4_IJSJ_SH_NS5_ILi0EEEEEEEENS4_IJNS5_ILi32EEES6_NS5_ILi16EEEEEEEELb0EEEEEvNT_6ParamsE)
        /*07e8*/ 	.word	0x00000000


	//----- nvinfo : EIATTR_MIN_STACK_SIZE
	.align		4
.L_348:
        /*07ec*/ 	.byte	0x04, 0x12
        /*07ee*/ 	.short	(.L_350 - .L_349)
	.align		4
.L_349:
        /*07f0*/ 	.word	index@(_ZN7cutlass13device_kernelIN5flash19enable_sm80_to_sm89INS1_16FlashAttnBwdSm80INS1_25CollectiveMainloopBwdSm80ILi2ELi2EN4cute5tupleIJNS5_1CILi64EEENS7_ILi128EEES9_EEENS_10bfloat16_tEfNS_4arch4Sm80ELb1ELb0ELb0ELb1ELb1ELb0ELb0ELb0ELi2ELi2ELi2ELi2ELb0EEENS1_24CollectiveEpilogueBwdGQAISA_fSD_Li256ELb1ELb1EEENS1_25SingleTileBwdLPTSchedulerILb1ELi128ELb1EEEEEEEEEvNT_6ParamsE)
        /*07f4*/ 	.word	0x00000060


	//----- nvinfo : EIATTR_MIN_STACK_SIZE
	.align		4
.L_350:
        /*07f8*/ 	.byte	0x04, 0x12
        /*07fa*/ 	.short	(.L_352 - .L_351)
	.align		4
.L_351:
        /*07fc*/ 	.word	index@(_ZN7cutlass13device_kernelIN5flash22FlashAttnBwdPreprocessIN4cute5tupleIJNS3_1CILi64EEENS5_ILi128EEEEEENS_10bfloat16_tEfNS_4arch4Sm80ELb1ELb1EEEEEvNT_6ParamsE)
        /*0800*/ 	.word	0x00000000
.L_352:


//--------------------- .nv.info._ZN7cutlass13device_kernelIN5flash19enable_sm80_to_sm89INS1_16FlashAttnBwdSm80INS1_25CollectiveMainloopBwdSm80ILi2ELi1EN4cute5tupleIJNS5_1CILi64EEENS7_ILi96EEENS7_ILi128EEEEEENS_10bfloat16_tEfNS_4arch4Sm80ELb0ELb0ELb0ELb0ELb0ELb0ELb0ELb0ELi2ELi2ELi2ELi2ELb1EEENS1_21CollectiveEpilogueBwdISB_SC_SE_Li256ELb0ELb0ELi4EEENS1_19SingleTileSchedulerILb0ELb0ELb0ELi96EEEEEEEEEvNT_6ParamsE --------------------------
	.section	.nv.info._ZN7cutlass13device_kernelIN5flash19enable_sm80_to_sm89INS1_16FlashAttnBwdSm80INS1_25CollectiveMainloopBwdSm80ILi2ELi1EN4cute5tupleIJNS5_1CILi64EEENS7_ILi96EEENS7_ILi128EEEEEENS_10bfloat16_tEfNS_4arch4Sm80ELb0ELb0ELb0ELb0ELb0ELb0ELb0ELb0ELi2ELi2ELi2ELi2ELb1EEENS1_21CollectiveEpilogueBwdISB_SC_SE_Li256ELb0ELb0ELi4EEENS1_19SingleTileSchedulerILb0ELb0ELb0ELi96EEEEEEEEEvNT_6ParamsE,"",@"SHT_CUDA_INFO"
	.sectionflags	@""
	.align	4


	//----- nvinfo : EIATTR_CUDA_API_VERSION
	.align		4
        /*0000*/ 	.byte	0x04, 0x37
        /*0002*/ 	.short	(.L_354 - .L_353)
.L_353:
        /*0004*/ 	.word	0x00000082


	//----- nvinfo : EIATTR_SW2861232_WAR
	.align		4
.L_354:
        /*0008*/ 	.byte	0x01, 0x35
	.zero		2


	//----- nvinfo : EIATTR_PARAM_CBANK
	.align		4
        /*000c*/ 	.byte	0x04, 0x0a
        /*000e*/ 	.short	(.L_356 - .L_355)
	.align		4
.L_355:
        /*0010*/ 	.word	index@(.nv.constant0._ZN7cutlass13device_kernelIN5flash19enable_sm80_to_sm89INS1_16FlashAttnBwdSm80INS1_25CollectiveMainloopBwdSm80ILi2ELi1EN4cute5tupleIJNS5_1CILi64EEENS7_ILi96EEENS7_ILi128EEEEEENS_10bfloat16_tEfNS_4arch4Sm80ELb0ELb0ELb0ELb0ELb0ELb0ELb0ELb0ELi2ELi2ELi2ELi2ELb1EEENS1_21CollectiveEpilogueBwdISB_SC_SE_Li256ELb0ELb0ELi4EEENS1_19SingleTileSchedulerILb0ELb0ELb0ELi96EEEEEEEEEvNT_6ParamsE)
        /*0014*/ 	.short	0x0160
        /*0016*/ 	.short	0x0270


	//----- nvinfo : EIATTR_CBANK_PARAM_SIZE
	.align		4
.L_356:
        /*0018*/ 	.byte	0x03, 0x19
        /*001a*/ 	.short	0x0270


	//----- nvinfo : EIATTR_KPARAM_INFO
	.align		4
        /*001c*/ 	.byte	0x04, 0x17
        /*001e*/ 	.short	(.L_358 - .L_357)
.L_357:
        /*0020*/ 	.word	0x00000000
        /*0024*/ 	.short	0x0000
        /*0026*/ 	.short	0x0000
        /*0028*/ 	.byte	0x00, 0xf0, 0xc1, 0x09


	//----- nvinfo : EIATTR_MAXREG_COUNT
	.align		4
.L_358:
        /*002c*/ 	.byte	0x03, 0x1b
        /*002e*/ 	.short	0x00ff


	//----- nvinfo : EIATTR_NUM_BARRIERS
	.align		4
        /*0030*/ 	.byte	0x02, 0x4c
        /*0032*/ 	.byte	0x02
	.zero		1


	//----- nvinfo : EIATTR_ANNOTATIONS
	.align		4
        /*0034*/ 	.byte	0x04, 0x55
        /*0036*/ 	.short	(.L_360 - .L_359)


	//   ....[0]....
.L_359:
        /*0038*/ 	.word	0x00000001
        /*003c*/ 	.byte	0x60, 0x02, 0x00, 0x00, 0x01, 0x00, 0x00, 0x00, 0x70, 0x11, 0x00, 0x00, 0x01, 0x00, 0x00, 0x00
        /*004c*/ 	.byte	0x50, 0x16, 0x00, 0x00, 0x01, 0x00, 0x00, 0x00, 0x80, 0x16, 0x00, 0x00, 0x01, 0x00, 0x00, 0x00
        /*005c*/ 	.byte	0x90, 0x1b, 0x00, 0x00, 0x01, 0x00, 0x00, 0x00, 0x90, 0x1c, 0x00, 0x00, 0x01, 0x00, 0x00, 0x00
        /*006c*/ 	.byte	0xd0, 0x1c, 0x00, 0x00, 0x01, 0x00, 0x00, 0x00, 0x70, 0x29, 0x00, 0x00, 0x01, 0x00, 0x00, 0x00
        /*007c*/ 	.byte	0x50, 0x31, 0x00, 0x00, 0x01, 0x00, 0x00, 0x00, 0x00, 0x33, 0x00, 0x00, 0x01, 0x00, 0x00, 0x00
        /*008c*/ 	.byte	0xa0, 0x41, 0x00, 0x00, 0x01, 0x00, 0x00, 0x00, 0x00, 0x45, 0x00, 0x00, 0x01, 0x00, 0x00, 0x00
        /*009c*/ 	.byte	0x30, 0x45, 0x00, 0x00, 0x01, 0x00, 0x00, 0x00, 0x90, 0x50, 0x00, 0x00, 0x01, 0x00, 0x00, 0x00
        /*00ac*/ 	.byte	0xd0, 0x50, 0x00, 0x00, 0x01, 0x00, 0x00, 0x00, 0x00, 0x51, 0x00, 0x00


	//----- nvinfo : EIATTR_MERCURY_ISA_VERSION
	.align		4
.L_360:
        /*00b8*/ 	.byte	0x03, 0x5f
        /*00ba*/ 	.short	0x0000


	//----- nvinfo : EIATTR_EXIT_INSTR_OFFSETS
	.align		4
        /*00bc*/ 	.byte	0x04, 0x1c
        /*00be*/ 	.short	(.L_362 - .L_361)


	//   ....[0]....
.L_361:
        /*00c0*/ 	.word	0x00000040


	//   ....[1]....
        /*00c4*/ 	.word	0x00006a40


	//   ....[2]....
        /*00c8*/ 	.word	0x00006b00


	//----- nvinfo : EIATTR_CTAIDZ_USED
	.align		4
.L_362:
        /*00cc*/ 	.byte	0x01, 0x04
	.zero		2


	//----- nvinfo : EIATTR_MAX_THREADS
	.align		4
        /*00d0*/ 	.byte	0x04, 0x05
        /*00d2*/ 	.short	(.L_364 - .L_363)
.L_363:
        /*00d4*/ 	.word	0x00000100
        /*00d8*/ 	.word	0x00000001
        /*00dc*/ 	.word	0x00000001


	//----- nvinfo : EIATTR_CRS_STACK_SIZE
	.align		4
.L_364:
        /*00e0*/ 	.byte	0x04, 0x1e
        /*00e2*/ 	.short	(.L_366 - .L_365)
.L_365:
        /*00e4*/ 	.word	0x00000000
.L_366:


//--------------------- .nv.info._ZN7cutlass13device_kernelIN5flash19enable_sm80_to_sm89INS1_16FlashAttnBwdSm80INS1_25CollectiveMainloopBwdSm80ILi2ELi1EN4cute5tupleIJNS5_1CILi64EEENS7_ILi96EEENS7_ILi128EEEEEENS_10bfloat16_tEfNS_4arch4Sm80ELb0ELb0ELb0ELb0ELb1ELb0ELb0ELb0ELi2ELi2ELi2ELi2ELb1EEENS1_21CollectiveEpilogueBwdISB_SC_SE_Li256ELb0ELb0ELi4EEENS1_19SingleTileSchedulerILb0ELb0ELb0ELi96EEEEEEEEEvNT_6ParamsE --------------------------
	.section	.nv.info._ZN7cutlass13device_kernelIN5flash19enable_sm80_to_sm89INS1_16FlashAttnBwdSm80INS1_25CollectiveMainloopBwdSm80ILi2ELi1EN4cute5tupleIJNS5_1CILi64EEENS7_ILi96EEENS7_ILi128EEEEEENS_10bfloat16_tEfNS_4arch4Sm80ELb0ELb0ELb0ELb0ELb1ELb0ELb0ELb0ELi2ELi2ELi2ELi2ELb1EEENS1_21CollectiveEpilogueBwdISB_SC_SE_Li256ELb0ELb0ELi4EEENS1_19SingleTileSchedulerILb0ELb0ELb0ELi96EEEEEEEEEvNT_6ParamsE,"",@"SHT_CUDA_INFO"
	.sectionflags	@""
	.align	4


	//----- nvinfo : EIATTR_CUDA_API_VERSION
	.align		4
        /*0000*/ 	.byte	0x04, 0x37
        /*0002*/ 	.short	(.L_368 - .L_367)
.L_367:
        /*0004*/ 	.word	0x00000082


	//----- nvinfo : EIATTR_SW2861232_WAR
	.align		4
.L_368:
        /*0008*/ 	.byte	0x01, 0x35
	.zero		2


	//----- nvinfo : EIATTR_PARAM_CBANK
	.align		4
        /*000c*/ 	.byte	0x04, 0x0a
        /*000e*/ 	.short	(.L_370 - .L_369)
	.align		4
.L_369:
        /*0010*/ 	.word	index@(.nv.constant0._ZN7cutlass13device_kernelIN5flash19enable_sm80_to_sm89INS1_16FlashAttnBwdSm80INS1_25CollectiveMainloopBwdSm80ILi2ELi1EN4cute5tupleIJNS5_1CILi64EEENS7_ILi96EEENS7_ILi128EEEEEENS_10bfloat16_tEfNS_4arch4Sm80ELb0ELb0ELb0ELb0ELb1ELb0ELb0ELb0ELi2ELi2ELi2ELi2ELb1EEENS1_21CollectiveEpilogueBwdISB_SC_SE_Li256ELb0ELb0ELi4EEENS1_19SingleTileSchedulerILb0ELb0ELb0ELi96EEEEEEEEEvNT_6ParamsE)
        /*0014*/ 	.short	0x0160
        /*0016*/ 	.short	0x0270


	//----- nvinfo : EIATTR_CBANK_PARAM_SIZE
	.align		4
.L_370:
        /*0018*/ 	.byte	0x03, 0x19
        /*001a*/ 	.short	0x0270


	//----- nvinfo : EIATTR_KPARAM_INFO
	.align		4
        /*001c*/ 	.byte	0x04, 0x17
        /*001e*/ 	.short	(.L_372 - .L_371)
.L_371:
        /*0020*/ 	.word	0x00000000
        /*0024*/ 	.short	0x0000
        /*0026*/ 	.short	0x0000
        /*0028*/ 	.byte	0x00, 0xf0, 0xc1, 0x09


	//----- nvinfo : EIATTR_MAXREG_COUNT
	.align		4
.L_372:
        /*002c*/ 	.byte	0x03, 0x1b
        /*002e*/ 	.short	0x00ff


	//----- nvinfo : EIATTR_NUM_BARRIERS
	.align		4
        /*0030*/ 	.byte	0x02, 0x4c
        /*0032*/ 	.byte	0x02
	.zero		1


	//----- nvinfo : EIATTR_ANNOTATIONS
	.align		4
        /*0034*/ 	.byte	0x04, 0x55
        /*0036*/ 	.short	(.L_374 - .L_373)


	//   ....[0]....
.L_373:
        /* <DEDUP_REMOVED lines=9> */


	//----- nvinfo : EIATTR_MERCURY_ISA_VERSION
	.align		4
.L_374:
        /*00b8*/ 	.byte	0x03, 0x5f
        /*00ba*/ 	.short	0x0000


	//----- nvinfo : EIATTR_EXIT_INSTR_OFFSETS
	.align		4
        /*00bc*/ 	.byte	0x04, 0x1c
        /*00be*/ 	.short	(.L_376 - .L_375)


	//   ....[0]....
.L_375:
        /*00c0*/ 	.word	0x00000040


	//   ....[1]....
        /*00c4*/ 	.word	0x00006a40


	//   ....[2]....
        /*00c8*/ 	.word	0x00006b00


	//----- nvinfo : EIATTR_CTAIDZ_USED
	.align		4
.L_376:
        /*00cc*/ 	.byte	0x01, 0x04
	.zero		2


	//----- nvinfo : EIATTR_MAX_THREADS
	.align		4
        /*00d0*/ 	.byte	0x04, 0x05
        /*00d2*/ 	.short	(.L_378 - .L_377)
.L_377:
        /*00d4*/ 	.word	0x00000100
        /*00d8*/ 	.word	0x00000001
        /*00dc*/ 	.word	0x00000001


	//----- nvinfo : EIATTR_CRS_STACK_SIZE
	.align		4
.L_378:
        /*00e0*/ 	.byte	0x04, 0x1e
        /*00e2*/ 	.short	(.L_380 - .L_379)
.L_379:
        /*00e4*/ 	.word	0x00000000
.L_380:


//--------------------- .nv.info._ZN7cutlass13device_kernelIN5flash19enable_sm80_to_sm89INS1_16FlashAttnBwdSm80INS1_25CollectiveMainloopBwdSm80ILi2ELi1EN4cute5tupleIJNS5_1CILi64EEENS7_ILi96EEENS7_ILi128EEEEEENS_10bfloat16_tEfNS_4arch4Sm80ELb0ELb0ELb0ELb0ELb0ELb0ELb0ELb0ELi2ELi2ELi2ELi2ELb1EEENS1_24CollectiveEpilogueBwdGQAISB_fSE_Li256ELb0ELb0EEENS1_19SingleTileSchedulerILb0ELb0ELb0ELi96EEEEEEEEEvNT_6ParamsE --------------------------
	.section	.nv.info._ZN7cutlass13device_kernelIN5flash19enable_sm80_to_sm89INS1_16FlashAttnBwdSm80INS1_25CollectiveMainloopBwdSm80ILi2ELi1EN4cute5tupleIJNS5_1CILi64EEENS7_ILi96EEENS7_ILi128EEEEEENS_10bfloat16_tEfNS_4arch4Sm80ELb0ELb0ELb0ELb0ELb0ELb0ELb0ELb0ELi2ELi2ELi2ELi2ELb1EEENS1_24CollectiveEpilogueBwdGQAISB_fSE_Li256ELb0ELb0EEENS1_19SingleTileSchedulerILb0ELb0ELb0ELi96EEEEEEEEEvNT_6ParamsE,"",@"SHT_CUDA_INFO"
	.sectionflags	@""
	.align	4


	//----- nvinfo : EIATTR_CUDA_API_VERSION
	.align		4
        /*0000*/ 	.byte	0x04, 0x37
        /*0002*/ 	.short	(.L_382 - .L_381)
.L_381:
        /*0004*/ 	.word	0x00000082


	//----- nvinfo : EIATTR_SW2861232_WAR
	.align		4
.L_382:
        /*0008*/ 	.byte	0x01, 0x35
	.zero		2


	//----- nvinfo : EIATTR_PARAM_CBANK
	.align		4
        /*000c*/ 	.byte	0x04, 0x0a
        /*000e*/ 	.short	(.L_384 - .L_383)
	.align		4
.L_383:
        /*0010*/ 	.word	index@(.nv.constant0._ZN7cutlass13device_kernelIN5flash19enable_sm80_to_sm89INS1_16FlashAttnBwdSm80INS1_25CollectiveMainloopBwdSm80ILi2ELi1EN4cute5tupleIJNS5_1CILi64EEENS7_ILi96EEENS7_ILi128EEEEEENS_10bfloat16_tEfNS_4arch4Sm80ELb0ELb0ELb0ELb0ELb0ELb0ELb0ELb0ELi2ELi2ELi2ELi2ELb1EEENS1_24CollectiveEpilogueBwdGQAISB_fSE_Li256ELb0ELb0EEENS1_19SingleTileSchedulerILb0ELb0ELb0ELi96EEEEEEEEEvNT_6ParamsE)
        /*0014*/ 	.short	0x0160
        /*0016*/ 	.short	0x0278


	//----- nvinfo : EIATTR_CBANK_PARAM_SIZE
	.align		4
.L_384:
        /*0018*/ 	.byte	0x03, 0x19
        /*001a*/ 	.short	0x0278


	//----- nvinfo : EIATTR_KPARAM_INFO
	.align		4
        /*001c*/ 	.byte	0x04, 0x17
        /*001e*/ 	.short	(.L_386 - .L_385)
.L_385:
        /*0020*/ 	.word	0x00000000
        /*0024*/ 	.short	0x0000
        /*0026*/ 	.short	0x0000
        /*0028*/ 	.byte	0x00, 0xf0, 0xe1, 0x09


	//----- nvinfo : EIATTR_MAXREG_COUNT
	.align		4
.L_386:
        /*002c*/ 	.byte	0x03, 0x1b
        /*002e*/ 	.short	0x00ff


	//----- nvinfo : EIATTR_NUM_BARRIERS
	.align		4
        /*0030*/ 	.byte	0x02, 0x4c
        /*0032*/ 	.byte	0x02
	.zero		1


	//----- nvinfo : EIATTR_ANNOTATIONS
	.align		4
        /*0034*/ 	.byte	0x04, 0x55
        /*0036*/ 	.short	(.L_388 - .L_387)


	//   ....[0]....
.L_387:
        /*0038*/ 	.word	0x00000001
        /*003c*/ 	.byte	0x50, 0x1c, 0x00, 0x00, 0x01, 0x00, 0x00, 0x00, 0x10, 0x47, 0x00, 0x00


	//----- nvinfo : EIATTR_MERCURY_ISA_VERSION
	.align		4
.L_388:
        /*0048*/ 	.byte	0x03, 0x5f
        /*004a*/ 	.short	0x0000


	//----- nvinfo : EIATTR_EXIT_INSTR_OFFSETS
	.align		4
        /*004c*/ 	.byte	0x04, 0x1c
        /*004e*/ 	.short	(.L_390 - .L_389)


	//   ....[0]....
.L_389:
        /*0050*/ 	.word	0x00000040


	//   ....[1]....
        /*0054*/ 	.word	0x00005ae0


	//----- nvinfo : EIATTR_CTAIDZ_USED
	.align		4
.L_390:
        /*0058*/ 	.byte	0x01, 0x04
	.zero		2


	//----- nvinfo : EIATTR_MAX_THREADS
	.align		4
        /*005c*/ 	.byte	0x04, 0x05
        /*005e*/ 	.short	(.L_392 - .L_391)
.L_391:
        /*0060*/ 	.word	0x00000100
        /*0064*/ 	.word	0x00000001
        /*0068*/ 	.word	0x00000001
.L_392:


//--------------------- .nv.info._ZN7cutlass13device_kernelIN5flash19enable_sm80_to_sm89INS1_16FlashAttnBwdSm80INS1_25CollectiveMainloopBwdSm80ILi2ELi1EN4cute5tupleIJNS5_1CILi64EEENS7_ILi96EEENS7_ILi128EEEEEENS_10bfloat16_tEfNS_4arch4Sm80ELb0ELb0ELb0ELb0ELb1ELb0ELb0ELb0ELi2ELi2ELi2ELi2ELb1EEENS1_24CollectiveEpilogueBwdGQAISB_fSE_Li256ELb0ELb1EEENS1_19SingleTileSchedulerILb0ELb0ELb0ELi96EEEEEEEEEvNT_6ParamsE --------------------------
	.section	.nv.info._ZN7cutlass13device_kernelIN5flash19enable_sm80_to_sm89INS1_16FlashAttnBwdSm80INS1_25CollectiveMainloopBwdSm80ILi2ELi1EN4cute5tupleIJNS5_1CILi64EEENS7_ILi96EEENS7_ILi128EEEEEENS_10bfloat16_tEfNS_4arch4Sm80ELb0ELb0ELb0ELb0ELb1ELb0ELb0ELb0ELi2ELi2ELi2ELi2ELb1EEENS1_24CollectiveEpilogueBwdGQAISB_fSE_Li256ELb0ELb1EEENS1_19SingleTileSchedulerILb0ELb0ELb0ELi96EEEEEEEEEvNT_6ParamsE,"",@"SHT_CUDA_INFO"
	.sectionflags	@""
	.align	4


	//----- nvinfo : EIATTR_CUDA_API_VERSION
	.align		4
        /*0000*/ 	.byte	0x04, 0x37
        /*0002*/ 	.short	(.L_394 - .L_393)
.L_393:
        /*0004*/ 	.word	0x00000082


	//----- nvinfo : EIATTR_SW2861232_WAR
	.align		4
.L_394:
        /*0008*/ 	.byte	0x01, 0x35
	.zero		2


	//----- nvinfo : EIATTR_PARAM_CBANK
	.align		4
        /*000c*/ 	.byte	0x04, 0x0a
        /*000e*/ 	.short	(.L_396 - .L_395)
	.align		4
.L_395:
        /*0010*/ 	.word	index@(.nv.constant0._ZN7cutlass13device_kernelIN5flash19enable_sm80_to_sm89INS1_16FlashAttnBwdSm80INS1_25CollectiveMainloopBwdSm80ILi2ELi1EN4cute5tupleIJNS5_1CILi64EEENS7_ILi96EEENS7_ILi128EEEEEENS_10bfloat16_tEfNS_4arch4Sm80ELb0ELb0ELb0ELb0ELb1ELb0ELb0ELb0ELi2ELi2ELi2ELi2ELb1EEENS1_24CollectiveEpilogueBwdGQAISB_fSE_Li256ELb0ELb1EEENS1_19SingleTileSchedulerILb0ELb0ELb0ELi96EEEEEEEEEvNT_6ParamsE)
        /*0014*/ 	.short	0x0160
        /*0016*/ 	.short	0x0278


	//----- nvinfo : EIATTR_CBANK_PARAM_SIZE
	.align		4
.L_396:
        /*0018*/ 	.byte	0x03, 0x19
        /*001a*/ 	.short	0x0278


	//----- nvinfo : EIATTR_KPARAM_INFO
	.align		4
        /*001c*/ 	.byte	0x04, 0x17
        /*001e*/ 	.short	(.L_398 - .L_397)
.L_397:
        /*0020*/ 	.word	0x00000000
        /*0024*/ 	.short	0x0000
        /*0026*/ 	.short	0x0000
        /*0028*/ 	.byte	0x00, 0xf0, 0xe1, 0x09


	//----- nvinfo : EIATTR_MAXREG_COUNT
	.align		4
.L_398:
        /*002c*/ 	.byte	0x03, 0x1b
        /*002e*/ 	.short	0x00ff


	//----- nvinfo : EIATTR_NUM_BARRIERS
	.align		4
        /*0030*/ 	.byte	0x02, 0x4c
        /*0032*/ 	.byte	0x02
	.zero		1


	//----- nvinfo : EIATTR_ANNOTATIONS
	.align		4
        /*0034*/ 	.byte	0x04, 0x55
        /*0036*/ 	.short	(.L_400 - .L_399)


	//   ....[0]....
.L_399:
        /*0038*/ 	.word	0x00000001
        /*003c*/ 	.byte	0x70, 0x1b, 0x00, 0x00, 0x01, 0x00, 0x00, 0x00, 0x00, 0x46, 0x00, 0x00


	//----- nvinfo : EIATTR_MERCURY_ISA_VERSION
	.align		4
.L_400:
        /*0048*/ 	.byte	0x03, 0x5f
        /*004a*/ 	.short	0x0000


	//----- nvinfo : EIATTR_COOP_GROUP_MASK_REGIDS
	.align		4
        /*004c*/ 	.byte	0x04, 0x29
        /*004e*/ 	.short	(.L_402 - .L_401)


	//   ....[0]....
.L_401:
        /*0050*/ 	.word	0xffffffff


	//   ....[1]....
        /*0054*/ 	.word	0xffffffff


	//   ....[2]....
        /*0058*/ 	.word	0xffffffff


	//   ....[3]....
        /*005c*/ 	.word	0xffffffff


	//   ....[4]....
        /*0060*/ 	.word	0xffffffff


	//   ....[5]....
        /*0064*/ 	.word	0xffffffff


	//   ....[6]....
        /*0068*/ 	.word	0xffffffff


	//   ....[7]....
        /*006c*/ 	.word	0xffffffff


	//----- nvinfo : EIATTR_COOP_GROUP_INSTR_OFFSETS
	.align		4
.L_402:
        /*0070*/ 	.byte	0x04, 0x28
        /*0072*/ 	.short	(.L_404 - .L_403)


	//   ....[0]....
.L_403:
        /*0074*/ 	.word	0x000053d0


	//   ....[1]....
        /*0078*/ 	.word	0x00005400


	//   ....[2]....
        /*007c*/ 	.word	0x000057f0


	//   ....[3]....
        /*0080*/ 	.word	0x00005800


	//   ....[4]....
        /*0084*/ 	.word	0x00005990


	//   ....[5]....
        /*0088*/ 	.word	0x000059e0


	//   ....[6]....
        /*008c*/ 	.word	0x00005d90


	//   ....[7]....
        /*0090*/ 	.word	0x00005da0


	//----- nvinfo : EIATTR_EXIT_INSTR_OFFSETS
	.align		4
.L_404:
        /*0094*/ 	.byte	0x04, 0x1c
        /*0096*/ 	.short	(.L_406 - .L_405)


	//   ....[0]....
.L_405:
        /*0098*/ 	.word	0x00000040


	//   ....[1]....
        /*009c*/ 	.word	0x00005db0


	//   ....[2]....
        /*00a0*/ 	.word	0x00005e50


	//----- nvinfo : EIATTR_CTAIDZ_USED
	.align		4
.L_406:
        /*00a4*/ 	.byte	0x01, 0x04
	.zero		2


	//----- nvinfo : EIATTR_MAX_THREADS
	.align		4
        /*00a8*/ 	.byte	0x04, 0x05
        /*00aa*/ 	.short	(.L_408 - .L_407)
.L_407:
        /*00ac*/ 	.word	0x00000100
        /*00b0*/ 	.word	0x00000001
        /*00b4*/ 	.word	0x00000001


	//----- nvinfo : EIATTR_CRS_STACK_SIZE
	.align		4
.L_408:
        /*00b8*/ 	.byte	0x04, 0x1e
        /*00ba*/ 	.short	(.L_410 - .L_409)
.L_409:
        /*00bc*/ 	.word	0x00000000
.L_410:


//--------------------- .nv.info._ZN7cutlass13device_kernelIN5flash19enable_sm80_to_sm89INS1_16FlashAttnBwdSm80INS1_25CollectiveMainloopBwdSm80ILi2ELi1EN4cute5tupleIJNS5_1CILi64EEENS7_ILi96EEENS7_ILi128EEEEEENS_10bfloat16_tEfNS_4arch4Sm80ELb0ELb0ELb0ELb1ELb0ELb0ELb0ELb0ELi2ELi2ELi2ELi2ELb1EEENS1_21CollectiveEpilogueBwdISB_SC_SE_Li256ELb1ELb0ELi4EEENS1_19SingleTileSchedulerILb1ELb0ELb0ELi96EEEEEEEEEvNT_6ParamsE --------------------------
	.section	.nv.info._ZN7cutlass13device_kernelIN5flash19enable_sm80_to_sm89INS1_16FlashAttnBwdSm80INS1_25CollectiveMainloopBwdSm80ILi2ELi1EN4cute5tupleIJNS5_1CILi64EEENS7_ILi96EEENS7_ILi128EEEEEENS_10bfloat16_tEfNS_4arch4Sm80ELb0ELb0ELb0ELb1ELb0ELb0ELb0ELb0ELi2ELi2ELi2ELi2ELb1EEENS1_21CollectiveEpilogueBwdISB_SC_SE_Li256ELb1ELb0ELi4EEENS1_19SingleTileSchedulerILb1ELb0ELb0ELi96EEEEEEEEEvNT_6ParamsE,"",@"SHT_CUDA_INFO"
	.sectionflags	@""
	.align	4


	//----- nvinfo : EIATTR_CUDA_API_VERSION
	.align		4
        /*0000*/ 	.byte	0x04, 0x37
        /*0002*/ 	.short	(.L_412 - .L_411)
.L_411:
        /*0004*/ 	.word	0x00000082


	//----- nvinfo : EIATTR_SW2861232_WAR
	.align		4
.L_412:
        /*0008*/ 	.byte	0x01, 0x35
	.zero		2


	//----- nvinfo : EIATTR_PARAM_CBANK
	.align		4
        /*000c*/ 	.byte	0x04, 0x0a
        /*000e*/ 	.short	(.L_414 - .L_413)
	.align		4
.L_413:
        /*0010*/ 	.word	index@(.nv.constant0._ZN7cutlass13device_kernelIN5flash19enable_sm80_to_sm89INS1_16FlashAttnBwdSm80INS1_25CollectiveMainloopBwdSm80ILi2ELi1EN4cute5tupleIJNS5_1CILi64EEENS7_ILi96EEENS7_ILi128EEEEEENS_10bfloat16_tEfNS_4arch4Sm80ELb0ELb0ELb0ELb1ELb0ELb0ELb0ELb0ELi2ELi2ELi2ELi2ELb1EEENS1_21CollectiveEpilogueBwdISB_SC_SE_Li256ELb1ELb0ELi4EEENS1_19SingleTileSchedulerILb1ELb0ELb0ELi96EEEEEEEEEvNT_6ParamsE)
        /*0014*/ 	.short	0x0160
        /*0016*/ 	.short	0x0270


	//----- nvinfo : EIATTR_CBANK_PARAM_SIZE
	.align		4
.L_414:
        /*0018*/ 	.byte	0x03, 0x19
        /*001a*/ 	.short	0x0270


	//----- nvinfo : EIATTR_KPARAM_INFO
	.align		4
        /*001c*/ 	.byte	0x04, 0x17
        /*001e*/ 	.short	(.L_416 - .L_415)
.L_415:
        /*0020*/ 	.word	0x00000000
        /*0024*/ 	.short	0x0000
        /*0026*/ 	.short	0x0000
        /*0028*/ 	.byte	0x00, 0xf0, 0xc1, 0x09


	//----- nvinfo : EIATTR_MAXREG_COUNT
	.align		4
.L_416:
        /*002c*/ 	.byte	0x03, 0x1b
        /*002e*/ 	.short	0x00ff


	//----- nvinfo : EIATTR_NUM_BARRIERS
	.align		4
        /*0030*/ 	.byte	0x02, 0x4c
        /*0032*/ 	.byte	0x02
	.zero		1


	//----- nvinfo : EIATTR_ANNOTATIONS
	.align		4
        /*0034*/ 	.byte	0x04, 0x55
        /*0036*/ 	.short	(.L_418 - .L_417)


	//   ....[0]....
.L_417:
        /*0038*/ 	.word	0x00000001
        /*003c*/ 	.byte	0xe0, 0x01, 0x00, 0x00, 0x01, 0x00, 0x00, 0x00, 0x10, 0x03, 0x00, 0x00, 0x01, 0x00, 0x00, 0x00
        /*004c*/ 	.byte	0x20, 0x03, 0x00, 0x00, 0x01, 0x00, 0x00, 0x00, 0xf0, 0x12, 0x00, 0x00, 0x01, 0x00, 0x00, 0x00
        /*005c*/ 	.byte	0x30, 0x13, 0x00, 0x00, 0x01, 0x00, 0x00, 0x00, 0x60, 0x20, 0x00, 0x00, 0x01, 0x00, 0x00, 0x00
        /*006c*/ 	.byte	0xa0, 0x2d, 0x00, 0x00, 0x01, 0x00, 0x00, 0x00, 0x40, 0x44, 0x00, 0x00, 0x01, 0x00, 0x00, 0x00
        /*007c*/ 	.byte	0x70, 0x46, 0x00, 0x00, 0x01, 0x00, 0x00, 0x00, 0xe0, 0x54, 0x00, 0x00, 0x01, 0x00, 0x00, 0x00
        /*008c*/ 	.byte	0x20, 0x6d, 0x00, 0x00


	//----- nvinfo : EIATTR_MERCURY_ISA_VERSION
	.align		4
.L_418:
        /*0090*/ 	.byte	0x03, 0x5f
        /*0092*/ 	.short	0x0000


	//----- nvinfo : EIATTR_COOP_GROUP_MASK_REGIDS
	.align		4
        /*0094*/ 	.byte	0x04, 0x29
        /*0096*/ 	.short	(.L_420 - .L_419)


	//   ....[0]....
.L_419:
        /*0098*/ 	.word	0xffffffff


	//----- nvinfo : EIATTR_COOP_GROUP_INSTR_OFFSETS
	.align		4
.L_420:
        /*009c*/ 	.byte	0x04, 0x28
        /*009e*/ 	.short	(.L_422 - .L_421)


	//   ....[0]....
.L_421:
        /*00a0*/ 	.word	0x000000a0


	//----- nvinfo : EIATTR_EXIT_INSTR_OFFSETS
	.align		4
.L_422:
        /*00a4*/ 	.byte	0x04, 0x1c
        /*00a6*/ 	.short	(.L_424 - .L_423)


	//   ....[0]....
.L_423:
        /*00a8*/ 	.word	0x00000340


	//   ....[1]....
        /*00ac*/ 	.word	0x00006c50


	//   ....[2]....
        /*00b0*/ 	.word	0x00006d10


	//   ....[3]....
        /*00b4*/ 	.word	0x00007b10


	//   ....[4]....
        /*00b8*/ 	.word	0x00007bc0


	//----- nvinfo : EIATTR_CTAIDZ_USED
	.align		4
.L_424:
        /*00bc*/ 	.byte	0x01, 0x04
	.zero		2


	//----- nvinfo : EIATTR_MAX_THREADS
	.align		4
        /*00c0*/ 	.byte	0x04, 0x05
        /*00c2*/ 	.short	(.L_426 - .L_425)
.L_425:
        /*00c4*/ 	.word	0x00000100
        /*00c8*/ 	.word	0x00000001
        /*00cc*/ 	.word	0x00000001


	//----- nvinfo : EIATTR_CRS_STACK_SIZE
	.align		4
.L_426:
        /*00d0*/ 	.byte	0x04, 0x1e
        /*00d2*/ 	.short	(.L_428 - .L_427)
.L_427:
        /*00d4*/ 	.word	0x00000000
.L_428:


//--------------------- .nv.info._ZN7cutlass13device_kernelIN5flash19enable_sm80_to_sm89INS1_16FlashAttnBwdSm80INS1_25CollectiveMainloopBwdSm80ILi2ELi1EN4cute5tupleIJNS5_1CILi64EEENS7_ILi96EEENS7_ILi128EEEEEENS_10bfloat16_tEfNS_4arch4Sm80ELb0ELb0ELb0ELb1ELb1ELb0ELb0ELb0ELi2ELi2ELi2ELi2ELb1EEENS1_21CollectiveEpilogueBwdISB_SC_SE_Li256ELb1ELb0ELi4EEENS1_19SingleTileSchedulerILb1ELb0ELb0ELi96EEEEEEEEEvNT_6ParamsE --------------------------
	.section	.nv.info._ZN7cutlass13device_kernelIN5flash19enable_sm80_to_sm89INS1_16FlashAttnBwdSm80INS1_25CollectiveMainloopBwdSm80ILi2ELi1EN4cute5tupleIJNS5_1CILi64EEENS7_ILi96EEENS7_ILi128EEEEEENS_10bfloat16_tEfNS_4arch4Sm80ELb0ELb0ELb0ELb1ELb1ELb0ELb0ELb0ELi2ELi2ELi2ELi2ELb1EEENS1_21CollectiveEpilogueBwdISB_SC_SE_Li256ELb1ELb0ELi4EEENS1_19SingleTileSchedulerILb1ELb0ELb0ELi96EEEEEEEEEvNT_6ParamsE,"",@"SHT_CUDA_INFO"
	.sectionflags	@""
	.align	4


	//----- nvinfo : EIATTR_CUDA_API_VERSION
	.align		4
        /*0000*/ 	.byte	0x04, 0x37
        /*0002*/ 	.short	(.L_430 - .L_429)
.L_429:
        /*0004*/ 	.word	0x00000082


	//----- nvinfo : EIATTR_SW2861232_WAR
	.align		4
.L_430:
        /*0008*/ 	.byte	0x01, 0x35
	.zero		2


	//----- nvinfo : EIATTR_PARAM_CBANK
	.align		4
        /*000c*/ 	.byte	0x04, 0x0a
        /*000e*/ 	.short	(.L_432 - .L_431)
	.align		4
.L_431:
        /*0010*/ 	.word	index@(.nv.constant0._ZN7cutlass13device_kernelIN5flash19enable_sm80_to_sm89INS1_16FlashAttnBwdSm80INS1_25CollectiveMainloopBwdSm80ILi2ELi1EN4cute5tupleIJNS5_1CILi64EEENS7_ILi96EEENS7_ILi128EEEEEENS_10bfloat16_tEfNS_4arch4Sm80ELb0ELb0ELb0ELb1ELb1ELb0ELb0ELb0ELi2ELi2ELi2ELi2ELb1EEENS1_21CollectiveEpilogueBwdISB_SC_SE_Li256ELb1ELb0ELi4EEENS1_19SingleTileSchedulerILb1ELb0ELb0ELi96EEEEEEEEEvNT_6ParamsE)
        /*0014*/ 	.short	0x0160
        /*0016*/ 	.short	0x0270


	//----- nvinfo : EIATTR_CBANK_PARAM_SIZE
	.align		4
.L_432:
        /*0018*/ 	.byte	0x03, 0x19
        /*001a*/ 	.short	0x0270


	//----- nvinfo : EIATTR_KPARAM_INFO
	.align		4
        /*001c*/ 	.byte	0x04, 0x17
        /*001e*/ 	.short	(.L_434 - .L_433)
.L_433:
        /*0020*/ 	.word	0x00000000
        /*0024*/ 	.short	0x0000
        /*0026*/ 	.short	0x0000
        /*0028*/ 	.byte	0x00, 0xf0, 0xc1, 0x09


	//----- nvinfo : EIATTR_MAXREG_COUNT
	.align		4
.L_434:
        /*002c*/ 	.byte	0x03, 0x1b
        /*002e*/ 	.short	0x00ff


	//----- nvinfo : EIATTR_NUM_BARRIERS
	.align		4
        /*0030*/ 	.byte	0x02, 0x4c
        /*0032*/ 	.byte	0x02
	.zero		1


	//----- nvinfo : EIATTR_ANNOTATIONS
	.align		4
        /*0034*/ 	.byte	0x04, 0x55
        /*0036*/ 	.short	(.L_436 - .L_435)


	//   ....[0]....
.L_435:
        /*0038*/ 	.word	0x00000001
        /*003c*/ 	.byte	0xe0, 0x01, 0x00, 0x00, 0x01, 0x00, 0x00, 0x00, 0x10, 0x03, 0x00, 0x00, 0x01, 0x00, 0x00, 0x00
        /*004c*/ 	.byte	0x20, 0x03, 0x00, 0x00, 0x01, 0x00, 0x00, 0x00, 0xf0, 0x12, 0x00, 0x00, 0x01, 0x00, 0x00, 0x00
        /*005c*/ 	.byte	0x30, 0x13, 0x00, 0x00, 0x01, 0x00, 0x00, 0x00, 0x60, 0x20, 0x00, 0x00, 0x01, 0x00, 0x00, 0x00
        /*006c*/ 	.byte	0xa0, 0x2d, 0x00, 0x00, 0x01, 0x00, 0x00, 0x00, 0x40, 0x44, 0x00, 0x00, 0x01, 0x00, 0x00, 0x00
        /*007c*/ 	.byte	0x70, 0x46, 0x00, 0x00, 0x01, 0x00, 0x00, 0x00, 0xe0, 0x54, 0x00, 0x00, 0x01, 0x00, 0x00, 0x00
        /*008c*/ 	.byte	0x20, 0x6d, 0x00, 0x00


	//----- nvinfo : EIATTR_MERCURY_ISA_VERSION
	.align		4
.L_436:
        /*0090*/ 	.byte	0x03, 0x5f
        /*0092*/ 	.short	0x0000


	//----- nvinfo : EIATTR_COOP_GROUP_MASK_REGIDS
	.align		4
        /*0094*/ 	.byte	0x04, 0x29
        /*0096*/ 	.short	(.L_438 - .L_437)


	//   ....[0]....
.L_437:
        /*0098*/ 	.word	0xffffffff


	//----- nvinfo : EIATTR_COOP_GROUP_INSTR_OFFSETS
	.align		4
.L_438:
        /*009c*/ 	.byte	0x04, 0x28
        /*009e*/ 	.short	(.L_440 - .L_439)


	//   ....[0]....
.L_439:
        /*00a0*/ 	.word	0x000000a0


	//----- nvinfo : EIATTR_EXIT_INSTR_OFFSETS
	.align		4
.L_440:
        /*00a4*/ 	.byte	0x04, 0x1c
        /*00a6*/ 	.short	(.L_442 - .L_441)


	//   ....[0]....
.L_441:
        /*00a8*/ 	.word	0x00000340


	//   ....[1]....
        /*00ac*/ 	.word	0x00006c50


	//   ....[2]....
        /*00b0*/ 	.word	0x00006d10


	//   ....[3]....
        /*00b4*/ 	.word	0x00007b10


	//   ....[4]....
        /*00b8*/ 	.word	0x00007bc0


	//----- nvinfo : EIATTR_CTAIDZ_USED
	.align		4
.L_442:
        /*00bc*/ 	.byte	0x01, 0x04
	.zero		2


	//----- nvinfo : EIATTR_MAX_THREADS
	.align		4
        /*00c0*/ 	.byte	0x04, 0x05
        /*00c2*/ 	.short	(.L_444 - .L_443)
.L_443:
        /*00c4*/ 	.word	0x00000100
        /*00c8*/ 	.word	0x00000001
        /*00cc*/ 	.word	0x00000001


	//----- nvinfo : EIATTR_CRS_STACK_SIZE
	.align		4
.L_444:
        /*00d0*/ 	.byte	0x04, 0x1e
        /*00d2*/ 	.short	(.L_446 - .L_445)
.L_445:
        /*00d4*/ 	.word	0x00000000
.L_446:


//--------------------- .nv.info._ZN7cutlass13device_kernelIN5flash19enable_sm80_to_sm89INS1_16FlashAttnBwdSm80INS1_25CollectiveMainloopBwdSm80ILi2ELi1EN4cute5tupleIJNS5_1CILi64EEENS7_ILi96EEENS7_ILi128EEEEEENS_10bfloat16_tEfNS_4arch4Sm80ELb0ELb0ELb0ELb1ELb0ELb0ELb0ELb0ELi2ELi2ELi2ELi2ELb1EEENS1_24CollectiveEpilogueBwdGQAISB_fSE_Li256ELb1ELb0EEENS1_19SingleTileSchedulerILb1ELb0ELb0ELi96EEEEEEEEEvNT_6ParamsE --------------------------
	.section	.nv.info._ZN7cutlass13device_kernelIN5flash19enable_sm80_to_sm89INS1_16FlashAttnBwdSm80INS1_25CollectiveMainloopBwdSm80ILi2ELi1EN4cute5tupleIJNS5_1CILi64EEENS7_ILi96EEENS7_ILi128EEEEEENS_10bfloat16_tEfNS_4arch4Sm80ELb0ELb0ELb0ELb1ELb0ELb0ELb0ELb0ELi2ELi2ELi2ELi2ELb1EEENS1_24CollectiveEpilogueBwdGQAISB_fSE_Li256ELb1ELb0EEENS1_19SingleTileSchedulerILb1ELb0ELb0ELi96EEEEEEEEEvNT_6ParamsE,"",@"SHT_CUDA_INFO"
	.sectionflags	@""
	.align	4


	//----- nvinfo : EIATTR_CUDA_API_VERSION
	.align		4
        /*0000*/ 	.byte	0x04, 0x37
        /*0002*/ 	.short	(.L_448 - .L_447)
.L_447:
        /*0004*/ 	.word	0x00000082


	//----- nvinfo : EIATTR_SW2861232_WAR
	.align		4
.L_448:
        /*0008*/ 	.byte	0x01, 0x35
	.zero		2


	//----- nvinfo : EIATTR_PARAM_CBANK
	.align		4
        /*000c*/ 	.byte	0x04, 0x0a
        /*000e*/ 	.short	(.L_450 - .L_449)
	.align		4
.L_449:
        /*0010*/ 	.word	index@(.nv.constant0._ZN7cutlass13device_kernelIN5flash19enable_sm80_to_sm89INS1_16FlashAttnBwdSm80INS1_25CollectiveMainloopBwdSm80ILi2ELi1EN4cute5tupleIJNS5_1CILi64EEENS7_ILi96EEENS7_ILi128EEEEEENS_10bfloat16_tEfNS_4arch4Sm80ELb0ELb0ELb0ELb1ELb0ELb0ELb0ELb0ELi2ELi2ELi2ELi2ELb1EEENS1_24CollectiveEpilogueBwdGQAISB_fSE_Li256ELb1ELb0EEENS1_19SingleTileSchedulerILb1ELb0ELb0ELi96EEEEEEEEEvNT_6ParamsE)
        /*0014*/ 	.short	0x0160
        /*0016*/ 	.short	0x0278


	//----- nvinfo : EIATTR_CBANK_PARAM_SIZE
	.align		4
.L_450:
        /*0018*/ 	.byte	0x03, 0x19
        /*001a*/ 	.short	0x0278


	//----- nvinfo : EIATTR_KPARAM_INFO
	.align		4
        /*001c*/ 	.byte	0x04, 0x17
        /*001e*/ 	.short	(.L_452 - .L_451)
.L_451:
        /*0020*/ 	.word	0x00000000
        /*0024*/ 	.short	0x0000
        /*0026*/ 	.short	0x0000
        /*0028*/ 	.byte	0x00, 0xf0, 0xe1, 0x09


	//----- nvinfo : EIATTR_MAXREG_COUNT
	.align		4
.L_452:
        /*002c*/ 	.byte	0x03, 0x1b
        /*002e*/ 	.short	0x00ff


	//----- nvinfo : EIATTR_NUM_BARRIERS
	.align		4
        /*0030*/ 	.byte	0x02, 0x4c
        /*0032*/ 	.byte	0x02
	.zero		1


	//----- nvinfo : EIATTR_ANNOTATIONS
	.align		4
        /*0034*/ 	.byte	0x04, 0x55
        /*0036*/ 	.short	(.L_454 - .L_453)


	//   ....[0]....
.L_453:
        /*0038*/ 	.word	0x00000001
        /*003c*/ 	.byte	0xe0, 0x01, 0x00, 0x00, 0x01, 0x00, 0x00, 0x00, 0x10, 0x03, 0x00, 0x00, 0x01, 0x00, 0x00, 0x00
        /*004c*/ 	.byte	0x20, 0x03, 0x00, 0x00, 0x01, 0x00, 0x00, 0x00, 0x20, 0x12, 0x00, 0x00, 0x01, 0x00, 0x00, 0x00
        /*005c*/ 	.byte	0x20, 0x13, 0x00, 0x00, 0x01, 0x00, 0x00, 0x00, 0x20, 0x20, 0x00, 0x00, 0x01, 0x00, 0x00, 0x00
        /*006c*/ 	.byte	0x80, 0x25, 0x00, 0x00, 0x01, 0x00, 0x00, 0x00, 0xe0, 0x2d, 0x00, 0x00, 0x01, 0x00, 0x00, 0x00
        /*007c*/ 	.byte	0x50, 0x44, 0x00, 0x00, 0x01, 0x00, 0x00, 0x00, 0x80, 0x46, 0x00, 0x00, 0x01, 0x00, 0x00, 0x00
        /*008c*/ 	.byte	0xb0, 0x46, 0x00, 0x00, 0x01, 0x00, 0x00, 0x00, 0x10, 0x55, 0x00, 0x00


	//----- nvinfo : EIATTR_MERCURY_ISA_VERSION
	.align		4
.L_454:
        /*0098*/ 	.byte	0x03, 0x5f
        /*009a*/ 	.short	0x0000


	//----- nvinfo : EIATTR_COOP_GROUP_MASK_REGIDS
	.align		4
        /*009c*/ 	.byte	0x04, 0x29
        /*009e*/ 	.short	(.L_456 - .L_455)


	//   ....[0]....
.L_455:
        /*00a0*/ 	.word	0xffffffff


	//----- nvinfo : EIATTR_COOP_GROUP_INSTR_OFFSETS
	.align		4
.L_456:
        /*00a4*/ 	.byte	0x04, 0x28
        /*00a6*/ 	.short	(.L_458 - .L_457)


	//   ....[0]....
.L_457:
        /*00a8*/ 	.word	0x000000a0


	//----- nvinfo : EIATTR_EXIT_INSTR_OFFSETS
	.align		4
.L_458:
        /*00ac*/ 	.byte	0x04, 0x1c
        /*00ae*/ 	.short	(.L_460 - .L_459)


	//   ....[0]....
.L_459:
        /*00b0*/ 	.word	0x00000340


	//   ....[1]....
        /*00b4*/ 	.word	0x00005500


	//   ....[2]....
        /*00b8*/ 	.word	0x00005e40


	//----- nvinfo : EIATTR_CTAIDZ_USED
	.align		4
.L_460:
        /*00bc*/ 	.byte	0x01, 0x04
	.zero		2


	//----- nvinfo : EIATTR_MAX_THREADS
	.align		4
        /*00c0*/ 	.byte	0x04, 0x05
        /*00c2*/ 	.short	(.L_462 - .L_461)
.L_461:
        /*00c4*/ 	.word	0x00000100
        /*00c8*/ 	.word	0x00000001
        /*00cc*/ 	.word	0x00000001
.L_462:


//--------------------- .nv.info._ZN7cutlass13device_kernelIN5flash19enable_sm80_to_sm89INS1_16FlashAttnBwdSm80INS1_25CollectiveMainloopBwdSm80ILi2ELi1EN4cute5tupleIJNS5_1CILi64EEENS7_ILi96EEENS7_ILi128EEEEEENS_10bfloat16_tEfNS_4arch4Sm80ELb0ELb0ELb0ELb1ELb1ELb0ELb0ELb0ELi2ELi2ELi2ELi2ELb1EEENS1_24CollectiveEpilogueBwdGQAISB_fSE_Li256ELb1ELb1EEENS1_19SingleTileSchedulerILb1ELb0ELb0ELi96EEEEEEEEEvNT_6ParamsE --------------------------
	.section	.nv.info._ZN7cutlass13device_kernelIN5flash19enable_sm80_to_sm89INS1_16FlashAttnBwdSm80INS1_25CollectiveMainloopBwdSm80ILi2ELi1EN4cute5tupleIJNS5_1CILi64EEENS7_ILi96EEENS7_ILi128EEEEEENS_10bfloat16_tEfNS_4arch4Sm80ELb0ELb0ELb0ELb1ELb1ELb0ELb0ELb0ELi2ELi2ELi2ELi2ELb1EEENS1_24CollectiveEpilogueBwdGQAISB_fSE_Li256ELb1ELb1EEENS1_19SingleTileSchedulerILb1ELb0ELb0ELi96EEEEEEEEEvNT_6ParamsE,"",@"SHT_CUDA_INFO"
	.sectionflags	@""
	.align	4


	//----- nvinfo : EIATTR_CUDA_API_VERSION
	.align		4
        /*0000*/ 	.byte	0x04, 0x37
        /*0002*/ 	.short	(.L_464 - .L_463)
.L_463:
        /*0004*/ 	.word	0x00000082


	//----- nvinfo : EIATTR_SW2861232_WAR
	.align		4
.L_464:
        /*0008*/ 	.byte	0x01, 0x35
	.zero		2


	//----- nvinfo : EIATTR_PARAM_CBANK
	.align		4
        /*000c*/ 	.byte	0x04, 0x0a
        /*000e*/ 	.short	(.L_466 - .L_465)
	.align		4
.L_465:
        /*0010*/ 	.word	index@(.nv.constant0._ZN7cutlass13device_kernelIN5flash19enable_sm80_to_sm89INS1_16FlashAttnBwdSm80INS1_25CollectiveMainloopBwdSm80ILi2ELi1EN4cute5tupleIJNS5_1CILi64EEENS7_ILi96EEENS7_ILi128EEEEEENS_10bfloat16_tEfNS_4arch4Sm80ELb0ELb0ELb0ELb1ELb1ELb0ELb0ELb0ELi2ELi2ELi2ELi2ELb1EEENS1_24CollectiveEpilogueBwdGQAISB_fSE_Li256ELb1ELb1EEENS1_19SingleTileSchedulerILb1ELb0ELb0ELi96EEEEEEEEEvNT_6ParamsE)
        /*0014*/ 	.short	0x0160
        /*0016*/ 	.short	0x0278


	//----- nvinfo : EIATTR_CBANK_PARAM_SIZE
	.align		4
.L_466:
        /*0018*/ 	.byte	0x03, 0x19
        /*001a*/ 	.short	0x0278


	//----- nvinfo : EIATTR_KPARAM_INFO
	.align		4
        /*001c*/ 	.byte	0x04, 0x17
        /*001e*/ 	.short	(.L_468 - .L_467)
.L_467:
        /*0020*/ 	.word	0x00000000
        /*0024*/ 	.short	0x0000
        /*0026*/ 	.short	0x0000
        /*0028*/ 	.byte	0x00, 0xf0, 0xe1, 0x09


	//----- nvinfo : EIATTR_MAXREG_COUNT
	.align		4
.L_468:
        /*002c*/ 	.byte	0x03, 0x1b
        /*002e*/ 	.short	0x00ff


	//----- nvinfo : EIATTR_NUM_BARRIERS
	.align		4
        /*0030*/ 	.byte	0x02, 0x4c
        /*0032*/ 	.byte	0x02
	.zero		1


	//----- nvinfo : EIATTR_ANNOTATIONS
	.align		4
        /*0034*/ 	.byte	0x04, 0x55
        /*0036*/ 	.short	(.L_470 - .L_469)


	//   ....[0]....
.L_469:
        /*0038*/ 	.word	0x00000001
        /*003c*/ 	.byte	0xe0, 0x01, 0x00, 0x00, 0x01, 0x00, 0x00, 0x00, 0x10, 0x03, 0x00, 0x00, 0x01, 0x00, 0x00, 0x00
        /*004c*/ 	.byte	0x20, 0x03, 0x00, 0x00, 0x01, 0x00, 0x00, 0x00, 0x20, 0x12, 0x00, 0x00, 0x01, 0x00, 0x00, 0x00
        /*005c*/ 	.byte	0x20, 0x13, 0x00, 0x00, 0x01, 0x00, 0x00, 0x00, 0x20, 0x20, 0x00, 0x00, 0x01, 0x00, 0x00, 0x00
        /*006c*/ 	.byte	0x80, 0x25, 0x00, 0x00, 0x01, 0x00, 0x00, 0x00, 0xe0, 0x2d, 0x00, 0x00, 0x01, 0x00, 0x00, 0x00
        /*007c*/ 	.byte	0x50, 0x44, 0x00, 0x00, 0x01, 0x00, 0x00, 0x00, 0x80, 0x46, 0x00, 0x00, 0x01, 0x00, 0x00, 0x00
        /*008c*/ 	.byte	0xb0, 0x46, 0x00, 0x00, 0x01, 0x00, 0x00, 0x00, 0x10, 0x55, 0x00, 0x00


	//----- nvinfo : EIATTR_MERCURY_ISA_VERSION
	.align		4
.L_470:
        /*0098*/ 	.byte	0x03, 0x5f
        /*009a*/ 	.short	0x0000


	//----- nvinfo : EIATTR_COOP_GROUP_MASK_REGIDS
	.align		4
        /*009c*/ 	.byte	0x04, 0x29
        /*009e*/ 	.short	(.L_472 - .L_471)


	//   ....[0]....
.L_471:
        /*00a0*/ 	.word	0xffffffff


	//   ....[1]....
        /*00a4*/ 	.word	0xffffffff


	//   ....[2]....
        /*00a8*/ 	.word	0xffffffff


	//   ....[3]....
        /*00ac*/ 	.word	0xffffffff


	//   ....[4]....
        /*00b0*/ 	.word	0xffffffff


	//   ....[5]....
        /*00b4*/ 	.word	0xffffffff


	//   ....[6]....
        /*00b8*/ 	.word	0xffffffff


	//   ....[7]....
        /*00bc*/ 	.word	0xffffffff


	//   ....[8]....
        /*00c0*/ 	.word	0xffffffff


	//----- nvinfo : EIATTR_COOP_GROUP_INSTR_OFFSETS
	.align		4
.L_472:
        /*00c4*/ 	.byte	0x04, 0x28
        /*00c6*/ 	.short	(.L_474 - .L_473)


	//   ....[0]....
.L_473:
        /*00c8*/ 	.word	0x000000a0


	//   ....[1]....
        /*00cc*/ 	.word	0x00005860


	//   ....[2]....
        /*00d0*/ 	.word	0x00005890


	//   ....[3]....
        /*00d4*/ 	.word	0x00005ca0


	//   ....[4]....
        /*00d8*/ 	.word	0x00005cb0


	//   ....[5]....
        /*00dc*/ 	.word	0x00005e40


	//   ....[6]....
        /*00e0*/ 	.word	0x00005e90


	//   ....[7]....
        /*00e4*/ 	.word	0x00006240


	//   ....[8]....
        /*00e8*/ 	.word	0x00006250


	//----- nvinfo : EIATTR_EXIT_INSTR_OFFSETS
	.align		4
.L_474:
        /*00ec*/ 	.byte	0x04, 0x1c
        /*00ee*/ 	.short	(.L_476 - .L_475)


	//   ....[0]....
.L_475:
        /*00f0*/ 	.word	0x00000340


	//   ....[1]....
        /*00f4*/ 	.word	0x00005500


	//   ....[2]....
        /*00f8*/ 	.word	0x00006260


	//   ....[3]....
        /*00fc*/ 	.word	0x00006300


	//----- nvinfo : EIATTR_CTAIDZ_USED
	.align		4
.L_476:
        /*0100*/ 	.byte	0x01, 0x04
	.zero		2


	//----- nvinfo : EIATTR_MAX_THREADS
	.align		4
        /*0104*/ 	.byte	0x04, 0x05
        /*0106*/ 	.short	(.L_478 - .L_477)
.L_477:
        /*0108*/ 	.word	0x00000100
        /*010c*/ 	.word	0x00000001
        /*0110*/ 	.word	0x00000001


	//----- nvinfo : EIATTR_CRS_STACK_SIZE
	.align		4
.L_478:
        /*0114*/ 	.byte	0x04, 0x1e
        /*0116*/ 	.short	(.L_480 - .L_479)
.L_479:
        /*0118*/ 	.word	0x00000000
.L_480:


//--------------------- .nv.info._ZN7cutlass13device_kernelIN5flash19enable_sm80_to_sm89INS1_16FlashAttnBwdSm80INS1_25CollectiveMainloopBwdSm80ILi2ELi1EN4cute5tupleIJNS5_1CILi64EEENS7_ILi96EEENS7_ILi128EEEEEENS_10bfloat16_tEfNS_4arch4Sm80ELb0ELb1ELb0ELb0ELb0ELb0ELb0ELb0ELi2ELi2ELi2ELi2ELb1EEENS1_21CollectiveEpilogueBwdISB_SC_SE_Li256ELb0ELb0ELi4EEENS1_19SingleTileSchedulerILb0ELb0ELb0ELi96EEEEEEEEEvNT_6ParamsE --------------------------
	.section	.nv.info._ZN7cutlass13device_kernelIN5flash19enable_sm80_to_sm89INS1_16FlashAttnBwdSm80INS1_25CollectiveMainloopBwdSm80ILi2ELi1EN4cute5tupleIJNS5_1CILi64EEENS7_ILi96EEENS7_ILi128EEEEEENS_10bfloat16_tEfNS_4arch4Sm80ELb0ELb1ELb0ELb0ELb0ELb0ELb0ELb0ELi2ELi2ELi2ELi2ELb1EEENS1_21CollectiveEpilogueBwdISB_SC_SE_Li256ELb0ELb0ELi4EEENS1_19SingleTileSchedulerILb0ELb0ELb0ELi96EEEEEEEEEvNT_6ParamsE,"",@"SHT_CUDA_INFO"
	.sectionflags	@""
	.align	4


	//----- nvinfo : EIATTR_CUDA_API_VERSION
	.align		4
        /*0000*/ 	.byte	0x04, 0x37
        /*0002*/ 	.short	(.L_482 - .L_481)
.L_481:
        /*0004*/ 	.word	0x00000082


	//----- nvinfo : EIATTR_SW2861232_WAR
	.align		4
.L_482:
        /*0008*/ 	.byte	0x01, 0x35
	.zero		2


	//----- nvinfo : EIATTR_PARAM_CBANK
	.align		4
        /*000c*/ 	.byte	0x04, 0x0a
        /*000e*/ 	.short	(.L_484 - .L_483)
	.align		4
.L_483:
        /*0010*/ 	.word	index@(.nv.constant0._ZN7cutlass13device_kernelIN5flash19enable_sm80_to_sm89INS1_16FlashAttnBwdSm80INS1_25CollectiveMainloopBwdSm80ILi2ELi1EN4cute5tupleIJNS5_1CILi64EEENS7_ILi96EEENS7_ILi128EEEEEENS_10bfloat16_tEfNS_4arch4Sm80ELb0ELb1ELb0ELb0ELb0ELb0ELb0ELb0ELi2ELi2ELi2ELi2ELb1EEENS1_21CollectiveEpilogueBwdISB_SC_SE_Li256ELb0ELb0ELi4EEENS1_19SingleTileSchedulerILb0ELb0ELb0ELi96EEEEEEEEEvNT_6ParamsE)
        /*0014*/ 	.short	0x0160
        /*0016*/ 	.short	0x0270


	//----- nvinfo : EIATTR_CBANK_PARAM_SIZE
	.align		4
.L_484:
        /*0018*/ 	.byte	0x03, 0x19
        /*001a*/ 	.short	0x0270


	//----- nvinfo : EIATTR_KPARAM_INFO
	.align		4
        /*001c*/ 	.byte	0x04, 0x17
        /*001e*/ 	.short	(.L_486 - .L_485)
.L_485:
        /*0020*/ 	.word	0x00000000
        /*0024*/ 	.short	0x0000
        /*0026*/ 	.short	0x0000
        /*0028*/ 	.byte	0x00, 0xf0, 0xc1, 0x09


	//----- nvinfo : EIATTR_MAXREG_COUNT
	.align		4
.L_486:
        /*002c*/ 	.byte	0x03, 0x1b
        /*002e*/ 	.short	0x00ff


	//----- nvinfo : EIATTR_NUM_BARRIERS
	.align		4
        /*0030*/ 	.byte	0x02, 0x4c
        /*0032*/ 	.byte	0x02
	.zero		1


	//----- nvinfo : EIATTR_ANNOTATIONS
	.align		4
        /*0034*/ 	.byte	0x04, 0x55
        /*0036*/ 	.short	(.L_488 - .L_487)


	//   ....[0]....
.L_487:
        /*0038*/ 	.word	0x00000001
        /*003c*/ 	.byte	0xd0, 0x1c, 0x00, 0x00, 0x01, 0x00, 0x00, 0x00, 0xf0, 0x23, 0x00, 0x00, 0x01, 0x00, 0x00, 0x00
        /*004c*/ 	.byte	0x10, 0x25, 0x00, 0x00, 0x01, 0x00, 0x00, 0x00, 0x20, 0x25, 0x00, 0x00, 0x01, 0x00, 0x00, 0x00
        /*005c*/ 	.byte	0xc0, 0x35, 0x00, 0x00, 0x01, 0x00, 0x00, 0x00, 0xe0, 0x51, 0x00, 0x00, 0x01, 0x00, 0x00, 0x00
        /*006c*/ 	.byte	0x30, 0x55, 0x00, 0x00, 0x01, 0x00, 0x00, 0x00, 0x20, 0x57, 0x00, 0x00


	//----- nvinfo : EIATTR_MERCURY_ISA_VERSION
	.align		4
.L_488:
        /*0078*/ 	.byte	0x03, 0x5f
        /*007a*/ 	.short	0x0000


	//----- nvinfo : EIATTR_EXIT_INSTR_OFFSETS
	.align		4
        /*007c*/ 	.byte	0x04, 0x1c
        /*007e*/ 	.short	(.L_490 - .L_489)


	//   ....[0]....
.L_489:
        /*0080*/ 	.word	0x00000040


	//   ....[1]....
        /*0084*/ 	.word	0x000079f0


	//   ....[2]....
        /*0088*/ 	.word	0x00007ab0


	//   ....[3]....
        /*008c*/ 	.word	0x00008760


	//   ....[4]....
        /*0090*/ 	.word	0x00008810


	//----- nvinfo : EIATTR_CTAIDZ_USED
	.align		4
.L_490:
        /*0094*/ 	.byte	0x01, 0x04
	.zero		2


	//----- nvinfo : EIATTR_MAX_THREADS
	.align		4
        /*0098*/ 	.byte	0x04, 0x05
        /*009a*/ 	.short	(.L_492 - .L_491)
.L_491:
        /*009c*/ 	.word	0x00000100
        /*00a0*/ 	.word	0x00000001
        /*00a4*/ 	.word	0x00000001


	//----- nvinfo : EIATTR_CRS_STACK_SIZE
	.align		4
.L_492:
        /*00a8*/ 	.byte	0x04, 0x1e
        /*00aa*/ 	.short	(.L_494 - .L_493)
.L_493:
        /*00ac*/ 	.word	0x00000000
.L_494:


//--------------------- .nv.info._ZN7cutlass13device_kernelIN5flash19enable_sm80_to_sm89INS1_16FlashAttnBwdSm80INS1_25CollectiveMainloopBwdSm80ILi2ELi1EN4cute5tupleIJNS5_1CILi64EEENS7_ILi96EEENS7_ILi128EEEEEENS_10bfloat16_tEfNS_4arch4Sm80ELb0ELb1ELb0ELb0ELb1ELb0ELb0ELb0ELi2ELi2ELi2ELi2ELb1EEENS1_21CollectiveEpilogueBwdISB_SC_SE_Li256ELb0ELb0ELi4EEENS1_19SingleTileSchedulerILb0ELb0ELb0ELi96EEEEEEEEEvNT_6ParamsE --------------------------
	.section	.nv.info._ZN7cutlass13device_kernelIN5flash19enable_sm80_to_sm89INS1_16FlashAttnBwdSm80INS1_25CollectiveMainloopBwdSm80ILi2ELi1EN4cute5tupleIJNS5_1CILi64EEENS7_ILi96EEENS7_ILi128EEEEEENS_10bfloat16_tEfNS_4arch4Sm80ELb0ELb1ELb0ELb0ELb1ELb0ELb0ELb0ELi2ELi2ELi2ELi2ELb1EEENS1_21CollectiveEpilogueBwdISB_SC_SE_Li256ELb0ELb0ELi4EEENS1_19SingleTileSchedulerILb0ELb0ELb0ELi96EEEEEEEEEvNT_6ParamsE,"",@"SHT_CUDA_INFO"
	.sectionflags	@""
	.align	4


	//----- nvinfo : EIATTR_CUDA_API_VERSION
	.align		4
        /*0000*/ 	.byte	0x04, 0x37
        /*0002*/ 	.short	(.L_496 - .L_495)
.L_495:
        /*0004*/ 	.word	0x00000082


	//----- nvinfo : EIATTR_SW2861232_WAR
	.align		4
.L_496:
        /*0008*/ 	.byte	0x01, 0x35
	.zero		2


	//----- nvinfo : EIATTR_PARAM_CBANK
	.align		4
        /*000c*/ 	.byte	0x04, 0x0a
        /*000e*/ 	.short	(.L_498 - .L_497)
	.align		4
.L_497:
        /*0010*/ 	.word	index@(.nv.constant0._ZN7cutlass13device_kernelIN5flash19enable_sm80_to_sm89INS1_16FlashAttnBwdSm80INS1_25CollectiveMainloopBwdSm80ILi2ELi1EN4cute5tupleIJNS5_1CILi64EEENS7_ILi96EEENS7_ILi128EEEEEENS_10bfloat16_tEfNS_4arch4Sm80ELb0ELb1ELb0ELb0ELb1ELb0ELb0ELb0ELi2ELi2ELi2ELi2ELb1EEENS1_21CollectiveEpilogueBwdISB_SC_SE_Li256ELb0ELb0ELi4EEENS1_19SingleTileSchedulerILb0ELb0ELb0ELi96EEEEEEEEEvNT_6ParamsE)
        /*0014*/ 	.short	0x0160
        /*0016*/ 	.short	0x0270


	//----- nvinfo : EIATTR_CBANK_PARAM_SIZE
	.align		4
.L_498:
        /*0018*/ 	.byte	0x03, 0x19
        /*001a*/ 	.short	0x0270


	//----- nvinfo : EIATTR_KPARAM_INFO
	.align		4
        /*001c*/ 	.byte	0x04, 0x17
        /*001e*/ 	.short	(.L_500 - .L_499)
.L_499:
        /*0020*/ 	.word	0x00000000
        /*0024*/ 	.short	0x0000
        /*0026*/ 	.short	0x0000
        /*0028*/ 	.byte	0x00, 0xf0, 0xc1, 0x09


	//----- nvinfo : EIATTR_MAXREG_COUNT
	.align		4
.L_500:
        /*002c*/ 	.byte	0x03, 0x1b
        /*002e*/ 	.short	0x00ff


	//----- nvinfo : EIATTR_NUM_BARRIERS
	.align		4
        /*0030*/ 	.byte	0x02, 0x4c
        /*0032*/ 	.byte	0x02
	.zero		1


	//----- nvinfo : EIATTR_ANNOTATIONS
	.align		4
        /*0034*/ 	.byte	0x04, 0x55
        /*0036*/ 	.short	(.L_502 - .L_501)


	//   ....[0]....
.L_501:
        /*0038*/ 	.word	0x00000001
        /*003c*/ 	.byte	0xd0, 0x1c, 0x00, 0x00, 0x01, 0x00, 0x00, 0x00, 0xf0, 0x23, 0x00, 0x00, 0x01, 0x00, 0x00, 0x00
        /*004c*/ 	.byte	0x10, 0x25, 0x00, 0x00, 0x01, 0x00, 0x00, 0x00, 0x20, 0x25, 0x00, 0x00, 0x01, 0x00, 0x00, 0x00
        /*005c*/ 	.byte	0xc0, 0x35, 0x00, 0x00, 0x01, 0x00, 0x00, 0x00, 0xe0, 0x51, 0x00, 0x00, 0x01, 0x00, 0x00, 0x00
        /*006c*/ 	.byte	0x30, 0x55, 0x00, 0x00, 0x01, 0x00, 0x00, 0x00, 0x20, 0x57, 0x00, 0x00


	//----- nvinfo : EIATTR_MERCURY_ISA_VERSION
	.align		4
.L_502:
        /*0078*/ 	.byte	0x03, 0x5f
        /*007a*/ 	.short	0x0000


	//----- nvinfo : EIATTR_EXIT_INSTR_OFFSETS
	.align		4
        /*007c*/ 	.byte	0x04, 0x1c
        /*007e*/ 	.short	(.L_504 - .L_503)


	//   ....[0]....
.L_503:
        /*0080*/ 	.word	0x00000040


	//   ....[1]....
        /*0084*/ 	.word	0x000079f0


	//   ....[2]....
        /*0088*/ 	.word	0x00007ab0


	//   ....[3]....
        /*008c*/ 	.word	0x00008760


	//   ....[4]....
        /*0090*/ 	.word	0x00008810


	//----- nvinfo : EIATTR_CTAIDZ_USED
	.align		4
.L_504:
        /*0094*/ 	.byte	0x01, 0x04
	.zero		2


	//----- nvinfo : EIATTR_MAX_THREADS
	.align		4
        /*0098*/ 	.byte	0x04, 0x05
        /*009a*/ 	.short	(.L_506 - .L_505)
.L_505:
        /*009c*/ 	.word	0x00000100
        /*00a0*/ 	.word	0x00000001
        /*00a4*/ 	.word	0x00000001


	//----- nvinfo : EIATTR_CRS_STACK_SIZE
	.align		4
.L_506:
        /*00a8*/ 	.byte	0x04, 0x1e
        /*00aa*/ 	.short	(.L_508 - .L_507)
.L_507:
        /*00ac*/ 	.word	0x00000000
.L_508:


//--------------------- .nv.info._ZN7cutlass13device_kernelIN5flash19enable_sm80_to_sm89INS1_16FlashAttnBwdSm80INS1_25CollectiveMainloopBwdSm80ILi2ELi1EN4cute5tupleIJNS5_1CILi64EEENS7_ILi96EEENS7_ILi128EEEEEENS_10bfloat16_tEfNS_4arch4Sm80ELb0ELb1ELb0ELb0ELb0ELb0ELb0ELb0ELi2ELi2ELi2ELi2ELb1EEENS1_24CollectiveEpilogueBwdGQAISB_fSE_Li256ELb0ELb0EEENS1_19SingleTileSchedulerILb0ELb0ELb0ELi96EEEEEEEEEvNT_6ParamsE --------------------------
	.section	.nv.info._ZN7cutlass13device_kernelIN5flash19enable_sm80_to_sm89INS1_16FlashAttnBwdSm80INS1_25CollectiveMainloopBwdSm80ILi2ELi1EN4cute5tupleIJNS5_1CILi64EEENS7_ILi96EEENS7_ILi128EEEEEENS_10bfloat16_tEfNS_4arch4Sm80ELb0ELb1ELb0ELb0ELb0ELb0ELb0ELb0ELi2ELi2ELi2ELi2ELb1EEENS1_24CollectiveEpilogueBwdGQAISB_fSE_Li256ELb0ELb0EEENS1_19SingleTileSchedulerILb0ELb0ELb0ELi96EEEEEEEEEvNT_6ParamsE,"",@"SHT_CUDA_INFO"
	.sectionflags	@""
	.align	4


	//----- nvinfo : EIATTR_CUDA_API_VERSION
	.align		4
        /*0000*/ 	.byte	0x04, 0x37
        /*0002*/ 	.short	(.L_510 - .L_509)
.L_509:
        /*0004*/ 	.word	0x00000082


	//----- nvinfo : EIATTR_SW2861232_WAR
	.align		4
.L_510:
        /*0008*/ 	.byte	0x01, 0x35
	.zero		2


	//----- nvinfo : EIATTR_PARAM_CBANK
	.align		4
        /*000c*/ 	.byte	0x04, 0x0a
        /*000e*/ 	.short	(.L_512 - .L_511)
	.align		4
.L_511:
        /*0010*/ 	.word	index@(.nv.constant0._ZN7cutlass13device_kernelIN5flash19enable_sm80_to_sm89INS1_16FlashAttnBwdSm80INS1_25CollectiveMainloopBwdSm80ILi2ELi1EN4cute5tupleIJNS5_1CILi64EEENS7_ILi96EEENS7_ILi128EEEEEENS_10bfloat16_tEfNS_4arch4Sm80ELb0ELb1ELb0ELb0ELb0ELb0ELb0ELb0ELi2ELi2ELi2ELi2ELb1EEENS1_24CollectiveEpilogueBwdGQAISB_fSE_Li256ELb0ELb0EEENS1_19SingleTileSchedulerILb0ELb0ELb0ELi96EEEEEEEEEvNT_6ParamsE)
        /*0014*/ 	.short	0x0160
        /*0016*/ 	.short	0x0278


	//----- nvinfo : EIATTR_CBANK_PARAM_SIZE
	.align		4
.L_512:
        /*0018*/ 	.byte	0x03, 0x19
        /*001a*/ 	.short	0x0278


	//----- nvinfo : EIATTR_KPARAM_INFO
	.align		4
        /*001c*/ 	.byte	0x04, 0x17
        /*001e*/ 	.short	(.L_514 - .L_513)
.L_513:
        /*0020*/ 	.word	0x00000000
        /*0024*/ 	.short	0x0000
        /*0026*/ 	.short	0x0000
        /*0028*/ 	.byte	0x00, 0xf0, 0xe1, 0x09


	//----- nvinfo : EIATTR_MAXREG_COUNT
	.align		4
.L_514:
        /*002c*/ 	.byte	0x03, 0x1b
        /*002e*/ 	.short	0x00ff


	//----- nvinfo : EIATTR_NUM_BARRIERS
	.align		4
        /*0030*/ 	.byte	0x02, 0x4c
        /*0032*/ 	.byte	0x02
	.zero		1


	//----- nvinfo : EIATTR_ANNOTATIONS
	.align		4
        /*0034*/ 	.byte	0x04, 0x55
        /*0036*/ 	.short	(.L_516 - .L_515)


	//   ....[0]....
.L_515:
        /*0038*/ 	.word	0x00000001
        /*003c*/ 	.byte	0x20, 0x12, 0x00, 0x00, 0x01, 0x00, 0x00, 0x00, 0x60, 0x12, 0x00, 0x00, 0x01, 0x00, 0x00, 0x00
        /*004c*/ 	.byte	0xa0, 0x12, 0x00, 0x00, 0x01, 0x00, 0x00, 0x00, 0x80, 0x1a, 0x00, 0x00, 0x01, 0x00, 0x00, 0x00
        /*005c*/ 	.byte	0x80, 0x25, 0x00, 0x00, 0x01, 0x00, 0x00, 0x00, 0xb0, 0x25, 0x00, 0x00, 0x01, 0x00, 0x00, 0x00
        /*006c*/ 	.byte	0xd0, 0x35, 0x00, 0x00, 0x01, 0x00, 0x00, 0x00, 0x10, 0x36, 0x00, 0x00, 0x01, 0x00, 0x00, 0x00
        /*007c*/ 	.byte	0x90, 0x51, 0x00, 0x00, 0x01, 0x00, 0x00, 0x00, 0xd0, 0x51, 0x00, 0x00, 0x01, 0x00, 0x00, 0x00
        /*008c*/ 	.byte	0xf0, 0x54, 0x00, 0x00, 0x01, 0x00, 0x00, 0x00, 0x20, 0x55, 0x00, 0x00


	//----- nvinfo : EIATTR_MERCURY_ISA_VERSION
	.align		4
.L_516:
        /*0098*/ 	.byte	0x03, 0x5f
        /*009a*/ 	.short	0x0000


	//----- nvinfo : EIATTR_EXIT_INSTR_OFFSETS
	.align		4
        /*009c*/ 	.byte	0x04, 0x1c
        /*009e*/ 	.short	(.L_518 - .L_517)


	//   ....[0]....
.L_517:
        /*00a0*/ 	.word	0x00000040


	//   ....[1]....
        /*00a4*/ 	.word	0x00006390


	//   ....[2]....
        /*00a8*/ 	.word	0x00006bc0


	//----- nvinfo : EIATTR_CTAIDZ_USED
	.align		4
.L_518:
        /*00ac*/ 	.byte	0x01, 0x04
	.zero		2


	//----- nvinfo : EIATTR_MAX_THREADS
	.align		4
        /*00b0*/ 	.byte	0x04, 0x05
        /*00b2*/ 	.short	(.L_520 - .L_519)
.L_519:
        /*00b4*/ 	.word	0x00000100
        /*00b8*/ 	.word	0x00000001
        /*00bc*/ 	.word	0x00000001


	//----- nvinfo : EIATTR_CRS_STACK_SIZE
	.align		4
.L_520:
        /*00c0*/ 	.byte	0x04, 0x1e
        /*00c2*/ 	.short	(.L_522 - .L_521)
.L_521:
        /*00c4*/ 	.word	0x00000000
.L_522:


//--------------------- .nv.info._ZN7cutlass13device_kernelIN5flash19enable_sm80_to_sm89INS1_16FlashAttnBwdSm80INS1_25CollectiveMainloopBwdSm80ILi2ELi1EN4cute5tupleIJNS5_1CILi64EEENS7_ILi96EEENS7_ILi128EEEEEENS_10bfloat16_tEfNS_4arch4Sm80ELb0ELb1ELb0ELb0ELb1ELb0ELb0ELb0ELi2ELi2ELi2ELi2ELb1EEENS1_24CollectiveEpilogueBwdGQAISB_fSE_Li256ELb0ELb1EEENS1_19SingleTileSchedulerILb0ELb0ELb0ELi96EEEEEEEEEvNT_6ParamsE --------------------------
	.section	.nv.info._ZN7cutlass13device_kernelIN5flash19enable_sm80_to_sm89INS1_16FlashAttnBwdSm80INS1_25CollectiveMainloopBwdSm80ILi2ELi1EN4cute5tupleIJNS5_1CILi64EEENS7_ILi96EEENS7_ILi128EEEEEENS_10bfloat16_tEfNS_4arch4Sm80ELb0ELb1ELb0ELb0ELb1ELb0ELb0ELb0ELi2ELi2ELi2ELi2ELb1EEENS1_24CollectiveEpilogueBwdGQAISB_fSE_Li256ELb0ELb1EEENS1_19SingleTileSchedulerILb0ELb0ELb0ELi96EEEEEEEEEvNT_6ParamsE,"",@"SHT_CUDA_INFO"
	.sectionflags	@""
	.align	4


	//----- nvinfo : EIATTR_CUDA_API_VERSION
	.align		4
        /*0000*/ 	.byte	0x04, 0x37
        /*0002*/ 	.short	(.L_524 - .L_523)
.L_523:
        /*0004*/ 	.word	0x00000082


	//----- nvinfo : EIATTR_SW2861232_WAR
	.align		4
.L_524:
        /*0008*/ 	.byte	0x01, 0x35
	.zero		2


	//----- nvinfo : EIATTR_PARAM_CBANK
	.align		4
        /*000c*/ 	.byte	0x04, 0x0a
        /*000e*/ 	.short	(.L_526 - .L_525)
	.align		4
.L_525:
        /*0010*/ 	.word	index@(.nv.constant0._ZN7cutlass13device_kernelIN5flash19enable_sm80_to_sm89INS1_16FlashAttnBwdSm80INS1_25CollectiveMainloopBwdSm80ILi2ELi1EN4cute5tupleIJNS5_1CILi64EEENS7_ILi96EEENS7_ILi128EEEEEENS_10bfloat16_tEfNS_4arch4Sm80ELb0ELb1ELb0ELb0ELb1ELb0ELb0ELb0ELi2ELi2ELi2ELi2ELb1EEENS1_24CollectiveEpilogueBwdGQAISB_fSE_Li256ELb0ELb1EEENS1_19SingleTileSchedulerILb0ELb0ELb0ELi96EEEEEEEEEvNT_6ParamsE)
        /*0014*/ 	.short	0x0160
        /*0016*/ 	.short	0x0278


	//----- nvinfo : EIATTR_CBANK_PARAM_SIZE
	.align		4
.L_526:
        /*0018*/ 	.byte	0x03, 0x19
        /*001a*/ 	.short	0x0278


	//----- nvinfo : EIATTR_KPARAM_INFO
	.align		4
        /*001c*/ 	.byte	0x04, 0x17
        /*001e*/ 	.short	(.L_528 - .L_527)
.L_527:
        /*0020*/ 	.word	0x00000000
        /*0024*/ 	.short	0x0000
        /*0026*/ 	.short	0x0000
        /*0028*/ 	.byte	0x00, 0xf0, 0xe1, 0x09


	//----- nvinfo : EIATTR_MAXREG_COUNT
	.align		4
.L_528:
        /*002c*/ 	.byte	0x03, 0x1b
        /*002e*/ 	.short	0x00ff


	//----- nvinfo : EIATTR_NUM_BARRIERS
	.align		4
        /*0030*/ 	.byte	0x02, 0x4c
        /*0032*/ 	.byte	0x02
	.zero		1


	//----- nvinfo : EIATTR_ANNOTATIONS
	.align		4
        /*0034*/ 	.byte	0x04, 0x55
        /*0036*/ 	.short	(.L_530 - .L_529)


	//   ....[0]....
.L_529:
        /*0038*/ 	.word	0x00000001
        /*003c*/ 	.byte	0x10, 0x1c, 0x00, 0x00, 0x01, 0x00, 0x00, 0x00, 0x30, 0x23, 0x00, 0x00, 0x01, 0x00, 0x00, 0x00
        /*004c*/ 	.byte	0x50, 0x24, 0x00, 0x00, 0x01, 0x00, 0x00, 0x00, 0x60, 0x24, 0x00, 0x00, 0x01, 0x00, 0x00, 0x00
        /*005c*/ 	.byte	0x00, 0x35, 0x00, 0x00, 0x01, 0x00, 0x00, 0x00, 0x20, 0x51, 0x00, 0x00, 0x01, 0x00, 0x00, 0x00
        /*006c*/ 	.byte	0x70, 0x54, 0x00, 0x00, 0x01, 0x00, 0x00, 0x00, 0x60, 0x56, 0x00, 0x00


	//----- nvinfo : EIATTR_MERCURY_ISA_VERSION
	.align		4
.L_530:
        /*0078*/ 	.byte	0x03, 0x5f
        /*007a*/ 	.short	0x0000


	//----- nvinfo : EIATTR_COOP_GROUP_MASK_REGIDS
	.align		4
        /*007c*/ 	.byte	0x04, 0x29
        /*007e*/ 	.short	(.L_532 - .L_531)


	//   ....[0]....
.L_531:
        /*0080*/ 	.word	0xffffffff


	//   ....[1]....
        /*0084*/ 	.word	0xffffffff


	//   ....[2]....
        /*0088*/ 	.word	0xffffffff


	//   ....[3]....
        /*008c*/ 	.word	0xffffffff


	//   ....[4]....
        /*0090*/ 	.word	0xffffffff


	//   ....[5]....
        /*0094*/ 	.word	0xffffffff


	//   ....[6]....
        /*0098*/ 	.word	0xffffffff


	//   ....[7]....
        /*009c*/ 	.word	0xffffffff


	//----- nvinfo : EIATTR_COOP_GROUP_INSTR_OFFSETS
	.align		4
.L_532:
        /*00a0*/ 	.byte	0x04, 0x28
        /*00a2*/ 	.short	(.L_534 - .L_533)


	//   ....[0]....
.L_533:
        /*00a4*/ 	.word	0x00006580


	//   ....[1]....
        /*00a8*/ 	.word	0x000065b0


	//   ....[2]....
        /*00ac*/ 	.word	0x000069a0


	//   ....[3]....
        /*00b0*/ 	.word	0x000069b0


	//   ....[4]....
        /*00b4*/ 	.word	0x00006b40


	//   ....[5]....
        /*00b8*/ 	.word	0x00006b90


	//   ....[6]....
        /*00bc*/ 	.word	0x00006f40


	//   ....[7]....
        /*00c0*/ 	.word	0x00006f50


	//----- nvinfo : EIATTR_EXIT_INSTR_OFFSETS
	.align		4
.L_534:
        /*00c4*/ 	.byte	0x04, 0x1c
        /*00c6*/ 	.short	(.L_536 - .L_535)


	//   ....[0]....
.L_535:
        /*00c8*/ 	.word	0x00000040


	//   ....[1]....
        /*00cc*/ 	.word	0x00006310


	//   ....[2]....
        /*00d0*/ 	.word	0x00006f60


	//   ....[3]....
        /*00d4*/ 	.word	0x00007000


	//----- nvinfo : EIATTR_CTAIDZ_USED
	.align		4
.L_536:
        /*00d8*/ 	.byte	0x01, 0x04
	.zero		2


	//----- nvinfo : EIATTR_MAX_THREADS
	.align		4
        /*00dc*/ 	.byte	0x04, 0x05
        /*00de*/ 	.short	(.L_538 - .L_537)
.L_537:
        /*00e0*/ 	.word	0x00000100
        /*00e4*/ 	.word	0x00000001
        /*00e8*/ 	.word	0x00000001


	//----- nvinfo : EIATTR_CRS_STACK_SIZE
	.align		4
.L_538:
        /*00ec*/ 	.byte	0x04, 0x1e
        /*00ee*/ 	.short	(.L_540 - .L_539)
.L_539:
        /*00f0*/ 	.word	0x00000000
.L_540:


//--------------------- .nv.info._ZN7cutlass13device_kernelIN5flash19enable_sm80_to_sm89INS1_16FlashAttnBwdSm80INS1_25CollectiveMainloopBwdSm80ILi2ELi1EN4cute5tupleIJNS5_1CILi64EEENS7_ILi96EEENS7_ILi128EEEEEENS_10bfloat16_tEfNS_4arch4Sm80ELb0ELb1ELb0ELb1ELb0ELb0ELb0ELb0ELi2ELi2ELi2ELi2ELb1EEENS1_21CollectiveEpilogueBwdISB_SC_SE_Li256ELb1ELb0ELi4EEENS1_19SingleTileSchedulerILb1ELb0ELb0ELi96EEEEEEEEEvNT_6ParamsE --------------------------
	.section	.nv.info._ZN7cutlass13device_kernelIN5flash19enable_sm80_to_sm89INS1_16FlashAttnBwdSm80INS1_25CollectiveMainloopBwdSm80ILi2ELi1EN4cute5tupleIJNS5_1CILi64EEENS7_ILi96EEENS7_ILi128EEEEEENS_10bfloat16_tEfNS_4arch4Sm80ELb0ELb1ELb0ELb1ELb0ELb0ELb0ELb0ELi2ELi2ELi2ELi2ELb1EEENS1_21CollectiveEpilogueBwdISB_SC_SE_Li256ELb1ELb0ELi4EEENS1_19SingleTileSchedulerILb1ELb0ELb0ELi96EEEEEEEEEvNT_6ParamsE,"",@"SHT_CUDA_INFO"
	.sectionflags	@""
	.align	4


	//----- nvinfo : EIATTR_CUDA_API_VERSION
	.align		4
        /*0000*/ 	.byte	0x04, 0x37
        /*0002*/ 	.short	(.L_542 - .L_541)
.L_541:
        /*0004*/ 	.word	0x00000082


	//----- nvinfo : EIATTR_SW2861232_WAR
	.align		4
.L_542:
        /*0008*/ 	.byte	0x01, 0x35
	.zero		2


	//----- nvinfo : EIATTR_PARAM_CBANK
	.align		4
        /*000c*/ 	.byte	0x04, 0x0a
        /*000e*/ 	.short	(.L_544 - .L_543)
	.align		4
.L_543:
        /*0010*/ 	.word	index@(.nv.constant0._ZN7cutlass13device_kernelIN5flash19enable_sm80_to_sm89INS1_16FlashAttnBwdSm80INS1_25CollectiveMainloopBwdSm80ILi2ELi1EN4cute5tupleIJNS5_1CILi64EEENS7_ILi96EEENS7_ILi128EEEEEENS_10bfloat16_tEfNS_4arch4Sm80ELb0ELb1ELb0ELb1ELb0ELb0ELb0ELb0ELi2ELi2ELi2ELi2ELb1EEENS1_21CollectiveEpilogueBwdISB_SC_SE_Li256ELb1ELb0ELi4EEENS1_19SingleTileSchedulerILb1ELb0ELb0ELi96EEEEEEEEEvNT_6ParamsE)
        /*0014*/ 	.short	0x0160
        /*0016*/ 	.short	0x0270


	//----- nvinfo : EIATTR_CBANK_PARAM_SIZE
	.align		4
.L_544:
        /*0018*/ 	.byte	0x03, 0x19
        /*001a*/ 	.short	0x0270


	//----- nvinfo : EIATTR_KPARAM_INFO
	.align		4
        /*001c*/ 	.byte	0x04, 0x17
        /*001e*/ 	.short	(.L_546 - .L_545)
.L_545:
        /*0020*/ 	.word	0x00000000
        /*0024*/ 	.short	0x0000
        /*0026*/ 	.short	0x0000
        /*0028*/ 	.byte	0x00, 0xf0, 0xc1, 0x09


	//----- nvinfo : EIATTR_MAXREG_COUNT
	.align		4
.L_546:
        /*002c*/ 	.byte	0x03, 0x1b
        /*002e*/ 	.short	0x00ff


	//----- nvinfo : EIATTR_NUM_BARRIERS
	.align		4
        /*0030*/ 	.byte	0x02, 0x4c
        /*0032*/ 	.byte	0x02
	.zero		1


	//----- nvinfo : EIATTR_ANNOTATIONS
	.align		4
        /*0034*/ 	.byte	0x04, 0x55
        /*0036*/ 	.short	(.L_548 - .L_547)


	//   ....[0]....
.L_547:
        /*0038*/ 	.word	0x00000001
        /*003c*/ 	.byte	0x20, 0x21, 0x00, 0x00, 0x01, 0x00, 0x00, 0x00, 0x50, 0x21, 0x00, 0x00, 0x01, 0x00, 0x00, 0x00
        /*004c*/ 	.byte	0x00, 0x26, 0x00, 0x00, 0x01, 0x00, 0x00, 0x00, 0x80, 0x26, 0x00, 0x00, 0x01, 0x00, 0x00, 0x00
        /*005c*/ 	.byte	0xf0, 0x28, 0x00, 0x00, 0x01, 0x00, 0x00, 0x00, 0xb0, 0x2c, 0x00, 0x00, 0x01, 0x00, 0x00, 0x00
        /*006c*/ 	.byte	0xc0, 0x2c, 0x00, 0x00, 0x01, 0x00, 0x00, 0x00, 0x20, 0x3c, 0x00, 0x00, 0x01, 0x00, 0x00, 0x00
        /*007c*/ 	.byte	0x60, 0x3c, 0x00, 0x00, 0x01, 0x00, 0x00, 0x00, 0xa0, 0x3c, 0x00, 0x00, 0x01, 0x00, 0x00, 0x00
        /*008c*/ 	.byte	0xa0, 0x57, 0x00, 0x00, 0x01, 0x00, 0x00, 0x00, 0xe0, 0x57, 0x00, 0x00, 0x01, 0x00, 0x00, 0x00
        /*009c*/ 	.byte	0x70, 0x5a, 0x00, 0x00, 0x01, 0x00, 0x00, 0x00, 0xb0, 0x5a, 0x00, 0x00


	//----- nvinfo : EIATTR_MERCURY_ISA_VERSION
	.align		4
.L_548:
        /*00a8*/ 	.byte	0x03, 0x5f
        /*00aa*/ 	.short	0x0000


	//----- nvinfo : EIATTR_COOP_GROUP_MASK_REGIDS
	.align		4
        /*00ac*/ 	.byte	0x04, 0x29
        /*00ae*/ 	.short	(.L_550 - .L_549)


	//   ....[0]....
.L_549:
        /*00b0*/ 	.word	0xffffffff


	//----- nvinfo : EIATTR_COOP_GROUP_INSTR_OFFSETS
	.align		4
.L_550:
        /*00b4*/ 	.byte	0x04, 0x28
        /*00b6*/ 	.short	(.L_552 - .L_551)


	//   ....[0]....
.L_551:
        /*00b8*/ 	.word	0x000000b0


	//----- nvinfo : EIATTR_EXIT_INSTR_OFFSETS
	.align		4
.L_552:
        /*00bc*/ 	.byte	0x04, 0x1c
        /*00be*/ 	.short	(.L_554 - .L_553)


	//   ....[0]....
.L_553:
        /*00c0*/ 	.word	0x00000420


	//   ....[1]....
        /*00c4*/ 	.word	0x00008170


	//   ....[2]....
        /*00c8*/ 	.word	0x00008230


	//   ....[3]....
        /*00cc*/ 	.word	0x00009120


	//   ....[4]....
        /*00d0*/ 	.word	0x000091d0


	//----- nvinfo : EIATTR_CTAIDZ_USED
	.align		4
.L_554:
        /*00d4*/ 	.byte	0x01, 0x04
	.zero		2


	//----- nvinfo : EIATTR_MAX_THREADS
	.align		4
        /*00d8*/ 	.byte	0x04, 0x05
        /*00da*/ 	.short	(.L_556 - .L_555)
.L_555:
        /*00dc*/ 	.word	0x00000100
        /*00e0*/ 	.word	0x00000001
        /*00e4*/ 	.word	0x00000001


	//----- nvinfo : EIATTR_CRS_STACK_SIZE
	.align		4
.L_556:
        /*00e8*/ 	.byte	0x04, 0x1e
        /*00ea*/ 	.short	(.L_558 - .L_557)
.L_557:
        /*00ec*/ 	.word	0x00000000
.L_558:


//--------------------- .nv.info._ZN7cutlass13device_kernelIN5flash19enable_sm80_to_sm89INS1_16FlashAttnBwdSm80INS1_25CollectiveMainloopBwdSm80ILi2ELi1EN4cute5tupleIJNS5_1CILi64EEENS7_ILi96EEENS7_ILi128EEEEEENS_10bfloat16_tEfNS_4arch4Sm80ELb0ELb1ELb0ELb1ELb1ELb0ELb0ELb0ELi2ELi2ELi2ELi2ELb1EEENS1_21CollectiveEpilogueBwdISB_SC_SE_Li256ELb1ELb0ELi4EEENS1_19SingleTileSchedulerILb1ELb0ELb0ELi96EEEEEEEEEvNT_6ParamsE --------------------------
	.section	.nv.info._ZN7cutlass13device_kernelIN5flash19enable_sm80_to_sm89INS1_16FlashAttnBwdSm80INS1_25CollectiveMainloopBwdSm80ILi2ELi1EN4cute5tupleIJNS5_1CILi64EEENS7_ILi96EEENS7_ILi128EEEEEENS_10bfloat16_tEfNS_4arch4Sm80ELb0ELb1ELb0ELb1ELb1ELb0ELb0ELb0ELi2ELi2ELi2ELi2ELb1EEENS1_21CollectiveEpilogueBwdISB_SC_SE_Li256ELb1ELb0ELi4EEENS1_19SingleTileSchedulerILb1ELb0ELb0ELi96EEEEEEEEEvNT_6ParamsE,"",@"SHT_CUDA_INFO"
	.sectionflags	@""
	.align	4


	//----- nvinfo : EIATTR_CUDA_API_VERSION
	.align		4
        /*0000*/ 	.byte	0x04, 0x37
        /*0002*/ 	.short	(.L_560 - .L_559)
.L_559:
        /*0004*/ 	.word	0x00000082


	//----- nvinfo : EIATTR_SW2861232_WAR
	.align		4
.L_560:
        /*0008*/ 	.byte	0x01, 0x35
	.zero		2


	//----- nvinfo : EIATTR_PARAM_CBANK
	.align		4
        /*000c*/ 	.byte	0x04, 0x0a
        /*000e*/ 	.short	(.L_562 - .L_561)
	.align		4
.L_561:
        /*0010*/ 	.word	index@(.nv.constant0._ZN7cutlass13device_kernelIN5flash19enable_sm80_to_sm89INS1_16FlashAttnBwdSm80INS1_25CollectiveMainloopBwdSm80ILi2ELi1EN4cute5tupleIJNS5_1CILi64EEENS7_ILi96EEENS7_ILi128EEEEEENS_10bfloat16_tEfNS_4arch4Sm80ELb0ELb1ELb0ELb1ELb1ELb0ELb0ELb0ELi2ELi2ELi2ELi2ELb1EEENS1_21CollectiveEpilogueBwdISB_SC_SE_Li256ELb1ELb0ELi4EEENS1_19SingleTileSchedulerILb1ELb0ELb0ELi96EEEEEEEEEvNT_6ParamsE)
        /*0014*/ 	.short	0x0160
        /*0016*/ 	.short	0x0270


	//----- nvinfo : EIATTR_CBANK_PARAM_SIZE
	.align		4
.L_562:
        /*0018*/ 	.byte	0x03, 0x19
        /*001a*/ 	.short	0x0270


	//----- nvinfo : EIATTR_KPARAM_INFO
	.align		4
        /*001c*/ 	.byte	0x04, 0x17
        /*001e*/ 	.short	(.L_564 - .L_563)
.L_563:
        /*0020*/ 	.word	0x00000000
        /*0024*/ 	.short	0x0000
        /*0026*/ 	.short	0x0000
        /*0028*/ 	.byte	0x00, 0xf0, 0xc1, 0x09


	//----- nvinfo : EIATTR_MAXREG_COUNT
	.align		4
.L_564:
        /*002c*/ 	.byte	0x03, 0x1b
        /*002e*/ 	.short	0x00ff


	//----- nvinfo : EIATTR_NUM_BARRIERS
	.align		4
        /*0030*/ 	.byte	0x02, 0x4c
        /*0032*/ 	.byte	0x02
	.zero		1


	//----- nvinfo : EIATTR_ANNOTATIONS
	.align		4
        /*0034*/ 	.byte	0x04, 0x55
        /*0036*/ 	.short	(.L_566 - .L_565)


	//   ....[0]....
.L_565:
        /* <DEDUP_REMOVED lines=8> */


	//----- nvinfo : EIATTR_MERCURY_ISA_VERSION
	.align		4
.L_566:
        /*00a8*/ 	.byte	0x03, 0x5f
        /*00aa*/ 	.short	0x0000


	//----- nvinfo : EIATTR_COOP_GROUP_MASK_REGIDS
	.align		4
        /*00ac*/ 	.byte	0x04, 0x29
        /*00ae*/ 	.short	(.L_568 - .L_567)


	//   ....[0]....
.L_567:
        /*00b0*/ 	.word	0xffffffff


	//----- nvinfo : EIATTR_COOP_GROUP_INSTR_OFFSETS
	.align		4
.L_568:
        /*00b4*/ 	.byte	0x04, 0x28
        /*00b6*/ 	.short	(.L_570 - .L_569)


	//   ....[0]....
.L_569:
        /*00b8*/ 	.word	0x000000b0


	//----- nvinfo : EIATTR_EXIT_INSTR_OFFSETS
	.align		4
.L_570:
        /*00bc*/ 	.byte	0x04, 0x1c
        /*00be*/ 	.short	(.L_572 - .L_571)


	//   ....[0]....
.L_571:
        /*00c0*/ 	.word	0x00000420


	//   ....[1]....
        /*00c4*/ 	.word	0x00008170


	//   ....[2]....
        /*00c8*/ 	.word	0x00008230


	//   ....[3]....
        /*00cc*/ 	.word	0x00009120


	//   ....[4]....
        /*00d0*/ 	.word	0x000091d0


	//----- nvinfo : EIATTR_CTAIDZ_USED
	.align		4
.L_572:
        /*00d4*/ 	.byte	0x01, 0x04
	.zero		2


	//----- nvinfo : EIATTR_MAX_THREADS
	.align		4
        /*00d8*/ 	.byte	0x04, 0x05
        /*00da*/ 	.short	(.L_574 - .L_573)
.L_573:
        /*00dc*/ 	.word	0x00000100
        /*00e0*/ 	.word	0x00000001
        /*00e4*/ 	.word	0x00000001


	//----- nvinfo : EIATTR_CRS_STACK_SIZE
	.align		4
.L_574:
        /*00e8*/ 	.byte	0x04, 0x1e
        /*00ea*/ 	.short	(.L_576 - .L_575)
.L_575:
        /*00ec*/ 	.word	0x00000000
.L_576:


//--------------------- .nv.info._ZN7cutlass13device_kernelIN5flash19enable_sm80_to_sm89INS1_16FlashAttnBwdSm80INS1_25CollectiveMainloopBwdSm80ILi2ELi1EN4cute5tupleIJNS5_1CILi64EEENS7_ILi96EEENS7_ILi128EEEEEENS_10bfloat16_tEfNS_4arch4Sm80ELb0ELb1ELb0ELb1ELb0ELb0ELb0ELb0ELi2ELi2ELi2ELi2ELb1EEENS1_24CollectiveEpilogueBwdGQAISB_fSE_Li256ELb1ELb0EEENS1_19SingleTileSchedulerILb1ELb0ELb0ELi96EEEEEEEEEvNT_6ParamsE --------------------------
	.section	.nv.info._ZN7cutlass13device_kernelIN5flash19enable_sm80_to_sm89INS1_16FlashAttnBwdSm80INS1_25CollectiveMainloopBwdSm80ILi2ELi1EN4cute5tupleIJNS5_1CILi64EEENS7_ILi96EEENS7_ILi128EEEEEENS_10bfloat16_tEfNS_4arch4Sm80ELb0ELb1ELb0ELb1ELb0ELb0ELb0ELb0ELi2ELi2ELi2ELi2ELb1EEENS1_24CollectiveEpilogueBwdGQAISB_fSE_Li256ELb1ELb0EEENS1_19SingleTileSchedulerILb1ELb0ELb0ELi96EEEEEEEEEvNT_6ParamsE,"",@"SHT_CUDA_INFO"
	.sectionflags	@""
	.align	4


	//----- nvinfo : EIATTR_CUDA_API_VERSION
	.align		4
        /*0000*/ 	.byte	0x04, 0x37
        /*0002*/ 	.short	(.L_578 - .L_577)
.L_577:
        /*0004*/ 	.word	0x00000082


	//----- nvinfo : EIATTR_SW2861232_WAR
	.align		4
.L_578:
        /*0008*/ 	.byte	0x01, 0x35
	.zero		2


	//----- nvinfo : EIATTR_PARAM_CBANK
	.align		4
        /*000c*/ 	.byte	0x04, 0x0a
        /*000e*/ 	.short	(.L_580 - .L_579)
	.align		4
.L_579:
        /*0010*/ 	.word	index@(.nv.constant0._ZN7cutlass13device_kernelIN5flash19enable_sm80_to_sm89INS1_16FlashAttnBwdSm80INS1_25CollectiveMainloopBwdSm80ILi2ELi1EN4cute5tupleIJNS5_1CILi64EEENS7_ILi96EEENS7_ILi128EEEEEENS_10bfloat16_tEfNS_4arch4Sm80ELb0ELb1ELb0ELb1ELb0ELb0ELb0ELb0ELi2ELi2ELi2ELi2ELb1EEENS1_24CollectiveEpilogueBwdGQAISB_fSE_Li256ELb1ELb0EEENS1_19SingleTileSchedulerILb1ELb0ELb0ELi96EEEEEEEEEvNT_6ParamsE)
        /*0014*/ 	.short	0x0160
        /*0016*/ 	.short	0x0278


	//----- nvinfo : EIATTR_CBANK_PARAM_SIZE
	.align		4
.L_580:
        /*0018*/ 	.byte	0x03, 0x19
        /*001a*/ 	.short	0x0278


	//----- nvinfo : EIATTR_KPARAM_INFO
	.align		4
        /*001c*/ 	.byte	0x04, 0x17
        /*001e*/ 	.short	(.L_582 - .L_581)
.L_581:
        /*0020*/ 	.word	0x00000000
        /*0024*/ 	.short	0x0000
        /*0026*/ 	.short	0x0000
        /*0028*/ 	.byte	0x00, 0xf0, 0xe1, 0x09


	//----- nvinfo : EIATTR_MAXREG_COUNT
	.align		4
.L_582:
        /*002c*/ 	.byte	0x03, 0x1b
        /*002e*/ 	.short	0x00ff


	//----- nvinfo : EIATTR_NUM_BARRIERS
	.align		4
        /*0030*/ 	.byte	0x02, 0x4c
        /*0032*/ 	.byte	0x02
	.zero		1


	//----- nvinfo : EIATTR_ANNOTATIONS
	.align		4
        /*0034*/ 	.byte	0x04, 0x55
        /*0036*/ 	.short	(.L_584 - .L_583)


	//   ....[0]....
.L_583:
        /*0038*/ 	.word	0x00000001
        /*003c*/ 	.byte	0xe0, 0x25, 0x00, 0x00, 0x01, 0x00, 0x00, 0x00, 0x60, 0x26, 0x00, 0x00, 0x01, 0x00, 0x00, 0x00
        /*004c*/ 	.byte	0x70, 0x2c, 0x00, 0x00, 0x01, 0x00, 0x00, 0x00, 0x80, 0x2c, 0x00, 0x00, 0x01, 0x00, 0x00, 0x00
        /*005c*/ 	.byte	0x60, 0x3c, 0x00, 0x00, 0x01, 0x00, 0x00, 0x00, 0xa0, 0x3c, 0x00, 0x00, 0x01, 0x00, 0x00, 0x00
        /*006c*/ 	.byte	0x70, 0x5a, 0x00, 0x00, 0x01, 0x00, 0x00, 0x00, 0x00, 0x5c, 0x00, 0x00


	//----- nvinfo : EIATTR_MERCURY_ISA_VERSION
	.align		4
.L_584:
        /*0078*/ 	.byte	0x03, 0x5f
        /*007a*/ 	.short	0x0000


	//----- nvinfo : EIATTR_COOP_GROUP_MASK_REGIDS
	.align		4
        /*007c*/ 	.byte	0x04, 0x29
        /*007e*/ 	.short	(.L_586 - .L_585)


	//   ....[0]....
.L_585:
        /*0080*/ 	.word	0xffffffff


	//----- nvinfo : EIATTR_COOP_GROUP_INSTR_OFFSETS
	.align		4
.L_586:
        /*0084*/ 	.byte	0x04, 0x28
        /*0086*/ 	.short	(.L_588 - .L_587)


	//   ....[0]....
.L_587:
        /*0088*/ 	.word	0x000000b0


	//----- nvinfo : EIATTR_EXIT_INSTR_OFFSETS
	.align		4
.L_588:
        /*008c*/ 	.byte	0x04, 0x1c
        /*008e*/ 	.short	(.L_590 - .L_589)


	//   ....[0]....
.L_589:
        /*0090*/ 	.word	0x00000420


	//   ....[1]....
        /*0094*/ 	.word	0x00006910


	//   ....[2]....
        /*0098*/ 	.word	0x00007310


	//----- nvinfo : EIATTR_CTAIDZ_USED
	.align		4
.L_590:
        /*009c*/ 	.byte	0x01, 0x04
	.zero		2


	//----- nvinfo : EIATTR_MAX_THREADS
	.align		4
        /*00a0*/ 	.byte	0x04, 0x05
        /*00a2*/ 	.short	(.L_592 - .L_591)
.L_591:
        /*00a4*/ 	.word	0x00000100
        /*00a8*/ 	.word	0x00000001
        /*00ac*/ 	.word	0x00000001


	//----- nvinfo : EIATTR_CRS_STACK_SIZE
	.align		4
.L_592:
        /*00b0*/ 	.byte	0x04, 0x1e
        /*00b2*/ 	.short	(.L_594 - .L_593)
.L_593:
        /*00b4*/ 	.word	0x00000000
.L_594:


//--------------------- .nv.info._ZN7cutlass13device_kernelIN5flash19enable_sm80_to_sm89INS1_16FlashAttnBwdSm80INS1_25CollectiveMainloopBwdSm80ILi2ELi1EN4cute5tupleIJNS5_1CILi64EEENS7_ILi96EEENS7_ILi128EEEEEENS_10bfloat16_tEfNS_4arch4Sm80ELb0ELb1ELb0ELb1ELb1ELb0ELb0ELb0ELi2ELi2ELi2ELi2ELb1EEENS1_24CollectiveEpilogueBwdGQAISB_fSE_Li256ELb1ELb1EEENS1_19SingleTileSchedulerILb1ELb0ELb0ELi96EEEEEEEEEvNT_6ParamsE --------------------------
	.section	.nv.info._ZN7cutlass13device_kernelIN5flash19enable_sm80_to_sm89INS1_16FlashAttnBwdSm80INS1_25CollectiveMainloopBwdSm80ILi2ELi1EN4cute5tupleIJNS5_1CILi64EEENS7_ILi96EEENS7_ILi128EEEEEENS_10bfloat16_tEfNS_4arch4Sm80ELb0ELb1ELb0ELb1ELb1ELb0ELb0ELb0ELi2ELi2ELi2ELi2ELb1EEENS1_24CollectiveEpilogueBwdGQAISB_fSE_Li256ELb1ELb1EEENS1_19SingleTileSchedulerILb1ELb0ELb0ELi96EEEEEEEEEvNT_6ParamsE,"",@"SHT_CUDA_INFO"
	.sectionflags	@""
	.align	4


	//----- nvinfo : EIATTR_CUDA_API_VERSION
	.align		4
        /*0000*/ 	.byte	0x04, 0x37
        /*0002*/ 	.short	(.L_596 - .L_595)
.L_595:
        /*0004*/ 	.word	0x00000082


	//----- nvinfo : EIATTR_SW2861232_WAR
	.align		4
.L_596:
        /*0008*/ 	.byte	0x01, 0x35
	.zero		2


	//----- nvinfo : EIATTR_PARAM_CBANK
	.align		4
        /*000c*/ 	.byte	0x04, 0x0a
        /*000e*/ 	.short	(.L_598 - .L_597)
	.align		4
.L_597:
        /*0010*/ 	.word	index@(.nv.constant0._ZN7cutlass13device_kernelIN5flash19enable_sm80_to_sm89INS1_16FlashAttnBwdSm80INS1_25CollectiveMainloopBwdSm80ILi2ELi1EN4cute5tupleIJNS5_1CILi64EEENS7_ILi96EEENS7_ILi128EEEEEENS_10bfloat16_tEfNS_4arch4Sm80ELb0ELb1ELb0ELb1ELb1ELb0ELb0ELb0ELi2ELi2ELi2ELi2ELb1EEENS1_24CollectiveEpilogueBwdGQAISB_fSE_Li256ELb1ELb1EEENS1_19SingleTileSchedulerILb1ELb0ELb0ELi96EEEEEEEEEvNT_6ParamsE)
        /*0014*/ 	.short	0x0160
        /*0016*/ 	.short	0x0278


	//----- nvinfo : EIATTR_CBANK_PARAM_SIZE
	.align		4
.L_598:
        /*0018*/ 	.byte	0x03, 0x19
        /*001a*/ 	.short	0x0278


	//----- nvinfo : EIATTR_KPARAM_INFO
	.align		4
        /*001c*/ 	.byte	0x04, 0x17
        /*001e*/ 	.short	(.L_600 - .L_599)
.L_599:
        /*0020*/ 	.word	0x00000000
        /*0024*/ 	.short	0x0000
        /*0026*/ 	.short	0x0000
        /*0028*/ 	.byte	0x00, 0xf0, 0xe1, 0x09


	//----- nvinfo : EIATTR_MAXREG_COUNT
	.align		4
.L_600:
        /*002c*/ 	.byte	0x03, 0x1b
        /*002e*/ 	.short	0x00ff


	//----- nvinfo : EIATTR_NUM_BARRIERS
	.align		4
        /*0030*/ 	.byte	0x02, 0x4c
        /*0032*/ 	.byte	0x02
	.zero		1


	//----- nvinfo : EIATTR_ANNOTATIONS
	.align		4
        /*0034*/ 	.byte	0x04, 0x55
        /*0036*/ 	.short	(.L_602 - .L_601)


	//   ....[0]....
.L_601:
        /*0038*/ 	.word	0x00000001
        /*003c*/ 	.byte	0xe0, 0x25, 0x00, 0x00, 0x01, 0x00, 0x00, 0x00, 0x60, 0x26, 0x00, 0x00, 0x01, 0x00, 0x00, 0x00
        /*004c*/ 	.byte	0x70, 0x2c, 0x00, 0x00, 0x01, 0x00, 0x00, 0x00, 0x80, 0x2c, 0x00, 0x00, 0x01, 0x00, 0x00, 0x00
        /*005c*/ 	.byte	0x60, 0x3c, 0x00, 0x00, 0x01, 0x00, 0x00, 0x00, 0xa0, 0x3c, 0x00, 0x00, 0x01, 0x00, 0x00, 0x00
        /*006c*/ 	.byte	0x80, 0x5a, 0x00, 0x00, 0x01, 0x00, 0x00, 0x00, 0x10, 0x5c, 0x00, 0x00


	//----- nvinfo : EIATTR_MERCURY_ISA_VERSION
	.align		4
.L_602:
        /*0078*/ 	.byte	0x03, 0x5f
        /*007a*/ 	.short	0x0000


	//----- nvinfo : EIATTR_COOP_GROUP_MASK_REGIDS
	.align		4
        /*007c*/ 	.byte	0x04, 0x29
        /*007e*/ 	.short	(.L_604 - .L_603)


	//   ....[0]....
.L_603:
        /*0080*/ 	.word	0xffffffff


	//   ....[1]....
        /*0084*/ 	.word	0xffffffff


	//   ....[2]....
        /*0088*/ 	.word	0xffffffff


	//   ....[3]....
        /*008c*/ 	.word	0xffffffff


	//   ....[4]....
        /*0090*/ 	.word	0xffffffff


	//   ....[5]....
        /*0094*/ 	.word	0xffffffff


	//   ....[6]....
        /*0098*/ 	.word	0xffffffff


	//   ....[7]....
        /*009c*/ 	.word	0xffffffff


	//   ....[8]....
        /*00a0*/ 	.word	0xffffffff


	//----- nvinfo : EIATTR_COOP_GROUP_INSTR_OFFSETS
	.align		4
.L_604:
        /*00a4*/ 	.byte	0x04, 0x28
        /*00a6*/ 	.short	(.L_606 - .L_605)


	//   ....[0]....
.L_605:
        /*00a8*/ 	.word	0x000000b0


	//   ....[1]....
        /*00ac*/ 	.word	0x00006d30


	//   ....[2]....
        /*00b0*/ 	.word	0x00006d70


	//   ....[3]....
        /*00b4*/ 	.word	0x000071d0


	//   ....[4]....
        /*00b8*/ 	.word	0x000071e0


	//   ....[5]....
        /*00bc*/ 	.word	0x000073a0


	//   ....[6]....
        /*00c0*/ 	.word	0x000074a0


	//   ....[7]....
        /*00c4*/ 	.word	0x000077d0


	//   ....[8]....
        /*00c8*/ 	.word	0x000077e0


	//----- nvinfo : EIATTR_EXIT_INSTR_OFFSETS
	.align		4
.L_606:
        /*00cc*/ 	.byte	0x04, 0x1c
        /*00ce*/ 	.short	(.L_608 - .L_607)


	//   ....[0]....
.L_607:
        /*00d0*/ 	.word	0x00000420


	//   ....[1]....
        /*00d4*/ 	.word	0x00006920


	//   ....[2]....
        /*00d8*/ 	.word	0x000077f0


	//   ....[3]....
        /*00dc*/ 	.word	0x00007890


	//----- nvinfo : EIATTR_CTAIDZ_USED
	.align		4
.L_608:
        /*00e0*/ 	.byte	0x01, 0x04
	.zero		2


	//----- nvinfo : EIATTR_MAX_THREADS
	.align		4
        /*00e4*/ 	.byte	0x04, 0x05
        /*00e6*/ 	.short	(.L_610 - .L_609)
.L_609:
        /*00e8*/ 	.word	0x00000100
        /*00ec*/ 	.word	0x00000001
        /*00f0*/ 	.word	0x00000001


	//----- nvinfo : EIATTR_CRS_STACK_SIZE
	.align		4
.L_610:
        /*00f4*/ 	.byte	0x04, 0x1e
        /*00f6*/ 	.short	(.L_612 - .L_611)
.L_611:
        /*00f8*/ 	.word	0x00000000
.L_612:


//--------------------- .nv.info._ZN7cutlass13device_kernelIN5flash19enable_sm80_to_sm89INS1_16FlashAttnBwdSm80INS1_25CollectiveMainloopBwdSm80ILi2ELi1EN4cute5tupleIJNS5_1CILi64EEENS7_ILi96EEENS7_ILi128EEEEEENS_10bfloat16_tEfNS_4arch4Sm80ELb1ELb0ELb0ELb0ELb0ELb0ELb0ELb0ELi2ELi2ELi2ELi2ELb1EEENS1_21CollectiveEpilogueBwdISB_SC_SE_Li256ELb0ELb0ELi4EEENS1_25SingleTileBwdLPTSchedulerILb0ELi96ELb0EEEEEEEEEvNT_6ParamsE --------------------------
	.section	.nv.info._ZN7cutlass13device_kernelIN5flash19enable_sm80_to_sm89INS1_16FlashAttnBwdSm80INS1_25CollectiveMainloopBwdSm80ILi2ELi1EN4cute5tupleIJNS5_1CILi64EEENS7_ILi96EEENS7_ILi128EEEEEENS_10bfloat16_tEfNS_4arch4Sm80ELb1ELb0ELb0ELb0ELb0ELb0ELb0ELb0ELi2ELi2ELi2ELi2ELb1EEENS1_21CollectiveEpilogueBwdISB_SC_SE_Li256ELb0ELb0ELi4EEENS1_25SingleTileBwdLPTSchedulerILb0ELi96ELb0EEEEEEEEEvNT_6ParamsE,"",@"SHT_CUDA_INFO"
	.sectionflags	@""
	.align	4


	//----- nvinfo : EIATTR_CUDA_API_VERSION
	.align		4
        /*0000*/ 	.byte	0x04, 0x37
        /*0002*/ 	.short	(.L_614 - .L_613)
.L_613:
        /*0004*/ 	.word	0x00000082


	//----- nvinfo : EIATTR_SW2861232_WAR
	.align		4
.L_614:
        /*0008*/ 	.byte	0x01, 0x35
	.zero		2


	//----- nvinfo : EIATTR_PARAM_CBANK
	.align		4
        /*000c*/ 	.byte	0x04, 0x0a
        /*000e*/ 	.short	(.L_616 - .L_615)
	.align		4
.L_615:
        /*0010*/ 	.word	index@(.nv.constant0._ZN7cutlass13device_kernelIN5flash19enable_sm80_to_sm89INS1_16FlashAttnBwdSm80INS1_25CollectiveMainloopBwdSm80ILi2ELi1EN4cute5tupleIJNS5_1CILi64EEENS7_ILi96EEENS7_ILi128EEEEEENS_10bfloat16_tEfNS_4arch4Sm80ELb1ELb0ELb0ELb0ELb0ELb0ELb0ELb0ELi2ELi2ELi2ELi2ELb1EEENS1_21CollectiveEpilogueBwdISB_SC_SE_Li256ELb0ELb0ELi4EEENS1_25SingleTileBwdLPTSchedulerILb0ELi96ELb0EEEEEEEEEvNT_6ParamsE)
        /*0014*/ 	.short	0x0160
        /*0016*/ 	.short	0x0288


	//----- nvinfo : EIATTR_CBANK_PARAM_SIZE
	.align		4
.L_616:
        /*0018*/ 	.byte	0x03, 0x19
        /*001a*/ 	.short	0x0288


	//----- nvinfo : EIATTR_KPARAM_INFO
	.align		4
        /*001c*/ 	.byte	0x04, 0x17
        /*001e*/ 	.short	(.L_618 - .L_617)
.L_617:
        /*0020*/ 	.word	0x00000000
        /*0024*/ 	.short	0x0000
        /*0026*/ 	.short	0x0000
        /*0028*/ 	.byte	0x00, 0xf0, 0x21, 0x0a


	//----- nvinfo : EIATTR_MAXREG_COUNT
	.align		4
.L_618:
        /*002c*/ 	.byte	0x03, 0x1b
        /*002e*/ 	.short	0x00ff


	//----- nvinfo : EIATTR_NUM_BARRIERS
	.align		4
        /*0030*/ 	.byte	0x02, 0x4c
        /*0032*/ 	.byte	0x02
	.zero		1


	//----- nvinfo : EIATTR_ANNOTATIONS
	.align		4
        /*0034*/ 	.byte	0x04, 0x55
        /*0036*/ 	.short	(.L_620 - .L_619)


	//   ....[0]....
.L_619:
        /*0038*/ 	.word	0x00000001
        /*003c*/ 	.byte	0xc0, 0x0c, 0x00, 0x00, 0x01, 0x00, 0x00, 0x00, 0x50, 0x18, 0x00, 0x00, 0x01, 0x00, 0x00, 0x00
        /*004c*/ 	.byte	0x80, 0x18, 0x00, 0x00, 0x01, 0x00, 0x00, 0x00, 0xc0, 0x18, 0x00, 0x00, 0x01, 0x00, 0x00, 0x00
        /*005c*/ 	.byte	0x00, 0x2d, 0x00, 0x00, 0x01, 0x00, 0x00, 0x00, 0x40, 0x2d, 0x00, 0x00, 0x01, 0x00, 0x00, 0x00
        /*006c*/ 	.byte	0x20, 0x46, 0x00, 0x00, 0x01, 0x00, 0x00, 0x00, 0x60, 0x46, 0x00, 0x00, 0x01, 0x00, 0x00, 0x00
        /*007c*/ 	.byte	0xa0, 0x46, 0x00, 0x00


	//----- nvinfo : EIATTR_MERCURY_ISA_VERSION
	.align		4
.L_620:
        /*0080*/ 	.byte	0x03, 0x5f
        /*0082*/ 	.short	0x0000


	//----- nvinfo : EIATTR_COOP_GROUP_MASK_REGIDS
	.align		4
        /*0084*/ 	.byte	0x04, 0x29
        /*0086*/ 	.short	(.L_622 - .L_621)


	//   ....[0]....
.L_621:
        /*0088*/ 	.word	0xffffffff


	//----- nvinfo : EIATTR_COOP_GROUP_INSTR_OFFSETS
	.align		4
.L_622:
        /*008c*/ 	.byte	0x04, 0x28
        /*008e*/ 	.short	(.L_624 - .L_623)


	//   ....[0]....
.L_623:
        /*0090*/ 	.word	0x00000050


	//----- nvinfo : EIATTR_EXIT_INSTR_OFFSETS
	.align		4
.L_624:
        /*0094*/ 	.byte	0x04, 0x1c
        /*0096*/ 	.short	(.L_626 - .L_625)


	//   ....[0]....
.L_625:
        /*0098*/ 	.word	0x00000480


	//   ....[1]....
        /*009c*/ 	.word	0x00006e00


	//   ....[2]....
        /*00a0*/ 	.word	0x00006ec0


	//   ....[3]....
        /*00a4*/ 	.word	0x00007b50


	//   ....[4]....
        /*00a8*/ 	.word	0x00007c10


	//----- nvinfo : EIATTR_MAX_THREADS
	.align		4
.L_626:
        /*00ac*/ 	.byte	0x04, 0x05
        /*00ae*/ 	.short	(.L_628 - .L_627)
.L_627:
        /*00b0*/ 	.word	0x00000100
        /*00b4*/ 	.word	0x00000001
        /*00b8*/ 	.word	0x00000001


	//----- nvinfo : EIATTR_CRS_STACK_SIZE
	.align		4
.L_628:
        /*00bc*/ 	.byte	0x04, 0x1e
        /*00be*/ 	.short	(.L_630 - .L_629)
.L_629:
        /*00c0*/ 	.word	0x00000000
.L_630:


//--------------------- .nv.info._ZN7cutlass13device_kernelIN5flash19enable_sm80_to_sm89INS1_16FlashAttnBwdSm80INS1_25CollectiveMainloopBwdSm80ILi2ELi1EN4cute5tupleIJNS5_1CILi64EEENS7_ILi96EEENS7_ILi128EEEEEENS_10bfloat16_tEfNS_4arch4Sm80ELb1ELb0ELb0ELb0ELb1ELb0ELb0ELb0ELi2ELi2ELi2ELi2ELb1EEENS1_21CollectiveEpilogueBwdISB_SC_SE_Li256ELb0ELb0ELi4EEENS1_25SingleTileBwdLPTSchedulerILb0ELi96ELb1EEEEEEEEEvNT_6ParamsE --------------------------
	.section	.nv.info._ZN7cutlass13device_kernelIN5flash19enable_sm80_to_sm89INS1_16FlashAttnBwdSm80INS1_25CollectiveMainloopBwdSm80ILi2ELi1EN4cute5tupleIJNS5_1CILi64EEENS7_ILi96EEENS7_ILi128EEEEEENS_10bfloat16_tEfNS_4arch4Sm80ELb1ELb0ELb0ELb0ELb1ELb0ELb0ELb0ELi2ELi2ELi2ELi2ELb1EEENS1_21CollectiveEpilogueBwdISB_SC_SE_Li256ELb0ELb0ELi4EEENS1_25SingleTileBwdLPTSchedulerILb0ELi96ELb1EEEEEEEEEvNT_6ParamsE,"",@"SHT_CUDA_INFO"
	.sectionflags	@""
	.align	4


	//----- nvinfo : EIATTR_CUDA_API_VERSION
	.align		4
        /*0000*/ 	.byte	0x04, 0x37
        /*0002*/ 	.short	(.L_632 - .L_631)
.L_631:
        /*0004*/ 	.word	0x00000082


	//----- nvinfo : EIATTR_SW2861232_WAR
	.align		4
.L_632:
        /*0008*/ 	.byte	0x01, 0x35
	.zero		2


	//----- nvinfo : EIATTR_PARAM_CBANK
	.align		4
        /*000c*/ 	.byte	0x04, 0x0a
        /*000e*/ 	.short	(.L_634 - .L_633)
	.align		4
.L_633:
        /*0010*/ 	.word	index@(.nv.constant0._ZN7cutlass13device_kernelIN5flash19enable_sm80_to_sm89INS1_16FlashAttnBwdSm80INS1_25CollectiveMainloopBwdSm80ILi2ELi1EN4cute5tupleIJNS5_1CILi64EEENS7_ILi96EEENS7_ILi128EEEEEENS_10bfloat16_tEfNS_4arch4Sm80ELb1ELb0ELb0ELb0ELb1ELb0ELb0ELb0ELi2ELi2ELi2ELi2ELb1EEENS1_21CollectiveEpilogueBwdISB_SC_SE_Li256ELb0ELb0ELi4EEENS1_25SingleTileBwdLPTSchedulerILb0ELi96ELb1EEEEEEEEEvNT_6ParamsE)
        /*0014*/ 	.short	0x0160
        /*0016*/ 	.short	0x0288


	//----- nvinfo : EIATTR_CBANK_PARAM_SIZE
	.align		4
.L_634:
        /*0018*/ 	.byte	0x03, 0x19
        /*001a*/ 	.short	0x0288


	//----- nvinfo : EIATTR_KPARAM_INFO
	.align		4
        /*001c*/ 	.byte	0x04, 0x17
        /*001e*/ 	.short	(.L_636 - .L_635)
.L_635:
        /*0020*/ 	.word	0x00000000
        /*0024*/ 	.short	0x0000
        /*0026*/ 	.short	0x0000
        /*0028*/ 	.byte	0x00, 0xf0, 0x21, 0x0a


	//----- nvinfo : EIATTR_MAXREG_COUNT
	.align		4
.L_636:
        /*002c*/ 	.byte	0x03, 0x1b
        /*002e*/ 	.short	0x00ff


	//----- nvinfo : EIATTR_NUM_BARRIERS
	.align		4
        /*0030*/ 	.byte	0x02, 0x4c
        /*0032*/ 	.byte	0x02
	.zero		1


	//----- nvinfo : EIATTR_ANNOTATIONS
	.align		4
        /*0034*/ 	.byte	0x04, 0x55
        /*0036*/ 	.short	(.L_638 - .L_637)


	//   ....[0]....
.L_637:
        /* <DEDUP_REMOVED lines=14> */
        /*010c*/ 	.byte	0x80, 0x6f, 0x00, 0x00


	//----- nvinfo : EIATTR_MERCURY_ISA_VERSION
	.align		4
.L_638:
        /*0110*/ 	.byte	0x03, 0x5f
        /*0112*/ 	.short	0x0000


	//----- nvinfo : EIATTR_COOP_GROUP_MASK_REGIDS
	.align		4
        /*0114*/ 	.byte	0x04, 0x29
        /*0116*/ 	.short	(.L_640 - .L_639)


	//   ....[0]....
.L_639:
        /*0118*/ 	.word	0xffffffff


	//----- nvinfo : EIATTR_COOP_GROUP_INSTR_OFFSETS
	.align		4
.L_640:
        /*011c*/ 	.byte	0x04, 0x28
        /*011e*/ 	.short	(.L_642 - .L_641)


	//   ....[0]....
.L_641:
        /*0120*/ 	.word	0x00000050


	//----- nvinfo : EIATTR_EXIT_INSTR_OFFSETS
	.align		4
.L_642:
        /*0124*/ 	.byte	0x04, 0x1c
        /*0126*/ 	.short	(.L_644 - .L_643)


	//   ....[0]....
.L_643:
        /*0128*/ 	.word	0x000004e0


	//   ....[1]....
        /*012c*/ 	.word	0x00006eb0


	//   ....[2]....
        /*0130*/ 	.word	0x00006f70


	//   ....[3]....
        /*0134*/ 	.word	0x00007c00


	//   ....[4]....
        /*0138*/ 	.word	0x00007cb0


	//----- nvinfo : EIATTR_MAX_THREADS
	.align		4
.L_644:
        /*013c*/ 	.byte	0x04, 0x05
        /*013e*/ 	.short	(.L_646 - .L_645)
.L_645:
        /*0140*/ 	.word	0x00000100
        /*0144*/ 	.word	0x00000001
        /*0148*/ 	.word	0x00000001


	//----- nvinfo : EIATTR_CRS_STACK_SIZE
	.align		4
.L_646:
        /*014c*/ 	.byte	0x04, 0x1e
        /*014e*/ 	.short	(.L_648 - .L_647)
.L_647:
        /*0150*/ 	.word	0x00000000
.L_648:


//--------------------- .nv.info._ZN7cutlass13device_kernelIN5flash19enable_sm80_to_sm89INS1_16FlashAttnBwdSm80INS1_25CollectiveMainloopBwdSm80ILi2ELi1EN4cute5tupleIJNS5_1CILi64EEENS7_ILi96EEENS7_ILi128EEEEEENS_10bfloat16_tEfNS_4arch4Sm80ELb1ELb0ELb0ELb0ELb0ELb0ELb0ELb0ELi2ELi2ELi2ELi2ELb1EEENS1_24CollectiveEpilogueBwdGQAISB_fSE_Li256ELb0ELb0EEENS1_25SingleTileBwdLPTSchedulerILb0ELi96ELb0EEEEEEEEEvNT_6ParamsE --------------------------
	.section	.nv.info._ZN7cutlass13device_kernelIN5flash19enable_sm80_to_sm89INS1_16FlashAttnBwdSm80INS1_25CollectiveMainloopBwdSm80ILi2ELi1EN4cute5tupleIJNS5_1CILi64EEENS7_ILi96EEENS7_ILi128EEEEEENS_10bfloat16_tEfNS_4arch4Sm80ELb1ELb0ELb0ELb0ELb0ELb0ELb0ELb0ELi2ELi2ELi2ELi2ELb1EEENS1_24CollectiveEpilogueBwdGQAISB_fSE_Li256ELb0ELb0EEENS1_25SingleTileBwdLPTSchedulerILb0ELi96ELb0EEEEEEEEEvNT_6ParamsE,"",@"SHT_CUDA_INFO"
	.sectionflags	@""
	.align	4


	//----- nvinfo : EIATTR_CUDA_API_VERSION
	.align		4
        /*0000*/ 	.byte	0x04, 0x37
        /*0002*/ 	.short	(.L_650 - .L_649)
.L_649:
        /*0004*/ 	.word	0x00000082


	//----- nvinfo : EIATTR_SW2861232_WAR
	.align		4
.L_650:
        /*0008*/ 	.byte	0x01, 0x35
	.zero		2


	//----- nvinfo : EIATTR_PARAM_CBANK
	.align		4
        /*000c*/ 	.byte	0x04, 0x0a
        /*000e*/ 	.short	(.L_652 - .L_651)
	.align		4
.L_651:
        /*0010*/ 	.word	index@(.nv.constant0._ZN7cutlass13device_kernelIN5flash19enable_sm80_to_sm89INS1_16FlashAttnBwdSm80INS1_25CollectiveMainloopBwdSm80ILi2ELi1EN4cute5tupleIJNS5_1CILi64EEENS7_ILi96EEENS7_ILi128EEEEEENS_10bfloat16_tEfNS_4arch4Sm80ELb1ELb0ELb0ELb0ELb0ELb0ELb0ELb0ELi2ELi2ELi2ELi2ELb1EEENS1_24CollectiveEpilogueBwdGQAISB_fSE_Li256ELb0ELb0EEENS1_25SingleTileBwdLPTSchedulerILb0ELi96ELb0EEEEEEEEEvNT_6ParamsE)
        /*0014*/ 	.short	0x0160
        /*0016*/ 	.short	0x0290


	//----- nvinfo : EIATTR_CBANK_PARAM_SIZE
	.align		4
.L_652:
        /*0018*/ 	.byte	0x03, 0x19
        /*001a*/ 	.short	0x0290


	//----- nvinfo : EIATTR_KPARAM_INFO
	.align		4
        /*001c*/ 	.byte	0x04, 0x17
        /*001e*/ 	.short	(.L_654 - .L_653)
.L_653:
        /*0020*/ 	.word	0x00000000
        /*0024*/ 	.short	0x0000
        /*0026*/ 	.short	0x0000
        /*0028*/ 	.byte	0x00, 0xf0, 0x41, 0x0a


	//----- nvinfo : EIATTR_MAXREG_COUNT
	.align		4
.L_654:
        /*002c*/ 	.byte	0x03, 0x1b
        /*002e*/ 	.short	0x00ff


	//----- nvinfo : EIATTR_NUM_BARRIERS
	.align		4
        /*0030*/ 	.byte	0x02, 0x4c
        /*0032*/ 	.byte	0x02
	.zero		1


	//----- nvinfo : EIATTR_ANNOTATIONS
	.align		4
        /*0034*/ 	.byte	0x04, 0x55
        /*0036*/ 	.short	(.L_656 - .L_655)


	//   ....[0]....
.L_655:
        /*0038*/ 	.word	0x00000001
        /*003c*/ 	.byte	0x30, 0x0b, 0x00, 0x00, 0x01, 0x00, 0x00, 0x00, 0x20, 0x1f, 0x00, 0x00, 0x01, 0x00, 0x00, 0x00
        /*004c*/ 	.byte	0x30, 0x1f, 0x00, 0x00, 0x01, 0x00, 0x00, 0x00, 0x20, 0x22, 0x00, 0x00, 0x01, 0x00, 0x00, 0x00
        /*005c*/ 	.byte	0x20, 0x28, 0x00, 0x00, 0x01, 0x00, 0x00, 0x00, 0x70, 0x30, 0x00, 0x00, 0x01, 0x00, 0x00, 0x00
        /*006c*/ 	.byte	0xb0, 0x30, 0x00, 0x00, 0x01, 0x00, 0x00, 0x00, 0xf0, 0x30, 0x00, 0x00, 0x01, 0x00, 0x00, 0x00
        /*007c*/ 	.byte	0x30, 0x31, 0x00, 0x00, 0x01, 0x00, 0x00, 0x00, 0x60, 0x49, 0x00, 0x00


	//----- nvinfo : EIATTR_MERCURY_ISA_VERSION
	.align		4
.L_656:
        /*0088*/ 	.byte	0x03, 0x5f
        /*008a*/ 	.short	0x0000


	//----- nvinfo : EIATTR_COOP_GROUP_MASK_REGIDS
	.align		4
        /*008c*/ 	.byte	0x04, 0x29
        /*008e*/ 	.short	(.L_658 - .L_657)


	//   ....[0]....
.L_657:
        /*0090*/ 	.word	0xffffffff


	//----- nvinfo : EIATTR_COOP_GROUP_INSTR_OFFSETS
	.align		4
.L_658:
        /*0094*/ 	.byte	0x04, 0x28
        /*0096*/ 	.short	(.L_660 - .L_659)


	//   ....[0]....
.L_659:
        /*0098*/ 	.word	0x00000050


	//----- nvinfo : EIATTR_EXIT_INSTR_OFFSETS
	.align		4
.L_660:
        /*009c*/ 	.byte	0x04, 0x1c
        /*009e*/ 	.short	(.L_662 - .L_661)


	//   ....[0]....
.L_661:
        /*00a0*/ 	.word	0x00000540


	//   ....[1]....
        /*00a4*/ 	.word	0x00005b50


	//   ....[2]....
        /*00a8*/ 	.word	0x000063f0


	//----- nvinfo : EIATTR_MAX_THREADS
	.align		4
.L_662:
        /*00ac*/ 	.byte	0x04, 0x05
        /*00ae*/ 	.short	(.L_664 - .L_663)
.L_663:
        /*00b0*/ 	.word	0x00000100
        /*00b4*/ 	.word	0x00000001
        /*00b8*/ 	.word	0x00000001
.L_664:


//--------------------- .nv.info._ZN7cutlass13device_kernelIN5flash19enable_sm80_to_sm89INS1_16FlashAttnBwdSm80INS1_25CollectiveMainloopBwdSm80ILi2ELi1EN4cute5tupleIJNS5_1CILi64EEENS7_ILi96EEENS7_ILi128EEEEEENS_10bfloat16_tEfNS_4arch4Sm80ELb1ELb0ELb0ELb0ELb1ELb0ELb0ELb0ELi2ELi2ELi2ELi2ELb1EEENS1_24CollectiveEpilogueBwdGQAISB_fSE_Li256ELb0ELb1EEENS1_25SingleTileBwdLPTSchedulerILb0ELi96ELb1EEEEEEEEEvNT_6ParamsE --------------------------
	.section	.nv.info._ZN7cutlass13device_kernelIN5flash19enable_sm80_to_sm89INS1_16FlashAttnBwdSm80INS1_25CollectiveMainloopBwdSm80ILi2ELi1EN4cute5tupleIJNS5_1CILi64EEENS7_ILi96EEENS7_ILi128EEEEEENS_10bfloat16_tEfNS_4arch4Sm80ELb1ELb0ELb0ELb0ELb1ELb0ELb0ELb0ELi2ELi2ELi2ELi2ELb1EEENS1_24CollectiveEpilogueBwdGQAISB_fSE_Li256ELb0ELb1EEENS1_25SingleTileBwdLPTSchedulerILb0ELi96ELb1EEEEEEEEEvNT_6ParamsE,"",@"SHT_CUDA_INFO"
	.sectionflags	@""
	.align	4


	//----- nvinfo : EIATTR_CUDA_API_VERSION
	.align		4
        /*0000*/ 	.byte	0x04, 0x37
        /*0002*/ 	.short	(.L_666 - .L_665)
.L_665:
        /*0004*/ 	.word	0x00000082


	//----- nvinfo : EIATTR_SW2861232_WAR
	.align		4
.L_666:
        /*0008*/ 	.byte	0x01, 0x35
	.zero		2


	//----- nvinfo : EIATTR_PARAM_CBANK
	.align		4
        /*000c*/ 	.byte	0x04, 0x0a
        /*000e*/ 	.short	(.L_668 - .L_667)
	.align		4
.L_667:
        /*0010*/ 	.word	index@(.nv.constant0._ZN7cutlass13device_kernelIN5flash19enable_sm80_to_sm89INS1_16FlashAttnBwdSm80INS1_25CollectiveMainloopBwdSm80ILi2ELi1EN4cute5tupleIJNS5_1CILi64EEENS7_ILi96EEENS7_ILi128EEEEEENS_10bfloat16_tEfNS_4arch4Sm80ELb1ELb0ELb0ELb0ELb1ELb0ELb0ELb0ELi2ELi2ELi2ELi2ELb1EEENS1_24CollectiveEpilogueBwdGQAISB_fSE_Li256ELb0ELb1EEENS1_25SingleTileBwdLPTSchedulerILb0ELi96ELb1EEEEEEEEEvNT_6ParamsE)
        /*0014*/ 	.short	0x0160
        /*0016*/ 	.short	0x0290


	//----- nvinfo : EIATTR_CBANK_PARAM_SIZE
	.align		4
.L_668:
        /*0018*/ 	.byte	0x03, 0x19
        /*001a*/ 	.short	0x0290


	//----- nvinfo : EIATTR_KPARAM_INFO
	.align		4
        /*001c*/ 	.byte	0x04, 0x17
        /*001e*/ 	.short	(.L_670 - .L_669)
.L_669:
        /*0020*/ 	.word	0x00000000
        /*0024*/ 	.short	0x0000
        /*0026*/ 	.short	0x0000
        /*0028*/ 	.byte	0x00, 0xf0, 0x41, 0x0a


	//----- nvinfo : EIATTR_MAXREG_COUNT
	.align		4
.L_670:
        /*002c*/ 	.byte	0x03, 0x1b
        /*002e*/ 	.short	0x00ff


	//----- nvinfo : EIATTR_NUM_BARRIERS
	.align		4
        /*0030*/ 	.byte	0x02, 0x4c
        /*0032*/ 	.byte	0x02
	.zero		1


	//----- nvinfo : EIATTR_ANNOTATIONS
	.align		4
        /*0034*/ 	.byte	0x04, 0x55
        /*0036*/ 	.short	(.L_672 - .L_671)


	//   ....[0]....
.L_671:
        /* <DEDUP_REMOVED lines=10> */


	//----- nvinfo : EIATTR_MERCURY_ISA_VERSION
	.align		4
.L_672:
        /*00c8*/ 	.byte	0x03, 0x5f
        /*00ca*/ 	.short	0x0000


	//----- nvinfo : EIATTR_COOP_GROUP_MASK_REGIDS
	.align		4
        /*00cc*/ 	.byte	0x04, 0x29
        /*00ce*/ 	.short	(.L_674 - .L_673)


	//   ....[0]....
.L_673:
        /*00d0*/ 	.word	0xffffffff


	//   ....[1]....
        /*00d4*/ 	.word	0xffffffff


	//   ....[2]....
        /*00d8*/ 	.word	0xffffffff


	//   ....[3]....
        /*00dc*/ 	.word	0xffffffff


	//   ....[4]....
        /*00e0*/ 	.word	0xffffffff


	//   ....[5]....
        /*00e4*/ 	.word	0xffffffff


	//   ....[6]....
        /*00e8*/ 	.word	0xffffffff


	//   ....[7]....
        /*00ec*/ 	.word	0xffffffff


	//   ....[8]....
        /*00f0*/ 	.word	0xffffffff


	//----- nvinfo : EIATTR_COOP_GROUP_INSTR_OFFSETS
	.align		4
.L_674:
        /*00f4*/ 	.byte	0x04, 0x28
        /*00f6*/ 	.short	(.L_676 - .L_675)


	//   ....[0]....
.L_675:
        /*00f8*/ 	.word	0x00000050


	//   ....[1]....
        /*00fc*/ 	.word	0x00005a20


	//   ....[2]....
        /*0100*/ 	.word	0x00005a50


	//   ....[3]....
        /*0104*/ 	.word	0x00005e50


	//   ....[4]....
        /*0108*/ 	.word	0x00005e60


	//   ....[5]....
        /*010c*/ 	.word	0x00005ff0


	//   ....[6]....
        /*0110*/ 	.word	0x00006040


	//   ....[7]....
        /*0114*/ 	.word	0x000063f0


	//   ....[8]....
        /*0118*/ 	.word	0x00006400


	//----- nvinfo : EIATTR_EXIT_INSTR_OFFSETS
	.align		4
.L_676:
        /*011c*/ 	.byte	0x04, 0x1c
        /*011e*/ 	.short	(.L_678 - .L_677)


	//   ....[0]....
.L_677:
        /*0120*/ 	.word	0x000004e0


	//   ....[1]....
        /*0124*/ 	.word	0x000057f0


	//   ....[2]....
        /*0128*/ 	.word	0x00006410


	//   ....[3]....
        /*012c*/ 	.word	0x000064b0


	//----- nvinfo : EIATTR_MAX_THREADS
	.align		4
.L_678:
        /*0130*/ 	.byte	0x04, 0x05
        /*0132*/ 	.short	(.L_680 - .L_679)
.L_679:
        /*0134*/ 	.word	0x00000100
        /*0138*/ 	.word	0x00000001
        /*013c*/ 	.word	0x00000001


	//----- nvinfo : EIATTR_CRS_STACK_SIZE
	.align		4
.L_680:
        /*0140*/ 	.byte	0x04, 0x1e
        /*0142*/ 	.short	(.L_682 - .L_681)
.L_681:
        /*0144*/ 	.word	0x00000000
.L_682:


//--------------------- .nv.info._ZN7cutlass13device_kernelIN5flash19enable_sm80_to_sm89INS1_16FlashAttnBwdSm80INS1_25CollectiveMainloopBwdSm80ILi2ELi1EN4cute5tupleIJNS5_1CILi64EEENS7_ILi96EEENS7_ILi128EEEEEENS_10bfloat16_tEfNS_4arch4Sm80ELb1ELb0ELb0ELb1ELb0ELb0ELb0ELb0ELi2ELi2ELi2ELi2ELb1EEENS1_21CollectiveEpilogueBwdISB_SC_SE_Li256ELb1ELb0ELi4EEENS1_25SingleTileBwdLPTSchedulerILb1ELi96ELb0EEEEEEEEEvNT_6ParamsE --------------------------
	.section	.nv.info._ZN7cutlass13device_kernelIN5flash19enable_sm80_to_sm89INS1_16FlashAttnBwdSm80INS1_25CollectiveMainloopBwdSm80ILi2ELi1EN4cute5tupleIJNS5_1CILi64EEENS7_ILi96EEENS7_ILi128EEEEEENS_10bfloat16_tEfNS_4arch4Sm80ELb1ELb0ELb0ELb1ELb0ELb0ELb0ELb0ELi2ELi2ELi2ELi2ELb1EEENS1_21CollectiveEpilogueBwdISB_SC_SE_Li256ELb1ELb0ELi4EEENS1_25SingleTileBwdLPTSchedulerILb1ELi96ELb0EEEEEEEEEvNT_6ParamsE,"",@"SHT_CUDA_INFO"
	.sectionflags	@""
	.align	4


	//----- nvinfo : EIATTR_CUDA_API_VERSION
	.align		4
        /*0000*/ 	.byte	0x04, 0x37
        /*0002*/ 	.short	(.L_684 - .L_683)
.L_683:
        /*0004*/ 	.word	0x00000082


	//----- nvinfo : EIATTR_SW2861232_WAR
	.align		4
.L_684:
        /*0008*/ 	.byte	0x01, 0x35
	.zero		2


	//----- nvinfo : EIATTR_PARAM_CBANK
	.align		4
        /*000c*/ 	.byte	0x04, 0x0a
        /*000e*/ 	.short	(.L_686 - .L_685)
	.align		4
.L_685:
        /*0010*/ 	.word	index@(.nv.constant0._ZN7cutlass13device_kernelIN5flash19enable_sm80_to_sm89INS1_16FlashAttnBwdSm80INS1_25CollectiveMainloopBwdSm80ILi2ELi1EN4cute5tupleIJNS5_1CILi64EEENS7_ILi96EEENS7_ILi128EEEEEENS_10bfloat16_tEfNS_4arch4Sm80ELb1ELb0ELb0ELb1ELb0ELb0ELb0ELb0ELi2ELi2ELi2ELi2ELb1EEENS1_21CollectiveEpilogueBwdISB_SC_SE_Li256ELb1ELb0ELi4EEENS1_25SingleTileBwdLPTSchedulerILb1ELi96ELb0EEEEEEEEEvNT_6ParamsE)
        /*0014*/ 	.short	0x0160
        /*0016*/ 	.short	0x0288


	//----- nvinfo : EIATTR_CBANK_PARAM_SIZE
	.align		4
.L_686:
        /*0018*/ 	.byte	0x03, 0x19
        /*001a*/ 	.short	0x0288


	//----- nvinfo : EIATTR_KPARAM_INFO
	.align		4
        /*001c*/ 	.byte	0x04, 0x17
        /*001e*/ 	.short	(.L_688 - .L_687)
.L_687:
        /*0020*/ 	.word	0x00000000
        /*0024*/ 	.short	0x0000
        /*0026*/ 	.short	0x0000
        /*0028*/ 	.byte	0x00, 0xf0, 0x21, 0x0a


	//----- nvinfo : EIATTR_MAXREG_COUNT
	.align		4
.L_688:
        /*002c*/ 	.byte	0x03, 0x1b
        /*002e*/ 	.short	0x00ff


	//----- nvinfo : EIATTR_NUM_BARRIERS
	.align		4
        /*0030*/ 	.byte	0x02, 0x4c
        /*0032*/ 	.byte	0x02
	.zero		1


	//----- nvinfo : EIATTR_ANNOTATIONS
	.align		4
        /*0034*/ 	.byte	0x04, 0x55
        /*0036*/ 	.short	(.L_690 - .L_689)


	//   ....[0]....
.L_689:
        /* <DEDUP_REMOVED lines=19> */


	//----- nvinfo : EIATTR_MERCURY_ISA_VERSION
	.align		4
.L_690:
        /*0158*/ 	.byte	0x03, 0x5f
        /*015a*/ 	.short	0x0000


	//----- nvinfo : EIATTR_COOP_GROUP_MASK_REGIDS
	.align		4
        /*015c*/ 	.byte	0x04, 0x29
        /*015e*/ 	.short	(.L_692 - .L_691)


	//   ....[0]....
.L_691:
        /*0160*/ 	.word	0xffffffff


	//----- nvinfo : EIATTR_COOP_GROUP_INSTR_OFFSETS
	.align		4
.L_692:
        /*0164*/ 	.byte	0x04, 0x28
        /*0166*/ 	.short	(.L_694 - .L_693)


	//   ....[0]....
.L_693:
        /*0168*/ 	.word	0x00000060


	//----- nvinfo : EIATTR_EXIT_INSTR_OFFSETS
	.align		4
.L_694:
        /*016c*/ 	.byte	0x04, 0x1c
        /*016e*/ 	.short	(.L_696 - .L_695)


	//   ....[0]....
.L_695:
        /*0170*/ 	.word	0x00000820


	//   ....[1]....
        /*0174*/ 	.word	0x00007740


	//   ....[2]....
        /*0178*/ 	.word	0x00007800


	//   ....[3]....
        /*017c*/ 	.word	0x00008630


	//   ....[4]....
        /*0180*/ 	.word	0x000086f0


	//----- nvinfo : EIATTR_MAX_THREADS
	.align		4
.L_696:
        /*0184*/ 	.byte	0x04, 0x05
        /*0186*/ 	.short	(.L_698 - .L_697)
.L_697:
        /*0188*/ 	.word	0x00000100
        /*018c*/ 	.word	0x00000001
        /*0190*/ 	.word	0x00000001


	//----- nvinfo : EIATTR_CRS_STACK_SIZE
	.align		4
.L_698:
        /*0194*/ 	.byte	0x04, 0x1e
        /*0196*/ 	.short	(.L_700 - .L_699)
.L_699:
        /*0198*/ 	.word	0x00000000
.L_700:


//--------------------- .nv.info._ZN7cutlass13device_kernelIN5flash19enable_sm80_to_sm89INS1_16FlashAttnBwdSm80INS1_25CollectiveMainloopBwdSm80ILi2ELi1EN4cute5tupleIJNS5_1CILi64EEENS7_ILi96EEENS7_ILi128EEEEEENS_10bfloat16_tEfNS_4arch4Sm80ELb1ELb0ELb0ELb1ELb1ELb0ELb0ELb0ELi2ELi2ELi2ELi2ELb1EEENS1_21CollectiveEpilogueBwdISB_SC_SE_Li256ELb1ELb0ELi4EEENS1_25SingleTileBwdLPTSchedulerILb1ELi96ELb1EEEEEEEEEvNT_6ParamsE --------------------------
	.section	.nv.info._ZN7cutlass13device_kernelIN5flash19enable_sm80_to_sm89INS1_16FlashAttnBwdSm80INS1_25CollectiveMainloopBwdSm80ILi2ELi1EN4cute5tupleIJNS5_1CILi64EEENS7_ILi96EEENS7_ILi128EEEEEENS_10bfloat16_tEfNS_4arch4Sm80ELb1ELb0ELb0ELb1ELb1ELb0ELb0ELb0ELi2ELi2ELi2ELi2ELb1EEENS1_21CollectiveEpilogueBwdISB_SC_SE_Li256ELb1ELb0ELi4EEENS1_25SingleTileBwdLPTSchedulerILb1ELi96ELb1EEEEEEEEEvNT_6ParamsE,"",@"SHT_CUDA_INFO"
	.sectionflags	@""
	.align	4


	//----- nvinfo : EIATTR_CUDA_API_VERSION
	.align		4
        /*0000*/ 	.byte	0x04, 0x37
        /*0002*/ 	.short	(.L_702 - .L_701)
.L_701:
        /*0004*/ 	.word	0x00000082


	//----- nvinfo : EIATTR_SW2861232_WAR
	.align		4
.L_702:
        /*0008*/ 	.byte	0x01, 0x35
	.zero		2


	//----- nvinfo : EIATTR_PARAM_CBANK
	.align		4
        /*000c*/ 	.byte	0x04, 0x0a
        /*000e*/ 	.short	(.L_704 - .L_703)
	.align		4
.L_703:
        /*0010*/ 	.word	index@(.nv.constant0._ZN7cutlass13device_kernelIN5flash19enable_sm80_to_sm89INS1_16FlashAttnBwdSm80INS1_25CollectiveMainloopBwdSm80ILi2ELi1EN4cute5tupleIJNS5_1CILi64EEENS7_ILi96EEENS7_ILi128EEEEEENS_10bfloat16_tEfNS_4arch4Sm80ELb1ELb0ELb0ELb1ELb1ELb0ELb0ELb0ELi2ELi2ELi2ELi2ELb1EEENS1_21CollectiveEpilogueBwdISB_SC_SE_Li256ELb1ELb0ELi4EEENS1_25SingleTileBwdLPTSchedulerILb1ELi96ELb1EEEEEEEEEvNT_6ParamsE)
        /*0014*/ 	.short	0x0160
        /*0016*/ 	.short	0x0288


	//----- nvinfo : EIATTR_CBANK_PARAM_SIZE
	.align		4
.L_704:
        /*0018*/ 	.byte	0x03, 0x19
        /*001a*/ 	.short	0x0288


	//----- nvinfo : EIATTR_KPARAM_INFO
	.align		4
        /*001c*/ 	.byte	0x04, 0x17
        /*001e*/ 	.short	(.L_706 - .L_705)
.L_705:
        /*0020*/ 	.word	0x00000000
        /*0024*/ 	.short	0x0000
        /*0026*/ 	.short	0x0000
        /*0028*/ 	.byte	0x00, 0xf0, 0x21, 0x0a


	//----- nvinfo : EIATTR_MAXREG_COUNT
	.align		4
.L_706:
        /*002c*/ 	.byte	0x03, 0x1b
        /*002e*/ 	.short	0x00ff


	//----- nvinfo : EIATTR_NUM_BARRIERS
	.align		4
        /*0030*/ 	.byte	0x02, 0x4c
        /*0032*/ 	.byte	0x02
	.zero		1


	//----- nvinfo : EIATTR_ANNOTATIONS
	.align		4
        /*0034*/ 	.byte	0x04, 0x55
        /*0036*/ 	.short	(.L_708 - .L_707)


	//   ....[0]....
.L_707:
        /* <DEDUP_REMOVED lines=18> */


	//----- nvinfo : EIATTR_MERCURY_ISA_VERSION
	.align		4
.L_708:
        /*0148*/ 	.byte	0x03, 0x5f
        /*014a*/ 	.short	0x0000


	//----- nvinfo : EIATTR_COOP_GROUP_MASK_REGIDS
	.align		4
        /*014c*/ 	.byte	0x04, 0x29
        /*014e*/ 	.short	(.L_710 - .L_709)


	//   ....[0]....
.L_709:
        /*0150*/ 	.word	0xffffffff


	//----- nvinfo : EIATTR_COOP_GROUP_INSTR_OFFSETS
	.align		4
.L_710:
        /*0154*/ 	.byte	0x04, 0x28
        /*0156*/ 	.short	(.L_712 - .L_711)


	//   ....[0]....
.L_711:
        /*0158*/ 	.word	0x00000060


	//----- nvinfo : EIATTR_EXIT_INSTR_OFFSETS
	.align		4
.L_712:
        /*015c*/ 	.byte	0x04, 0x1c
        /*015e*/ 	.short	(.L_714 - .L_713)


	//   ....[0]....
.L_713:
        /*0160*/ 	.word	0x00000820


	//   ....[1]....
        /*0164*/ 	.word	0x00007670


	//   ....[2]....
        /*0168*/ 	.word	0x00007730


	//   ....[3]....
        /*016c*/ 	.word	0x00008560


	//   ....[4]....
        /*0170*/ 	.word	0x00008620


	//----- nvinfo : EIATTR_MAX_THREADS
	.align		4
.L_714:
        /*0174*/ 	.byte	0x04, 0x05
        /*0176*/ 	.short	(.L_716 - .L_715)
.L_715:
        /*0178*/ 	.word	0x00000100
        /*017c*/ 	.word	0x00000001
        /*0180*/ 	.word	0x00000001


	//----- nvinfo : EIATTR_CRS_STACK_SIZE
	.align		4
.L_716:
        /*0184*/ 	.byte	0x04, 0x1e
        /*0186*/ 	.short	(.L_718 - .L_717)
.L_717:
        /*0188*/ 	.word	0x00000000
.L_718:


//--------------------- .nv.info._ZN7cutlass13device_kernelIN5flash19enable_sm80_to_sm89INS1_16FlashAttnBwdSm80INS1_25CollectiveMainloopBwdSm80ILi2ELi1EN4cute5tupleIJNS5_1CILi64EEENS7_ILi96EEENS7_ILi128EEEEEENS_10bfloat16_tEfNS_4arch4Sm80ELb1ELb0ELb0ELb1ELb0ELb0ELb0ELb0ELi2ELi2ELi2ELi2ELb1EEENS1_24CollectiveEpilogueBwdGQAISB_fSE_Li256ELb1ELb0EEENS1_25SingleTileBwdLPTSchedulerILb1ELi96ELb0EEEEEEEEEvNT_6ParamsE --------------------------
	.section	.nv.info._ZN7cutlass13device_kernelIN5flash19enable_sm80_to_sm89INS1_16FlashAttnBwdSm80INS1_25CollectiveMainloopBwdSm80ILi2ELi1EN4cute5tupleIJNS5_1CILi64EEENS7_ILi96EEENS7_ILi128EEEEEENS_10bfloat16_tEfNS_4arch4Sm80ELb1ELb0ELb0ELb1ELb0ELb0ELb0ELb0ELi2ELi2ELi2ELi2ELb1EEENS1_24CollectiveEpilogueBwdGQAISB_fSE_Li256ELb1ELb0EEENS1_25SingleTileBwdLPTSchedulerILb1ELi96ELb0EEEEEEEEEvNT_6ParamsE,"",@"SHT_CUDA_INFO"
	.sectionflags	@""
	.align	4


	//----- nvinfo : EIATTR_CUDA_API_VERSION
	.align		4
        /*0000*/ 	.byte	0x04, 0x37
        /*0002*/ 	.short	(.L_720 - .L_719)
.L_719:
        /*0004*/ 	.word	0x00000082


	//----- nvinfo : EIATTR_SW2861232_WAR
	.align		4
.L_720:
        /*0008*/ 	.byte	0x01, 0x35
	.zero		2


	//----- nvinfo : EIATTR_PARAM_CBANK
	.align		4
        /*000c*/ 	.byte	0x04, 0x0a
        /*000e*/ 	.short	(.L_722 - .L_721)
	.align		4
.L_721:
        /*0010*/ 	.word	index@(.nv.constant0._ZN7cutlass13device_kernelIN5flash19enable_sm80_to_sm89INS1_16FlashAttnBwdSm80INS1_25CollectiveMainloopBwdSm80ILi2ELi1EN4cute5tupleIJNS5_1CILi64EEENS7_ILi96EEENS7_ILi128EEEEEENS_10bfloat16_tEfNS_4arch4Sm80ELb1ELb0ELb0ELb1ELb0ELb0ELb0ELb0ELi2ELi2ELi2ELi2ELb1EEENS1_24CollectiveEpilogueBwdGQAISB_fSE_Li256ELb1ELb0EEENS1_25SingleTileBwdLPTSchedulerILb1ELi96ELb0EEEEEEEEEvNT_6ParamsE)
        /*0014*/ 	.short	0x0160
        /*0016*/ 	.short	0x0290


	//----- nvinfo : EIATTR_CBANK_PARAM_SIZE
	.align		4
.L_722:
        /*0018*/ 	.byte	0x03, 0x19
        /*001a*/ 	.short	0x0290


	//----- nvinfo : EIATTR_KPARAM_INFO
	.align		4
        /*001c*/ 	.byte	0x04, 0x17
        /*001e*/ 	.short	(.L_724 - .L_723)
.L_723:
        /*0020*/ 	.word	0x00000000
        /*0024*/ 	.short	0x0000
        /*0026*/ 	.short	0x0000
        /*0028*/ 	.byte	0x00, 0xf0, 0x41, 0x0a


	//----- nvinfo : EIATTR_MAXREG_COUNT
	.align		4
.L_724:
        /*002c*/ 	.byte	0x03, 0x1b
        /*002e*/ 	.short	0x00ff


	//----- nvinfo : EIATTR_NUM_BARRIERS
	.align		4
        /*0030*/ 	.byte	0x02, 0x4c
        /*0032*/ 	.byte	0x02
	.zero		1


	//----- nvinfo : EIATTR_ANNOTATIONS
	.align		4
        /*0034*/ 	.byte	0x04, 0x55
        /*0036*/ 	.short	(.L_726 - .L_725)


	//   ....[0]....
.L_725:
        /* <DEDUP_REMOVED lines=12> */


	//----- nvinfo : EIATTR_MERCURY_ISA_VERSION
	.align		4
.L_726:
        /*00e8*/ 	.byte	0x03, 0x5f
        /*00ea*/ 	.short	0x0000


	//----- nvinfo : EIATTR_COOP_GROUP_MASK_REGIDS
	.align		4
        /*00ec*/ 	.byte	0x04, 0x29
        /*00ee*/ 	.short	(.L_728 - .L_727)


	//   ....[0]....
.L_727:
        /*00f0*/ 	.word	0xffffffff


	//----- nvinfo : EIATTR_COOP_GROUP_INSTR_OFFSETS
	.align		4
.L_728:
        /*00f4*/ 	.byte	0x04, 0x28
        /*00f6*/ 	.short	(.L_730 - .L_729)


	//   ....[0]....
.L_729:
        /*00f8*/ 	.word	0x00000060


	//----- nvinfo : EIATTR_EXIT_INSTR_OFFSETS
	.align		4
.L_730:
        /*00fc*/ 	.byte	0x04, 0x1c
        /*00fe*/ 	.short	(.L_732 - .L_731)


	//   ....[0]....
.L_731:
        /*0100*/ 	.word	0x00000800


	//   ....[1]....
        /*0104*/ 	.word	0x00005ec0


	//   ....[2]....
        /*0108*/ 	.word	0x000067e0


	//----- nvinfo : EIATTR_MAX_THREADS
	.align		4
.L_732:
        /*010c*/ 	.byte	0x04, 0x05
        /*010e*/ 	.short	(.L_734 - .L_733)
.L_733:
        /*0110*/ 	.word	0x00000100
        /*0114*/ 	.word	0x00000001
        /*0118*/ 	.word	0x00000001
.L_734:


//--------------------- .nv.info._ZN7cutlass13device_kernelIN5flash32FlashAttnBwdPostprocessConvertdQIN4cute5tupleIJNS3_1CILi96EEENS5_ILi128EEEEEENS_10bfloat16_tEfNS_4arch4Sm80ELi256ENS3_8TiledMMAINS3_8MMA_AtomIJNS3_30SM80_16x8x16_F32BF16BF16F32_TNEEEENS3_6LayoutINS4_IJNS5_ILi2EEENS5_ILi4EEENS5_ILi1EEEEEENS4_IJSJ_SH_NS5_ILi0EEEEEEEENS4_IJNS5_ILi32EEENS5_ILi64EEENS5_ILi16EEEEEEEELb0EEEEEvNT_6ParamsE --------------------------
	.section	.nv.info._ZN7cutlass13device_kernelIN5flash32FlashAttnBwdPostprocessConvertdQIN4cute5tupleIJNS3_1CILi96EEENS5_ILi128EEEEEENS_10bfloat16_tEfNS_4arch4Sm80ELi256ENS3_8TiledMMAINS3_8MMA_AtomIJNS3_30SM80_16x8x16_F32BF16BF16F32_TNEEEENS3_6LayoutINS4_IJNS5_ILi2EEENS5_ILi4EEENS5_ILi1EEEEEENS4_IJSJ_SH_NS5_ILi0EEEEEEEENS4_IJNS5_ILi32EEENS5_ILi64EEENS5_ILi16EEEEEEEELb0EEEEEvNT_6ParamsE,"",@"SHT_CUDA_INFO"
	.sectionflags	@""
	.align	4


	//----- nvinfo : EIATTR_CUDA_API_VERSION
	.align		4
        /*0000*/ 	.byte	0x04, 0x37
        /*0002*/ 	.short	(.L_736 - .L_735)
.L_735:
        /*0004*/ 	.word	0x00000082


	//----- nvinfo : EIATTR_SW2861232_WAR
	.align		4
.L_736:
        /*0008*/ 	.byte	0x01, 0x35
	.zero		2


	//----- nvinfo : EIATTR_PARAM_CBANK
	.align		4
        /*000c*/ 	.byte	0x04, 0x0a
        /*000e*/ 	.short	(.L_738 - .L_737)
	.align		4
.L_737:
        /*0010*/ 	.word	index@(.nv.constant0._ZN7cutlass13device_kernelIN5flash32FlashAttnBwdPostprocessConvertdQIN4cute5tupleIJNS3_1CILi96EEENS5_ILi128EEEEEENS_10bfloat16_tEfNS_4arch4Sm80ELi256ENS3_8TiledMMAINS3_8MMA_AtomIJNS3_30SM80_16x8x16_F32BF16BF16F32_TNEEEENS3_6LayoutINS4_IJNS5_ILi2EEENS5_ILi4EEENS5_ILi1EEEEEENS4_IJSJ_SH_NS5_ILi0EEEEEEEENS4_IJNS5_ILi32EEENS5_ILi64EEENS5_ILi16EEEEEEEELb0EEEEEvNT_6ParamsE)
        /*0014*/ 	.short	0x0160
        /*0016*/ 	.short	0x0070


	//----- nvinfo : EIATTR_CBANK_PARAM_SIZE
	.align		4
.L_738:
        /*0018*/ 	.byte	0x03, 0x19
        /*001a*/ 	.short	0x0070


	//----- nvinfo : EIATTR_KPARAM_INFO
	.align		4
        /*001c*/ 	.byte	0x04, 0x17
        /*001e*/ 	.short	(.L_740 - .L_739)
.L_739:
        /*0020*/ 	.word	0x00000000
        /*0024*/ 	.short	0x0000
        /*0026*/ 	.short	0x0000
        /*0028*/ 	.byte	0x00, 0xf0, 0xc1, 0x01


	//----- nvinfo : EIATTR_MAXREG_COUNT
	.align		4
.L_740:
        /*002c*/ 	.byte	0x03, 0x1b
        /*002e*/ 	.short	0x0080


	//----- nvinfo : EIATTR_NUM_BARRIERS
	.align		4
        /*0030*/ 	.byte	0x02, 0x4c
        /*0032*/ 	.byte	0x01
	.zero		1


	//----- nvinfo : EIATTR_MERCURY_ISA_VERSION
	.align		4
        /*0034*/ 	.byte	0x03, 0x5f
        /*0036*/ 	.short	0x0000


	//----- nvinfo : EIATTR_EXIT_INSTR_OFFSETS
	.align		4
        /*0038*/ 	.byte	0x04, 0x1c
        /*003a*/ 	.short	(.L_742 - .L_741)


	//   ....[0]....
.L_741:
        /*003c*/ 	.word	0x00000180


	//   ....[1]....
        /*0040*/ 	.word	0x00001800


	//   ....[2]....
        /*0044*/ 	.word	0x000018b0


	//----- nvinfo : EIATTR_CTAIDZ_USED
	.align		4
.L_742:
        /*0048*/ 	.byte	0x01, 0x04
	.zero		2


	//----- nvinfo : EIATTR_MAX_THREADS
	.align		4
        /*004c*/ 	.byte	0x04, 0x05
        /*004e*/ 	.short	(.L_744 - .L_743)
.L_743:
        /*0050*/ 	.word	0x00000100
        /*0054*/ 	.word	0x00000001
        /*0058*/ 	.word	0x00000001


	//----- nvinfo : EIATTR_CRS_STACK_SIZE
	.align		4
.L_744:
        /*005c*/ 	.byte	0x04, 0x1e
        /*005e*/ 	.short	(.L_746 - .L_745)
.L_745:
        /*0060*/ 	.word	0x00000000
.L_746:


//--------------------- .nv.info._ZN7cutlass13device_kernelIN5flash19enable_sm80_to_sm89INS1_16FlashAttnBwdSm80INS1_25CollectiveMainloopBwdSm80ILi2ELi1EN4cute5tupleIJNS5_1CILi64EEENS7_ILi96EEENS7_ILi128EEEEEENS_10bfloat16_tEfNS_4arch4Sm80ELb1ELb0ELb0ELb1ELb1ELb0ELb0ELb0ELi2ELi2ELi2ELi2ELb1EEENS1_24CollectiveEpilogueBwdGQAISB_fSE_Li256ELb1ELb1EEENS1_25SingleTileBwdLPTSchedulerILb1ELi96ELb1EEEEEEEEEvNT_6ParamsE --------------------------
	.section	.nv.info._ZN7cutlass13device_kernelIN5flash19enable_sm80_to_sm89INS1_16FlashAttnBwdSm80INS1_25CollectiveMainloopBwdSm80ILi2ELi1EN4cute5tupleIJNS5_1CILi64EEENS7_ILi96EEENS7_ILi128EEEEEENS_10bfloat16_tEfNS_4arch4Sm80ELb1ELb0ELb0ELb1ELb1ELb0ELb0ELb0ELi2ELi2ELi2ELi2ELb1EEENS1_24CollectiveEpilogueBwdGQAISB_fSE_Li256ELb1ELb1EEENS1_25SingleTileBwdLPTSchedulerILb1ELi96ELb1EEEEEEEEEvNT_6ParamsE,"",@"SHT_CUDA_INFO"
	.sectionflags	@""
	.align	4


	//----- nvinfo : EIATTR_CUDA_API_VERSION
	.align		4
        /*0000*/ 	.byte	0x04, 0x37
        /*0002*/ 	.short	(.L_748 - .L_747)
.L_747:
        /*0004*/ 	.word	0x00000082


	//----- nvinfo : EIATTR_SW2861232_WAR
	.align		4
.L_748:
        /*0008*/ 	.byte	0x01, 0x35
	.zero		2


	//----- nvinfo : EIATTR_PARAM_CBANK
	.align		4
        /*000c*/ 	.byte	0x04, 0x0a
        /*000e*/ 	.short	(.L_750 - .L_749)
	.align		4
.L_749:
        /*0010*/ 	.word	index@(.nv.constant0._ZN7cutlass13device_kernelIN5flash19enable_sm80_to_sm89INS1_16FlashAttnBwdSm80INS1_25CollectiveMainloopBwdSm80ILi2ELi1EN4cute5tupleIJNS5_1CILi64EEENS7_ILi96EEENS7_ILi128EEEEEENS_10bfloat16_tEfNS_4arch4Sm80ELb1ELb0ELb0ELb1ELb1ELb0ELb0ELb0ELi2ELi2ELi2ELi2ELb1EEENS1_24CollectiveEpilogueBwdGQAISB_fSE_Li256ELb1ELb1EEENS1_25SingleTileBwdLPTSchedulerILb1ELi96ELb1EEEEEEEEEvNT_6ParamsE)
        /*0014*/ 	.short	0x0160
        /*0016*/ 	.short	0x0290


	//----- nvinfo : EIATTR_CBANK_PARAM_SIZE
	.align		4
.L_750:
        /*0018*/ 	.byte	0x03, 0x19
        /*001a*/ 	.short	0x0290


	//----- nvinfo : EIATTR_KPARAM_INFO
	.align		4
        /*001c*/ 	.byte	0x04, 0x17
        /*001e*/ 	.short	(.L_752 - .L_751)
.L_751:
        /*0020*/ 	.word	0x00000000
        /*0024*/ 	.short	0x0000
        /*0026*/ 	.short	0x0000
        /*0028*/ 	.byte	0x00, 0xf0, 0x41, 0x0a


	//----- nvinfo : EIATTR_MAXREG_COUNT
	.align		4
.L_752:
        /*002c*/ 	.byte	0x03, 0x1b
        /*002e*/ 	.short	0x00ff


	//----- nvinfo : EIATTR_NUM_BARRIERS
	.align		4
        /*0030*/ 	.byte	0x02, 0x4c
        /*0032*/ 	.byte	0x02
	.zero		1


	//----- nvinfo : EIATTR_ANNOTATIONS
	.align		4
        /*0034*/ 	.byte	0x04, 0x55
        /*0036*/ 	.short	(.L_754 - .L_753)


	//   ....[0]....
.L_753:
        /* <DEDUP_REMOVED lines=15> */


	//----- nvinfo : EIATTR_MERCURY_ISA_VERSION
	.align		4
.L_754:
        /*0118*/ 	.byte	0x03, 0x5f
        /*011a*/ 	.short	0x0000


	//----- nvinfo : EIATTR_COOP_GROUP_MASK_REGIDS
	.align		4
        /*011c*/ 	.byte	0x04, 0x29
        /*011e*/ 	.short	(.L_756 - .L_755)


	//   ....[0]....
.L_755:
        /*0120*/ 	.word	0xffffffff


	//   ....[1]....
        /*0124*/ 	.word	0xffffffff


	//   ....[2]....
        /*0128*/ 	.word	0xffffffff


	//   ....[3]....
        /*012c*/ 	.word	0xffffffff


	//   ....[4]....
        /*0130*/ 	.word	0xffffffff


	//   ....[5]....
        /*0134*/ 	.word	0xffffffff


	//   ....[6]....
        /*0138*/ 	.word	0xffffffff


	//   ....[7]....
        /*013c*/ 	.word	0xffffffff


	//   ....[8]....
        /*0140*/ 	.word	0xffffffff


	//----- nvinfo : EIATTR_COOP_GROUP_INSTR_OFFSETS
	.align		4
.L_756:
        /*0144*/ 	.byte	0x04, 0x28
        /*0146*/ 	.short	(.L_758 - .L_757)


	//   ....[0]....
.L_757:
        /*0148*/ 	.word	0x00000060


	//   ....[1]....
        /*014c*/ 	.word	0x00006210


	//   ....[2]....
        /*0150*/ 	.word	0x00006250


	//   ....[3]....
        /*0154*/ 	.word	0x00006660


	//   ....[4]....
        /*0158*/ 	.word	0x00006670


	//   ....[5]....
        /*015c*/ 	.word	0x00006800


	//   ....[6]....
        /*0160*/ 	.word	0x00006850


	//   ....[7]....
        /*0164*/ 	.word	0x00006c00


	//   ....[8]....
        /*0168*/ 	.word	0x00006c10


	//----- nvinfo : EIATTR_EXIT_INSTR_OFFSETS
	.align		4
.L_758:
        /*016c*/ 	.byte	0x04, 0x1c
        /*016e*/ 	.short	(.L_760 - .L_759)


	//   ....[0]....
.L_759:
        /*0170*/ 	.word	0x00000820


	//   ....[1]....
        /*0174*/ 	.word	0x00005ed0


	//   ....[2]....
        /*0178*/ 	.word	0x00006c20


	//   ....[3]....
        /*017c*/ 	.word	0x00006cc0


	//----- nvinfo : EIATTR_MAX_THREADS
	.align		4
.L_760:
        /*0180*/ 	.byte	0x04, 0x05
        /*0182*/ 	.short	(.L_762 - .L_761)
.L_761:
        /*0184*/ 	.word	0x00000100
        /*0188*/ 	.word	0x00000001
        /*018c*/ 	.word	0x00000001


	//----- nvinfo : EIATTR_CRS_STACK_SIZE
	.align		4
.L_762:
        /*0190*/ 	.byte	0x04, 0x1e
        /*0192*/ 	.short	(.L_764 - .L_763)
.L_763:
        /*0194*/ 	.word	0x00000000
.L_764:


//--------------------- .nv.info._ZN7cutlass13device_kernelIN5flash19enable_sm80_to_sm89INS1_16FlashAttnBwdSm80INS1_25CollectiveMainloopBwdSm80ILi2ELi2EN4cute5tupleIJNS5_1CILi64EEENS7_ILi128EEES9_EEENS_10bfloat16_tEfNS_4arch4Sm80ELb0ELb0ELb0ELb0ELb0ELb0ELb0ELb0ELi2ELi2ELi2ELi2ELb0EEENS1_21CollectiveEpilogueBwdISA_SB_SD_Li256ELb0ELb0ELi4EEENS1_19SingleTileSchedulerILb0ELb0ELb0ELi128EEEEEEEEEvNT_6ParamsE --------------------------
	.section	.nv.info._ZN7cutlass13device_kernelIN5flash19enable_sm80_to_sm89INS1_16FlashAttnBwdSm80INS1_25CollectiveMainloopBwdSm80ILi2ELi2EN4cute5tupleIJNS5_1CILi64EEENS7_ILi128EEES9_EEENS_10bfloat16_tEfNS_4arch4Sm80ELb0ELb0ELb0ELb0ELb0ELb0ELb0ELb0ELi2ELi2ELi2ELi2ELb0EEENS1_21CollectiveEpilogueBwdISA_SB_SD_Li256ELb0ELb0ELi4EEENS1_19SingleTileSchedulerILb0ELb0ELb0ELi128EEEEEEEEEvNT_6ParamsE,"",@"SHT_CUDA_INFO"
	.sectionflags	@""
	.align	4


	//----- nvinfo : EIATTR_CUDA_API_VERSION
	.align		4
        /*0000*/ 	.byte	0x04, 0x37
        /*0002*/ 	.short	(.L_766 - .L_765)
.L_765:
        /*0004*/ 	.word	0x00000082


	//----- nvinfo : EIATTR_SW2861232_WAR
	.align		4
.L_766:
        /*0008*/ 	.byte	0x01, 0x35
	.zero		2


	//----- nvinfo : EIATTR_PARAM_CBANK
	.align		4
        /*000c*/ 	.byte	0x04, 0x0a
        /*000e*/ 	.short	(.L_768 - .L_767)
	.align		4
.L_767:
        /*0010*/ 	.word	index@(.nv.constant0._ZN7cutlass13device_kernelIN5flash19enable_sm80_to_sm89INS1_16FlashAttnBwdSm80INS1_25CollectiveMainloopBwdSm80ILi2ELi2EN4cute5tupleIJNS5_1CILi64EEENS7_ILi128EEES9_EEENS_10bfloat16_tEfNS_4arch4Sm80ELb0ELb0ELb0ELb0ELb0ELb0ELb0ELb0ELi2ELi2ELi2ELi2ELb0EEENS1_21CollectiveEpilogueBwdISA_SB_SD_Li256ELb0ELb0ELi4EEENS1_19SingleTileSchedulerILb0ELb0ELb0ELi128EEEEEEEEEvNT_6ParamsE)
        /*0014*/ 	.short	0x0160
        /*0016*/ 	.short	0x0270


	//----- nvinfo : EIATTR_CBANK_PARAM_SIZE
	.align		4
.L_768:
        /*0018*/ 	.byte	0x03, 0x19
        /*001a*/ 	.short	0x0270


	//----- nvinfo : EIATTR_KPARAM_INFO
	.align		4
        /*001c*/ 	.byte	0x04, 0x17
        /*001e*/ 	.short	(.L_770 - .L_769)
.L_769:
        /*0020*/ 	.word	0x00000000
        /*0024*/ 	.short	0x0000
        /*0026*/ 	.short	0x0000
        /*0028*/ 	.byte	0x00, 0xf0, 0xc1, 0x09


	//----- nvinfo : EIATTR_MAXREG_COUNT
	.align		4
.L_770:
        /*002c*/ 	.byte	0x03, 0x1b
        /*002e*/ 	.short	0x00ff


	//----- nvinfo : EIATTR_NUM_BARRIERS
	.align		4
        /*0030*/ 	.byte	0x02, 0x4c
        /*0032*/ 	.byte	0x02
	.zero		1


	//----- nvinfo : EIATTR_MERCURY_ISA_VERSION
	.align		4
        /*0034*/ 	.byte	0x03, 0x5f
        /*0036*/ 	.short	0x0000


	//----- nvinfo : EIATTR_EXIT_INSTR_OFFSETS
	.align		4
        /*0038*/ 	.byte	0x04, 0x1c
        /*003a*/ 	.short	(.L_772 - .L_771)


	//   ....[0]....
.L_771:
        /*003c*/ 	.word	0x00000030


	//   ....[1]....
        /*0040*/ 	.word	0x00007da0


	//   ....[2]....
        /*0044*/ 	.word	0x00007e60


	//----- nvinfo : EIATTR_CTAIDZ_USED
	.align		4
.L_772:
        /*0048*/ 	.byte	0x01, 0x04
	.zero		2


	//----- nvinfo : EIATTR_MAX_THREADS
	.align		4
        /*004c*/ 	.byte	0x04, 0x05
        /*004e*/ 	.short	(.L_774 - .L_773)
.L_773:
        /*0050*/ 	.word	0x00000100
        /*0054*/ 	.word	0x00000001
        /*0058*/ 	.word	0x00000001


	//----- nvinfo : EIATTR_CRS_STACK_SIZE
	.align		4
.L_774:
        /*005c*/ 	.byte	0x04, 0x1e
        /*005e*/ 	.short	(.L_776 - .L_775)
.L_775:
        /*0060*/ 	.word	0x00000000
.L_776:


//--------------------- .nv.info._ZN7cutlass13device_kernelIN5flash19enable_sm80_to_sm89INS1_16FlashAttnBwdSm80INS1_25CollectiveMainloopBwdSm80ILi2ELi2EN4cute5tupleIJNS5_1CILi64EEENS7_ILi128EEES9_EEENS_10bfloat16_tEfNS_4arch4Sm80ELb0ELb0ELb0ELb0ELb1ELb0ELb0ELb0ELi2ELi2ELi2ELi2ELb0EEENS1_21CollectiveEpilogueBwdISA_SB_SD_Li256ELb0ELb0ELi4EEENS1_19SingleTileSchedulerILb0ELb0ELb0ELi128EEEEEEEEEvNT_6ParamsE --------------------------
	.section	.nv.info._ZN7cutlass13device_kernelIN5flash19enable_sm80_to_sm89INS1_16FlashAttnBwdSm80INS1_25CollectiveMainloopBwdSm80ILi2ELi2EN4cute5tupleIJNS5_1CILi64EEENS7_ILi128EEES9_EEENS_10bfloat16_tEfNS_4arch4Sm80ELb0ELb0ELb0ELb0ELb1ELb0ELb0ELb0ELi2ELi2ELi2ELi2ELb0EEENS1_21CollectiveEpilogueBwdISA_SB_SD_Li256ELb0ELb0ELi4EEENS1_19SingleTileSchedulerILb0ELb0ELb0ELi128EEEEEEEEEvNT_6ParamsE,"",@"SHT_CUDA_INFO"
	.sectionflags	@""
	.align	4


	//----- nvinfo : EIATTR_CUDA_API_VERSION
	.align		4
        /*0000*/ 	.byte	0x04, 0x37
        /*0002*/ 	.short	(.L_778 - .L_777)
.L_777:
        /*0004*/ 	.word	0x00000082


	//----- nvinfo : EIATTR_SW2861232_WAR
	.align		4
.L_778:
        /*0008*/ 	.byte	0x01, 0x35
	.zero		2


	//----- nvinfo : EIATTR_PARAM_CBANK
	.align		4
        /*000c*/ 	.byte	0x04, 0x0a
        /*000e*/ 	.short	(.L_780 - .L_779)
	.align		4
.L_779:
        /*0010*/ 	.word	index@(.nv.constant0._ZN7cutlass13device_kernelIN5flash19enable_sm80_to_sm89INS1_16FlashAttnBwdSm80INS1_25CollectiveMainloopBwdSm80ILi2ELi2EN4cute5tupleIJNS5_1CILi64EEENS7_ILi128EEES9_EEENS_10bfloat16_tEfNS_4arch4Sm80ELb0ELb0ELb0ELb0ELb1ELb0ELb0ELb0ELi2ELi2ELi2ELi2ELb0EEENS1_21CollectiveEpilogueBwdISA_SB_SD_Li256ELb0ELb0ELi4EEENS1_19SingleTileSchedulerILb0ELb0ELb0ELi128EEEEEEEEEvNT_6ParamsE)
        /*0014*/ 	.short	0x0160
        /*0016*/ 	.short	0x0270


	//----- nvinfo : EIATTR_CBANK_PARAM_SIZE
	.align		4
.L_780:
        /*0018*/ 	.byte	0x03, 0x19
        /*001a*/ 	.short	0x0270


	//----- nvinfo : EIATTR_KPARAM_INFO
	.align		4
        /*001c*/ 	.byte	0x04, 0x17
        /*001e*/ 	.short	(.L_782 - .L_781)
.L_781:
        /*0020*/ 	.word	0x00000000
        /*0024*/ 	.short	0x0000
        /*0026*/ 	.short	0x0000
        /*0028*/ 	.byte	0x00, 0xf0, 0xc1, 0x09


	//----- nvinfo : EIATTR_MAXREG_COUNT
	.align		4
.L_782:
        /*002c*/ 	.byte	0x03, 0x1b
        /*002e*/ 	.short	0x00ff


	//----- nvinfo : EIATTR_NUM_BARRIERS
	.align		4
        /*0030*/ 	.byte	0x02, 0x4c
        /*0032*/ 	.byte	0x02
	.zero		1


	//----- nvinfo : EIATTR_MERCURY_ISA_VERSION
	.align		4
        /*0034*/ 	.byte	0x03, 0x5f
        /*0036*/ 	.short	0x0000


	//----- nvinfo : EIATTR_EXIT_INSTR_OFFSETS
	.align		4
        /*0038*/ 	.byte	0x04, 0x1c
        /*003a*/ 	.short	(.L_784 - .L_783)


	//   ....[0]....
.L_783:
        /*003c*/ 	.word	0x00000030


	//   ....[1]....
        /*0040*/ 	.word	0x00007da0


	//   ....[2]....
        /*0044*/ 	.word	0x00007e60


	//----- nvinfo : EIATTR_CTAIDZ_USED
	.align		4
.L_784:
        /*0048*/ 	.byte	0x01, 0x04
	.zero		2


	//----- nvinfo : EIATTR_MAX_THREADS
	.align		4
        /*004c*/ 	.byte	0x04, 0x05
        /*004e*/ 	.short	(.L_786 - .L_785)
.L_785:
        /*0050*/ 	.word	0x00000100
        /*0054*/ 	.word	0x00000001
        /*0058*/ 	.word	0x00000001


	//----- nvinfo : EIATTR_CRS_STACK_SIZE
	.align		4
.L_786:
        /*005c*/ 	.byte	0x04, 0x1e
        /*005e*/ 	.short	(.L_788 - .L_787)
.L_787:
        /*0060*/ 	.word	0x00000000
.L_788:


//--------------------- .nv.info._ZN7cutlass13device_kernelIN5flash19enable_sm80_to_sm89INS1_16FlashAttnBwdSm80INS1_25CollectiveMainloopBwdSm80ILi2ELi2EN4cute5tupleIJNS5_1CILi64EEENS7_ILi128EEES9_EEENS_10bfloat16_tEfNS_4arch4Sm80ELb0ELb0ELb0ELb0ELb0ELb0ELb0ELb0ELi2ELi2ELi2ELi2ELb0EEENS1_24CollectiveEpilogueBwdGQAISA_fSD_Li256ELb0ELb0EEENS1_19SingleTileSchedulerILb0ELb0ELb0ELi128EEEEEEEEEvNT_6ParamsE --------------------------
	.section	.nv.info._ZN7cutlass13device_kernelIN5flash19enable_sm80_to_sm89INS1_16FlashAttnBwdSm80INS1_25CollectiveMainloopBwdSm80ILi2ELi2EN4cute5tupleIJNS5_1CILi64EEENS7_ILi128EEES9_EEENS_10bfloat16_tEfNS_4arch4Sm80ELb0ELb0ELb0ELb0ELb0ELb0ELb0ELb0ELi2ELi2ELi2ELi2ELb0EEENS1_24CollectiveEpilogueBwdGQAISA_fSD_Li256ELb0ELb0EEENS1_19SingleTileSchedulerILb0ELb0ELb0ELi128EEEEEEEEEvNT_6ParamsE,"",@"SHT_CUDA_INFO"
	.sectionflags	@""
	.align	4


	//----- nvinfo : EIATTR_CUDA_API_VERSION
	.align		4
        /*0000*/ 	.byte	0x04, 0x37
        /*0002*/ 	.short	(.L_790 - .L_789)
.L_789:
        /*0004*/ 	.word	0x00000082


	//----- nvinfo : EIATTR_SW2861232_WAR
	.align		4
.L_790:
        /*0008*/ 	.byte	0x01, 0x35
	.zero		2


	//----- nvinfo : EIATTR_PARAM_CBANK
	.align		4
        /*000c*/ 	.byte	0x04, 0x0a
        /*000e*/ 	.short	(.L_792 - .L_791)
	.align		4
.L_791:
        /*0010*/ 	.word	index@(.nv.constant0._ZN7cutlass13device_kernelIN5flash19enable_sm80_to_sm89INS1_16FlashAttnBwdSm80INS1_25CollectiveMainloopBwdSm80ILi2ELi2EN4cute5tupleIJNS5_1CILi64EEENS7_ILi128EEES9_EEENS_10bfloat16_tEfNS_4arch4Sm80ELb0ELb0ELb0ELb0ELb0ELb0ELb0ELb0ELi2ELi2ELi2ELi2ELb0EEENS1_24CollectiveEpilogueBwdGQAISA_fSD_Li256ELb0ELb0EEENS1_19SingleTileSchedulerILb0ELb0ELb0ELi128EEEEEEEEEvNT_6ParamsE)
        /*0014*/ 	.short	0x0160
        /*0016*/ 	.short	0x0278


	//----- nvinfo : EIATTR_CBANK_PARAM_SIZE
	.align		4
.L_792:
        /*0018*/ 	.byte	0x03, 0x19
        /*001a*/ 	.short	0x0278


	//----- nvinfo : EIATTR_KPARAM_INFO
	.align		4
        /*001c*/ 	.byte	0x04, 0x17
        /*001e*/ 	.short	(.L_794 - .L_793)
.L_793:
        /*0020*/ 	.word	0x00000000
        /*0024*/ 	.short	0x0000
        /*0026*/ 	.short	0x0000
        /*0028*/ 	.byte	0x00, 0xf0, 0xe1, 0x09


	//----- nvinfo : EIATTR_MAXREG_COUNT
	.align		4
.L_794:
        /*002c*/ 	.byte	0x03, 0x1b
        /*002e*/ 	.short	0x00ff


	//----- nvinfo : EIATTR_NUM_BARRIERS
	.align		4
        /*0030*/ 	.byte	0x02, 0x4c
        /*0032*/ 	.byte	0x02
	.zero		1


	//----- nvinfo : EIATTR_ANNOTATIONS
	.align		4
        /*0034*/ 	.byte	0x04, 0x55
        /*0036*/ 	.short	(.L_796 - .L_795)


	//   ....[0]....
.L_795:
        /* <DEDUP_REMOVED lines=9> */


	//----- nvinfo : EIATTR_MERCURY_ISA_VERSION
	.align		4
.L_796:
        /*00b0*/ 	.byte	0x03, 0x5f
        /*00b2*/ 	.short	0x0000


	//----- nvinfo : EIATTR_EXIT_INSTR_OFFSETS
	.align		4
        /*00b4*/ 	.byte	0x04, 0x1c
        /*00b6*/ 	.short	(.L_798 - .L_797)


	//   ....[0]....
.L_797:
        /*00b8*/ 	.word	0x00000040


	//   ....[1]....
        /*00bc*/ 	.word	0x00006d20


	//----- nvinfo : EIATTR_CTAIDZ_USED
	.align		4
.L_798:
        /*00c0*/ 	.byte	0x01, 0x04
	.zero		2


	//----- nvinfo : EIATTR_MAX_THREADS
	.align		4
        /*00c4*/ 	.byte	0x04, 0x05
        /*00c6*/ 	.short	(.L_800 - .L_799)
.L_799:
        /*00c8*/ 	.word	0x00000100
        /*00cc*/ 	.word	0x00000001
        /*00d0*/ 	.word	0x00000001


	//----- nvinfo : EIATTR_CRS_STACK_SIZE
	.align		4
.L_800:
        /*00d4*/ 	.byte	0x04, 0x1e
        /*00d6*/ 	.short	(.L_802 - .L_801)
.L_801:
        /*00d8*/ 	.word	0x00000000
.L_802:


//--------------------- .nv.info._ZN7cutlass13device_kernelIN5flash19enable_sm80_to_sm89INS1_16FlashAttnBwdSm80INS1_25CollectiveMainloopBwdSm80ILi2ELi2EN4cute5tupleIJNS5_1CILi64EEENS7_ILi128EEES9_EEENS_10bfloat16_tEfNS_4arch4Sm80ELb0ELb0ELb0ELb0ELb1ELb0ELb0ELb0ELi2ELi2ELi2ELi2ELb0EEENS1_24CollectiveEpilogueBwdGQAISA_fSD_Li256ELb0ELb1EEENS1_19SingleTileSchedulerILb0ELb0ELb0ELi128EEEEEEEEEvNT_6ParamsE --------------------------
	.section	.nv.info._ZN7cutlass13device_kernelIN5flash19enable_sm80_to_sm89INS1_16FlashAttnBwdSm80INS1_25CollectiveMainloopBwdSm80ILi2ELi2EN4cute5tupleIJNS5_1CILi64EEENS7_ILi128EEES9_EEENS_10bfloat16_tEfNS_4arch4Sm80ELb0ELb0ELb0ELb0ELb1ELb0ELb0ELb0ELi2ELi2ELi2ELi2ELb0EEENS1_24CollectiveEpilogueBwdGQAISA_fSD_Li256ELb0ELb1EEENS1_19SingleTileSchedulerILb0ELb0ELb0ELi128EEEEEEEEEvNT_6ParamsE,"",@"SHT_CUDA_INFO"
	.sectionflags	@""
	.align	4


	//----- nvinfo : EIATTR_CUDA_API_VERSION
	.align		4
        /*0000*/ 	.byte	0x04, 0x37
        /*0002*/ 	.short	(.L_804 - .L_803)
.L_803:
        /*0004*/ 	.word	0x00000082


	//----- nvinfo : EIATTR_SW2861232_WAR
	.align		4
.L_804:
        /*0008*/ 	.byte	0x01, 0x35
	.zero		2


	//----- nvinfo : EIATTR_PARAM_CBANK
	.align		4
        /*000c*/ 	.byte	0x04, 0x0a
        /*000e*/ 	.short	(.L_806 - .L_805)
	.align		4
.L_805:
        /*0010*/ 	.word	index@(.nv.constant0._ZN7cutlass13device_kernelIN5flash19enable_sm80_to_sm89INS1_16FlashAttnBwdSm80INS1_25CollectiveMainloopBwdSm80ILi2ELi2EN4cute5tupleIJNS5_1CILi64EEENS7_ILi128EEES9_EEENS_10bfloat16_tEfNS_4arch4Sm80ELb0ELb0ELb0ELb0ELb1ELb0ELb0ELb0ELi2ELi2ELi2ELi2ELb0EEENS1_24CollectiveEpilogueBwdGQAISA_fSD_Li256ELb0ELb1EEENS1_19SingleTileSchedulerILb0ELb0ELb0ELi128EEEEEEEEEvNT_6ParamsE)
        /*0014*/ 	.short	0x0160
        /*0016*/ 	.short	0x0278


	//----- nvinfo : EIATTR_CBANK_PARAM_SIZE
	.align		4
.L_806:
        /*0018*/ 	.byte	0x03, 0x19
        /*001a*/ 	.short	0x0278


	//----- nvinfo : EIATTR_KPARAM_INFO
	.align		4
        /*001c*/ 	.byte	0x04, 0x17
        /*001e*/ 	.short	(.L_808 - .L_807)
.L_807:
        /*0020*/ 	.word	0x00000000
        /*0024*/ 	.short	0x0000
        /*0026*/ 	.short	0x0000
        /*0028*/ 	.byte	0x00, 0xf0, 0xe1, 0x09


	//----- nvinfo : EIATTR_MAXREG_COUNT
	.align		4
.L_808:
        /*002c*/ 	.byte	0x03, 0x1b
        /*002e*/ 	.short	0x00ff


	//----- nvinfo : EIATTR_NUM_BARRIERS
	.align		4
        /*0030*/ 	.byte	0x02, 0x4c
        /*0032*/ 	.byte	0x02
	.zero		1


	//----- nvinfo : EIATTR_ANNOTATIONS
	.align		4
        /*0034*/ 	.byte	0x04, 0x55
        /*0036*/ 	.short	(.L_810 - .L_809)


	//   ....[0]....
.L_809:
        /* <DEDUP_REMOVED lines=9> */


	//----- nvinfo : EIATTR_MERCURY_ISA_VERSION
	.align		4
.L_810:
        /*00b8*/ 	.byte	0x03, 0x5f
        /*00ba*/ 	.short	0x0000


	//----- nvinfo : EIATTR_COOP_GROUP_MASK_REGIDS
	.align		4
        /*00bc*/ 	.byte	0x04, 0x29
        /*00be*/ 	.short	(.L_812 - .L_811)


	//   ....[0]....
.L_811:
        /*00c0*/ 	.word	0xffffffff


	//   ....[1]....
        /*00c4*/ 	.word	0xffffffff


	//   ....[2]....
        /*00c8*/ 	.word	0xffffffff


	//   ....[3]....
        /*00cc*/ 	.word	0xffffffff


	//   ....[4]....
        /*00d0*/ 	.word	0xffffffff


	//   ....[5]....
        /*00d4*/ 	.word	0xffffffff


	//   ....[6]....
        /*00d8*/ 	.word	0xffffffff


	//   ....[7]....
        /*00dc*/ 	.word	0xffffffff


	//----- nvinfo : EIATTR_COOP_GROUP_INSTR_OFFSETS
	.align		4
.L_812:
        /*00e0*/ 	.byte	0x04, 0x28
        /*00e2*/ 	.short	(.L_814 - .L_813)


	//   ....[0]....
.L_813:
        /*00e4*/ 	.word	0x00006390


	//   ....[1]....
        /*00e8*/ 	.word	0x00006420


	//   ....[2]....
        /*00ec*/ 	.word	0x000068e0


	//   ....[3]....
        /*00f0*/ 	.word	0x000068f0


	//   ....[4]....
        /*00f4*/ 	.word	0x00006a80


	//   ....[5]....
        /*00f8*/ 	.word	0x00006ad0


	//   ....[6]....
        /*00fc*/ 	.word	0x00006f80


	//   ....[7]....
        /*0100*/ 	.word	0x00006f90


	//----- nvinfo : EIATTR_EXIT_INSTR_OFFSETS
	.align		4
.L_814:
        /*0104*/ 	.byte	0x04, 0x1c
        /*0106*/ 	.short	(.L_816 - .L_815)


	//   ....[0]....
.L_815:
        /*0108*/ 	.word	0x00000040


	//   ....[1]....
        /*010c*/ 	.word	0x00006fa0


	//   ....[2]....
        /*0110*/ 	.word	0x00007040


	//----- nvinfo : EIATTR_CTAIDZ_USED
	.align		4
.L_816:
        /*0114*/ 	.byte	0x01, 0x04
	.zero		2


	//----- nvinfo : EIATTR_MAX_THREADS
	.align		4
        /*0118*/ 	.byte	0x04, 0x05
        /*011a*/ 	.short	(.L_818 - .L_817)
.L_817:
        /*011c*/ 	.word	0x00000100
        /*0120*/ 	.word	0x00000001
        /*0124*/ 	.word	0x00000001


	//----- nvinfo : EIATTR_CRS_STACK_SIZE
	.align		4
.L_818:
        /*0128*/ 	.byte	0x04, 0x1e
        /*012a*/ 	.short	(.L_820 - .L_819)
.L_819:
        /*012c*/ 	.word	0x00000000
.L_820:


//--------------------- .nv.info._ZN7cutlass13device_kernelIN5flash19enable_sm80_to_sm89INS1_16FlashAttnBwdSm80INS1_25CollectiveMainloopBwdSm80ILi2ELi2EN4cute5tupleIJNS5_1CILi64EEENS7_ILi128EEES9_EEENS_10bfloat16_tEfNS_4arch4Sm80ELb0ELb0ELb0ELb1ELb0ELb0ELb0ELb0ELi2ELi2ELi2ELi2ELb0EEENS1_21CollectiveEpilogueBwdISA_SB_SD_Li256ELb1ELb0ELi4EEENS1_19SingleTileSchedulerILb1ELb0ELb0ELi128EEEEEEEEEvNT_6ParamsE --------------------------
	.section	.nv.info._ZN7cutlass13device_kernelIN5flash19enable_sm80_to_sm89INS1_16FlashAttnBwdSm80INS1_25CollectiveMainloopBwdSm80ILi2ELi2EN4cute5tupleIJNS5_1CILi64EEENS7_ILi128EEES9_EEENS_10bfloat16_tEfNS_4arch4Sm80ELb0ELb0ELb0ELb1ELb0ELb0ELb0ELb0ELi2ELi2ELi2ELi2ELb0EEENS1_21CollectiveEpilogueBwdISA_SB_SD_Li256ELb1ELb0ELi4EEENS1_19SingleTileSchedulerILb1ELb0ELb0ELi128EEEEEEEEEvNT_6ParamsE,"",@"SHT_CUDA_INFO"
	.sectionflags	@""
	.align	4


	//----- nvinfo : EIATTR_CUDA_API_VERSION
	.align		4
        /*0000*/ 	.byte	0x04, 0x37
        /*0002*/ 	.short	(.L_822 - .L_821)
.L_821:
        /*0004*/ 	.word	0x00000082


	//----- nvinfo : EIATTR_SW2861232_WAR
	.align		4
.L_822:
        /*0008*/ 	.byte	0x01, 0x35
	.zero		2


	//----- nvinfo : EIATTR_PARAM_CBANK
	.align		4
        /*000c*/ 	.byte	0x04, 0x0a
        /*000e*/ 	.short	(.L_824 - .L_823)
	.align		4
.L_823:
        /*0010*/ 	.word	index@(.nv.constant0._ZN7cutlass13device_kernelIN5flash19enable_sm80_to_sm89INS1_16FlashAttnBwdSm80INS1_25CollectiveMainloopBwdSm80ILi2ELi2EN4cute5tupleIJNS5_1CILi64EEENS7_ILi128EEES9_EEENS_10bfloat16_tEfNS_4arch4Sm80ELb0ELb0ELb0ELb1ELb0ELb0ELb0ELb0ELi2ELi2ELi2ELi2ELb0EEENS1_21CollectiveEpilogueBwdISA_SB_SD_Li256ELb1ELb0ELi4EEENS1_19SingleTileSchedulerILb1ELb0ELb0ELi128EEEEEEEEEvNT_6ParamsE)
        /*0014*/ 	.short	0x0160
        /*0016*/ 	.short	0x0270


	//----- nvinfo : EIATTR_CBANK_PARAM_SIZE
	.align		4
.L_824:
        /*0018*/ 	.byte	0x03, 0x19
        /*001a*/ 	.short	0x0270


	//----- nvinfo : EIATTR_KPARAM_INFO
	.align		4
        /*001c*/ 	.byte	0x04, 0x17
        /*001e*/ 	.short	(.L_826 - .L_825)
.L_825:
        /*0020*/ 	.word	0x00000000
        /*0024*/ 	.short	0x0000
        /*0026*/ 	.short	0x0000
        /*0028*/ 	.byte	0x00, 0xf0, 0xc1, 0x09


	//----- nvinfo : EIATTR_MAXREG_COUNT
	.align		4
.L_826:
        /*002c*/ 	.byte	0x03, 0x1b
        /*002e*/ 	.short	0x00ff


	//----- nvinfo : EIATTR_NUM_BARRIERS
	.align		4
        /*0030*/ 	.byte	0x02, 0x4c
        /*0032*/ 	.byte	0x02
	.zero		1


	//----- nvinfo : EIATTR_ANNOTATIONS
	.align		4
        /*0034*/ 	.byte	0x04, 0x55
        /*0036*/ 	.short	(.L_828 - .L_827)


	//   ....[0]....
.L_827:
        /* <DEDUP_REMOVED lines=15> */


	//----- nvinfo : EIATTR_MERCURY_ISA_VERSION
	.align		4
.L_828:
        /*0118*/ 	.byte	0x03, 0x5f
        /*011a*/ 	.short	0x0000


	//----- nvinfo : EIATTR_COOP_GROUP_MASK_REGIDS
	.align		4
        /*011c*/ 	.byte	0x04, 0x29
        /*011e*/ 	.short	(.L_830 - .L_829)


	//   ....[0]....
.L_829:
        /*0120*/ 	.word	0xffffffff


	//----- nvinfo : EIATTR_COOP_GROUP_INSTR_OFFSETS
	.align		4
.L_830:
        /*0124*/ 	.byte	0x04, 0x28
        /*0126*/ 	.short	(.L_832 - .L_831)


	//   ....[0]....
.L_831:
        /*0128*/ 	.word	0x000000a0


	//----- nvinfo : EIATTR_EXIT_INSTR_OFFSETS
	.align		4
.L_832:
        /*012c*/ 	.byte	0x04, 0x1c
        /*012e*/ 	.short	(.L_834 - .L_833)


	//   ....[0]....
.L_833:
        /*0130*/ 	.word	0x00000340


	//   ....[1]....
        /*0134*/ 	.word	0x000084f0


	//   ....[2]....
        /*0138*/ 	.word	0x000085b0


	//   ....[3]....
        /*013c*/ 	.word	0x00009800


	//   ....[4]....
        /*0140*/ 	.word	0x000098c0


	//----- nvinfo : EIATTR_CTAIDZ_USED
	.align		4
.L_834:
        /*0144*/ 	.byte	0x01, 0x04
	.zero		2


	//----- nvinfo : EIATTR_MAX_THREADS
	.align		4
        /*0148*/ 	.byte	0x04, 0x05
        /*014a*/ 	.short	(.L_836 - .L_835)
.L_835:
        /*014c*/ 	.word	0x00000100
        /*0150*/ 	.word	0x00000001
        /*0154*/ 	.word	0x00000001


	//----- nvinfo : EIATTR_CRS_STACK_SIZE
	.align		4
.L_836:
        /*0158*/ 	.byte	0x04, 0x1e
        /*015a*/ 	.short	(.L_838 - .L_837)
.L_837:
        /*015c*/ 	.word	0x00000000
.L_838:


//--------------------- .nv.info._ZN7cutlass13device_kernelIN5flash19enable_sm80_to_sm89INS1_16FlashAttnBwdSm80INS1_25CollectiveMainloopBwdSm80ILi2ELi2EN4cute5tupleIJNS5_1CILi64EEENS7_ILi128EEES9_EEENS_10bfloat16_tEfNS_4arch4Sm80ELb0ELb0ELb0ELb1ELb1ELb0ELb0ELb0ELi2ELi2ELi2ELi2ELb0EEENS1_21CollectiveEpilogueBwdISA_SB_SD_Li256ELb1ELb0ELi4EEENS1_19SingleTileSchedulerILb1ELb0ELb0ELi128EEEEEEEEEvNT_6ParamsE --------------------------
	.section	.nv.info._ZN7cutlass13device_kernelIN5flash19enable_sm80_to_sm89INS1_16FlashAttnBwdSm80INS1_25CollectiveMainloopBwdSm80ILi2ELi2EN4cute5tupleIJNS5_1CILi64EEENS7_ILi128EEES9_EEENS_10bfloat16_tEfNS_4arch4Sm80ELb0ELb0ELb0ELb1ELb1ELb0ELb0ELb0ELi2ELi2ELi2ELi2ELb0EEENS1_21CollectiveEpilogueBwdISA_SB_SD_Li256ELb1ELb0ELi4EEENS1_19SingleTileSchedulerILb1ELb0ELb0ELi128EEEEEEEEEvNT_6ParamsE,"",@"SHT_CUDA_INFO"
	.sectionflags	@""
	.align	4


	//----- nvinfo : EIATTR_CUDA_API_VERSION
	.align		4
        /*0000*/ 	.byte	0x04, 0x37
        /*0002*/ 	.short	(.L_840 - .L_839)
.L_839:
        /*0004*/ 	.word	0x00000082


	//----- nvinfo : EIATTR_SW2861232_WAR
	.align		4
.L_840:
        /*0008*/ 	.byte	0x01, 0x35
	.zero		2


	//----- nvinfo : EIATTR_PARAM_CBANK
	.align		4
        /*000c*/ 	.byte	0x04, 0x0a
        /*000e*/ 	.short	(.L_842 - .L_841)
	.align		4
.L_841:
        /*0010*/ 	.word	index@(.nv.constant0._ZN7cutlass13device_kernelIN5flash19enable_sm80_to_sm89INS1_16FlashAttnBwdSm80INS1_25CollectiveMainloopBwdSm80ILi2ELi2EN4cute5tupleIJNS5_1CILi64EEENS7_ILi128EEES9_EEENS_10bfloat16_tEfNS_4arch4Sm80ELb0ELb0ELb0ELb1ELb1ELb0ELb0ELb0ELi2ELi2ELi2ELi2ELb0EEENS1_21CollectiveEpilogueBwdISA_SB_SD_Li256ELb1ELb0ELi4EEENS1_19SingleTileSchedulerILb1ELb0ELb0ELi128EEEEEEEEEvNT_6ParamsE)
        /*0014*/ 	.short	0x0160
        /*0016*/ 	.short	0x0270


	//----- nvinfo : EIATTR_CBANK_PARAM_SIZE
	.align		4
.L_842:
        /*0018*/ 	.byte	0x03, 0x19
        /*001a*/ 	.short	0x0270


	//----- nvinfo : EIATTR_KPARAM_INFO
	.align		4
        /*001c*/ 	.byte	0x04, 0x17
        /*001e*/ 	.short	(.L_844 - .L_843)
.L_843:
        /*0020*/ 	.word	0x00000000
        /*0024*/ 	.short	0x0000
        /*0026*/ 	.short	0x0000
        /*0028*/ 	.byte	0x00, 0xf0, 0xc1, 0x09


	//----- nvinfo : EIATTR_MAXREG_COUNT
	.align		4
.L_844:
        /*002c*/ 	.byte	0x03, 0x1b
        /*002e*/ 	.short	0x00ff


	//----- nvinfo : EIATTR_NUM_BARRIERS
	.align		4
        /*0030*/ 	.byte	0x02, 0x4c
        /*0032*/ 	.byte	0x02
	.zero		1


	//----- nvinfo : EIATTR_ANNOTATIONS
	.align		4
        /*0034*/ 	.byte	0x04, 0x55
        /*0036*/ 	.short	(.L_846 - .L_845)


	//   ....[0]....
.L_845:
        /* <DEDUP_REMOVED lines=15> */


	//----- nvinfo : EIATTR_MERCURY_ISA_VERSION
	.align		4
.L_846:
        /*0118*/ 	.byte	0x03, 0x5f
        /*011a*/ 	.short	0x0000


	//----- nvinfo : EIATTR_COOP_GROUP_MASK_REGIDS
	.align		4
        /*011c*/ 	.byte	0x04, 0x29
        /*011e*/ 	.short	(.L_848 - .L_847)


	//   ....[0]....
.L_847:
        /*0120*/ 	.word	0xffffffff


	//----- nvinfo : EIATTR_COOP_GROUP_INSTR_OFFSETS
	.align		4
.L_848:
        /*0124*/ 	.byte	0x04, 0x28
        /*0126*/ 	.short	(.L_850 - .L_849)


	//   ....[0]....
.L_849:
        /*0128*/ 	.word	0x000000a0


	//----- nvinfo : EIATTR_EXIT_INSTR_OFFSETS
	.align		4
.L_850:
        /*012c*/ 	.byte	0x04, 0x1c
        /*012e*/ 	.short	(.L_852 - .L_851)


	//   ....[0]....
.L_851:
        /*0130*/ 	.word	0x00000340


	//   ....[1]....
        /*0134*/ 	.word	0x000084f0


	//   ....[2]....
        /*0138*/ 	.word	0x000085b0


	//   ....[3]....
        /*013c*/ 	.word	0x00009800


	//   ....[4]....
        /*0140*/ 	.word	0x000098c0


	//----- nvinfo : EIATTR_CTAIDZ_USED
	.align		4
.L_852:
        /*0144*/ 	.byte	0x01, 0x04
	.zero		2


	//----- nvinfo : EIATTR_MAX_THREADS
	.align		4
        /*0148*/ 	.byte	0x04, 0x05
        /*014a*/ 	.short	(.L_854 - .L_853)
.L_853:
        /*014c*/ 	.word	0x00000100
        /*0150*/ 	.word	0x00000001
        /*0154*/ 	.word	0x00000001


	//----- nvinfo : EIATTR_CRS_STACK_SIZE
	.align		4
.L_854:
        /*0158*/ 	.byte	0x04, 0x1e
        /*015a*/ 	.short	(.L_856 - .L_855)
.L_855:
        /*015c*/ 	.word	0x00000000
.L_856:


//--------------------- .nv.info._ZN7cutlass13device_kernelIN5flash19enable_sm80_to_sm89INS1_16FlashAttnBwdSm80INS1_25CollectiveMainloopBwdSm80ILi2ELi2EN4cute5tupleIJNS5_1CILi64EEENS7_ILi128EEES9_EEENS_10bfloat16_tEfNS_4arch4Sm80ELb0ELb0ELb0ELb1ELb0ELb0ELb0ELb0ELi2ELi2ELi2ELi2ELb0EEENS1_24CollectiveEpilogueBwdGQAISA_fSD_Li256ELb1ELb0EEENS1_19SingleTileSchedulerILb1ELb0ELb0ELi128EEEEEEEEEvNT_6ParamsE --------------------------
	.section	.nv.info._ZN7cutlass13device_kernelIN5flash19enable_sm80_to_sm89INS1_16FlashAttnBwdSm80INS1_25CollectiveMainloopBwdSm80ILi2ELi2EN4cute5tupleIJNS5_1CILi64EEENS7_ILi128EEES9_EEENS_10bfloat16_tEfNS_4arch4Sm80ELb0ELb0ELb0ELb1ELb0ELb0ELb0ELb0ELi2ELi2ELi2ELi2ELb0EEENS1_24CollectiveEpilogueBwdGQAISA_fSD_Li256ELb1ELb0EEENS1_19SingleTileSchedulerILb1ELb0ELb0ELi128EEEEEEEEEvNT_6ParamsE,"",@"SHT_CUDA_INFO"
	.sectionflags	@""
	.align	4


	//----- nvinfo : EIATTR_CUDA_API_VERSION
	.align		4
        /*0000*/ 	.byte	0x04, 0x37
        /*0002*/ 	.short	(.L_858 - .L_857)
.L_857:
        /*0004*/ 	.word	0x00000082


	//----- nvinfo : EIATTR_SW2861232_WAR
	.align		4
.L_858:
        /*0008*/ 	.byte	0x01, 0x35
	.zero		2


	//----- nvinfo : EIATTR_PARAM_CBANK
	.align		4
        /*000c*/ 	.byte	0x04, 0x0a
        /*000e*/ 	.short	(.L_860 - .L_859)
	.align		4
.L_859:
        /*0010*/ 	.word	index@(.nv.constant0._ZN7cutlass13device_kernelIN5flash19enable_sm80_to_sm89INS1_16FlashAttnBwdSm80INS1_25CollectiveMainloopBwdSm80ILi2ELi2EN4cute5tupleIJNS5_1CILi64EEENS7_ILi128EEES9_EEENS_10bfloat16_tEfNS_4arch4Sm80ELb0ELb0ELb0ELb1ELb0ELb0ELb0ELb0ELi2ELi2ELi2ELi2ELb0EEENS1_24CollectiveEpilogueBwdGQAISA_fSD_Li256ELb1ELb0EEENS1_19SingleTileSchedulerILb1ELb0ELb0ELi128EEEEEEEEEvNT_6ParamsE)
        /*0014*/ 	.short	0x0160
        /*0016*/ 	.short	0x0278


	//----- nvinfo : EIATTR_CBANK_PARAM_SIZE
	.align		4
.L_860:
        /*0018*/ 	.byte	0x03, 0x19
        /*001a*/ 	.short	0x0278


	//----- nvinfo : EIATTR_KPARAM_INFO
	.align		4
        /*001c*/ 	.byte	0x04, 0x17
        /*001e*/ 	.short	(.L_862 - .L_861)
.L_861:
        /*0020*/ 	.word	0x00000000
        /*0024*/ 	.short	0x0000
        /*0026*/ 	.short	0x0000
        /*0028*/ 	.byte	0x00, 0xf0, 0xe1, 0x09


	//----- nvinfo : EIATTR_MAXREG_COUNT
	.align		4
.L_862:
        /*002c*/ 	.byte	0x03, 0x1b
        /*002e*/ 	.short	0x00ff


	//----- nvinfo : EIATTR_NUM_BARRIERS
	.align		4
        /*0030*/ 	.byte	0x02, 0x4c
        /*0032*/ 	.byte	0x02
	.zero		1


	//----- nvinfo : EIATTR_ANNOTATIONS
	.align		4
        /*0034*/ 	.byte	0x04, 0x55
        /*0036*/ 	.short	(.L_864 - .L_863)


	//   ....[0]....
.L_863:
        /* <DEDUP_REMOVED lines=14> */


	//----- nvinfo : EIATTR_MERCURY_ISA_VERSION
	.align		4
.L_864:
        /*0108*/ 	.byte	0x03, 0x5f
        /*010a*/ 	.short	0x0000


	//----- nvinfo : EIATTR_COOP_GROUP_MASK_REGIDS
	.align		4
        /*010c*/ 	.byte	0x04, 0x29
        /*010e*/ 	.short	(.L_866 - .L_865)


	//   ....[0]....
.L_865:
        /*0110*/ 	.word	0xffffffff


	//----- nvinfo : EIATTR_COOP_GROUP_INSTR_OFFSETS
	.align		4
.L_866:
        /*0114*/ 	.byte	0x04, 0x28
        /*0116*/ 	.short	(.L_868 - .L_867)


	//   ....[0]....
.L_867:
        /*0118*/ 	.word	0x000000a0


	//----- nvinfo : EIATTR_EXIT_INSTR_OFFSETS
	.align		4
.L_868:
        /*011c*/ 	.byte	0x04, 0x1c
        /*011e*/ 	.short	(.L_870 - .L_869)


	//   ....[0]....
.L_869:
        /*0120*/ 	.word	0x00000340


	//   ....[1]....
        /*0124*/ 	.word	0x00006650


	//   ....[2]....
        /*0128*/ 	.word	0x00007190


	//----- nvinfo : EIATTR_CTAIDZ_USED
	.align		4
.L_870:
        /*012c*/ 	.byte	0x01, 0x04
	.zero		2


	//----- nvinfo : EIATTR_MAX_THREADS
	.align		4
        /*0130*/ 	.byte	0x04, 0x05
        /*0132*/ 	.short	(.L_872 - .L_871)
.L_871:
        /*0134*/ 	.word	0x00000100
        /*0138*/ 	.word	0x00000001
        /*013c*/ 	.word	0x00000001


	//----- nvinfo : EIATTR_CRS_STACK_SIZE
	.align		4
.L_872:
        /*0140*/ 	.byte	0x04, 0x1e
        /*0142*/ 	.short	(.L_874 - .L_873)
.L_873:
        /*0144*/ 	.word	0x00000000
.L_874:


//--------------------- .nv.info._ZN7cutlass13device_kernelIN5flash19enable_sm80_to_sm89INS1_16FlashAttnBwdSm80INS1_25CollectiveMainloopBwdSm80ILi2ELi2EN4cute5tupleIJNS5_1CILi64EEENS7_ILi128EEES9_EEENS_10bfloat16_tEfNS_4arch4Sm80ELb0ELb0ELb0ELb1ELb1ELb0ELb0ELb0ELi2ELi2ELi2ELi2ELb0EEENS1_24CollectiveEpilogueBwdGQAISA_fSD_Li256ELb1ELb1EEENS1_19SingleTileSchedulerILb1ELb0ELb0ELi128EEEEEEEEEvNT_6ParamsE --------------------------
	.section	.nv.info._ZN7cutlass13device_kernelIN5flash19enable_sm80_to_sm89INS1_16FlashAttnBwdSm80INS1_25CollectiveMainloopBwdSm80ILi2ELi2EN4cute5tupleIJNS5_1CILi64EEENS7_ILi128EEES9_EEENS_10bfloat16_tEfNS_4arch4Sm80ELb0ELb0ELb0ELb1ELb1ELb0ELb0ELb0ELi2ELi2ELi2ELi2ELb0EEENS1_24CollectiveEpilogueBwdGQAISA_fSD_Li256ELb1ELb1EEENS1_19SingleTileSchedulerILb1ELb0ELb0ELi128EEEEEEEEEvNT_6ParamsE,"",@"SHT_CUDA_INFO"
	.sectionflags	@""
	.align	4


	//----- nvinfo : EIATTR_CUDA_API_VERSION
	.align		4
        /*0000*/ 	.byte	0x04, 0x37
        /*0002*/ 	.short	(.L_876 - .L_875)
.L_875:
        /*0004*/ 	.word	0x00000082


	//----- nvinfo : EIATTR_SW2861232_WAR
	.align		4
.L_876:
        /*0008*/ 	.byte	0x01, 0x35
	.zero		2


	//----- nvinfo : EIATTR_PARAM_CBANK
	.align		4
        /*000c*/ 	.byte	0x04, 0x0a
        /*000e*/ 	.short	(.L_878 - .L_877)
	.align		4
.L_877:
        /*0010*/ 	.word	index@(.nv.constant0._ZN7cutlass13device_kernelIN5flash19enable_sm80_to_sm89INS1_16FlashAttnBwdSm80INS1_25CollectiveMainloopBwdSm80ILi2ELi2EN4cute5tupleIJNS5_1CILi64EEENS7_ILi128EEES9_EEENS_10bfloat16_tEfNS_4arch4Sm80ELb0ELb0ELb0ELb1ELb1ELb0ELb0ELb0ELi2ELi2ELi2ELi2ELb0EEENS1_24CollectiveEpilogueBwdGQAISA_fSD_Li256ELb1ELb1EEENS1_19SingleTileSchedulerILb1ELb0ELb0ELi128EEEEEEEEEvNT_6ParamsE)
        /*0014*/ 	.short	0x0160
        /*0016*/ 	.short	0x0278


	//----- nvinfo : EIATTR_CBANK_PARAM_SIZE
	.align		4
.L_878:
        /*0018*/ 	.byte	0x03, 0x19
        /*001a*/ 	.short	0x0278


	//----- nvinfo : EIATTR_KPARAM_INFO
	.align		4
        /*001c*/ 	.byte	0x04, 0x17
        /*001e*/ 	.short	(.L_880 - .L_879)
.L_879:
        /*0020*/ 	.word	0x00000000
        /*0024*/ 	.short	0x0000
        /*0026*/ 	.short	0x0000
        /*0028*/ 	.byte	0x00, 0xf0, 0xe1, 0x09


	//----- nvinfo : EIATTR_MAXREG_COUNT
	.align		4
.L_880:
        /*002c*/ 	.byte	0x03, 0x1b
        /*002e*/ 	.short	0x00ff


	//----- nvinfo : EIATTR_NUM_BARRIERS
	.align		4
        /*0030*/ 	.byte	0x02, 0x4c
        /*0032*/ 	.byte	0x02
	.zero		1


	//----- nvinfo : EIATTR_ANNOTATIONS
	.align		4
        /*0034*/ 	.byte	0x04, 0x55
        /*0036*/ 	.short	(.L_882 - .L_881)


	//   ....[0]....
.L_881:
        /* <DEDUP_REMOVED lines=14> */


	//----- nvinfo : EIATTR_MERCURY_ISA_VERSION
	.align		4
.L_882:
        /*0108*/ 	.byte	0x03, 0x5f
        /*010a*/ 	.short	0x0000


	//----- nvinfo : EIATTR_COOP_GROUP_MASK_REGIDS
	.align		4
        /*010c*/ 	.byte	0x04, 0x29
        /*010e*/ 	.short	(.L_884 - .L_883)


	//   ....[0]....
.L_883:
        /*0110*/ 	.word	0xffffffff


	//   ....[1]....
        /*0114*/ 	.word	0xffffffff


	//   ....[2]....
        /*0118*/ 	.word	0xffffffff


	//   ....[3]....
        /*011c*/ 	.word	0xffffffff


	//   ....[4]....
        /*0120*/ 	.word	0xffffffff


	//   ....[5]....
        /*0124*/ 	.word	0xffffffff


	//   ....[6]....
        /*0128*/ 	.word	0xffffffff


	//   ....[7]....
        /*012c*/ 	.word	0xffffffff


	//   ....[8]....
        /*0130*/ 	.word	0xffffffff


	//----- nvinfo : EIATTR_COOP_GROUP_INSTR_OFFSETS
	.align		4
.L_884:
        /*0134*/ 	.byte	0x04, 0x28
        /*0136*/ 	.short	(.L_886 - .L_885)


	//   ....[0]....
.L_885:
        /*0138*/ 	.word	0x000000a0


	//   ....[1]....
        /*013c*/ 	.word	0x000069b0


	//   ....[2]....
        /*0140*/ 	.word	0x000069f0


	//   ....[3]....
        /*0144*/ 	.word	0x00006ee0


	//   ....[4]....
        /*0148*/ 	.word	0x00006ef0


	//   ....[5]....
        /*014c*/ 	.word	0x00007080


	//   ....[6]....
        /*0150*/ 	.word	0x000070d0


	//   ....[7]....
        /*0154*/ 	.word	0x00007580


	//   ....[8]....
        /*0158*/ 	.word	0x00007590


	//----- nvinfo : EIATTR_EXIT_INSTR_OFFSETS
	.align		4
.L_886:
        /*015c*/ 	.byte	0x04, 0x1c
        /*015e*/ 	.short	(.L_888 - .L_887)


	//   ....[0]....
.L_887:
        /*0160*/ 	.word	0x00000340


	//   ....[1]....
        /*0164*/ 	.word	0x00006650


	//   ....[2]....
        /*0168*/ 	.word	0x000075a0


	//   ....[3]....
        /*016c*/ 	.word	0x00007640


	//----- nvinfo : EIATTR_CTAIDZ_USED
	.align		4
.L_888:
        /*0170*/ 	.byte	0x01, 0x04
	.zero		2


	//----- nvinfo : EIATTR_MAX_THREADS
	.align		4
        /*0174*/ 	.byte	0x04, 0x05
        /*0176*/ 	.short	(.L_890 - .L_889)
.L_889:
        /*0178*/ 	.word	0x00000100
        /*017c*/ 	.word	0x00000001
        /*0180*/ 	.word	0x00000001


	//----- nvinfo : EIATTR_CRS_STACK_SIZE
	.align		4
.L_890:
        /*0184*/ 	.byte	0x04, 0x1e
        /*0186*/ 	.short	(.L_892 - .L_891)
.L_891:
        /*0188*/ 	.word	0x00000000
.L_892:


//--------------------- .nv.info._ZN7cutlass13device_kernelIN5flash19enable_sm80_to_sm89INS1_16FlashAttnBwdSm80INS1_25CollectiveMainloopBwdSm80ILi2ELi2EN4cute5tupleIJNS5_1CILi64EEENS7_ILi128EEES9_EEENS_10bfloat16_tEfNS_4arch4Sm80ELb0ELb1ELb0ELb0ELb0ELb0ELb0ELb0ELi2ELi2ELi2ELi2ELb0EEENS1_21CollectiveEpilogueBwdISA_SB_SD_Li256ELb0ELb0ELi4EEENS1_19SingleTileSchedulerILb0ELb0ELb0ELi128EEEEEEEEEvNT_6ParamsE --------------------------
	.section	.nv.info._ZN7cutlass13device_kernelIN5flash19enable_sm80_to_sm89INS1_16FlashAttnBwdSm80INS1_25CollectiveMainloopBwdSm80ILi2ELi2EN4cute5tupleIJNS5_1CILi64EEENS7_ILi128EEES9_EEENS_10bfloat16_tEfNS_4arch4Sm80ELb0ELb1ELb0ELb0ELb0ELb0ELb0ELb0ELi2ELi2ELi2ELi2ELb0EEENS1_21CollectiveEpilogueBwdISA_SB_SD_Li256ELb0ELb0ELi4EEENS1_19SingleTileSchedulerILb0ELb0ELb0ELi128EEEEEEEEEvNT_6ParamsE,"",@"SHT_CUDA_INFO"
	.sectionflags	@""
	.align	4


	//----- nvinfo : EIATTR_CUDA_API_VERSION
	.align		4
        /*0000*/ 	.byte	0x04, 0x37
        /*0002*/ 	.short	(.L_894 - .L_893)
.L_893:
        /*0004*/ 	.word	0x00000082


	//----- nvinfo : EIATTR_SW2861232_WAR
	.align		4
.L_894:
        /*0008*/ 	.byte	0x01, 0x35
	.zero		2


	//----- nvinfo : EIATTR_PARAM_CBANK
	.align		4
        /*000c*/ 	.byte	0x04, 0x0a
        /*000e*/ 	.short	(.L_896 - .L_895)
	.align		4
.L_895:
        /*0010*/ 	.word	index@(.nv.constant0._ZN7cutlass13device_kernelIN5flash19enable_sm80_to_sm89INS1_16FlashAttnBwdSm80INS1_25CollectiveMainloopBwdSm80ILi2ELi2EN4cute5tupleIJNS5_1CILi64EEENS7_ILi128EEES9_EEENS_10bfloat16_tEfNS_4arch4Sm80ELb0ELb1ELb0ELb0ELb0ELb0ELb0ELb0ELi2ELi2ELi2ELi2ELb0EEENS1_21CollectiveEpilogueBwdISA_SB_SD_Li256ELb0ELb0ELi4EEENS1_19SingleTileSchedulerILb0ELb0ELb0ELi128EEEEEEEEEvNT_6ParamsE)
        /*0014*/ 	.short	0x0160
        /*0016*/ 	.short	0x0270


	//----- nvinfo : EIATTR_CBANK_PARAM_SIZE
	.align		4
.L_896:
        /*0018*/ 	.byte	0x03, 0x19
        /*001a*/ 	.short	0x0270


	//----- nvinfo : EIATTR_KPARAM_INFO
	.align		4
        /*001c*/ 	.byte	0x04, 0x17
        /*001e*/ 	.short	(.L_898 - .L_897)
.L_897:
        /*0020*/ 	.word	0x00000000
        /*0024*/ 	.short	0x0000
        /*0026*/ 	.short	0x0000
        /*0028*/ 	.byte	0x00, 0xf0, 0xc1, 0x09


	//----- nvinfo : EIATTR_MAXREG_COUNT
	.align		4
.L_898:
        /*002c*/ 	.byte	0x03, 0x1b
        /*002e*/ 	.short	0x00ff


	//----- nvinfo : EIATTR_NUM_BARRIERS
	.align		4
        /*0030*/ 	.byte	0x02, 0x4c
        /*0032*/ 	.byte	0x02
	.zero		1


	//----- nvinfo : EIATTR_ANNOTATIONS
	.align		4
        /*0034*/ 	.byte	0x04, 0x55
        /*0036*/ 	.short	(.L_900 - .L_899)


	//   ....[0]....
.L_899:
        /* <DEDUP_REMOVED lines=17> */


	//----- nvinfo : EIATTR_MERCURY_ISA_VERSION
	.align		4
.L_900:
        /*0138*/ 	.byte	0x03, 0x5f
        /*013a*/ 	.short	0x0000


	//----- nvinfo : EIATTR_EXIT_INSTR_OFFSETS
	.align		4
        /*013c*/ 	.byte	0x04, 0x1c
        /*013e*/ 	.short	(.L_902 - .L_901)


	//   ....[0]....
.L_901:
        /*0140*/ 	.word	0x00000040


	//   ....[1]....
        /*0144*/ 	.word	0x00009200


	//   ....[2]....
        /*0148*/ 	.word	0x000092c0


	//   ....[3]....
        /*014c*/ 	.word	0x0000a3b0


	//   ....[4]....
        /*0150*/ 	.word	0x0000a460


	//----- nvinfo : EIATTR_CTAIDZ_USED
	.align		4
.L_902:
        /*0154*/ 	.byte	0x01, 0x04
	.zero		2


	//----- nvinfo : EIATTR_MAX_THREADS
	.align		4
        /*0158*/ 	.byte	0x04, 0x05
        /*015a*/ 	.short	(.L_904 - .L_903)
.L_903:
        /*015c*/ 	.word	0x00000100
        /*0160*/ 	.word	0x00000001
        /*0164*/ 	.word	0x00000001


	//----- nvinfo : EIATTR_CRS_STACK_SIZE
	.align		4
.L_904:
        /*0168*/ 	.byte	0x04, 0x1e
        /*016a*/ 	.short	(.L_906 - .L_905)
.L_905:
        /*016c*/ 	.word	0x00000000
.L_906:


//--------------------- .nv.info._ZN7cutlass13device_kernelIN5flash19enable_sm80_to_sm89INS1_16FlashAttnBwdSm80INS1_25CollectiveMainloopBwdSm80ILi2ELi2EN4cute5tupleIJNS5_1CILi64EEENS7_ILi128EEES9_EEENS_10bfloat16_tEfNS_4arch4Sm80ELb0ELb1ELb0ELb0ELb1ELb0ELb0ELb0ELi2ELi2ELi2ELi2ELb0EEENS1_21CollectiveEpilogueBwdISA_SB_SD_Li256ELb0ELb0ELi4EEENS1_19SingleTileSchedulerILb0ELb0ELb0ELi128EEEEEEEEEvNT_6ParamsE --------------------------
	.section	.nv.info._ZN7cutlass13device_kernelIN5flash19enable_sm80_to_sm89INS1_16FlashAttnBwdSm80INS1_25CollectiveMainloopBwdSm80ILi2ELi2EN4cute5tupleIJNS5_1CILi64EEENS7_ILi128EEES9_EEENS_10bfloat16_tEfNS_4arch4Sm80ELb0ELb1ELb0ELb0ELb1ELb0ELb0ELb0ELi2ELi2ELi2ELi2ELb0EEENS1_21CollectiveEpilogueBwdISA_SB_SD_Li256ELb0ELb0ELi4EEENS1_19SingleTileSchedulerILb0ELb0ELb0ELi128EEEEEEEEEvNT_6ParamsE,"",@"SHT_CUDA_INFO"
	.sectionflags	@""
	.align	4


	//----- nvinfo : EIATTR_CUDA_API_VERSION
	.align		4
        /*0000*/ 	.byte	0x04, 0x37
        /*0002*/ 	.short	(.L_908 - .L_907)
.L_907:
        /*0004*/ 	.word	0x00000082


	//----- nvinfo : EIATTR_SW2861232_WAR
	.align		4
.L_908:
        /*0008*/ 	.byte	0x01, 0x35
	.zero		2


	//----- nvinfo : EIATTR_PARAM_CBANK
	.align		4
        /*000c*/ 	.byte	0x04, 0x0a
        /*000e*/ 	.short	(.L_910 - .L_909)
	.align		4
.L_909:
        /*0010*/ 	.word	index@(.nv.constant0._ZN7cutlass13device_kernelIN5flash19enable_sm80_to_sm89INS1_16FlashAttnBwdSm80INS1_25CollectiveMainloopBwdSm80ILi2ELi2EN4cute5tupleIJNS5_1CILi64EEENS7_ILi128EEES9_EEENS_10bfloat16_tEfNS_4arch4Sm80ELb0ELb1ELb0ELb0ELb1ELb0ELb0ELb0ELi2ELi2ELi2ELi2ELb0EEENS1_21CollectiveEpilogueBwdISA_SB_SD_Li256ELb0ELb0ELi4EEENS1_19SingleTileSchedulerILb0ELb0ELb0ELi128EEEEEEEEEvNT_6ParamsE)
        /*0014*/ 	.short	0x0160
        /*0016*/ 	.short	0x0270


	//----- nvinfo : EIATTR_CBANK_PARAM_SIZE
	.align		4
.L_910:
        /*0018*/ 	.byte	0x03, 0x19
        /*001a*/ 	.short	0x0270


	//----- nvinfo : EIATTR_KPARAM_INFO
	.align		4
        /*001c*/ 	.byte	0x04, 0x17
        /*001e*/ 	.short	(.L_912 - .L_911)
.L_911:
        /*0020*/ 	.word	0x00000000
        /*0024*/ 	.short	0x0000
        /*0026*/ 	.short	0x0000
        /*0028*/ 	.byte	0x00, 0xf0, 0xc1, 0x09


	//----- nvinfo : EIATTR_MAXREG_COUNT
	.align		4
.L_912:
        /*002c*/ 	.byte	0x03, 0x1b
        /*002e*/ 	.short	0x00ff


	//----- nvinfo : EIATTR_NUM_BARRIERS
	.align		4
        /*0030*/ 	.byte	0x02, 0x4c
        /*0032*/ 	.byte	0x02
	.zero		1


	//----- nvinfo : EIATTR_ANNOTATIONS
	.align		4
        /*0034*/ 	.byte	0x04, 0x55
        /*0036*/ 	.short	(.L_914 - .L_913)


	//   ....[0]....
.L_913:
        /* <DEDUP_REMOVED lines=17> */


	//----- nvinfo : EIATTR_MERCURY_ISA_VERSION
	.align		4
.L_914:
        /*0138*/ 	.byte	0x03, 0x5f
        /*013a*/ 	.short	0x0000


	//----- nvinfo : EIATTR_EXIT_INSTR_OFFSETS
	.align		4
        /*013c*/ 	.byte	0x04, 0x1c
        /*013e*/ 	.short	(.L_916 - .L_915)


	//   ....[0]....
.L_915:
        /*0140*/ 	.word	0x00000040


	//   ....[1]....
        /*0144*/ 	.word	0x00009200


	//   ....[2]....
        /*0148*/ 	.word	0x000092c0


	//   ....[3]....
        /*014c*/ 	.word	0x0000a3b0


	//   ....[4]....
        /*0150*/ 	.word	0x0000a460


	//----- nvinfo : EIATTR_CTAIDZ_USED
	.align		4
.L_916:
        /*0154*/ 	.byte	0x01, 0x04
	.zero		2


	//----- nvinfo : EIATTR_MAX_THREADS
	.align		4
        /*0158*/ 	.byte	0x04, 0x05
        /*015a*/ 	.short	(.L_918 - .L_917)
.L_917:
        /*015c*/ 	.word	0x00000100
        /*0160*/ 	.word	0x00000001
        /*0164*/ 	.word	0x00000001


	//----- nvinfo : EIATTR_CRS_STACK_SIZE
	.align		4
.L_918:
        /*0168*/ 	.byte	0x04, 0x1e
        /*016a*/ 	.short	(.L_920 - .L_919)
.L_919:
        /*016c*/ 	.word	0x00000000
.L_920:


//--------------------- .nv.info._ZN7cutlass13device_kernelIN5flash19enable_sm80_to_sm89INS1_16FlashAttnBwdSm80INS1_25CollectiveMainloopBwdSm80ILi2ELi2EN4cute5tupleIJNS5_1CILi64EEENS7_ILi128EEES9_EEENS_10bfloat16_tEfNS_4arch4Sm80ELb0ELb1ELb0ELb0ELb0ELb0ELb0ELb0ELi2ELi2ELi2ELi2ELb0EEENS1_24CollectiveEpilogueBwdGQAISA_fSD_Li256ELb0ELb0EEENS1_19SingleTileSchedulerILb0ELb0ELb0ELi128EEEEEEEEEvNT_6ParamsE --------------------------
	.section	.nv.info._ZN7cutlass13device_kernelIN5flash19enable_sm80_to_sm89INS1_16FlashAttnBwdSm80INS1_25CollectiveMainloopBwdSm80ILi2ELi2EN4cute5tupleIJNS5_1CILi64EEENS7_ILi128EEES9_EEENS_10bfloat16_tEfNS_4arch4Sm80ELb0ELb1ELb0ELb0ELb0ELb0ELb0ELb0ELi2ELi2ELi2ELi2ELb0EEENS1_24CollectiveEpilogueBwdGQAISA_fSD_Li256ELb0ELb0EEENS1_19SingleTileSchedulerILb0ELb0ELb0ELi128EEEEEEEEEvNT_6ParamsE,"",@"SHT_CUDA_INFO"
	.sectionflags	@""
	.align	4


	//----- nvinfo : EIATTR_CUDA_API_VERSION
	.align		4
        /*0000*/ 	.byte	0x04, 0x37
        /*0002*/ 	.short	(.L_922 - .L_921)
.L_921:
        /*0004*/ 	.word	0x00000082


	//----- nvinfo : EIATTR_SW2861232_WAR
	.align		4
.L_922:
        /*0008*/ 	.byte	0x01, 0x35
	.zero		2


	//----- nvinfo : EIATTR_PARAM_CBANK
	.align		4
        /*000c*/ 	.byte	0x04, 0x0a
        /*000e*/ 	.short	(.L_924 - .L_923)
	.align		4
.L_923:
        /*0010*/ 	.word	index@(.nv.constant0._ZN7cutlass13device_kernelIN5flash19enable_sm80_to_sm89INS1_16FlashAttnBwdSm80INS1_25CollectiveMainloopBwdSm80ILi2ELi2EN4cute5tupleIJNS5_1CILi64EEENS7_ILi128EEES9_EEENS_10bfloat16_tEfNS_4arch4Sm80ELb0ELb1ELb0ELb0ELb0ELb0ELb0ELb0ELi2ELi2ELi2ELi2ELb0EEENS1_24CollectiveEpilogueBwdGQAISA_fSD_Li256ELb0ELb0EEENS1_19SingleTileSchedulerILb0ELb0ELb0ELi128EEEEEEEEEvNT_6ParamsE)
        /*0014*/ 	.short	0x0160
        /*0016*/ 	.short	0x0278


	//----- nvinfo : EIATTR_CBANK_PARAM_SIZE
	.align		4
.L_924:
        /*0018*/ 	.byte	0x03, 0x19
        /*001a*/ 	.short	0x0278


	//----- nvinfo : EIATTR_KPARAM_INFO
	.align		4
        /*001c*/ 	.byte	0x04, 0x17
        /*001e*/ 	.short	(.L_926 - .L_925)
.L_925:
        /*0020*/ 	.word	0x00000000
        /*0024*/ 	.short	0x0000
        /*0026*/ 	.short	0x0000
        /*0028*/ 	.byte	0x00, 0xf0, 0xe1, 0x09


	//----- nvinfo : EIATTR_MAXREG_COUNT
	.align		4
.L_926:
        /*002c*/ 	.byte	0x03, 0x1b
        /*002e*/ 	.short	0x00ff


	//----- nvinfo : EIATTR_NUM_BARRIERS
	.align		4
        /*0030*/ 	.byte	0x02, 0x4c
        /*0032*/ 	.byte	0x02
	.zero		1


	//----- nvinfo : EIATTR_ANNOTATIONS
	.align		4
        /*0034*/ 	.byte	0x04, 0x55
        /*0036*/ 	.short	(.L_928 - .L_927)


	//   ....[0]....
.L_927:
        /* <DEDUP_REMOVED lines=15> */


	//----- nvinfo : EIATTR_MERCURY_ISA_VERSION
	.align		4
.L_928:
        /*0110*/ 	.byte	0x03, 0x5f
        /*0112*/ 	.short	0x0000


	//----- nvinfo : EIATTR_EXIT_INSTR_OFFSETS
	.align		4
        /*0114*/ 	.byte	0x04, 0x1c
        /*0116*/ 	.short	(.L_930 - .L_929)


	//   ....[0]....
.L_929:
        /*0118*/ 	.word	0x00000040


	//   ....[1]....
        /*011c*/ 	.word	0x00007530


	//   ....[2]....
        /*0120*/ 	.word	0x00007fa0


	//----- nvinfo : EIATTR_CTAIDZ_USED
	.align		4
.L_930:
        /*0124*/ 	.byte	0x01, 0x04
	.zero		2


	//----- nvinfo : EIATTR_MAX_THREADS
	.align		4
        /*0128*/ 	.byte	0x04, 0x05
        /*012a*/ 	.short	(.L_932 - .L_931)
.L_931:
        /*012c*/ 	.word	0x00000100
        /*0130*/ 	.word	0x00000001
        /*0134*/ 	.word	0x00000001


	//----- nvinfo : EIATTR_CRS_STACK_SIZE
	.align		4
.L_932:
        /*0138*/ 	.byte	0x04, 0x1e
        /*013a*/ 	.short	(.L_934 - .L_933)
.L_933:
        /*013c*/ 	.word	0x00000000
.L_934:


//--------------------- .nv.info._ZN7cutlass13device_kernelIN5flash19enable_sm80_to_sm89INS1_16FlashAttnBwdSm80INS1_25CollectiveMainloopBwdSm80ILi2ELi2EN4cute5tupleIJNS5_1CILi64EEENS7_ILi128EEES9_EEENS_10bfloat16_tEfNS_4arch4Sm80ELb0ELb1ELb0ELb0ELb1ELb0ELb0ELb0ELi2ELi2ELi2ELi2ELb0EEENS1_24CollectiveEpilogueBwdGQAISA_fSD_Li256ELb0ELb1EEENS1_19SingleTileSchedulerILb0ELb0ELb0ELi128EEEEEEEEEvNT_6ParamsE --------------------------
	.section	.nv.info._ZN7cutlass13device_kernelIN5flash19enable_sm80_to_sm89INS1_16FlashAttnBwdSm80INS1_25CollectiveMainloopBwdSm80ILi2ELi2EN4cute5tupleIJNS5_1CILi64EEENS7_ILi128EEES9_EEENS_10bfloat16_tEfNS_4arch4Sm80ELb0ELb1ELb0ELb0ELb1ELb0ELb0ELb0ELi2ELi2ELi2ELi2ELb0EEENS1_24CollectiveEpilogueBwdGQAISA_fSD_Li256ELb0ELb1EEENS1_19SingleTileSchedulerILb0ELb0ELb0ELi128EEEEEEEEEvNT_6ParamsE,"",@"SHT_CUDA_INFO"
	.sectionflags	@""
	.align	4


	//----- nvinfo : EIATTR_CUDA_API_VERSION
	.align		4
        /*0000*/ 	.byte	0x04, 0x37
        /*0002*/ 	.short	(.L_936 - .L_935)
.L_935:
        /*0004*/ 	.word	0x00000082


	//----- nvinfo : EIATTR_SW2861232_WAR
	.align		4
.L_936:
        /*0008*/ 	.byte	0x01, 0x35
	.zero		2


	//----- nvinfo : EIATTR_PARAM_CBANK
	.align		4
        /*000c*/ 	.byte	0x04, 0x0a
        /*000e*/ 	.short	(.L_938 - .L_937)
	.align		4
.L_937:
        /*0010*/ 	.word	index@(.nv.constant0._ZN7cutlass13device_kernelIN5flash19enable_sm80_to_sm89INS1_16FlashAttnBwdSm80INS1_25CollectiveMainloopBwdSm80ILi2ELi2EN4cute5tupleIJNS5_1CILi64EEENS7_ILi128EEES9_EEENS_10bfloat16_tEfNS_4arch4Sm80ELb0ELb1ELb0ELb0ELb1ELb0ELb0ELb0ELi2ELi2ELi2ELi2ELb0EEENS1_24CollectiveEpilogueBwdGQAISA_fSD_Li256ELb0ELb1EEENS1_19SingleTileSchedulerILb0ELb0ELb0ELi128EEEEEEEEEvNT_6ParamsE)
        /*0014*/ 	.short	0x0160
        /*0016*/ 	.short	0x0278


	//----- nvinfo : EIATTR_CBANK_PARAM_SIZE
	.align		4
.L_938:
        /*0018*/ 	.byte	0x03, 0x19
        /*001a*/ 	.short	0x0278


	//----- nvinfo : EIATTR_KPARAM_INFO
	.align		4
        /*001c*/ 	.byte	0x04, 0x17
        /*001e*/ 	.short	(.L_940 - .L_939)
.L_939:
        /*0020*/ 	.word	0x00000000
        /*0024*/ 	.short	0x0000
        /*0026*/ 	.short	0x0000
        /*0028*/ 	.byte	0x00, 0xf0, 0xe1, 0x09


	//----- nvinfo : EIATTR_MAXREG_COUNT
	.align		4
.L_940:
        /*002c*/ 	.byte	0x03, 0x1b
        /*002e*/ 	.short	0x00ff


	//----- nvinfo : EIATTR_NUM_BARRIERS
	.align		4
        /*0030*/ 	.byte	0x02, 0x4c
        /*0032*/ 	.byte	0x02
	.zero		1


	//----- nvinfo : EIATTR_ANNOTATIONS
	.align		4
        /*0034*/ 	.byte	0x04, 0x55
        /*0036*/ 	.short	(.L_942 - .L_941)


	//   ....[0]....
.L_941:
        /* <DEDUP_REMOVED lines=17> */


	//----- nvinfo : EIATTR_MERCURY_ISA_VERSION
	.align		4
.L_942:
        /*0138*/ 	.byte	0x03, 0x5f
        /*013a*/ 	.short	0x0000


	//----- nvinfo : EIATTR_COOP_GROUP_MASK_REGIDS
	.align		4
        /*013c*/ 	.byte	0x04, 0x29
        /*013e*/ 	.short	(.L_944 - .L_943)


	//   ....[0]....
.L_943:
        /*0140*/ 	.word	0xffffffff


	//   ....[1]....
        /*0144*/ 	.word	0xffffffff


	//   ....[2]....
        /*0148*/ 	.word	0xffffffff


	//   ....[3]....
        /*014c*/ 	.word	0xffffffff


	//   ....[4]....
        /*0150*/ 	.word	0xffffffff


	//   ....[5]....
        /*0154*/ 	.word	0xffffffff


	//   ....[6]....
        /*0158*/ 	.word	0xffffffff


	//   ....[7]....
        /*015c*/ 	.word	0xffffffff


	//----- nvinfo : EIATTR_COOP_GROUP_INSTR_OFFSETS
	.align		4
.L_944:
        /*0160*/ 	.byte	0x04, 0x28
        /*0162*/ 	.short	(.L_946 - .L_945)


	//   ....[0]....
.L_945:
        /*0164*/ 	.word	0x000077c0


	//   ....[1]....
        /*0168*/ 	.word	0x00007810


	//   ....[2]....
        /*016c*/ 	.word	0x00007d30


	//   ....[3]....
        /*0170*/ 	.word	0x00007d40


	//   ....[4]....
        /*0174*/ 	.word	0x00007f00


	//   ....[5]....
        /*0178*/ 	.word	0x00008000


	//   ....[6]....
        /*017c*/ 	.word	0x00008430


	//   ....[7]....
        /*0180*/ 	.word	0x00008440


	//----- nvinfo : EIATTR_EXIT_INSTR_OFFSETS
	.align		4
.L_946:
        /*0184*/ 	.byte	0x04, 0x1c
        /*0186*/ 	.short	(.L_948 - .L_947)


	//   ....[0]....
.L_947:
        /*0188*/ 	.word	0x00000040


	//   ....[1]....
        /*018c*/ 	.word	0x00007520


	//   ....[2]....
        /*0190*/ 	.word	0x00008450


	//   ....[3]....
        /*0194*/ 	.word	0x000084f0


	//----- nvinfo : EIATTR_CTAIDZ_USED
	.align		4
.L_948:
        /*0198*/ 	.byte	0x01, 0x04
	.zero		2


	//----- nvinfo : EIATTR_MAX_THREADS
	.align		4
        /*019c*/ 	.byte	0x04, 0x05
        /*019e*/ 	.short	(.L_950 - .L_949)
.L_949:
        /*01a0*/ 	.word	0x00000100
        /*01a4*/ 	.word	0x00000001
        /*01a8*/ 	.word	0x00000001


	//----- nvinfo : EIATTR_CRS_STACK_SIZE
	.align		4
.L_950:
        /*01ac*/ 	.byte	0x04, 0x1e
        /*01ae*/ 	.short	(.L_952 - .L_951)
.L_951:
        /*01b0*/ 	.word	0x00000000
.L_952:


//--------------------- .nv.info._ZN7cutlass13device_kernelIN5flash19enable_sm80_to_sm89INS1_16FlashAttnBwdSm80INS1_25CollectiveMainloopBwdSm80ILi2ELi2EN4cute5tupleIJNS5_1CILi64EEENS7_ILi128EEES9_EEENS_10bfloat16_tEfNS_4arch4Sm80ELb0ELb1ELb0ELb1ELb0ELb0ELb0ELb0ELi2ELi2ELi2ELi2ELb0EEENS1_21CollectiveEpilogueBwdISA_SB_SD_Li256ELb1ELb0ELi4EEENS1_19SingleTileSchedulerILb1ELb0ELb0ELi128EEEEEEEEEvNT_6ParamsE --------------------------
	.section	.nv.info._ZN7cutlass13device_kernelIN5flash19enable_sm80_to_sm89INS1_16FlashAttnBwdSm80INS1_25CollectiveMainloopBwdSm80ILi2ELi2EN4cute5tupleIJNS5_1CILi64EEENS7_ILi128EEES9_EEENS_10bfloat16_tEfNS_4arch4Sm80ELb0ELb1ELb0ELb1ELb0ELb0ELb0ELb0ELi2ELi2ELi2ELi2ELb0EEENS1_21CollectiveEpilogueBwdISA_SB_SD_Li256ELb1ELb0ELi4EEENS1_19SingleTileSchedulerILb1ELb0ELb0ELi128EEEEEEEEEvNT_6ParamsE,"",@"SHT_CUDA_INFO"
	.sectionflags	@""
	.align	4


	//----- nvinfo : EIATTR_CUDA_API_VERSION
	.align		4
        /*0000*/ 	.byte	0x04, 0x37
        /*0002*/ 	.short	(.L_954 - .L_953)
.L_953:
        /*0004*/ 	.word	0x00000082


	//----- nvinfo : EIATTR_SW2861232_WAR
	.align		4
.L_954:
        /*0008*/ 	.byte	0x01, 0x35
	.zero		2


	//----- nvinfo : EIATTR_PARAM_CBANK
	.align		4
        /*000c*/ 	.byte	0x04, 0x0a
        /*000e*/ 	.short	(.L_956 - .L_955)
	.align		4
.L_955:
        /*0010*/ 	.word	index@(.nv.constant0._ZN7cutlass13device_kernelIN5flash19enable_sm80_to_sm89INS1_16FlashAttnBwdSm80INS1_25CollectiveMainloopBwdSm80ILi2ELi2EN4cute5tupleIJNS5_1CILi64EEENS7_ILi128EEES9_EEENS_10bfloat16_tEfNS_4arch4Sm80ELb0ELb1ELb0ELb1ELb0ELb0ELb0ELb0ELi2ELi2ELi2ELi2ELb0EEENS1_21CollectiveEpilogueBwdISA_SB_SD_Li256ELb1ELb0ELi4EEENS1_19SingleTileSchedulerILb1ELb0ELb0ELi128EEEEEEEEEvNT_6ParamsE)
        /*0014*/ 	.short	0x0160
        /*0016*/ 	.short	0x0270


	//----- nvinfo : EIATTR_CBANK_PARAM_SIZE
	.align		4
.L_956:
        /*0018*/ 	.byte	0x03, 0x19
        /*001a*/ 	.short	0x0270


	//----- nvinfo : EIATTR_KPARAM_INFO
	.align		4
        /*001c*/ 	.byte	0x04, 0x17
        /*001e*/ 	.short	(.L_958 - .L_957)
.L_957:
        /*0020*/ 	.word	0x00000000
        /*0024*/ 	.short	0x0000
        /*0026*/ 	.short	0x0000
        /*0028*/ 	.byte	0x00, 0xf0, 0xc1, 0x09


	//----- nvinfo : EIATTR_MAXREG_COUNT
	.align		4
.L_958:
        /*002c*/ 	.byte	0x03, 0x1b
        /*002e*/ 	.short	0x00ff


	//----- nvinfo : EIATTR_NUM_BARRIERS
	.align		4
        /*0030*/ 	.byte	0x02, 0x4c
        /*0032*/ 	.byte	0x02
	.zero		1


	//----- nvinfo : EIATTR_ANNOTATIONS
	.align		4
        /*0034*/ 	.byte	0x04, 0x55
        /*0036*/ 	.short	(.L_960 - .L_959)


	//   ....[0]....
.L_959:
        /* <DEDUP_REMOVED lines=26> */


	//----- nvinfo : EIATTR_MERCURY_ISA_VERSION
	.align		4
.L_960:
        /*01c0*/ 	.byte	0x03, 0x5f
        /*01c2*/ 	.short	0x0000


	//----- nvinfo : EIATTR_COOP_GROUP_MASK_REGIDS
	.align		4
        /*01c4*/ 	.byte	0x04, 0x29
        /*01c6*/ 	.short	(.L_962 - .L_961)


	//   ....[0]....
.L_961:
        /*01c8*/ 	.word	0xffffffff


	//----- nvinfo : EIATTR_COOP_GROUP_INSTR_OFFSETS
	.align		4
.L_962:
        /*01cc*/ 	.byte	0x04, 0x28
        /*01ce*/ 	.short	(.L_964 - .L_963)


	//   ....[0]....
.L_963:
        /*01d0*/ 	.word	0x000000a0


	//----- nvinfo : EIATTR_EXIT_INSTR_OFFSETS
	.align		4
.L_964:
        /*01d4*/ 	.byte	0x04, 0x1c
        /*01d6*/ 	.short	(.L_966 - .L_965)


	//   ....[0]....
.L_965:
        /*01d8*/ 	.word	0x00000340


	//   ....[1]....
        /*01dc*/ 	.word	0x000097a0


	//   ....[2]....
        /*01e0*/ 	.word	0x00009860


	//   ....[3]....
        /*01e4*/ 	.word	0x0000aab0


	//   ....[4]....
        /*01e8*/ 	.word	0x0000ab70


	//----- nvinfo : EIATTR_CTAIDZ_USED
	.align		4
.L_966:
        /*01ec*/ 	.byte	0x01, 0x04
	.zero		2


	//----- nvinfo : EIATTR_MAX_THREADS
	.align		4
        /*01f0*/ 	.byte	0x04, 0x05
        /*01f2*/ 	.short	(.L_968 - .L_967)
.L_967:
        /*01f4*/ 	.word	0x00000100
        /*01f8*/ 	.word	0x00000001
        /*01fc*/ 	.word	0x00000001


	//----- nvinfo : EIATTR_CRS_STACK_SIZE
	.align		4
.L_968:
        /*0200*/ 	.byte	0x04, 0x1e
        /*0202*/ 	.short	(.L_970 - .L_969)
.L_969:
        /*0204*/ 	.word	0x00000000
.L_970:


//--------------------- .nv.info._ZN7cutlass13device_kernelIN5flash19enable_sm80_to_sm89INS1_16FlashAttnBwdSm80INS1_25CollectiveMainloopBwdSm80ILi2ELi2EN4cute5tupleIJNS5_1CILi64EEENS7_ILi128EEES9_EEENS_10bfloat16_tEfNS_4arch4Sm80ELb0ELb1ELb0ELb1ELb1ELb0ELb0ELb0ELi2ELi2ELi2ELi2ELb0EEENS1_21CollectiveEpilogueBwdISA_SB_SD_Li256ELb1ELb0ELi4EEENS1_19SingleTileSchedulerILb1ELb0ELb0ELi128EEEEEEEEEvNT_6ParamsE --------------------------
	.section	.nv.info._ZN7cutlass13device_kernelIN5flash19enable_sm80_to_sm89INS1_16FlashAttnBwdSm80INS1_25CollectiveMainloopBwdSm80ILi2ELi2EN4cute5tupleIJNS5_1CILi64EEENS7_ILi128EEES9_EEENS_10bfloat16_tEfNS_4arch4Sm80ELb0ELb1ELb0ELb1ELb1ELb0ELb0ELb0ELi2ELi2ELi2ELi2ELb0EEENS1_21CollectiveEpilogueBwdISA_SB_SD_Li256ELb1ELb0ELi4EEENS1_19SingleTileSchedulerILb1ELb0ELb0ELi128EEEEEEEEEvNT_6ParamsE,"",@"SHT_CUDA_INFO"
	.sectionflags	@""
	.align	4


	//----- nvinfo : EIATTR_CUDA_API_VERSION
	.align		4
        /*0000*/ 	.byte	0x04, 0x37
        /*0002*/ 	.short	(.L_972 - .L_971)
.L_971:
        /*0004*/ 	.word	0x00000082


	//----- nvinfo : EIATTR_SW2861232_WAR
	.align		4
.L_972:
        /*0008*/ 	.byte	0x01, 0x35
	.zero		2


	//----- nvinfo : EIATTR_PARAM_CBANK
	.align		4
        /*000c*/ 	.byte	0x04, 0x0a
        /*000e*/ 	.short	(.L_974 - .L_973)
	.align		4
.L_973:
        /*0010*/ 	.word	index@(.nv.constant0._ZN7cutlass13device_kernelIN5flash19enable_sm80_to_sm89INS1_16FlashAttnBwdSm80INS1_25CollectiveMainloopBwdSm80ILi2ELi2EN4cute5tupleIJNS5_1CILi64EEENS7_ILi128EEES9_EEENS_10bfloat16_tEfNS_4arch4Sm80ELb0ELb1ELb0ELb1ELb1ELb0ELb0ELb0ELi2ELi2ELi2ELi2ELb0EEENS1_21CollectiveEpilogueBwdISA_SB_SD_Li256ELb1ELb0ELi4EEENS1_19SingleTileSchedulerILb1ELb0ELb0ELi128EEEEEEEEEvNT_6ParamsE)
        /*0014*/ 	.short	0x0160
        /*0016*/ 	.short	0x0270


	//----- nvinfo : EIATTR_CBANK_PARAM_SIZE
	.align		4
.L_974:
        /*0018*/ 	.byte	0x03, 0x19
        /*001a*/ 	.short	0x0270


	//----- nvinfo : EIATTR_KPARAM_INFO
	.align		4
        /*001c*/ 	.byte	0x04, 0x17
        /*001e*/ 	.short	(.L_976 - .L_975)
.L_975:
        /*0020*/ 	.word	0x00000000
        /*0024*/ 	.short	0x0000
        /*0026*/ 	.short	0x0000
        /*0028*/ 	.byte	0x00, 0xf0, 0xc1, 0x09


	//----- nvinfo : EIATTR_MAXREG_COUNT
	.align		4
.L_976:
        /*002c*/ 	.byte	0x03, 0x1b
        /*002e*/ 	.short	0x00ff


	//----- nvinfo : EIATTR_NUM_BARRIERS
	.align		4
        /*0030*/ 	.byte	0x02, 0x4c
        /*0032*/ 	.byte	0x02
	.zero		1


	//----- nvinfo : EIATTR_ANNOTATIONS
	.align		4
        /*0034*/ 	.byte	0x04, 0x55
        /*0036*/ 	.short	(.L_978 - .L_977)


	//   ....[0]....
.L_977:
        /* <DEDUP_REMOVED lines=26> */


	//----- nvinfo : EIATTR_MERCURY_ISA_VERSION
	.align		4
.L_978:
        /*01c0*/ 	.byte	0x03, 0x5f
        /*01c2*/ 	.short	0x0000


	//----- nvinfo : EIATTR_COOP_GROUP_MASK_REGIDS
	.align		4
        /*01c4*/ 	.byte	0x04, 0x29
        /*01c6*/ 	.short	(.L_980 - .L_979)


	//   ....[0]....
.L_979:
        /*01c8*/ 	.word	0xffffffff


	//----- nvinfo : EIATTR_COOP_GROUP_INSTR_OFFSETS
	.align		4
.L_980:
        /*01cc*/ 	.byte	0x04, 0x28
        /*01ce*/ 	.short	(.L_982 - .L_981)


	//   ....[0]....
.L_981:
        /*01d0*/ 	.word	0x000000a0


	//----- nvinfo : EIATTR_EXIT_INSTR_OFFSETS
	.align		4
.L_982:
        /*01d4*/ 	.byte	0x04, 0x1c
        /*01d6*/ 	.short	(.L_984 - .L_983)


	//   ....[0]....
.L_983:
        /*01d8*/ 	.word	0x00000340


	//   ....[1]....
        /*01dc*/ 	.word	0x000097a0


	//   ....[2]....
        /*01e0*/ 	.word	0x00009860


	//   ....[3]....
        /*01e4*/ 	.word	0x0000aab0


	//   ....[4]....
        /*01e8*/ 	.word	0x0000ab70


	//----- nvinfo : EIATTR_CTAIDZ_USED
	.align		4
.L_984:
        /*01ec*/ 	.byte	0x01, 0x04
	.zero		2


	//----- nvinfo : EIATTR_MAX_THREADS
	.align		4
        /*01f0*/ 	.byte	0x04, 0x05
        /*01f2*/ 	.short	(.L_986 - .L_985)
.L_985:
        /*01f4*/ 	.word	0x00000100
        /*01f8*/ 	.word	0x00000001
        /*01fc*/ 	.word	0x00000001


	//----- nvinfo : EIATTR_CRS_STACK_SIZE
	.align		4
.L_986:
        /*0200*/ 	.byte	0x04, 0x1e
        /*0202*/ 	.short	(.L_988 - .L_987)
.L_987:
        /*0204*/ 	.word	0x00000000
.L_988:


//--------------------- .nv.info._ZN7cutlass13device_kernelIN5flash19enable_sm80_to_sm89INS1_16FlashAttnBwdSm80INS1_25CollectiveMainloopBwdSm80ILi2ELi2EN4cute5tupleIJNS5_1CILi64EEENS7_ILi128EEES9_EEENS_10bfloat16_tEfNS_4arch4Sm80ELb0ELb1ELb0ELb1ELb0ELb0ELb0ELb0ELi2ELi2ELi2ELi2ELb0EEENS1_24CollectiveEpilogueBwdGQAISA_fSD_Li256ELb1ELb0EEENS1_19SingleTileSchedulerILb1ELb0ELb0ELi128EEEEEEEEEvNT_6ParamsE --------------------------
	.section	.nv.info._ZN7cutlass13device_kernelIN5flash19enable_sm80_to_sm89INS1_16FlashAttnBwdSm80INS1_25CollectiveMainloopBwdSm80ILi2ELi2EN4cute5tupleIJNS5_1CILi64EEENS7_ILi128EEES9_EEENS_10bfloat16_tEfNS_4arch4Sm80ELb0ELb1ELb0ELb1ELb0ELb0ELb0ELb0ELi2ELi2ELi2ELi2ELb0EEENS1_24CollectiveEpilogueBwdGQAISA_fSD_Li256ELb1ELb0EEENS1_19SingleTileSchedulerILb1ELb0ELb0ELi128EEEEEEEEEvNT_6ParamsE,"",@"SHT_CUDA_INFO"
	.sectionflags	@""
	.align	4


	//----- nvinfo : EIATTR_CUDA_API_VERSION
	.align		4
        /*0000*/ 	.byte	0x04, 0x37
        /*0002*/ 	.short	(.L_990 - .L_989)
.L_989:
        /*0004*/ 	.word	0x00000082


	//----- nvinfo : EIATTR_SW2861232_WAR
	.align		4
.L_990:
        /*0008*/ 	.byte	0x01, 0x35
	.zero		2


	//----- nvinfo : EIATTR_PARAM_CBANK
	.align		4
        /*000c*/ 	.byte	0x04, 0x0a
        /*000e*/ 	.short	(.L_992 - .L_991)
	.align		4
.L_991:
        /*0010*/ 	.word	index@(.nv.constant0._ZN7cutlass13device_kernelIN5flash19enable_sm80_to_sm89INS1_16FlashAttnBwdSm80INS1_25CollectiveMainloopBwdSm80ILi2ELi2EN4cute5tupleIJNS5_1CILi64EEENS7_ILi128EEES9_EEENS_10bfloat16_tEfNS_4arch4Sm80ELb0ELb1ELb0ELb1ELb0ELb0ELb0ELb0ELi2ELi2ELi2ELi2ELb0EEENS1_24CollectiveEpilogueBwdGQAISA_fSD_Li256ELb1ELb0EEENS1_19SingleTileSchedulerILb1ELb0ELb0ELi128EEEEEEEEEvNT_6ParamsE)
        /*0014*/ 	.short	0x0160
        /*0016*/ 	.short	0x0278


	//----- nvinfo : EIATTR_CBANK_PARAM_SIZE
	.align		4
.L_992:
        /*0018*/ 	.byte	0x03, 0x19
        /*001a*/ 	.short	0x0278


	//----- nvinfo : EIATTR_KPARAM_INFO
	.align		4
        /*001c*/ 	.byte	0x04, 0x17
        /*001e*/ 	.short	(.L_994 - .L_993)
.L_993:
        /*0020*/ 	.word	0x00000000
        /*0024*/ 	.short	0x0000
        /*0026*/ 	.short	0x0000
        /*0028*/ 	.byte	0x00, 0xf0, 0xe1, 0x09


	//----- nvinfo : EIATTR_MAXREG_COUNT
	.align		4
.L_994:
        /*002c*/ 	.byte	0x03, 0x1b
        /*002e*/ 	.short	0x00ff


	//----- nvinfo : EIATTR_NUM_BARRIERS
	.align		4
        /*0030*/ 	.byte	0x02, 0x4c
        /*0032*/ 	.byte	0x02
	.zero		1


	//----- nvinfo : EIATTR_ANNOTATIONS
	.align		4
        /*0034*/ 	.byte	0x04, 0x55
        /*0036*/ 	.short	(.L_996 - .L_995)


	//   ....[0]....
.L_995:
        /* <DEDUP_REMOVED lines=25> */


	//----- nvinfo : EIATTR_MERCURY_ISA_VERSION
	.align		4
.L_996:
        /*01b8*/ 	.byte	0x03, 0x5f
        /*01ba*/ 	.short	0x0000


	//----- nvinfo : EIATTR_COOP_GROUP_MASK_REGIDS
	.align		4
        /*01bc*/ 	.byte	0x04, 0x29
        /*01be*/ 	.short	(.L_998 - .L_997)


	//   ....[0]....
.L_997:
        /*01c0*/ 	.word	0xffffffff


	//----- nvinfo : EIATTR_COOP_GROUP_INSTR_OFFSETS
	.align		4
.L_998:
        /*01c4*/ 	.byte	0x04, 0x28
        /*01c6*/ 	.short	(.L_1000 - .L_999)


	//   ....[0]....
.L_999:
        /*01c8*/ 	.word	0x000000a0


	//----- nvinfo : EIATTR_EXIT_INSTR_OFFSETS
	.align		4
.L_1000:
        /*01cc*/ 	.byte	0x04, 0x1c
        /*01ce*/ 	.short	(.L_1002 - .L_1001)


	//   ....[0]....
.L_1001:
        /*01d0*/ 	.word	0x00000340


	//   ....[1]....
        /*01d4*/ 	.word	0x000078f0


	//   ....[2]....
        /*01d8*/ 	.word	0x00008420


	//----- nvinfo : EIATTR_CTAIDZ_USED
	.align		4
.L_1002:
        /*01dc*/ 	.byte	0x01, 0x04
	.zero		2


	//----- nvinfo : EIATTR_MAX_THREADS
	.align		4
        /*01e0*/ 	.byte	0x04, 0x05
        /*01e2*/ 	.short	(.L_1004 - .L_1003)
.L_1003:
        /*01e4*/ 	.word	0x00000100
        /*01e8*/ 	.word	0x00000001
        /*01ec*/ 	.word	0x00000001


	//----- nvinfo : EIATTR_CRS_STACK_SIZE
	.align		4
.L_1004:
        /*01f0*/ 	.byte	0x04, 0x1e
        /*01f2*/ 	.short	(.L_1006 - .L_1005)
.L_1005:
        /*01f4*/ 	.word	0x00000000
.L_1006:


//--------------------- .nv.info._ZN7cutlass13device_kernelIN5flash19enable_sm80_to_sm89INS1_16FlashAttnBwdSm80INS1_25CollectiveMainloopBwdSm80ILi2ELi2EN4cute5tupleIJNS5_1CILi64EEENS7_ILi128EEES9_EEENS_10bfloat16_tEfNS_4arch4Sm80ELb0ELb1ELb0ELb1ELb1ELb0ELb0ELb0ELi2ELi2ELi2ELi2ELb0EEENS1_24CollectiveEpilogueBwdGQAISA_fSD_Li256ELb1ELb1EEENS1_19SingleTileSchedulerILb1ELb0ELb0ELi128EEEEEEEEEvNT_6ParamsE --------------------------
	.section	.nv.info._ZN7cutlass13device_kernelIN5flash19enable_sm80_to_sm89INS1_16FlashAttnBwdSm80INS1_25CollectiveMainloopBwdSm80ILi2ELi2EN4cute5tupleIJNS5_1CILi64EEENS7_ILi128EEES9_EEENS_10bfloat16_tEfNS_4arch4Sm80ELb0ELb1ELb0ELb1ELb1ELb0ELb0ELb0ELi2ELi2ELi2ELi2ELb0EEENS1_24CollectiveEpilogueBwdGQAISA_fSD_Li256ELb1ELb1EEENS1_19SingleTileSchedulerILb1ELb0ELb0ELi128EEEEEEEEEvNT_6ParamsE,"",@"SHT_CUDA_INFO"
	.sectionflags	@""
	.align	4


	//----- nvinfo : EIATTR_CUDA_API_VERSION
	.align		4
        /*0000*/ 	.byte	0x04, 0x37
        /*0002*/ 	.short	(.L_1008 - .L_1007)
.L_1007:
        /*0004*/ 	.word	0x00000082


	//----- nvinfo : EIATTR_SW2861232_WAR
	.align		4
.L_1008:
        /*0008*/ 	.byte	0x01, 0x35
	.zero		2


	//----- nvinfo : EIATTR_PARAM_CBANK
	.align		4
        /*000c*/ 	.byte	0x04, 0x0a
        /*000e*/ 	.short	(.L_1010 - .L_1009)
	.align		4
.L_1009:
        /*0010*/ 	.word	index@(.nv.constant0._ZN7cutlass13device_kernelIN5flash19enable_sm80_to_sm89INS1_16FlashAttnBwdSm80INS1_25CollectiveMainloopBwdSm80ILi2ELi2EN4cute5tupleIJNS5_1CILi64EEENS7_ILi128EEES9_EEENS_10bfloat16_tEfNS_4arch4Sm80ELb0ELb1ELb0ELb1ELb1ELb0ELb0ELb0ELi2ELi2ELi2ELi2ELb0EEENS1_24CollectiveEpilogueBwdGQAISA_fSD_Li256ELb1ELb1EEENS1_19SingleTileSchedulerILb1ELb0ELb0ELi128EEEEEEEEEvNT_6ParamsE)
        /*0014*/ 	.short	0x0160
        /*0016*/ 	.short	0x0278


	//----- nvinfo : EIATTR_CBANK_PARAM_SIZE
	.align		4
.L_1010:
        /*0018*/ 	.byte	0x03, 0x19
        /*001a*/ 	.short	0x0278


	//----- nvinfo : EIATTR_KPARAM_INFO
	.align		4
        /*001c*/ 	.byte	0x04, 0x17
        /*001e*/ 	.short	(.L_1012 - .L_1011)
.L_1011:
        /*0020*/ 	.word	0x00000000
        /*0024*/ 	.short	0x0000
        /*0026*/ 	.short	0x0000
        /*0028*/ 	.byte	0x00, 0xf0, 0xe1, 0x09


	//----- nvinfo : EIATTR_MAXREG_COUNT
	.align		4
.L_1012:
        /*002c*/ 	.byte	0x03, 0x1b
        /*002e*/ 	.short	0x00ff


	//----- nvinfo : EIATTR_NUM_BARRIERS
	.align		4
        /*0030*/ 	.byte	0x02, 0x4c
        /*0032*/ 	.byte	0x02
	.zero		1


	//----- nvinfo : EIATTR_ANNOTATIONS
	.align		4
        /*0034*/ 	.byte	0x04, 0x55
        /*0036*/ 	.short	(.L_1014 - .L_1013)


	//   ....[0]....
.L_1013:
        /* <DEDUP_REMOVED lines=25> */


	//----- nvinfo : EIATTR_MERCURY_ISA_VERSION
	.align		4
.L_1014:
        /*01b8*/ 	.byte	0x03, 0x5f
        /*01ba*/ 	.short	0x0000


	//----- nvinfo : EIATTR_COOP_GROUP_MASK_REGIDS
	.align		4
        /*01bc*/ 	.byte	0x04, 0x29
        /*01be*/ 	.short	(.L_1016 - .L_1015)


	//   ....[0]....
.L_1015:
        /*01c0*/ 	.word	0xffffffff


	//   ....[1]....
        /*01c4*/ 	.word	0xffffffff


	//   ....[2]....
        /*01c8*/ 	.word	0xffffffff


	//   ....[3]....
        /*01cc*/ 	.word	0xffffffff


	//   ....[4]....
        /*01d0*/ 	.word	0xffffffff


	//   ....[5]....
        /*01d4*/ 	.word	0xffffffff


	//   ....[6]....
        /*01d8*/ 	.word	0xffffffff


	//   ....[7]....
        /*01dc*/ 	.word	0xffffffff


	//   ....[8]....
        /*01e0*/ 	.word	0xffffffff


	//----- nvinfo : EIATTR_COOP_GROUP_INSTR_OFFSETS
	.align		4
.L_1016:
        /*01e4*/ 	.byte	0x04, 0x28
        /*01e6*/ 	.short	(.L_1018 - .L_1017)


	//   ....[0]....
.L_1017:
        /*01e8*/ 	.word	0x000000a0


	//   ....[1]....
        /*01ec*/ 	.word	0x00007c50


	//   ....[2]....
        /*01f0*/ 	.word	0x00007c90


	//   ....[3]....
        /*01f4*/ 	.word	0x00008180


	//   ....[4]....
        /*01f8*/ 	.word	0x00008190


	//   ....[5]....
        /*01fc*/ 	.word	0x00008320


	//   ....[6]....
        /*0200*/ 	.word	0x00008370


	//   ....[7]....
        /*0204*/ 	.word	0x00008820


	//   ....[8]....
        /*0208*/ 	.word	0x00008830


	//----- nvinfo : EIATTR_EXIT_INSTR_OFFSETS
	.align		4
.L_1018:
        /*020c*/ 	.byte	0x04, 0x1c
        /*020e*/ 	.short	(.L_1020 - .L_1019)


	//   ....[0]....
.L_1019:
        /*0210*/ 	.word	0x00000340


	//   ....[1]....
        /*0214*/ 	.word	0x00007900


	//   ....[2]....
        /*0218*/ 	.word	0x00008840


	//   ....[3]....
        /*021c*/ 	.word	0x000088e0


	//----- nvinfo : EIATTR_CTAIDZ_USED
	.align		4
.L_1020:
        /*0220*/ 	.byte	0x01, 0x04
	.zero		2


	//----- nvinfo : EIATTR_MAX_THREADS
	.align		4
        /*0224*/ 	.byte	0x04, 0x05
        /*0226*/ 	.short	(.L_1022 - .L_1021)
.L_1021:
        /*0228*/ 	.word	0x00000100
        /*022c*/ 	.word	0x00000001
        /*0230*/ 	.word	0x00000001


	//----- nvinfo : EIATTR_CRS_STACK_SIZE
	.align		4
.L_1022:
        /*0234*/ 	.byte	0x04, 0x1e
        /*0236*/ 	.short	(.L_1024 - .L_1023)
.L_1023:
        /*0238*/ 	.word	0x00000000
.L_1024:


//--------------------- .nv.info._ZN7cutlass13device_kernelIN5flash19enable_sm80_to_sm89INS1_16FlashAttnBwdSm80INS1_25CollectiveMainloopBwdSm80ILi2ELi2EN4cute5tupleIJNS5_1CILi64EEENS7_ILi128EEES9_EEENS_10bfloat16_tEfNS_4arch4Sm80ELb1ELb0ELb0ELb0ELb0ELb0ELb0ELb0ELi2ELi2ELi2ELi2ELb0EEENS1_21CollectiveEpilogueBwdISA_SB_SD_Li256ELb0ELb0ELi4EEENS1_25SingleTileBwdLPTSchedulerILb0ELi128ELb0EEEEEEEEEvNT_6ParamsE --------------------------
	.section	.nv.info._ZN7cutlass13device_kernelIN5flash19enable_sm80_to_sm89INS1_16FlashAttnBwdSm80INS1_25CollectiveMainloopBwdSm80ILi2ELi2EN4cute5tupleIJNS5_1CILi64EEENS7_ILi128EEES9_EEENS_10bfloat16_tEfNS_4arch4Sm80ELb1ELb0ELb0ELb0ELb0ELb0ELb0ELb0ELi2ELi2ELi2ELi2ELb0EEENS1_21CollectiveEpilogueBwdISA_SB_SD_Li256ELb0ELb0ELi4EEENS1_25SingleTileBwdLPTSchedulerILb0ELi128ELb0EEEEEEEEEvNT_6ParamsE,"",@"SHT_CUDA_INFO"
	.sectionflags	@""
	.align	4


	//----- nvinfo : EIATTR_CUDA_API_VERSION
	.align		4
        /*0000*/ 	.byte	0x04, 0x37
        /*0002*/ 	.short	(.L_1026 - .L_1025)
.L_1025:
        /*0004*/ 	.word	0x00000082


	//----- nvinfo : EIATTR_SW2861232_WAR
	.align		4
.L_1026:
        /*0008*/ 	.byte	0x01, 0x35
	.zero		2


	//----- nvinfo : EIATTR_PARAM_CBANK
	.align		4
        /*000c*/ 	.byte	0x04, 0x0a
        /*000e*/ 	.short	(.L_1028 - .L_1027)
	.align		4
.L_1027:
        /*0010*/ 	.word	index@(.nv.constant0._ZN7cutlass13device_kernelIN5flash19enable_sm80_to_sm89INS1_16FlashAttnBwdSm80INS1_25CollectiveMainloopBwdSm80ILi2ELi2EN4cute5tupleIJNS5_1CILi64EEENS7_ILi128EEES9_EEENS_10bfloat16_tEfNS_4arch4Sm80ELb1ELb0ELb0ELb0ELb0ELb0ELb0ELb0ELi2ELi2ELi2ELi2ELb0EEENS1_21CollectiveEpilogueBwdISA_SB_SD_Li256ELb0ELb0ELi4EEENS1_25SingleTileBwdLPTSchedulerILb0ELi128ELb0EEEEEEEEEvNT_6ParamsE)
        /*0014*/ 	.short	0x0160
        /*0016*/ 	.short	0x0288


	//----- nvinfo : EIATTR_CBANK_PARAM_SIZE
	.align		4
.L_1028:
        /*0018*/ 	.byte	0x03, 0x19
        /*001a*/ 	.short	0x0288


	//----- nvinfo : EIATTR_KPARAM_INFO
	.align		4
        /*001c*/ 	.byte	0x04, 0x17
        /*001e*/ 	.short	(.L_1030 - .L_1029)
.L_1029:
        /*0020*/ 	.word	0x00000000
        /*0024*/ 	.short	0x0000
        /*0026*/ 	.short	0x0000
        /*0028*/ 	.byte	0x00, 0xf0, 0x21, 0x0a


	//----- nvinfo : EIATTR_MAXREG_COUNT
	.align		4
.L_1030:
        /*002c*/ 	.byte	0x03, 0x1b
        /*002e*/ 	.short	0x00ff


	//----- nvinfo : EIATTR_NUM_BARRIERS
	.align		4
        /*0030*/ 	.byte	0x02, 0x4c
        /*0032*/ 	.byte	0x02
	.zero		1


	//----- nvinfo : EIATTR_ANNOTATIONS
	.align		4
        /*0034*/ 	.byte	0x04, 0x55
        /*0036*/ 	.short	(.L_1032 - .L_1031)


	//   ....[0]....
.L_1031:
        /* <DEDUP_REMOVED lines=14> */


	//----- nvinfo : EIATTR_MERCURY_ISA_VERSION
	.align		4
.L_1032:
        /*0100*/ 	.byte	0x03, 0x5f
        /*0102*/ 	.short	0x0000


	//----- nvinfo : EIATTR_COOP_GROUP_MASK_REGIDS
	.align		4
        /*0104*/ 	.byte	0x04, 0x29
        /*0106*/ 	.short	(.L_1034 - .L_1033)


	//   ....[0]....
.L_1033:
        /*0108*/ 	.word	0xffffffff


	//----- nvinfo : EIATTR_COOP_GROUP_INSTR_OFFSETS
	.align		4
.L_1034:
        /*010c*/ 	.byte	0x04, 0x28
        /*010e*/ 	.short	(.L_1036 - .L_1035)


	//   ....[0]....
.L_1035:
        /*0110*/ 	.word	0x00000050


	//----- nvinfo : EIATTR_EXIT_INSTR_OFFSETS
	.align		4
.L_1036:
        /*0114*/ 	.byte	0x04, 0x1c
        /*0116*/ 	.short	(.L_1038 - .L_1037)


	//   ....[0]....
.L_1037:
        /*0118*/ 	.word	0x00000540


	//   ....[1]....
        /*011c*/ 	.word	0x000089d0


	//   ....[2]....
        /*0120*/ 	.word	0x00008a90


	//   ....[3]....
        /*0124*/ 	.word	0x00009be0


	//   ....[4]....
        /*0128*/ 	.word	0x00009c90


	//----- nvinfo : EIATTR_MAX_THREADS
	.align		4
.L_1038:
        /*012c*/ 	.byte	0x04, 0x05
        /*012e*/ 	.short	(.L_1040 - .L_1039)
.L_1039:
        /*0130*/ 	.word	0x00000100
        /*0134*/ 	.word	0x00000001
        /*0138*/ 	.word	0x00000001


	//----- nvinfo : EIATTR_CRS_STACK_SIZE
	.align		4
.L_1040:
        /*013c*/ 	.byte	0x04, 0x1e
        /*013e*/ 	.short	(.L_1042 - .L_1041)
.L_1041:
        /*0140*/ 	.word	0x00000000
.L_1042:


//--------------------- .nv.info._ZN7cutlass13device_kernelIN5flash19enable_sm80_to_sm89INS1_16FlashAttnBwdSm80INS1_25CollectiveMainloopBwdSm80ILi2ELi2EN4cute5tupleIJNS5_1CILi64EEENS7_ILi128EEES9_EEENS_10bfloat16_tEfNS_4arch4Sm80ELb1ELb0ELb0ELb0ELb1ELb0ELb0ELb0ELi2ELi2ELi2ELi2ELb0EEENS1_21CollectiveEpilogueBwdISA_SB_SD_Li256ELb0ELb0ELi4EEENS1_25SingleTileBwdLPTSchedulerILb0ELi128ELb1EEEEEEEEEvNT_6ParamsE --------------------------
	.section	.nv.info._ZN7cutlass13device_kernelIN5flash19enable_sm80_to_sm89INS1_16FlashAttnBwdSm80INS1_25CollectiveMainloopBwdSm80ILi2ELi2EN4cute5tupleIJNS5_1CILi64EEENS7_ILi128EEES9_EEENS_10bfloat16_tEfNS_4arch4Sm80ELb1ELb0ELb0ELb0ELb1ELb0ELb0ELb0ELi2ELi2ELi2ELi2ELb0EEENS1_21CollectiveEpilogueBwdISA_SB_SD_Li256ELb0ELb0ELi4EEENS1_25SingleTileBwdLPTSchedulerILb0ELi128ELb1EEEEEEEEEvNT_6ParamsE,"",@"SHT_CUDA_INFO"
	.sectionflags	@""
	.align	4


	//----- nvinfo : EIATTR_CUDA_API_VERSION
	.align		4
        /*0000*/ 	.byte	0x04, 0x37
        /*0002*/ 	.short	(.L_1044 - .L_1043)
.L_1043:
        /*0004*/ 	.word	0x00000082


	//----- nvinfo : EIATTR_SW2861232_WAR
	.align		4
.L_1044:
        /*0008*/ 	.byte	0x01, 0x35
	.zero		2


	//----- nvinfo : EIATTR_PARAM_CBANK
	.align		4
        /*000c*/ 	.byte	0x04, 0x0a
        /*000e*/ 	.short	(.L_1046 - .L_1045)
	.align		4
.L_1045:
        /*0010*/ 	.word	index@(.nv.constant0._ZN7cutlass13device_kernelIN5flash19enable_sm80_to_sm89INS1_16FlashAttnBwdSm80INS1_25CollectiveMainloopBwdSm80ILi2ELi2EN4cute5tupleIJNS5_1CILi64EEENS7_ILi128EEES9_EEENS_10bfloat16_tEfNS_4arch4Sm80ELb1ELb0ELb0ELb0ELb1ELb0ELb0ELb0ELi2ELi2ELi2ELi2ELb0EEENS1_21CollectiveEpilogueBwdISA_SB_SD_Li256ELb0ELb0ELi4EEENS1_25SingleTileBwdLPTSchedulerILb0ELi128ELb1EEEEEEEEEvNT_6ParamsE)
        /*0014*/ 	.short	0x0160
        /*0016*/ 	.short	0x0288


	//----- nvinfo : EIATTR_CBANK_PARAM_SIZE
	.align		4
.L_1046:
        /*0018*/ 	.byte	0x03, 0x19
        /*001a*/ 	.short	0x0288


	//----- nvinfo : EIATTR_KPARAM_INFO
	.align		4
        /*001c*/ 	.byte	0x04, 0x17
        /*001e*/ 	.short	(.L_1048 - .L_1047)
.L_1047:
        /*0020*/ 	.word	0x00000000
        /*0024*/ 	.short	0x0000
        /*0026*/ 	.short	0x0000
        /*0028*/ 	.byte	0x00, 0xf0, 0x21, 0x0a


	//----- nvinfo : EIATTR_MAXREG_COUNT
	.align		4
.L_1048:
        /*002c*/ 	.byte	0x03, 0x1b
        /*002e*/ 	.short	0x00ff


	//----- nvinfo : EIATTR_NUM_BARRIERS
	.align		4
        /*0030*/ 	.byte	0x02, 0x4c
        /*0032*/ 	.byte	0x02
	.zero		1


	//----- nvinfo : EIATTR_ANNOTATIONS
	.align		4
        /*0034*/ 	.byte	0x04, 0x55
        /*0036*/ 	.short	(.L_1050 - .L_1049)


	//   ....[0]....
.L_1049:
        /* <DEDUP_REMOVED lines=14> */


	//----- nvinfo : EIATTR_MERCURY_ISA_VERSION
	.align		4
.L_1050:
        /*0100*/ 	.byte	0x03, 0x5f
        /*0102*/ 	.short	0x0000


	//----- nvinfo : EIATTR_COOP_GROUP_MASK_REGIDS
	.align		4
        /*0104*/ 	.byte	0x04, 0x29
        /*0106*/ 	.short	(.L_1052 - .L_1051)


	//   ....[0]....
.L_1051:
        /*0108*/ 	.word	0xffffffff


	//----- nvinfo : EIATTR_COOP_GROUP_INSTR_OFFSETS
	.align		4
.L_1052:
        /*010c*/ 	.byte	0x04, 0x28
        /*010e*/ 	.short	(.L_1054 - .L_1053)


	//   ....[0]....
.L_1053:
        /*0110*/ 	.word	0x00000050


	//----- nvinfo : EIATTR_EXIT_INSTR_OFFSETS
	.align		4
.L_1054:
        /*0114*/ 	.byte	0x04, 0x1c
        /*0116*/ 	.short	(.L_1056 - .L_1055)


	//   ....[0]....
.L_1055:
        /*0118*/ 	.word	0x000005a0


	//   ....[1]....
        /*011c*/ 	.word	0x00008a30


	//   ....[2]....
        /*0120*/ 	.word	0x00008af0


	//   ....[3]....
        /*0124*/ 	.word	0x00009c40


	//   ....[4]....
        /*0128*/ 	.word	0x00009cf0


	//----- nvinfo : EIATTR_MAX_THREADS
	.align		4
.L_1056:
        /*012c*/ 	.byte	0x04, 0x05
        /*012e*/ 	.short	(.L_1058 - .L_1057)
.L_1057:
        /*0130*/ 	.word	0x00000100
        /*0134*/ 	.word	0x00000001
        /*0138*/ 	.word	0x00000001


	//----- nvinfo : EIATTR_CRS_STACK_SIZE
	.align		4
.L_1058:
        /*013c*/ 	.byte	0x04, 0x1e
        /*013e*/ 	.short	(.L_1060 - .L_1059)
.L_1059:
        /*0140*/ 	.word	0x00000000
.L_1060:


//--------------------- .nv.info._ZN7cutlass13device_kernelIN5flash19enable_sm80_to_sm89INS1_16FlashAttnBwdSm80INS1_25CollectiveMainloopBwdSm80ILi2ELi2EN4cute5tupleIJNS5_1CILi64EEENS7_ILi128EEES9_EEENS_10bfloat16_tEfNS_4arch4Sm80ELb1ELb0ELb0ELb0ELb0ELb0ELb0ELb0ELi2ELi2ELi2ELi2ELb0EEENS1_24CollectiveEpilogueBwdGQAISA_fSD_Li256ELb0ELb0EEENS1_25SingleTileBwdLPTSchedulerILb0ELi128ELb0EEEEEEEEEvNT_6ParamsE --------------------------
	.section	.nv.info._ZN7cutlass13device_kernelIN5flash19enable_sm80_to_sm89INS1_16FlashAttnBwdSm80INS1_25CollectiveMainloopBwdSm80ILi2ELi2EN4cute5tupleIJNS5_1CILi64EEENS7_ILi128EEES9_EEENS_10bfloat16_tEfNS_4arch4Sm80ELb1ELb0ELb0ELb0ELb0ELb0ELb0ELb0ELi2ELi2ELi2ELi2ELb0EEENS1_24CollectiveEpilogueBwdGQAISA_fSD_Li256ELb0ELb0EEENS1_25SingleTileBwdLPTSchedulerILb0ELi128ELb0EEEEEEEEEvNT_6ParamsE,"",@"SHT_CUDA_INFO"
	.sectionflags	@""
	.align	4


	//----- nvinfo : EIATTR_CUDA_API_VERSION
	.align		4
        /*0000*/ 	.byte	0x04, 0x37
        /*0002*/ 	.short	(.L_1062 - .L_1061)
.L_1061:
        /*0004*/ 	.word	0x00000082


	//----- nvinfo : EIATTR_SW2861232_WAR
	.align		4
.L_1062:
        /*0008*/ 	.byte	0x01, 0x35
	.zero		2


	//----- nvinfo : EIATTR_PARAM_CBANK
	.align		4
        /*000c*/ 	.byte	0x04, 0x0a
        /*000e*/ 	.short	(.L_1064 - .L_1063)
	.align		4
.L_1063:
        /*0010*/ 	.word	index@(.nv.constant0._ZN7cutlass13device_kernelIN5flash19enable_sm80_to_sm89INS1_16FlashAttnBwdSm80INS1_25CollectiveMainloopBwdSm80ILi2ELi2EN4cute5tupleIJNS5_1CILi64EEENS7_ILi128EEES9_EEENS_10bfloat16_tEfNS_4arch4Sm80ELb1ELb0ELb0ELb0ELb0ELb0ELb0ELb0ELi2ELi2ELi2ELi2ELb0EEENS1_24CollectiveEpilogueBwdGQAISA_fSD_Li256ELb0ELb0EEENS1_25SingleTileBwdLPTSchedulerILb0ELi128ELb0EEEEEEEEEvNT_6ParamsE)
        /*0014*/ 	.short	0x0160
        /*0016*/ 	.short	0x0290


	//----- nvinfo : EIATTR_CBANK_PARAM_SIZE
	.align		4
.L_1064:
        /*0018*/ 	.byte	0x03, 0x19
        /*001a*/ 	.short	0x0290


	//----- nvinfo : EIATTR_KPARAM_INFO
	.align		4
        /*001c*/ 	.byte	0x04, 0x17
        /*001e*/ 	.short	(.L_1066 - .L_1065)
.L_1065:
        /*0020*/ 	.word	0x00000000
        /*0024*/ 	.short	0x0000
        /*0026*/ 	.short	0x0000
        /*0028*/ 	.byte	0x00, 0xf0, 0x41, 0x0a


	//----- nvinfo : EIATTR_MAXREG_COUNT
	.align		4
.L_1066:
        /*002c*/ 	.byte	0x03, 0x1b
        /*002e*/ 	.short	0x00ff


	//----- nvinfo : EIATTR_NUM_BARRIERS
	.align		4
        /*0030*/ 	.byte	0x02, 0x4c
        /*0032*/ 	.byte	0x02
	.zero		1


	//----- nvinfo : EIATTR_ANNOTATIONS
	.align		4
        /*0034*/ 	.byte	0x04, 0x55
        /*0036*/ 	.short	(.L_1068 - .L_1067)


	//   ....[0]....
.L_1067:
        /* <DEDUP_REMOVED lines=20> */


	//----- nvinfo : EIATTR_MERCURY_ISA_VERSION
	.align		4
.L_1068:
        /*0168*/ 	.byte	0x03, 0x5f
        /*016a*/ 	.short	0x0000


	//----- nvinfo : EIATTR_COOP_GROUP_MASK_REGIDS
	.align		4
        /*016c*/ 	.byte	0x04, 0x29
        /*016e*/ 	.short	(.L_1070 - .L_1069)


	//   ....[0]....
.L_1069:
        /*0170*/ 	.word	0xffffffff


	//----- nvinfo : EIATTR_COOP_GROUP_INSTR_OFFSETS
	.align		4
.L_1070:
        /*0174*/ 	.byte	0x04, 0x28
        /*0176*/ 	.short	(.L_1072 - .L_1071)


	//   ....[0]....
.L_1071:
        /*0178*/ 	.word	0x00000090


	//----- nvinfo : EIATTR_EXIT_INSTR_OFFSETS
	.align		4
.L_1072:
        /*017c*/ 	.byte	0x04, 0x1c
        /*017e*/ 	.short	(.L_1074 - .L_1073)


	//   ....[0]....
.L_1073:
        /*0180*/ 	.word	0x00000580


	//   ....[1]....
        /*0184*/ 	.word	0x00006cc0


	//   ....[2]....
        /*0188*/ 	.word	0x00007760


	//----- nvinfo : EIATTR_MAX_THREADS
	.align		4
.L_1074:
        /*018c*/ 	.byte	0x04, 0x05
        /*018e*/ 	.short	(.L_1076 - .L_1075)
.L_1075:
        /*0190*/ 	.word	0x00000100
        /*0194*/ 	.word	0x00000001
        /*0198*/ 	.word	0x00000001


	//----- nvinfo : EIATTR_CRS_STACK_SIZE
	.align		4
.L_1076:
        /*019c*/ 	.byte	0x04, 0x1e
        /*019e*/ 	.short	(.L_1078 - .L_1077)
.L_1077:
        /*01a0*/ 	.word	0x00000000
.L_1078:


//--------------------- .nv.info._ZN7cutlass13device_kernelIN5flash19enable_sm80_to_sm89INS1_16FlashAttnBwdSm80INS1_25CollectiveMainloopBwdSm80ILi2ELi2EN4cute5tupleIJNS5_1CILi64EEENS7_ILi128EEES9_EEENS_10bfloat16_tEfNS_4arch4Sm80ELb1ELb0ELb0ELb0ELb1ELb0ELb0ELb0ELi2ELi2ELi2ELi2ELb0EEENS1_24CollectiveEpilogueBwdGQAISA_fSD_Li256ELb0ELb1EEENS1_25SingleTileBwdLPTSchedulerILb0ELi128ELb1EEEEEEEEEvNT_6ParamsE --------------------------
	.section	.nv.info._ZN7cutlass13device_kernelIN5flash19enable_sm80_to_sm89INS1_16FlashAttnBwdSm80INS1_25CollectiveMainloopBwdSm80ILi2ELi2EN4cute5tupleIJNS5_1CILi64EEENS7_ILi128EEES9_EEENS_10bfloat16_tEfNS_4arch4Sm80ELb1ELb0ELb0ELb0ELb1ELb0ELb0ELb0ELi2ELi2ELi2ELi2ELb0EEENS1_24CollectiveEpilogueBwdGQAISA_fSD_Li256ELb0ELb1EEENS1_25SingleTileBwdLPTSchedulerILb0ELi128ELb1EEEEEEEEEvNT_6ParamsE,"",@"SHT_CUDA_INFO"
	.sectionflags	@""
	.align	4


	//----- nvinfo : EIATTR_CUDA_API_VERSION
	.align		4
        /*0000*/ 	.byte	0x04, 0x37
        /*0002*/ 	.short	(.L_1080 - .L_1079)
.L_1079:
        /*0004*/ 	.word	0x00000082


	//----- nvinfo : EIATTR_SW2861232_WAR
	.align		4
.L_1080:
        /*0008*/ 	.byte	0x01, 0x35
	.zero		2


	//----- nvinfo : EIATTR_PARAM_CBANK
	.align		4
        /*000c*/ 	.byte	0x04, 0x0a
        /*000e*/ 	.short	(.L_1082 - .L_1081)
	.align		4
.L_1081:
        /*0010*/ 	.word	index@(.nv.constant0._ZN7cutlass13device_kernelIN5flash19enable_sm80_to_sm89INS1_16FlashAttnBwdSm80INS1_25CollectiveMainloopBwdSm80ILi2ELi2EN4cute5tupleIJNS5_1CILi64EEENS7_ILi128EEES9_EEENS_10bfloat16_tEfNS_4arch4Sm80ELb1ELb0ELb0ELb0ELb1ELb0ELb0ELb0ELi2ELi2ELi2ELi2ELb0EEENS1_24CollectiveEpilogueBwdGQAISA_fSD_Li256ELb0ELb1EEENS1_25SingleTileBwdLPTSchedulerILb0ELi128ELb1EEEEEEEEEvNT_6ParamsE)
        /*0014*/ 	.short	0x0160
        /*0016*/ 	.short	0x0290


	//----- nvinfo : EIATTR_CBANK_PARAM_SIZE
	.align		4
.L_1082:
        /*0018*/ 	.byte	0x03, 0x19
        /*001a*/ 	.short	0x0290


	//----- nvinfo : EIATTR_KPARAM_INFO
	.align		4
        /*001c*/ 	.byte	0x04, 0x17
        /*001e*/ 	.short	(.L_1084 - .L_1083)
.L_1083:
        /*0020*/ 	.word	0x00000000
        /*0024*/ 	.short	0x0000
        /*0026*/ 	.short	0x0000
        /*0028*/ 	.byte	0x00, 0xf0, 0x41, 0x0a


	//----- nvinfo : EIATTR_MAXREG_COUNT
	.align		4
.L_1084:
        /*002c*/ 	.byte	0x03, 0x1b
        /*002e*/ 	.short	0x00ff


	//----- nvinfo : EIATTR_NUM_BARRIERS
	.align		4
        /*0030*/ 	.byte	0x02, 0x4c
        /*0032*/ 	.byte	0x02
	.zero		1


	//----- nvinfo : EIATTR_ANNOTATIONS
	.align		4
        /*0034*/ 	.byte	0x04, 0x55
        /*0036*/ 	.short	(.L_1086 - .L_1085)


	//   ....[0]....
.L_1085:
        /* <DEDUP_REMOVED lines=14> */


	//----- nvinfo : EIATTR_MERCURY_ISA_VERSION
	.align		4
.L_1086:
        /*0100*/ 	.byte	0x03, 0x5f
        /*0102*/ 	.short	0x0000


	//----- nvinfo : EIATTR_COOP_GROUP_MASK_REGIDS
	.align		4
        /*0104*/ 	.byte	0x04, 0x29
        /*0106*/ 	.short	(.L_1088 - .L_1087)


	//   ....[0]....
.L_1087:
        /*0108*/ 	.word	0xffffffff


	//   ....[1]....
        /*010c*/ 	.word	0xffffffff


	//   ....[2]....
        /*0110*/ 	.word	0xffffffff


	//   ....[3]....
        /*0114*/ 	.word	0xffffffff


	//   ....[4]....
        /*0118*/ 	.word	0xffffffff


	//   ....[5]....
        /*011c*/ 	.word	0xffffffff


	//   ....[6]....
        /*0120*/ 	.word	0xffffffff


	//   ....[7]....
        /*0124*/ 	.word	0xffffffff


	//   ....[8]....
        /*0128*/ 	.word	0xffffffff


	//----- nvinfo : EIATTR_COOP_GROUP_INSTR_OFFSETS
	.align		4
.L_1088:
        /*012c*/ 	.byte	0x04, 0x28
        /*012e*/ 	.short	(.L_1090 - .L_1089)


	//   ....[0]....
.L_1089:
        /*0130*/ 	.word	0x00000050


	//   ....[1]....
        /*0134*/ 	.word	0x00006ea0


	//   ....[2]....
        /*0138*/ 	.word	0x00006ed0


	//   ....[3]....
        /*013c*/ 	.word	0x00007400


	//   ....[4]....
        /*0140*/ 	.word	0x00007410


	//   ....[5]....
        /*0144*/ 	.word	0x000075d0


	//   ....[6]....
        /*0148*/ 	.word	0x000076e0


	//   ....[7]....
        /*014c*/ 	.word	0x00007b10


	//   ....[8]....
        /*0150*/ 	.word	0x00007b20


	//----- nvinfo : EIATTR_EXIT_INSTR_OFFSETS
	.align		4
.L_1090:
        /*0154*/ 	.byte	0x04, 0x1c
        /*0156*/ 	.short	(.L_1092 - .L_1091)


	//   ....[0]....
.L_1091:
        /*0158*/ 	.word	0x000005a0


	//   ....[1]....
        /*015c*/ 	.word	0x00006c20


	//   ....[2]....
        /*0160*/ 	.word	0x00007b30


	//   ....[3]....
        /*0164*/ 	.word	0x00007bd0


	//----- nvinfo : EIATTR_MAX_THREADS
	.align		4
.L_1092:
        /*0168*/ 	.byte	0x04, 0x05
        /*016a*/ 	.short	(.L_1094 - .L_1093)
.L_1093:
        /*016c*/ 	.word	0x00000100
        /*0170*/ 	.word	0x00000001
        /*0174*/ 	.word	0x00000001


	//----- nvinfo : EIATTR_CRS_STACK_SIZE
	.align		4
.L_1094:
        /*0178*/ 	.byte	0x04, 0x1e
        /*017a*/ 	.short	(.L_1096 - .L_1095)
.L_1095:
        /*017c*/ 	.word	0x00000000
.L_1096:


//--------------------- .nv.info._ZN7cutlass13device_kernelIN5flash22FlashAttnBwdPreprocessIN4cute5tupleIJNS3_1CILi64EEENS5_ILi128EEEEEENS_10bfloat16_tEfNS_4arch4Sm80ELb1ELb0EEEEEvNT_6ParamsE --------------------------
	.section	.nv.info._ZN7cutlass13device_kernelIN5flash22FlashAttnBwdPreprocessIN4cute5tupleIJNS3_1CILi64EEENS5_ILi128EEEEEENS_10bfloat16_tEfNS_4arch4Sm80ELb1ELb0EEEEEvNT_6ParamsE,"",@"SHT_CUDA_INFO"
	.sectionflags	@""
	.align	4


	//----- nvinfo : EIATTR_CUDA_API_VERSION
	.align		4
        /*0000*/ 	.byte	0x04, 0x37
        /*0002*/ 	.short	(.L_1098 - .L_1097)
.L_1097:
        /*0004*/ 	.word	0x00000082


	//----- nvinfo : EIATTR_SW2861232_WAR
	.align		4
.L_1098:
        /*0008*/ 	.byte	0x01, 0x35
	.zero		2


	//----- nvinfo : EIATTR_PARAM_CBANK
	.align		4
        /*000c*/ 	.byte	0x04, 0x0a
        /*000e*/ 	.short	(.L_1100 - .L_1099)
	.align		4
.L_1099:
        /*0010*/ 	.word	index@(.nv.constant0._ZN7cutlass13device_kernelIN5flash22FlashAttnBwdPreprocessIN4cute5tupleIJNS3_1CILi64EEENS5_ILi128EEEEEENS_10bfloat16_tEfNS_4arch4Sm80ELb1ELb0EEEEEvNT_6ParamsE)
        /*0014*/ 	.short	0x0160
        /*0016*/ 	.short	0x00f0


	//----- nvinfo : EIATTR_CBANK_PARAM_SIZE
	.align		4
.L_1100:
        /*0018*/ 	.byte	0x03, 0x19
        /*001a*/ 	.short	0x00f0


	//----- nvinfo : EIATTR_KPARAM_INFO
	.align		4
        /*001c*/ 	.byte	0x04, 0x17
        /*001e*/ 	.short	(.L_1102 - .L_1101)
.L_1101:
        /*0020*/ 	.word	0x00000000
        /*0024*/ 	.short	0x0000
        /*0026*/ 	.short	0x0000
        /*0028*/ 	.byte	0x00, 0xf0, 0xc1, 0x03


	//----- nvinfo : EIATTR_MAXREG_COUNT
	.align		4
.L_1102:
        /*002c*/ 	.byte	0x03, 0x1b
        /*002e*/ 	.short	0x0080


	//----- nvinfo : EIATTR_MERCURY_ISA_VERSION
	.align		4
        /*0030*/ 	.byte	0x03, 0x5f
        /*0032*/ 	.short	0x0000


	//----- nvinfo : EIATTR_COOP_GROUP_MASK_REGIDS
	.align		4
        /*0034*/ 	.byte	0x04, 0x29
        /*0036*/ 	.short	(.L_1104 - .L_1103)


	//   ....[0]....
.L_1103:
        /*0038*/ 	.word	0xffffffff


	//   ....[1]....
        /*003c*/ 	.word	0xffffffff


	//   ....[2]....
        /*0040*/ 	.word	0xffffffff


	//   ....[3]....
        /*0044*/ 	.word	0xffffffff


	//   ....[4]....
        /*0048*/ 	.word	0xffffffff


	//   ....[5]....
        /*004c*/ 	.word	0xffffffff


	//   ....[6]....
        /*0050*/ 	.word	0xffffffff


	//   ....[7]....
        /*0054*/ 	.word	0xffffffff


	//   ....[8]....
        /*0058*/ 	.word	0xffffffff


	//   ....[9]....
        /*005c*/ 	.word	0xffffffff


	//   ....[10]....
        /*0060*/ 	.word	0xffffffff


	//   ....[11]....
        /*0064*/ 	.word	0xffffffff


	//   ....[12]....
        /*0068*/ 	.word	0xffffffff


	//   ....[13]....
        /*006c*/ 	.word	0xffffffff


	//   ....[14]....
        /*0070*/ 	.word	0xffffffff


	//   ....[15]....
        /*0074*/ 	.word	0xffffffff


	//----- nvinfo : EIATTR_COOP_GROUP_INSTR_OFFSETS
	.align		4
.L_1104:
        /*0078*/ 	.byte	0x04, 0x28
        /*007a*/ 	.short	(.L_1106 - .L_1105)


	//   ....[0]....
.L_1105:
        /*007c*/ 	.word	0x00000fa0


	//   ....[1]....
        /*0080*/ 	.word	0x00000fb0


	//   ....[2]....
        /*0084*/ 	.word	0x00000fc0


	//   ....[3]....
        /*0088*/ 	.word	0x00000fd0


	//   ....[4]....
        /*008c*/ 	.word	0x00001020


	//   ....[5]....
        /*0090*/ 	.word	0x00001030


	//   ....[6]....
        /*0094*/ 	.word	0x00001040


	//   ....[7]....
        /*0098*/ 	.word	0x00001050


	//   ....[8]....
        /*009c*/ 	.word	0x000010a0


	//   ....[9]....
        /*00a0*/ 	.word	0x000010b0


	//   ....[10]....
        /*00a4*/ 	.word	0x000010c0


	//   ....[11]....
        /*00a8*/ 	.word	0x000010d0


	//   ....[12]....
        /*00ac*/ 	.word	0x00001120


	//   ....[13]....
        /*00b0*/ 	.word	0x00001130


	//   ....[14]....
        /*00b4*/ 	.word	0x00001140


	//   ....[15]....
        /*00b8*/ 	.word	0x00001150


	//----- nvinfo : EIATTR_EXIT_INSTR_OFFSETS
	.align		4
.L_1106:
        /*00bc*/ 	.byte	0x04, 0x1c
        /*00be*/ 	.short	(.L_1108 - .L_1107)


	//   ....[0]....
.L_1107:
        /*00c0*/ 	.word	0x00001690


	//   ....[1]....
        /*00c4*/ 	.word	0x000016f0


	//----- nvinfo : EIATTR_CTAIDZ_USED
	.align		4
.L_1108:
        /*00c8*/ 	.byte	0x01, 0x04
	.zero		2


	//----- nvinfo : EIATTR_MAX_THREADS
	.align		4
        /*00cc*/ 	.byte	0x04, 0x05
        /*00ce*/ 	.short	(.L_1110 - .L_1109)
.L_1109:
        /*00d0*/ 	.word	0x00000100
        /*00d4*/ 	.word	0x00000001
        /*00d8*/ 	.word	0x00000001


	//----- nvinfo : EIATTR_CRS_STACK_SIZE
	.align		4
.L_1110:
        /*00dc*/ 	.byte	0x04, 0x1e
        /*00de*/ 	.short	(.L_1112 - .L_1111)
.L_1111:
        /*00e0*/ 	.word	0x00000000
.L_1112:


//--------------------- .nv.info._ZN7cutlass13device_kernelIN5flash19enable_sm80_to_sm89INS1_16FlashAttnBwdSm80INS1_25CollectiveMainloopBwdSm80ILi2ELi2EN4cute5tupleIJNS5_1CILi64EEENS7_ILi128EEES9_EEENS_10bfloat16_tEfNS_4arch4Sm80ELb1ELb0ELb0ELb1ELb0ELb0ELb0ELb0ELi2ELi2ELi2ELi2ELb0EEENS1_21CollectiveEpilogueBwdISA_SB_SD_Li256ELb1ELb0ELi4EEENS1_25SingleTileBwdLPTSchedulerILb1ELi128ELb0EEEEEEEEEvNT_6ParamsE --------------------------
	.section	.nv.info._ZN7cutlass13device_kernelIN5flash19enable_sm80_to_sm89INS1_16FlashAttnBwdSm80INS1_25CollectiveMainloopBwdSm80ILi2ELi2EN4cute5tupleIJNS5_1CILi64EEENS7_ILi128EEES9_EEENS_10bfloat16_tEfNS_4arch4Sm80ELb1ELb0ELb0ELb1ELb0ELb0ELb0ELb0ELi2ELi2ELi2ELi2ELb0EEENS1_21CollectiveEpilogueBwdISA_SB_SD_Li256ELb1ELb0ELi4EEENS1_25SingleTileBwdLPTSchedulerILb1ELi128ELb0EEEEEEEEEvNT_6ParamsE,"",@"SHT_CUDA_INFO"
	.sectionflags	@""
	.align	4


	//----- nvinfo : EIATTR_CUDA_API_VERSION
	.align		4
        /*0000*/ 	.byte	0x04, 0x37
        /*0002*/ 	.short	(.L_1114 - .L_1113)
.L_1113:
        /*0004*/ 	.word	0x00000082


	//----- nvinfo : EIATTR_SW2861232_WAR
	.align		4
.L_1114:
        /*0008*/ 	.byte	0x01, 0x35
	.zero		2


	//----- nvinfo : EIATTR_PARAM_CBANK
	.align		4
        /*000c*/ 	.byte	0x04, 0x0a
        /*000e*/ 	.short	(.L_1116 - .L_1115)
	.align		4
.L_1115:
        /*0010*/ 	.word	index@(.nv.constant0._ZN7cutlass13device_kernelIN5flash19enable_sm80_to_sm89INS1_16FlashAttnBwdSm80INS1_25CollectiveMainloopBwdSm80ILi2ELi2EN4cute5tupleIJNS5_1CILi64EEENS7_ILi128EEES9_EEENS_10bfloat16_tEfNS_4arch4Sm80ELb1ELb0ELb0ELb1ELb0ELb0ELb0ELb0ELi2ELi2ELi2ELi2ELb0EEENS1_21CollectiveEpilogueBwdISA_SB_SD_Li256ELb1ELb0ELi4EEENS1_25SingleTileBwdLPTSchedulerILb1ELi128ELb0EEEEEEEEEvNT_6ParamsE)
        /*0014*/ 	.short	0x0160
        /*0016*/ 	.short	0x0288


	//----- nvinfo : EIATTR_CBANK_PARAM_SIZE
	.align		4
.L_1116:
        /*0018*/ 	.byte	0x03, 0x19
        /*001a*/ 	.short	0x0288


	//----- nvinfo : EIATTR_KPARAM_INFO
	.align		4
        /*001c*/ 	.byte	0x04, 0x17
        /*001e*/ 	.short	(.L_1118 - .L_1117)
.L_1117:
        /*0020*/ 	.word	0x00000000
        /*0024*/ 	.short	0x0000
        /*0026*/ 	.short	0x0000
        /*0028*/ 	.byte	0x00, 0xf0, 0x21, 0x0a


	//----- nvinfo : EIATTR_MAXREG_COUNT
	.align		4
.L_1118:
        /*002c*/ 	.byte	0x03, 0x1b
        /*002e*/ 	.short	0x00ff


	//----- nvinfo : EIATTR_NUM_BARRIERS
	.align		4
        /*0030*/ 	.byte	0x02, 0x4c
        /*0032*/ 	.byte	0x02
	.zero		1


	//----- nvinfo : EIATTR_ANNOTATIONS
	.align		4
        /*0034*/ 	.byte	0x04, 0x55
        /*0036*/ 	.short	(.L_1120 - .L_1119)


	//   ....[0]....
.L_1119:
        /* <DEDUP_REMOVED lines=19> */


	//----- nvinfo : EIATTR_MERCURY_ISA_VERSION
	.align		4
.L_1120:
        /*0150*/ 	.byte	0x03, 0x5f
        /*0152*/ 	.short	0x0000


	//----- nvinfo : EIATTR_COOP_GROUP_MASK_REGIDS
	.align		4
        /*0154*/ 	.byte	0x04, 0x29
        /*0156*/ 	.short	(.L_1122 - .L_1121)


	//   ....[0]....
.L_1121:
        /*0158*/ 	.word	0xffffffff


	//----- nvinfo : EIATTR_COOP_GROUP_INSTR_OFFSETS
	.align		4
.L_1122:
        /*015c*/ 	.byte	0x04, 0x28
        /*015e*/ 	.short	(.L_1124 - .L_1123)


	//   ....[0]....
.L_1123:
        /*0160*/ 	.word	0x00000060


	//----- nvinfo : EIATTR_EXIT_INSTR_OFFSETS
	.align		4
.L_1124:
        /*0164*/ 	.byte	0x04, 0x1c
        /*0166*/ 	.short	(.L_1126 - .L_1125)


	//   ....[0]....
.L_1125:
        /*0168*/ 	.word	0x000009d0


	//   ....[1]....
        /*016c*/ 	.word	0x000095f0


	//   ....[2]....
        /*0170*/ 	.word	0x000096b0


	//   ....[3]....
        /*0174*/ 	.word	0x0000aa20


	//   ....[4]....
        /*0178*/ 	.word	0x0000aae0


	//----- nvinfo : EIATTR_MAX_THREADS
	.align		4
.L_1126:
        /*017c*/ 	.byte	0x04, 0x05
        /*017e*/ 	.short	(.L_1128 - .L_1127)
.L_1127:
        /*0180*/ 	.word	0x00000100
        /*0184*/ 	.word	0x00000001
        /*0188*/ 	.word	0x00000001


	//----- nvinfo : EIATTR_CRS_STACK_SIZE
	.align		4
.L_1128:
        /*018c*/ 	.byte	0x04, 0x1e
        /*018e*/ 	.short	(.L_1130 - .L_1129)
.L_1129:
        /*0190*/ 	.word	0x00000000
.L_1130:


//--------------------- .nv.info._ZN7cutlass13device_kernelIN5flash19enable_sm80_to_sm89INS1_16FlashAttnBwdSm80INS1_25CollectiveMainloopBwdSm80ILi2ELi2EN4cute5tupleIJNS5_1CILi64EEENS7_ILi128EEES9_EEENS_10bfloat16_tEfNS_4arch4Sm80ELb1ELb0ELb0ELb1ELb1ELb0ELb0ELb0ELi2ELi2ELi2ELi2ELb0EEENS1_21CollectiveEpilogueBwdISA_SB_SD_Li256ELb1ELb0ELi4EEENS1_25SingleTileBwdLPTSchedulerILb1ELi128ELb1EEEEEEEEEvNT_6ParamsE --------------------------
	.section	.nv.info._ZN7cutlass13device_kernelIN5flash19enable_sm80_to_sm89INS1_16FlashAttnBwdSm80INS1_25CollectiveMainloopBwdSm80ILi2ELi2EN4cute5tupleIJNS5_1CILi64EEENS7_ILi128EEES9_EEENS_10bfloat16_tEfNS_4arch4Sm80ELb1ELb0ELb0ELb1ELb1ELb0ELb0ELb0ELi2ELi2ELi2ELi2ELb0EEENS1_21CollectiveEpilogueBwdISA_SB_SD_Li256ELb1ELb0ELi4EEENS1_25SingleTileBwdLPTSchedulerILb1ELi128ELb1EEEEEEEEEvNT_6ParamsE,"",@"SHT_CUDA_INFO"
	.sectionflags	@""
	.align	4


	//----- nvinfo : EIATTR_CUDA_API_VERSION
	.align		4
        /*0000*/ 	.byte	0x04, 0x37
        /*0002*/ 	.short	(.L_1132 - .L_1131)
.L_1131:
        /*0004*/ 	.word	0x00000082


	//----- nvinfo : EIATTR_SW2861232_WAR
	.align		4
.L_1132:
        /*0008*/ 	.byte	0x01, 0x35
	.zero		2


	//----- nvinfo : EIATTR_PARAM_CBANK
	.align		4
        /*000c*/ 	.byte	0x04, 0x0a
        /*000e*/ 	.short	(.L_1134 - .L_1133)
	.align		4
.L_1133:
        /*0010*/ 	.word	index@(.nv.constant0._ZN7cutlass13device_kernelIN5flash19enable_sm80_to_sm89INS1_16FlashAttnBwdSm80INS1_25CollectiveMainloopBwdSm80ILi2ELi2EN4cute5tupleIJNS5_1CILi64EEENS7_ILi128EEES9_EEENS_10bfloat16_tEfNS_4arch4Sm80ELb1ELb0ELb0ELb1ELb1ELb0ELb0ELb0ELi2ELi2ELi2ELi2ELb0EEENS1_21CollectiveEpilogueBwdISA_SB_SD_Li256ELb1ELb0ELi4EEENS1_25SingleTileBwdLPTSchedulerILb1ELi128ELb1EEEEEEEEEvNT_6ParamsE)
        /*0014*/ 	.short	0x0160
        /*0016*/ 	.short	0x0288


	//----- nvinfo : EIATTR_CBANK_PARAM_SIZE
	.align		4
.L_1134:
        /*0018*/ 	.byte	0x03, 0x19
        /*001a*/ 	.short	0x0288


	//----- nvinfo : EIATTR_KPARAM_INFO
	.align		4
        /*001c*/ 	.byte	0x04, 0x17
        /*001e*/ 	.short	(.L_1136 - .L_1135)
.L_1135:
        /*0020*/ 	.word	0x00000000
        /*0024*/ 	.short	0x0000
        /*0026*/ 	.short	0x0000
        /*0028*/ 	.byte	0x00, 0xf0, 0x21, 0x0a


	//----- nvinfo : EIATTR_MAXREG_COUNT
	.align		4
.L_1136:
        /*002c*/ 	.byte	0x03, 0x1b
        /*002e*/ 	.short	0x00ff


	//----- nvinfo : EIATTR_NUM_BARRIERS
	.align		4
        /*0030*/ 	.byte	0x02, 0x4c
        /*0032*/ 	.byte	0x02
	.zero		1


	//----- nvinfo : EIATTR_ANNOTATIONS
	.align		4
        /*0034*/ 	.byte	0x04, 0x55
        /*0036*/ 	.short	(.L_1138 - .L_1137)


	//   ....[0]....
.L_1137:
        /* <DEDUP_REMOVED lines=21> */


	//----- nvinfo : EIATTR_MERCURY_ISA_VERSION
	.align		4
.L_1138:
        /*0170*/ 	.byte	0x03, 0x5f
        /*0172*/ 	.short	0x0000


	//----- nvinfo : EIATTR_COOP_GROUP_MASK_REGIDS
	.align		4
        /*0174*/ 	.byte	0x04, 0x29
        /*0176*/ 	.short	(.L_1140 - .L_1139)


	//   ....[0]....
.L_1139:
        /*0178*/ 	.word	0xffffffff


	//----- nvinfo : EIATTR_COOP_GROUP_INSTR_OFFSETS
	.align		4
.L_1140:
        /*017c*/ 	.byte	0x04, 0x28
        /*017e*/ 	.short	(.L_1142 - .L_1141)


	//   ....[0]....
.L_1141:
        /*0180*/ 	.word	0x00000060


	//----- nvinfo : EIATTR_EXIT_INSTR_OFFSETS
	.align		4
.L_1142:
        /*0184*/ 	.byte	0x04, 0x1c
        /*0186*/ 	.short	(.L_1144 - .L_1143)


	//   ....[0]....
.L_1143:
        /*0188*/ 	.word	0x00000a10


	//   ....[1]....
        /*018c*/ 	.word	0x00009490


	//   ....[2]....
        /*0190*/ 	.word	0x00009550


	//   ....[3]....
        /*0194*/ 	.word	0x0000a890


	//   ....[4]....
        /*0198*/ 	.word	0x0000a950


	//----- nvinfo : EIATTR_MAX_THREADS
	.align		4
.L_1144:
        /*019c*/ 	.byte	0x04, 0x05
        /*019e*/ 	.short	(.L_1146 - .L_1145)
.L_1145:
        /*01a0*/ 	.word	0x00000100
        /*01a4*/ 	.word	0x00000001
        /*01a8*/ 	.word	0x00000001


	//----- nvinfo : EIATTR_CRS_STACK_SIZE
	.align		4
.L_1146:
        /*01ac*/ 	.byte	0x04, 0x1e
        /*01ae*/ 	.short	(.L_1148 - .L_1147)
.L_1147:
        /*01b0*/ 	.word	0x00000000
.L_1148:


//--------------------- .nv.info._ZN7cutlass13device_kernelIN5flash19enable_sm80_to_sm89INS1_16FlashAttnBwdSm80INS1_25CollectiveMainloopBwdSm80ILi2ELi2EN4cute5tupleIJNS5_1CILi64EEENS7_ILi128EEES9_EEENS_10bfloat16_tEfNS_4arch4Sm80ELb1ELb0ELb0ELb1ELb0ELb0ELb0ELb0ELi2ELi2ELi2ELi2ELb0EEENS1_24CollectiveEpilogueBwdGQAISA_fSD_Li256ELb1ELb0EEENS1_25SingleTileBwdLPTSchedulerILb1ELi128ELb0EEEEEEEEEvNT_6ParamsE --------------------------
	.section	.nv.info._ZN7cutlass13device_kernelIN5flash19enable_sm80_to_sm89INS1_16FlashAttnBwdSm80INS1_25CollectiveMainloopBwdSm80ILi2ELi2EN4cute5tupleIJNS5_1CILi64EEENS7_ILi128EEES9_EEENS_10bfloat16_tEfNS_4arch4Sm80ELb1ELb0ELb0ELb1ELb0ELb0ELb0ELb0ELi2ELi2ELi2ELi2ELb0EEENS1_24CollectiveEpilogueBwdGQAISA_fSD_Li256ELb1ELb0EEENS1_25SingleTileBwdLPTSchedulerILb1ELi128ELb0EEEEEEEEEvNT_6ParamsE,"",@"SHT_CUDA_INFO"
	.sectionflags	@""
	.align	4


	//----- nvinfo : EIATTR_CUDA_API_VERSION
	.align		4
        /*0000*/ 	.byte	0x04, 0x37
        /*0002*/ 	.short	(.L_1150 - .L_1149)
.L_1149:
        /*0004*/ 	.word	0x00000082


	//----- nvinfo : EIATTR_SW2861232_WAR
	.align		4
.L_1150:
        /*0008*/ 	.byte	0x01, 0x35
	.zero		2


	//----- nvinfo : EIATTR_PARAM_CBANK
	.align		4
        /*000c*/ 	.byte	0x04, 0x0a
        /*000e*/ 	.short	(.L_1152 - .L_1151)
	.align		4
.L_1151:
        /*0010*/ 	.word	index@(.nv.constant0._ZN7cutlass13device_kernelIN5flash19enable_sm80_to_sm89INS1_16FlashAttnBwdSm80INS1_25CollectiveMainloopBwdSm80ILi2ELi2EN4cute5tupleIJNS5_1CILi64EEENS7_ILi128EEES9_EEENS_10bfloat16_tEfNS_4arch4Sm80ELb1ELb0ELb0ELb1ELb0ELb0ELb0ELb0ELi2ELi2ELi2ELi2ELb0EEENS1_24CollectiveEpilogueBwdGQAISA_fSD_Li256ELb1ELb0EEENS1_25SingleTileBwdLPTSchedulerILb1ELi128ELb0EEEEEEEEEvNT_6ParamsE)
        /*0014*/ 	.short	0x0160
        /*0016*/ 	.short	0x0290


	//----- nvinfo : EIATTR_CBANK_PARAM_SIZE
	.align		4
.L_1152:
        /*0018*/ 	.byte	0x03, 0x19
        /*001a*/ 	.short	0x0290


	//----- nvinfo : EIATTR_KPARAM_INFO
	.align		4
        /*001c*/ 	.byte	0x04, 0x17
        /*001e*/ 	.short	(.L_1154 - .L_1153)
.L_1153:
        /*0020*/ 	.word	0x00000000
        /*0024*/ 	.short	0x0000
        /*0026*/ 	.short	0x0000
        /*0028*/ 	.byte	0x00, 0xf0, 0x41, 0x0a


	//----- nvinfo : EIATTR_MAXREG_COUNT
	.align		4
.L_1154:
        /*002c*/ 	.byte	0x03, 0x1b
        /*002e*/ 	.short	0x00ff


	//----- nvinfo : EIATTR_NUM_BARRIERS
	.align		4
        /*0030*/ 	.byte	0x02, 0x4c
        /*0032*/ 	.byte	0x02
	.zero		1


	//----- nvinfo : EIATTR_ANNOTATIONS
	.align		4
        /*0034*/ 	.byte	0x04, 0x55
        /*0036*/ 	.short	(.L_1156 - .L_1155)


	//   ....[0]....
.L_1155:
        /* <DEDUP_REMOVED lines=20> */


	//----- nvinfo : EIATTR_MERCURY_ISA_VERSION
	.align		4
.L_1156:
        /*0168*/ 	.byte	0x03, 0x5f
        /*016a*/ 	.short	0x0000


	//----- nvinfo : EIATTR_COOP_GROUP_MASK_REGIDS
	.align		4
        /*016c*/ 	.byte	0x04, 0x29
        /*016e*/ 	.short	(.L_1158 - .L_1157)


	//   ....[0]....
.L_1157:
        /*0170*/ 	.word	0xffffffff


	//----- nvinfo : EIATTR_COOP_GROUP_INSTR_OFFSETS
	.align		4
.L_1158:
        /*0174*/ 	.byte	0x04, 0x28
        /*0176*/ 	.short	(.L_1160 - .L_1159)


	//   ....[0]....
.L_1159:
        /*0178*/ 	.word	0x00000060


	//----- nvinfo : EIATTR_EXIT_INSTR_OFFSETS
	.align		4
.L_1160:
        /*017c*/ 	.byte	0x04, 0x1c
        /*017e*/ 	.short	(.L_1162 - .L_1161)


	//   ....[0]....
.L_1161:
        /*0180*/ 	.word	0x00000a00


	//   ....[1]....
        /*0184*/ 	.word	0x00007400


	//   ....[2]....
        /*0188*/ 	.word	0x00007f70


	//----- nvinfo : EIATTR_MAX_THREADS
	.align		4
.L_1162:
        /*018c*/ 	.byte	0x04, 0x05
        /*018e*/ 	.short	(.L_1164 - .L_1163)
.L_1163:
        /*0190*/ 	.word	0x00000100
        /*0194*/ 	.word	0x00000001
        /*0198*/ 	.word	0x00000001


	//----- nvinfo : EIATTR_CRS_STACK_SIZE
	.align		4
.L_1164:
        /*019c*/ 	.byte	0x04, 0x1e
        /*019e*/ 	.short	(.L_1166 - .L_1165)
.L_1165:
        /*01a0*/ 	.word	0x00000000
.L_1166:


//--------------------- .nv.info._ZN7cutlass13device_kernelIN5flash32FlashAttnBwdPostprocessConvertdQIN4cute5tupleIJNS3_1CILi128EEES6_EEENS_10bfloat16_tEfNS_4arch4Sm80ELi256ENS3_8TiledMMAINS3_8MMA_AtomIJNS3_30SM80_16x8x16_F32BF16BF16F32_TNEEEENS3_6LayoutINS4_IJNS5_ILi2EEENS5_ILi4EEENS5_ILi1EEEEEENS4_IJSI_SG_NS5_ILi0EEEEEEEENS4_IJNS5_ILi32EEENS5_ILi64EEENS5_ILi16EEEEEEEELb0EEEEEvNT_6ParamsE --------------------------
	.section	.nv.info._ZN7cutlass13device_kernelIN5flash32FlashAttnBwdPostprocessConvertdQIN4cute5tupleIJNS3_1CILi128EEES6_EEENS_10bfloat16_tEfNS_4arch4Sm80ELi256ENS3_8TiledMMAINS3_8MMA_AtomIJNS3_30SM80_16x8x16_F32BF16BF16F32_TNEEEENS3_6LayoutINS4_IJNS5_ILi2EEENS5_ILi4EEENS5_ILi1EEEEEENS4_IJSI_SG_NS5_ILi0EEEEEEEENS4_IJNS5_ILi32EEENS5_ILi64EEENS5_ILi16EEEEEEEELb0EEEEEvNT_6ParamsE,"",@"SHT_CUDA_INFO"
	.sectionflags	@""
	.align	4


	//----- nvinfo : EIATTR_CUDA_API_VERSION
	.align		4
        /*0000*/ 	.byte	0x04, 0x37
        /*0002*/ 	.short	(.L_1168 - .L_1167)
.L_1167:
        /*0004*/ 	.word	0x00000082


	//----- nvinfo : EIATTR_SW2861232_WAR
	.align		4
.L_1168:
        /*0008*/ 	.byte	0x01, 0x35
	.zero		2


	//----- nvinfo : EIATTR_PARAM_CBANK
	.align		4
        /*000c*/ 	.byte	0x04, 0x0a
        /*000e*/ 	.short	(.L_1170 - .L_1169)
	.align		4
.L_1169:
        /*0010*/ 	.word	index@(.nv.constant0._ZN7cutlass13device_kernelIN5flash32FlashAttnBwdPostprocessConvertdQIN4cute5tupleIJNS3_1CILi128EEES6_EEENS_10bfloat16_tEfNS_4arch4Sm80ELi256ENS3_8TiledMMAINS3_8MMA_AtomIJNS3_30SM80_16x8x16_F32BF16BF16F32_TNEEEENS3_6LayoutINS4_IJNS5_ILi2EEENS5_ILi4EEENS5_ILi1EEEEEENS4_IJSI_SG_NS5_ILi0EEEEEEEENS4_IJNS5_ILi32EEENS5_ILi64EEENS5_ILi16EEEEEEEELb0EEEEEvNT_6ParamsE)
        /*0014*/ 	.short	0x0160
        /*0016*/ 	.short	0x0070


	//----- nvinfo : EIATTR_CBANK_PARAM_SIZE
	.align		4
.L_1170:
        /*0018*/ 	.byte	0x03, 0x19
        /*001a*/ 	.short	0x0070


	//----- nvinfo : EIATTR_KPARAM_INFO
	.align		4
        /*001c*/ 	.byte	0x04, 0x17
        /*001e*/ 	.short	(.L_1172 - .L_1171)
.L_1171:
        /*0020*/ 	.word	0x00000000
        /*0024*/ 	.short	0x0000
        /*0026*/ 	.short	0x0000
        /*0028*/ 	.byte	0x00, 0xf0, 0xc1, 0x01


	//----- nvinfo : EIATTR_MAXREG_COUNT
	.align		4
.L_1172:
        /*002c*/ 	.byte	0x03, 0x1b
        /*002e*/ 	.short	0x0080


	//----- nvinfo : EIATTR_NUM_BARRIERS
	.align		4
        /*0030*/ 	.byte	0x02, 0x4c
        /*0032*/ 	.byte	0x01
	.zero		1


	//----- nvinfo : EIATTR_MERCURY_ISA_VERSION
	.align		4
        /*0034*/ 	.byte	0x03, 0x5f
        /*0036*/ 	.short	0x0000


	//----- nvinfo : EIATTR_EXIT_INSTR_OFFSETS
	.align		4
        /*0038*/ 	.byte	0x04, 0x1c
        /*003a*/ 	.short	(.L_1174 - .L_1173)


	//   ....[0]....
.L_1173:
        /*003c*/ 	.word	0x00000180


	//   ....[1]....
        /*0040*/ 	.word	0x00001db0


	//   ....[2]....
        /*0044*/ 	.word	0x00001e60


	//----- nvinfo : EIATTR_CTAIDZ_USED
	.align		4
.L_1174:
        /*0048*/ 	.byte	0x01, 0x04
	.zero		2


	//----- nvinfo : EIATTR_MAX_THREADS
	.align		4
        /*004c*/ 	.byte	0x04, 0x05
        /*004e*/ 	.short	(.L_1176 - .L_1175)
.L_1175:
        /*0050*/ 	.word	0x00000100
        /*0054*/ 	.word	0x00000001
        /*0058*/ 	.word	0x00000001


	//----- nvinfo : EIATTR_CRS_STACK_SIZE
	.align		4
.L_1176:
        /*005c*/ 	.byte	0x04, 0x1e
        /*005e*/ 	.short	(.L_1178 - .L_1177)
.L_1177:
        /*0060*/ 	.word	0x00000000
.L_1178:


//--------------------- .nv.info._ZN7cutlass13device_kernelIN5flash32FlashAttnBwdPostprocessConvertdQIN4cute5tupleIJNS3_1CILi64EEENS5_ILi128EEEEEENS_10bfloat16_tEfNS_4arch4Sm80ELi256ENS3_8TiledMMAINS3_8MMA_AtomIJNS3_30SM80_16x8x16_F32BF16BF16F32_TNEEEENS3_6LayoutINS4_IJNS5_ILi2EEENS5_ILi4EEENS5_ILi1EEEEEENS4_IJSJ_SH_NS5_ILi0EEEEEEEENS4_IJNS5_ILi32EEES6_NS5_ILi16EEEEEEEELb0EEEEEvNT_6ParamsE --------------------------
	.section	.nv.info._ZN7cutlass13device_kernelIN5flash32FlashAttnBwdPostprocessConvertdQIN4cute5tupleIJNS3_1CILi64EEENS5_ILi128EEEEEENS_10bfloat16_tEfNS_4arch4Sm80ELi256ENS3_8TiledMMAINS3_8MMA_AtomIJNS3_30SM80_16x8x16_F32BF16BF16F32_TNEEEENS3_6LayoutINS4_IJNS5_ILi2EEENS5_ILi4EEENS5_ILi1EEEEEENS4_IJSJ_SH_NS5_ILi0EEEEEEEENS4_IJNS5_ILi32EEES6_NS5_ILi16EEEEEEEELb0EEEEEvNT_6ParamsE,"",@"SHT_CUDA_INFO"
	.sectionflags	@""
	.align	4


	//----- nvinfo : EIATTR_CUDA_API_VERSION
	.align		4
        /*0000*/ 	.byte	0x04, 0x37
        /*0002*/ 	.short	(.L_1180 - .L_1179)
.L_1179:
        /*0004*/ 	.word	0x00000082


	//----- nvinfo : EIATTR_SW2861232_WAR
	.align		4
.L_1180:
        /*0008*/ 	.byte	0x01, 0x35
	.zero		2


	//----- nvinfo : EIATTR_PARAM_CBANK
	.align		4
        /*000c*/ 	.byte	0x04, 0x0a
        /*000e*/ 	.short	(.L_1182 - .L_1181)
	.align		4
.L_1181:
        /*0010*/ 	.word	index@(.nv.constant0._ZN7cutlass13device_kernelIN5flash32FlashAttnBwdPostprocessConvertdQIN4cute5tupleIJNS3_1CILi64EEENS5_ILi128EEEEEENS_10bfloat16_tEfNS_4arch4Sm80ELi256ENS3_8TiledMMAINS3_8MMA_AtomIJNS3_30SM80_16x8x16_F32BF16BF16F32_TNEEEENS3_6LayoutINS4_IJNS5_ILi2EEENS5_ILi4EEENS5_ILi1EEEEEENS4_IJSJ_SH_NS5_ILi0EEEEEEEENS4_IJNS5_ILi32EEES6_NS5_ILi16EEEEEEEELb0EEEEEvNT_6ParamsE)
        /*0014*/ 	.short	0x0160
        /*0016*/ 	.short	0x0070


	//----- nvinfo : EIATTR_CBANK_PARAM_SIZE
	.align		4
.L_1182:
        /*0018*/ 	.byte	0x03, 0x19
        /*001a*/ 	.short	0x0070


	//----- nvinfo : EIATTR_KPARAM_INFO
	.align		4
        /*001c*/ 	.byte	0x04, 0x17
        /*001e*/ 	.short	(.L_1184 - .L_1183)
.L_1183:
        /*0020*/ 	.word	0x00000000
        /*0024*/ 	.short	0x0000
        /*0026*/ 	.short	0x0000
        /*0028*/ 	.byte	0x00, 0xf0, 0xc1, 0x01


	//----- nvinfo : EIATTR_MAXREG_COUNT
	.align		4
.L_1184:
        /*002c*/ 	.byte	0x03, 0x1b
        /*002e*/ 	.short	0x0080


	//----- nvinfo : EIATTR_NUM_BARRIERS
	.align		4
        /*0030*/ 	.byte	0x02, 0x4c
        /*0032*/ 	.byte	0x01
	.zero		1


	//----- nvinfo : EIATTR_MERCURY_ISA_VERSION
	.align		4
        /*0034*/ 	.byte	0x03, 0x5f
        /*0036*/ 	.short	0x0000


	//----- nvinfo : EIATTR_EXIT_INSTR_OFFSETS
	.align		4
        /*0038*/ 	.byte	0x04, 0x1c
        /*003a*/ 	.short	(.L_1186 - .L_1185)


	//   ....[0]....
.L_1185:
        /*003c*/ 	.word	0x00000180


	//   ....[1]....
        /*0040*/ 	.word	0x00001270


	//   ....[2]....
        /*0044*/ 	.word	0x00001320


	//----- nvinfo : EIATTR_CTAIDZ_USED
	.align		4
.L_1186:
        /*0048*/ 	.byte	0x01, 0x04
	.zero		2


	//----- nvinfo : EIATTR_MAX_THREADS
	.align		4
        /*004c*/ 	.byte	0x04, 0x05
        /*004e*/ 	.short	(.L_1188 - .L_1187)
.L_1187:
        /*0050*/ 	.word	0x00000100
        /*0054*/ 	.word	0x00000001
        /*0058*/ 	.word	0x00000001


	//----- nvinfo : EIATTR_CRS_STACK_SIZE
	.align		4
.L_1188:
        /*005c*/ 	.byte	0x04, 0x1e
        /*005e*/ 	.short	(.L_1190 - .L_1189)
.L_1189:
        /*0060*/ 	.word	0x00000000
.L_1190:


//--------------------- .nv.info._ZN7cutlass13device_kernelIN5flash19enable_sm80_to_sm89INS1_16FlashAttnBwdSm80INS1_25CollectiveMainloopBwdSm80ILi2ELi2EN4cute5tupleIJNS5_1CILi64EEENS7_ILi128EEES9_EEENS_10bfloat16_tEfNS_4arch4Sm80ELb1ELb0ELb0ELb1ELb1ELb0ELb0ELb0ELi2ELi2ELi2ELi2ELb0EEENS1_24CollectiveEpilogueBwdGQAISA_fSD_Li256ELb1ELb1EEENS1_25SingleTileBwdLPTSchedulerILb1ELi128ELb1EEEEEEEEEvNT_6ParamsE --------------------------
	.section	.nv.info._ZN7cutlass13device_kernelIN5flash19enable_sm80_to_sm89INS1_16FlashAttnBwdSm80INS1_25CollectiveMainloopBwdSm80ILi2ELi2EN4cute5tupleIJNS5_1CILi64EEENS7_ILi128EEES9_EEENS_10bfloat16_tEfNS_4arch4Sm80ELb1ELb0ELb0ELb1ELb1ELb0ELb0ELb0ELi2ELi2ELi2ELi2ELb0EEENS1_24CollectiveEpilogueBwdGQAISA_fSD_Li256ELb1ELb1EEENS1_25SingleTileBwdLPTSchedulerILb1ELi128ELb1EEEEEEEEEvNT_6ParamsE,"",@"SHT_CUDA_INFO"
	.sectionflags	@""
	.align	4


	//----- nvinfo : EIATTR_CUDA_API_VERSION
	.align		4
        /*0000*/ 	.byte	0x04, 0x37
        /*0002*/ 	.short	(.L_1192 - .L_1191)
.L_1191:
        /*0004*/ 	.word	0x00000082


	//----- nvinfo : EIATTR_SW2861232_WAR
	.align		4
.L_1192:
        /*0008*/ 	.byte	0x01, 0x35
	.zero		2


	//----- nvinfo : EIATTR_PARAM_CBANK
	.align		4
        /*000c*/ 	.byte	0x04, 0x0a
        /*000e*/ 	.short	(.L_1194 - .L_1193)
	.align		4
.L_1193:
        /*0010*/ 	.word	index@(.nv.constant0._ZN7cutlass13device_kernelIN5flash19enable_sm80_to_sm89INS1_16FlashAttnBwdSm80INS1_25CollectiveMainloopBwdSm80ILi2ELi2EN4cute5tupleIJNS5_1CILi64EEENS7_ILi128EEES9_EEENS_10bfloat16_tEfNS_4arch4Sm80ELb1ELb0ELb0ELb1ELb1ELb0ELb0ELb0ELi2ELi2ELi2ELi2ELb0EEENS1_24CollectiveEpilogueBwdGQAISA_fSD_Li256ELb1ELb1EEENS1_25SingleTileBwdLPTSchedulerILb1ELi128ELb1EEEEEEEEEvNT_6ParamsE)
        /*0014*/ 	.short	0x0160
        /*0016*/ 	.short	0x0290


	//----- nvinfo : EIATTR_CBANK_PARAM_SIZE
	.align		4
.L_1194:
        /*0018*/ 	.byte	0x03, 0x19
        /*001a*/ 	.short	0x0290


	//----- nvinfo : EIATTR_KPARAM_INFO
	.align		4
        /*001c*/ 	.byte	0x04, 0x17
        /*001e*/ 	.short	(.L_1196 - .L_1195)
.L_1195:
        /*0020*/ 	.word	0x00000000
        /*0024*/ 	.short	0x0000
        /*0026*/ 	.short	0x0000
        /*0028*/ 	.byte	0x00, 0xf0, 0x41, 0x0a


	//----- nvinfo : EIATTR_MAXREG_COUNT
	.align		4
.L_1196:
        /*002c*/ 	.byte	0x03, 0x1b
        /*002e*/ 	.short	0x00ff


	//----- nvinfo : EIATTR_NUM_BARRIERS
	.align		4
        /*0030*/ 	.byte	0x02, 0x4c
        /*0032*/ 	.byte	0x02
	.zero		1


	//----- nvinfo : EIATTR_ANNOTATIONS
	.align		4
        /*0034*/ 	.byte	0x04, 0x55
        /*0036*/ 	.short	(.L_1198 - .L_1197)


	//   ....[0]....
.L_1197:
        /* <DEDUP_REMOVED lines=18> */


	//----- nvinfo : EIATTR_MERCURY_ISA_VERSION
	.align		4
.L_1198:
        /*0148*/ 	.byte	0x03, 0x5f
        /*014a*/ 	.short	0x0000


	//----- nvinfo : EIATTR_COOP_GROUP_MASK_REGIDS
	.align		4
        /*014c*/ 	.byte	0x04, 0x29
        /*014e*/ 	.short	(.L_1200 - .L_1199)


	//   ....[0]....
.L_1199:
        /*0150*/ 	.word	0xffffffff


	//   ....[1]....
        /*0154*/ 	.word	0xffffffff


	//   ....[2]....
        /*0158*/ 	.word	0xffffffff


	//   ....[3]....
        /*015c*/ 	.word	0xffffffff


	//   ....[4]....
        /*0160*/ 	.word	0xffffffff


	//   ....[5]....
        /*0164*/ 	.word	0xffffffff


	//   ....[6]....
        /*0168*/ 	.word	0xffffffff


	//   ....[7]....
        /*016c*/ 	.word	0xffffffff


	//   ....[8]....
        /*0170*/ 	.word	0xffffffff


	//----- nvinfo : EIATTR_COOP_GROUP_INSTR_OFFSETS
	.align		4
.L_1200:
        /*0174*/ 	.byte	0x04, 0x28
        /*0176*/ 	.short	(.L_1202 - .L_1201)


	//   ....[0]....
.L_1201:
        /*0178*/ 	.word	0x00000060


	//   ....[1]....
        /*017c*/ 	.word	0x00007a40


	//   ....[2]....
        /*0180*/ 	.word	0x00007a80


	//   ....[3]....
        /*0184*/ 	.word	0x00007fd0


	//   ....[4]....
        /*0188*/ 	.word	0x00007fe0


	//   ....[5]....
        /*018c*/ 	.word	0x000081a0


	//   ....[6]....
        /*0190*/ 	.word	0x000082a0


	//   ....[7]....
        /*0194*/ 	.word	0x000086d0


	//   ....[8]....
        /*0198*/ 	.word	0x000086e0


	//----- nvinfo : EIATTR_EXIT_INSTR_OFFSETS
	.align		4
.L_1202:
        /*019c*/ 	.byte	0x04, 0x1c
        /*019e*/ 	.short	(.L_1204 - .L_1203)


	//   ....[0]....
.L_1203:
        /*01a0*/ 	.word	0x000009d0


	//   ....[1]....
        /*01a4*/ 	.word	0x00007650


	//   ....[2]....
        /*01a8*/ 	.word	0x000086f0


	//   ....[3]....
        /*01ac*/ 	.word	0x00008790


	//----- nvinfo : EIATTR_MAX_THREADS
	.align		4
.L_1204:
        /*01b0*/ 	.byte	0x04, 0x05
        /*01b2*/ 	.short	(.L_1206 - .L_1205)
.L_1205:
        /*01b4*/ 	.word	0x00000100
        /*01b8*/ 	.word	0x00000001
        /*01bc*/ 	.word	0x00000001


	//----- nvinfo : EIATTR_CRS_STACK_SIZE
	.align		4
.L_1206:
        /*01c0*/ 	.byte	0x04, 0x1e
        /*01c2*/ 	.short	(.L_1208 - .L_1207)
.L_1207:
        /*01c4*/ 	.word	0x00000000
.L_1208:


//--------------------- .nv.info._ZN7cutlass13device_kernelIN5flash22FlashAttnBwdPreprocessIN4cute5tupleIJNS3_1CILi64EEENS5_ILi128EEEEEENS_10bfloat16_tEfNS_4arch4Sm80ELb1ELb1EEEEEvNT_6ParamsE --------------------------
	.section	.nv.info._ZN7cutlass13device_kernelIN5flash22FlashAttnBwdPreprocessIN4cute5tupleIJNS3_1CILi64EEENS5_ILi128EEEEEENS_10bfloat16_tEfNS_4arch4Sm80ELb1ELb1EEEEEvNT_6ParamsE,"",@"SHT_CUDA_INFO"
	.sectionflags	@""
	.align	4


	//----- nvinfo : EIATTR_CUDA_API_VERSION
	.align		4
        /*0000*/ 	.byte	0x04, 0x37
        /*0002*/ 	.short	(.L_1210 - .L_1209)
.L_1209:
        /*0004*/ 	.word	0x00000082


	//----- nvinfo : EIATTR_SW2861232_WAR
	.align		4
.L_1210:
        /*0008*/ 	.byte	0x01, 0x35
	.zero		2


	//----- nvinfo : EIATTR_PARAM_CBANK
	.align		4
        /*000c*/ 	.byte	0x04, 0x0a
        /*000e*/ 	.short	(.L_1212 - .L_1211)
	.align		4
.L_1211:
        /*0010*/ 	.word	index@(.nv.constant0._ZN7cutlass13device_kernelIN5flash22FlashAttnBwdPreprocessIN4cute5tupleIJNS3_1CILi64EEENS5_ILi128EEEEEENS_10bfloat16_tEfNS_4arch4Sm80ELb1ELb1EEEEEvNT_6ParamsE)
        /*0014*/ 	.short	0x0160
        /*0016*/ 	.short	0x00f0


	//----- nvinfo : EIATTR_CBANK_PARAM_SIZE
	.align		4
.L_1212:
        /*0018*/ 	.byte	0x03, 0x19
        /*001a*/ 	.short	0x00f0


	//----- nvinfo : EIATTR_KPARAM_INFO
	.align		4
        /*001c*/ 	.byte	0x04, 0x17
        /*001e*/ 	.short	(.L_1214 - .L_1213)
.L_1213:
        /*0020*/ 	.word	0x00000000
        /*0024*/ 	.short	0x0000
        /*0026*/ 	.short	0x0000
        /*0028*/ 	.byte	0x00, 0xf0, 0xc1, 0x03


	//----- nvinfo : EIATTR_MAXREG_COUNT
	.align		4
.L_1214:
        /*002c*/ 	.byte	0x03, 0x1b
        /*002e*/ 	.short	0x0080


	//----- nvinfo : EIATTR_MERCURY_ISA_VERSION
	.align		4
        /*0030*/ 	.byte	0x03, 0x5f
        /*0032*/ 	.short	0x0000


	//----- nvinfo : EIATTR_COOP_GROUP_MASK_REGIDS
	.align		4
        /*0034*/ 	.byte	0x04, 0x29
        /*0036*/ 	.short	(.L_1216 - .L_1215)


	//   ....[0]....
.L_1215:
        /*0038*/ 	.word	0xffffffff


	//   ....[1]....
        /*003c*/ 	.word	0xffffffff


	//   ....[2]....
        /*0040*/ 	.word	0xffffffff


	//   ....[3]....
        /*0044*/ 	.word	0xffffffff


	//   ....[4]....
        /*0048*/ 	.word	0xffffffff


	//   ....[5]....
        /*004c*/ 	.word	0xffffffff


	//   ....[6]....
        /*0050*/ 	.word	0xffffffff


	//   ....[7]....
        /*0054*/ 	.word	0xffffffff


	//   ....[8]....
        /*0058*/ 	.word	0xffffffff


	//   ....[9]....
        /*005c*/ 	.word	0xffffffff


	//   ....[10]....
        /*0060*/ 	.word	0xffffffff


	//   ....[11]....
        /*0064*/ 	.word	0xffffffff


	//   ....[12]....
        /*0068*/ 	.word	0xffffffff


	//   ....[13]....
        /*006c*/ 	.word	0xffffffff


	//   ....[14]....
        /*0070*/ 	.word	0xffffffff


	//   ....[15]....
        /*0074*/ 	.word	0xffffffff


	//----- nvinfo : EIATTR_COOP_GROUP_INSTR_OFFSETS
	.align		4
.L_1216:
        /*0078*/ 	.byte	0x04, 0x28
        /*007a*/ 	.short	(.L_1218 - .L_1217)


	//   ....[0]....
.L_1217:
        /*007c*/ 	.word	0x00001140


	//   ....[1]....
        /*0080*/ 	.word	0x00001160


	//   ....[2]....
        /*0084*/ 	.word	0x00001170


	//   ....[3]....
        /*0088*/ 	.word	0x00001180


	//   ....[4]....
        /*008c*/ 	.word	0x000011b0


	//   ....[5]....
        /*0090*/ 	.word	0x000011e0


	//   ....[6]....
        /*0094*/ 	.word	0x000011f0


	//   ....[7]....
        /*0098*/ 	.word	0x00001200


	//   ....[8]....
        /*009c*/ 	.word	0x00001230


	//   ....[9]....
        /*00a0*/ 	.word	0x00001260


	//   ....[10]....
        /*00a4*/ 	.word	0x00001270


	//   ....[11]....
        /*00a8*/ 	.word	0x00001280


	//   ....[12]....
        /*00ac*/ 	.word	0x000012c0


	//   ....[13]....
        /*00b0*/ 	.word	0x00001310


	//   ....[14]....
        /*00b4*/ 	.word	0x00001330


	//   ....[15]....
        /*00b8*/ 	.word	0x00001340


	//----- nvinfo : EIATTR_EXIT_INSTR_OFFSETS
	.align		4
.L_1218:
        /*00bc*/ 	.byte	0x04, 0x1c
        /*00be*/ 	.short	(.L_1220 - .L_1219)


	//   ....[0]....
.L_1219:
        /*00c0*/ 	.word	0x00000180


	//   ....[1]....
        /*00c4*/ 	.word	0x00001900


	//   ....[2]....
        /*00c8*/ 	.word	0x00001950


	//----- nvinfo : EIATTR_CTAIDZ_USED
	.align		4
.L_1220:
        /*00cc*/ 	.byte	0x01, 0x04
	.zero		2


	//----- nvinfo : EIATTR_MAX_THREADS
	.align		4
        /*00d0*/ 	.byte	0x04, 0x05
        /*00d2*/ 	.short	(.L_1222 - .L_1221)
.L_1221:
        /*00d4*/ 	.word	0x00000100
        /*00d8*/ 	.word	0x00000001
        /*00dc*/ 	.word	0x00000001


	//----- nvinfo : EIATTR_CRS_STACK_SIZE
	.align		4
.L_1222:
        /*00e0*/ 	.byte	0x04, 0x1e
        /*00e2*/ 	.short	(.L_1224 - .L_1223)
.L_1223:
        /*00e4*/ 	.word	0x00000000
.L_1224:


//--------------------- .nv.callgraph             --------------------------
	.section	.nv.callgraph,"",@"SHT_CUDA_CALLGRAPH"
	.align	4
	.sectionentsize	8
	.align		4
        /*0000*/ 	.word	0x00000000
	.align		4
        /*0004*/ 	.word	0xffffffff
	.align		4
        /*0008*/ 	.word	0x00000000
	.align		4
        /*000c*/ 	.word	0xfffffffe
	.align		4
        /*0010*/ 	.word	0x00000000
	.align		4
        /*0014*/ 	.word	0xfffffffd
	.align		4
        /*0018*/ 	.word	0x00000000
	.align		4
        /*001c*/ 	.word	0xfffffffc


//--------------------- .nv.rel.action            --------------------------
	.section	.nv.rel.action,"",@"SHT_CUDA_RELOCINFO"
	.align	8
	.sectionentsize	8
        /*0000*/ 	.byte	0x73, 0x00, 0x00, 0x00, 0x00, 0x00, 0x00, 0x00, 0x00, 0x00, 0x00, 0x11, 0x25, 0x00, 0x05, 0x36


//--------------------- .nv.constant4             --------------------------
	.section	.nv.constant4,"a",@progbits
	.align	8
	.align		8
.nv.constant4:
        /*0000*/ 	.dword	_ZN66_INTERNAL_2af2d375_30_flash_bwd_hdim128_bf16_sm80_cu_c04999b1_30024cuda3std3__45__cpo5beginE
	.align		8
        /*0008*/ 	.dword	_ZN66_INTERNAL_2af2d375_30_flash_bwd_hdim128_bf16_sm80_cu_c04999b1_30024cuda3std3__45__cpo3endE
	.align		8
        /*0010*/ 	.dword	_ZN66_INTERNAL_2af2d375_30_flash_bwd_hdim128_bf16_sm80_cu_c04999b1_30024cuda3std3__45__cpo6cbeginE
	.align		8
        /*0018*/ 	.dword	_ZN66_INTERNAL_2af2d375_30_flash_bwd_hdim128_bf16_sm80_cu_c04999b1_30024cuda3std3__45__cpo4cendE
	.align		8
        /*0020*/ 	.dword	_ZN66_INTERNAL_2af2d375_30_flash_bwd_hdim128_bf16_sm80_cu_c04999b1_30024cuda3std3__468_GLOBAL__N__2af2d375_30_flash_bwd_hdim128_bf16_sm80_cu_c04999b1_30026ignoreE
	.align		8
        /*0028*/ 	.dword	_ZN66_INTERNAL_2af2d375_30_flash_bwd_hdim128_bf16_sm80_cu_c04999b1_30024cuda3std3__419piecewise_constructE
	.align		8
        /*0030*/ 	.dword	_ZN66_INTERNAL_2af2d375_30_flash_bwd_hdim128_bf16_sm80_cu_c04999b1_30024cuda3std3__48in_placeE
	.align		8
        /*0038*/ 	.dword	_ZN66_INTERNAL_2af2d375_30_flash_bwd_hdim128_bf16_sm80_cu_c04999b1_30024cuda3std6ranges3__45__cpo4swapE
	.align		8
        /*0040*/ 	.dword	_ZN66_INTERNAL_2af2d375_30_flash_bwd_hdim128_bf16_sm80_cu_c04999b1_30024cuda3std6ranges3__45__cpo9iter_moveE
	.align		8
        /*0048*/ 	.dword	_ZN66_INTERNAL_2af2d375_30_flash_bwd_hdim128_bf16_sm80_cu_c04999b1_30024cute7productE
	.align		8
        /*0050*/ 	.dword	_ZN66_INTERNAL_2af2d375_30_flash_bwd_hdim128_bf16_sm80_cu_c04999b1_30024cute1_E


//--------------------- .nv.constant0._ZN7cutlass13device_kernelIN5flash19enable_sm80_to_sm89INS1_16FlashAttnBwdSm80INS1_25CollectiveMainloopBwdSm80ILi2ELi1EN4cute5tupleIJNS5_1CILi64EEENS7_ILi96EEENS7_ILi128EEEEEENS_10bfloat16_tEfNS_4arch4Sm80ELb0ELb0ELb0ELb0ELb0ELb0ELb0ELb0ELi2ELi2ELi2ELi2ELb1EEENS1_21CollectiveEpilogueBwdISB_SC_SE_Li256ELb0ELb0ELi4EEENS1_19SingleTileSchedulerILb0ELb0ELb0ELi96EEEEEEEEEvNT_6ParamsE --------------------------
	.section	.nv.constant0._ZN7cutlass13device_kernelIN5flash19enable_sm80_to_sm89INS1_16FlashAttnBwdSm80INS1_25CollectiveMainloopBwdSm80ILi2ELi1EN4cute5tupleIJNS5_1CILi64EEENS7_ILi96EEENS7_ILi128EEEEEENS_10bfloat16_tEfNS_4arch4Sm80ELb0ELb0ELb0ELb0ELb0ELb0ELb0ELb0ELi2ELi2ELi2ELi2ELb1EEENS1_21CollectiveEpilogueBwdISB_SC_SE_Li256ELb0ELb0ELi4EEENS1_19SingleTileSchedulerILb0ELb0ELb0ELi96EEEEEEEEEvNT_6ParamsE,"a",@progbits
	.sectionflags	@""
	.align	4
.nv.constant0._ZN7cutlass13device_kernelIN5flash19enable_sm80_to_sm89INS1_16FlashAttnBwdSm80INS1_25CollectiveMainloopBwdSm80ILi2ELi1EN4cute5tupleIJNS5_1CILi64EEENS7_ILi96EEENS7_ILi128EEEEEENS_10bfloat16_tEfNS_4arch4Sm80ELb0ELb0ELb0ELb0ELb0ELb0ELb0ELb0ELi2ELi2ELi2ELi2ELb1EEENS1_21CollectiveEpilogueBwdISB_SC_SE_Li256ELb0ELb0ELi4EEENS1_19SingleTileSchedulerILb0ELb0ELb0ELi96EEEEEEEEEvNT_6ParamsE:
	.zero		976


//--------------------- .nv.constant0._ZN7cutlass13device_kernelIN5flash19enable_sm80_to_sm89INS1_16FlashAttnBwdSm80INS1_25CollectiveMainloopBwdSm80ILi2ELi1EN4cute5tupleIJNS5_1CILi64EEENS7_ILi96EEENS7_ILi128EEEEEENS_10bfloat16_tEfNS_4arch4Sm80ELb0ELb0ELb0ELb0ELb1ELb0ELb0ELb0ELi2ELi2ELi2ELi2ELb1EEENS1_21CollectiveEpilogueBwdISB_SC_SE_Li256ELb0ELb0ELi4EEENS1_19SingleTileSchedulerILb0ELb0ELb0ELi96EEEEEEEEEvNT_6ParamsE --------------------------
	.section	.nv.constant0._ZN7cutlass13device_kernelIN5flash19enable_sm80_to_sm89INS1_16FlashAttnBwdSm80INS1_25CollectiveMainloopBwdSm80ILi2ELi1EN4cute5tupleIJNS5_1CILi64EEENS7_ILi96EEENS7_ILi128EEEEEENS_10bfloat16_tEfNS_4arch4Sm80ELb0ELb0ELb0ELb0ELb1ELb0ELb0ELb0ELi2ELi2ELi2ELi2ELb1EEENS1_21CollectiveEpilogueBwdISB_SC_SE_Li256ELb0ELb0ELi4EEENS1_19SingleTileSchedulerILb0ELb0ELb0ELi96EEEEEEEEEvNT_6ParamsE,"a",@progbits
	.sectionflags	@""
	.align	4
.nv.constant0._ZN7cutlass13device_kernelIN5flash19enable_sm80_to_sm89INS1_16FlashAttnBwdSm80INS1_25CollectiveMainloopBwdSm80ILi2ELi1EN4cute5tupleIJNS5_1CILi64EEENS7_ILi96EEENS7_ILi128EEEEEENS_10bfloat16_tEfNS_4arch4Sm80ELb0ELb0ELb0ELb0ELb1ELb0ELb0ELb0ELi2ELi2ELi2ELi2ELb1EEENS1_21CollectiveEpilogueBwdISB_SC_SE_Li256ELb0ELb0ELi4EEENS1_19SingleTileSchedulerILb0ELb0ELb0ELi96EEEEEEEEEvNT_6ParamsE:
	.zero		976


//--------------------- .nv.constant0._ZN7cutlass13device_kernelIN5flash19enable_sm80_to_sm89INS1_16FlashAttnBwdSm80INS1_25CollectiveMainloopBwdSm80ILi2ELi1EN4cute5tupleIJNS5_1CILi64EEENS7_ILi96EEENS7_ILi128EEEEEENS_10bfloat16_tEfNS_4arch4Sm80ELb0ELb0ELb0ELb0ELb0ELb0ELb0ELb0ELi2ELi2ELi2ELi2ELb1EEENS1_24CollectiveEpilogueBwdGQAISB_fSE_Li256ELb0ELb0EEENS1_19SingleTileSchedulerILb0ELb0ELb0ELi96EEEEEEEEEvNT_6ParamsE --------------------------
	.section	.nv.constant0._ZN7cutlass13device_kernelIN5flash19enable_sm80_to_sm89INS1_16FlashAttnBwdSm80INS1_25CollectiveMainloopBwdSm80ILi2ELi1EN4cute5tupleIJNS5_1CILi64EEENS7_ILi96EEENS7_ILi128EEEEEENS_10bfloat16_tEfNS_4arch4Sm80ELb0ELb0ELb0ELb0ELb0ELb0ELb0ELb0ELi2ELi2ELi2ELi2ELb1EEENS1_24CollectiveEpilogueBwdGQAISB_fSE_Li256ELb0ELb0EEENS1_19SingleTileSchedulerILb0ELb0ELb0ELi96EEEEEEEEEvNT_6ParamsE,"a",@progbits
	.sectionflags	@""
	.align	4
.nv.constant0._ZN7cutlass13device_kernelIN5flash19enable_sm80_to_sm89INS1_16FlashAttnBwdSm80INS1_25CollectiveMainloopBwdSm80ILi2ELi1EN4cute5tupleIJNS5_1CILi64EEENS7_ILi96EEENS7_ILi128EEEEEENS_10bfloat16_tEfNS_4arch4Sm80ELb0ELb0ELb0ELb0ELb0ELb0ELb0ELb0ELi2ELi2ELi2ELi2ELb1EEENS1_24CollectiveEpilogueBwdGQAISB_fSE_Li256ELb0ELb0EEENS1_19SingleTileSchedulerILb0ELb0ELb0ELi96EEEEEEEEEvNT_6ParamsE:
	.zero		984


//--------------------- .nv.constant0._ZN7cutlass13device_kernelIN5flash19enable_sm80_to_sm89INS1_16FlashAttnBwdSm80INS1_25CollectiveMainloopBwdSm80ILi2ELi1EN4cute5tupleIJNS5_1CILi64EEENS7_ILi96EEENS7_ILi128EEEEEENS_10bfloat16_tEfNS_4arch4Sm80ELb0ELb0ELb0ELb0ELb1ELb0ELb0ELb0ELi2ELi2ELi2ELi2ELb1EEENS1_24CollectiveEpilogueBwdGQAISB_fSE_Li256ELb0ELb1EEENS1_19SingleTileSchedulerILb0ELb0ELb0ELi96EEEEEEEEEvNT_6ParamsE --------------------------
	.section	.nv.constant0._ZN7cutlass13device_kernelIN5flash19enable_sm80_to_sm89INS1_16FlashAttnBwdSm80INS1_25CollectiveMainloopBwdSm80ILi2ELi1EN4cute5tupleIJNS5_1CILi64EEENS7_ILi96EEENS7_ILi128EEEEEENS_10bfloat16_tEfNS_4arch4Sm80ELb0ELb0ELb0ELb0ELb1ELb0ELb0ELb0ELi2ELi2ELi2ELi2ELb1EEENS1_24CollectiveEpilogueBwdGQAISB_fSE_Li256ELb0ELb1EEENS1_19SingleTileSchedulerILb0ELb0ELb0ELi96EEEEEEEEEvNT_6ParamsE,"a",@progbits
	.sectionflags	@""
	.align	4
.nv.constant0._ZN7cutlass13device_kernelIN5flash19enable_sm80_to_sm89INS1_16FlashAttnBwdSm80INS1_25CollectiveMainloopBwdSm80ILi2ELi1EN4cute5tupleIJNS5_1CILi64EEENS7_ILi96EEENS7_ILi128EEEEEENS_10bfloat16_tEfNS_4arch4Sm80ELb0ELb0ELb0ELb0ELb1ELb0ELb0ELb0ELi2ELi2ELi2ELi2ELb1EEENS1_24CollectiveEpilogueBwdGQAISB_fSE_Li256ELb0ELb1EEENS1_19SingleTileSchedulerILb0ELb0ELb0ELi96EEEEEEEEEvNT_6ParamsE:
	.zero		984


//--------------------- .nv.constant0._ZN7cutlass13device_kernelIN5flash19enable_sm80_to_sm89INS1_16FlashAttnBwdSm80INS1_25CollectiveMainloopBwdSm80ILi2ELi1EN4cute5tupleIJNS5_1CILi64EEENS7_ILi96EEENS7_ILi128EEEEEENS_10bfloat16_tEfNS_4arch4Sm80ELb0ELb0ELb0ELb1ELb0ELb0ELb0ELb0ELi2ELi2ELi2ELi2ELb1EEENS1_21CollectiveEpilogueBwdISB_SC_SE_Li256ELb1ELb0ELi4EEENS1_19SingleTileSchedulerILb1ELb0ELb0ELi96EEEEEEEEEvNT_6ParamsE --------------------------
	.section	.nv.constant0._ZN7cutlass13device_kernelIN5flash19enable_sm80_to_sm89INS1_16FlashAttnBwdSm80INS1_25CollectiveMainloopBwdSm80ILi2ELi1EN4cute5tupleIJNS5_1CILi64EEENS7_ILi96EEENS7_ILi128EEEEEENS_10bfloat16_tEfNS_4arch4Sm80ELb0ELb0ELb0ELb1ELb0ELb0ELb0ELb0ELi2ELi2ELi2ELi2ELb1EEENS1_21CollectiveEpilogueBwdISB_SC_SE_Li256ELb1ELb0ELi4EEENS1_19SingleTileSchedulerILb1ELb0ELb0ELi96EEEEEEEEEvNT_6ParamsE,"a",@progbits
	.sectionflags	@""
	.align	4
.nv.constant0._ZN7cutlass13device_kernelIN5flash19enable_sm80_to_sm89INS1_16FlashAttnBwdSm80INS1_25CollectiveMainloopBwdSm80ILi2ELi1EN4cute5tupleIJNS5_1CILi64EEENS7_ILi96EEENS7_ILi128EEEEEENS_10bfloat16_tEfNS_4arch4Sm80ELb0ELb0ELb0ELb1ELb0ELb0ELb0ELb0ELi2ELi2ELi2ELi2ELb1EEENS1_21CollectiveEpilogueBwdISB_SC_SE_Li256ELb1ELb0ELi4EEENS1_19SingleTileSchedulerILb1ELb0ELb0ELi96EEEEEEEEEvNT_6ParamsE:
	.zero		976


//--------------------- .nv.constant0._ZN7cutlass13device_kernelIN5flash19enable_sm80_to_sm89INS1_16FlashAttnBwdSm80INS1_25CollectiveMainloopBwdSm80ILi2ELi1EN4cute5tupleIJNS5_1CILi64EEENS7_ILi96EEENS7_ILi128EEEEEENS_10bfloat16_tEfNS_4arch4Sm80ELb0ELb0ELb0ELb1ELb1ELb0ELb0ELb0ELi2ELi2ELi2ELi2ELb1EEENS1_21CollectiveEpilogueBwdISB_SC_SE_Li256ELb1ELb0ELi4EEENS1_19SingleTileSchedulerILb1ELb0ELb0ELi96EEEEEEEEEvNT_6ParamsE --------------------------
	.section	.nv.constant0._ZN7cutlass13device_kernelIN5flash19enable_sm80_to_sm89INS1_16FlashAttnBwdSm80INS1_25CollectiveMainloopBwdSm80ILi2ELi1EN4cute5tupleIJNS5_1CILi64EEENS7_ILi96EEENS7_ILi128EEEEEENS_10bfloat16_tEfNS_4arch4Sm80ELb0ELb0ELb0ELb1ELb1ELb0ELb0ELb0ELi2ELi2ELi2ELi2ELb1EEENS1_21CollectiveEpilogueBwdISB_SC_SE_Li256ELb1ELb0ELi4EEENS1_19SingleTileSchedulerILb1ELb0ELb0ELi96EEEEEEEEEvNT_6ParamsE,"a",@progbits
	.sectionflags	@""
	.align	4
.nv.constant0._ZN7cutlass13device_kernelIN5flash19enable_sm80_to_sm89INS1_16FlashAttnBwdSm80INS1_25CollectiveMainloopBwdSm80ILi2ELi1EN4cute5tupleIJNS5_1CILi64EEENS7_ILi96EEENS7_ILi128EEEEEENS_10bfloat16_tEfNS_4arch4Sm80ELb0ELb0ELb0ELb1ELb1ELb0ELb0ELb0ELi2ELi2ELi2ELi2ELb1EEENS1_21CollectiveEpilogueBwdISB_SC_SE_Li256ELb1ELb0ELi4EEENS1_19SingleTileSchedulerILb1ELb0ELb0ELi96EEEEEEEEEvNT_6ParamsE:
	.zero		976


//--------------------- .nv.constant0._ZN7cutlass13device_kernelIN5flash19enable_sm80_to_sm89INS1_16FlashAttnBwdSm80INS1_25CollectiveMainloopBwdSm80ILi2ELi1EN4cute5tupleIJNS5_1CILi64EEENS7_ILi96EEENS7_ILi128EEEEEENS_10bfloat16_tEfNS_4arch4Sm80ELb0ELb0ELb0ELb1ELb0ELb0ELb0ELb0ELi2ELi2ELi2ELi2ELb1EEENS1_24CollectiveEpilogueBwdGQAISB_fSE_Li256ELb1ELb0EEENS1_19SingleTileSchedulerILb1ELb0ELb0ELi96EEEEEEEEEvNT_6ParamsE --------------------------
	.section	.nv.constant0._ZN7cutlass13device_kernelIN5flash19enable_sm80_to_sm89INS1_16FlashAttnBwdSm80INS1_25CollectiveMainloopBwdSm80ILi2ELi1EN4cute5tupleIJNS5_1CILi64EEENS7_ILi96EEENS7_ILi128EEEEEENS_10bfloat16_tEfNS_4arch4Sm80ELb0ELb0ELb0ELb1ELb0ELb0ELb0ELb0ELi2ELi2ELi2ELi2ELb1EEENS1_24CollectiveEpilogueBwdGQAISB_fSE_Li256ELb1ELb0EEENS1_19SingleTileSchedulerILb1ELb0ELb0ELi96EEEEEEEEEvNT_6ParamsE,"a",@progbits
	.sectionflags	@""
	.align	4
.nv.constant0._ZN7cutlass13device_kernelIN5flash19enable_sm80_to_sm89INS1_16FlashAttnBwdSm80INS1_25CollectiveMainloopBwdSm80ILi2ELi1EN4cute5tupleIJNS5_1CILi64EEENS7_ILi96EEENS7_ILi128EEEEEENS_10bfloat16_tEfNS_4arch4Sm80ELb0ELb0ELb0ELb1ELb0ELb0ELb0ELb0ELi2ELi2ELi2ELi2ELb1EEENS1_24CollectiveEpilogueBwdGQAISB_fSE_Li256ELb1ELb0EEENS1_19SingleTileSchedulerILb1ELb0ELb0ELi96EEEEEEEEEvNT_6ParamsE:
	.zero		984


//--------------------- .nv.constant0._ZN7cutlass13device_kernelIN5flash19enable_sm80_to_sm89INS1_16FlashAttnBwdSm80INS1_25CollectiveMainloopBwdSm80ILi2ELi1EN4cute5tupleIJNS5_1CILi64EEENS7_ILi96EEENS7_ILi128EEEEEENS_10bfloat16_tEfNS_4arch4Sm80ELb0ELb0ELb0ELb1ELb1ELb0ELb0ELb0ELi2ELi2ELi2ELi2ELb1EEENS1_24CollectiveEpilogueBwdGQAISB_fSE_Li256ELb1ELb1EEENS1_19SingleTileSchedulerILb1ELb0ELb0ELi96EEEEEEEEEvNT_6ParamsE --------------------------
	.section	.nv.constant0._ZN7cutlass13device_kernelIN5flash19enable_sm80_to_sm89INS1_16FlashAttnBwdSm80INS1_25CollectiveMainloopBwdSm80ILi2ELi1EN4cute5tupleIJNS5_1CILi64EEENS7_ILi96EEENS7_ILi128EEEEEENS_10bfloat16_tEfNS_4arch4Sm80ELb0ELb0ELb0ELb1ELb1ELb0ELb0ELb0ELi2ELi2ELi2ELi2ELb1EEENS1_24CollectiveEpilogueBwdGQAISB_fSE_Li256ELb1ELb1EEENS1_19SingleTileSchedulerILb1ELb0ELb0ELi96EEEEEEEEEvNT_6ParamsE,"a",@progbits
	.sectionflags	@""
	.align	4
.nv.constant0._ZN7cutlass13device_kernelIN5flash19enable_sm80_to_sm89INS1_16FlashAttnBwdSm80INS1_25CollectiveMainloopBwdSm80ILi2ELi1EN4cute5tupleIJNS5_1CILi64EEENS7_ILi96EEENS7_ILi128EEEEEENS_10bfloat16_tEfNS_4arch4Sm80ELb0ELb0ELb0ELb1ELb1ELb0ELb0ELb0ELi2ELi2ELi2ELi2ELb1EEENS1_24CollectiveEpilogueBwdGQAISB_fSE_Li256ELb1ELb1EEENS1_19SingleTileSchedulerILb1ELb0ELb0ELi96EEEEEEEEEvNT_6ParamsE:
	.zero		984


//--------------------- .nv.constant0._ZN7cutlass13device_kernelIN5flash19enable_sm80_to_sm89INS1_16FlashAttnBwdSm80INS1_25CollectiveMainloopBwdSm80ILi2ELi1EN4cute5tupleIJNS5_1CILi64EEENS7_ILi96EEENS7_ILi128EEEEEENS_10bfloat16_tEfNS_4arch4Sm80ELb0ELb1ELb0ELb0ELb0ELb0ELb0ELb0ELi2ELi2ELi2ELi2ELb1EEENS1_21CollectiveEpilogueBwdISB_SC_SE_Li256ELb0ELb0ELi4EEENS1_19SingleTileSchedulerILb0ELb0ELb0ELi96EEEEEEEEEvNT_6ParamsE --------------------------
	.section	.nv.constant0._ZN7cutlass13device_kernelIN5flash19enable_sm80_to_sm89INS1_16FlashAttnBwdSm80INS1_25CollectiveMainloopBwdSm80ILi2ELi1EN4cute5tupleIJNS5_1CILi64EEENS7_ILi96EEENS7_ILi128EEEEEENS_10bfloat16_tEfNS_4arch4Sm80ELb0ELb1ELb0ELb0ELb0ELb0ELb0ELb0ELi2ELi2ELi2ELi2ELb1EEENS1_21CollectiveEpilogueBwdISB_SC_SE_Li256ELb0ELb0ELi4EEENS1_19SingleTileSchedulerILb0ELb0ELb0ELi96EEEEEEEEEvNT_6ParamsE,"a",@progbits
	.sectionflags	@""
	.align	4
.nv.constant0._ZN7cutlass13device_kernelIN5flash19enable_sm80_to_sm89INS1_16FlashAttnBwdSm80INS1_25CollectiveMainloopBwdSm80ILi2ELi1EN4cute5tupleIJNS5_1CILi64EEENS7_ILi96EEENS7_ILi128EEEEEENS_10bfloat16_tEfNS_4arch4Sm80ELb0ELb1ELb0ELb0ELb0ELb0ELb0ELb0ELi2ELi2ELi2ELi2ELb1EEENS1_21CollectiveEpilogueBwdISB_SC_SE_Li256ELb0ELb0ELi4EEENS1_19SingleTileSchedulerILb0ELb0ELb0ELi96EEEEEEEEEvNT_6ParamsE:
	.zero		976


//--------------------- .nv.constant0._ZN7cutlass13device_kernelIN5flash19enable_sm80_to_sm89INS1_16FlashAttnBwdSm80INS1_25CollectiveMainloopBwdSm80ILi2ELi1EN4cute5tupleIJNS5_1CILi64EEENS7_ILi96EEENS7_ILi128EEEEEENS_10bfloat16_tEfNS_4arch4Sm80ELb0ELb1ELb0ELb0ELb1ELb0ELb0ELb0ELi2ELi2ELi2ELi2ELb1EEENS1_21CollectiveEpilogueBwdISB_SC_SE_Li256ELb0ELb0ELi4EEENS1_19SingleTileSchedulerILb0ELb0ELb0ELi96EEEEEEEEEvNT_6ParamsE --------------------------
	.section	.nv.constant0._ZN7cutlass13device_kernelIN5flash19enable_sm80_to_sm89INS1_16FlashAttnBwdSm80INS1_25CollectiveMainloopBwdSm80ILi2ELi1EN4cute5tupleIJNS5_1CILi64EEENS7_ILi96EEENS7_ILi128EEEEEENS_10bfloat16_tEfNS_4arch4Sm80ELb0ELb1ELb0ELb0ELb1ELb0ELb0ELb0ELi2ELi2ELi2ELi2ELb1EEENS1_21CollectiveEpilogueBwdISB_SC_SE_Li256ELb0ELb0ELi4EEENS1_19SingleTileSchedulerILb0ELb0ELb0ELi96EEEEEEEEEvNT_6ParamsE,"a",@progbits
	.sectionflags	@""
	.align	4
.nv.constant0._ZN7cutlass13device_kernelIN5flash19enable_sm80_to_sm89INS1_16FlashAttnBwdSm80INS1_25CollectiveMainloopBwdSm80ILi2ELi1EN4cute5tupleIJNS5_1CILi64EEENS7_ILi96EEENS7_ILi128EEEEEENS_10bfloat16_tEfNS_4arch4Sm80ELb0ELb1ELb0ELb0ELb1ELb0ELb0ELb0ELi2ELi2ELi2ELi2ELb1EEENS1_21CollectiveEpilogueBwdISB_SC_SE_Li256ELb0ELb0ELi4EEENS1_19SingleTileSchedulerILb0ELb0ELb0ELi96EEEEEEEEEvNT_6ParamsE:
	.zero		976


//--------------------- .nv.constant0._ZN7cutlass13device_kernelIN5flash19enable_sm80_to_sm89INS1_16FlashAttnBwdSm80INS1_25CollectiveMainloopBwdSm80ILi2ELi1EN4cute5tupleIJNS5_1CILi64EEENS7_ILi96EEENS7_ILi128EEEEEENS_10bfloat16_tEfNS_4arch4Sm80ELb0ELb1ELb0ELb0ELb0ELb0ELb0ELb0ELi2ELi2ELi2ELi2ELb1EEENS1_24CollectiveEpilogueBwdGQAISB_fSE_Li256ELb0ELb0EEENS1_19SingleTileSchedulerILb0ELb0ELb0ELi96EEEEEEEEEvNT_6ParamsE --------------------------
	.section	.nv.constant0._ZN7cutlass13device_kernelIN5flash19enable_sm80_to_sm89INS1_16FlashAttnBwdSm80INS1_25CollectiveMainloopBwdSm80ILi2ELi1EN4cute5tupleIJNS5_1CILi64EEENS7_ILi96EEENS7_ILi128EEEEEENS_10bfloat16_tEfNS_4arch4Sm80ELb0ELb1ELb0ELb0ELb0ELb0ELb0ELb0ELi2ELi2ELi2ELi2ELb1EEENS1_24CollectiveEpilogueBwdGQAISB_fSE_Li256ELb0ELb0EEENS1_19SingleTileSchedulerILb0ELb0ELb0ELi96EEEEEEEEEvNT_6ParamsE,"a",@progbits
	.sectionflags	@""
	.align	4
.nv.constant0._ZN7cutlass13device_kernelIN5flash19enable_sm80_to_sm89INS1_16FlashAttnBwdSm80INS1_25CollectiveMainloopBwdSm80ILi2ELi1EN4cute5tupleIJNS5_1CILi64EEENS7_ILi96EEENS7_ILi128EEEEEENS_10bfloat16_tEfNS_4arch4Sm80ELb0ELb1ELb0ELb0ELb0ELb0ELb0ELb0ELi2ELi2ELi2ELi2ELb1EEENS1_24CollectiveEpilogueBwdGQAISB_fSE_Li256ELb0ELb0EEENS1_19SingleTileSchedulerILb0ELb0ELb0ELi96EEEEEEEEEvNT_6ParamsE:
	.zero		984


//--------------------- .nv.constant0._ZN7cutlass13device_kernelIN5flash19enable_sm80_to_sm89INS1_16FlashAttnBwdSm80INS1_25CollectiveMainloopBwdSm80ILi2ELi1EN4cute5tupleIJNS5_1CILi64EEENS7_ILi96EEENS7_ILi128EEEEEENS_10bfloat16_tEfNS_4arch4Sm80ELb0ELb1ELb0ELb0ELb1ELb0ELb0ELb0ELi2ELi2ELi2ELi2ELb1EEENS1_24CollectiveEpilogueBwdGQAISB_fSE_Li256ELb0ELb1EEENS1_19SingleTileSchedulerILb0ELb0ELb0ELi96EEEEEEEEEvNT_6ParamsE --------------------------
	.section	.nv.constant0._ZN7cutlass13device_kernelIN5flash19enable_sm80_to_sm89INS1_16FlashAttnBwdSm80INS1_25CollectiveMainloopBwdSm80ILi2ELi1EN4cute5tupleIJNS5_1CILi64EEENS7_ILi96EEENS7_ILi128EEEEEENS_10bfloat16_tEfNS_4arch4Sm80ELb0ELb1ELb0ELb0ELb1ELb0ELb0ELb0ELi2ELi2ELi2ELi2ELb1EEENS1_24CollectiveEpilogueBwdGQAISB_fSE_Li256ELb0ELb1EEENS1_19SingleTileSchedulerILb0ELb0ELb0ELi96EEEEEEEEEvNT_6ParamsE,"a",@progbits
	.sectionflags	@""
	.align	4
.nv.constant0._ZN7cutlass13device_kernelIN5flash19enable_sm80_to_sm89INS1_16FlashAttnBwdSm80INS1_25CollectiveMainloopBwdSm80ILi2ELi1EN4cute5tupleIJNS5_1CILi64EEENS7_ILi96EEENS7_ILi128EEEEEENS_10bfloat16_tEfNS_4arch4Sm80ELb0ELb1ELb0ELb0ELb1ELb0ELb0ELb0ELi2ELi2ELi2ELi2ELb1EEENS1_24CollectiveEpilogueBwdGQAISB_fSE_Li256ELb0ELb1EEENS1_19SingleTileSchedulerILb0ELb0ELb0ELi96EEEEEEEEEvNT_6ParamsE:
	.zero		984


//--------------------- .nv.constant0._ZN7cutlass13device_kernelIN5flash19enable_sm80_to_sm89INS1_16FlashAttnBwdSm80INS1_25CollectiveMainloopBwdSm80ILi2ELi1EN4cute5tupleIJNS5_1CILi64EEENS7_ILi96EEENS7_ILi128EEEEEENS_10bfloat16_tEfNS_4arch4Sm80ELb0ELb1ELb0ELb1ELb0ELb0ELb0ELb0ELi2ELi2ELi2ELi2ELb1EEENS1_21CollectiveEpilogueBwdISB_SC_SE_Li256ELb1ELb0ELi4EEENS1_19SingleTileSchedulerILb1ELb0ELb0ELi96EEEEEEEEEvNT_6ParamsE --------------------------
	.section	.nv.constant0._ZN7cutlass13device_kernelIN5flash19enable_sm80_to_sm89INS1_16FlashAttnBwdSm80INS1_25CollectiveMainloopBwdSm80ILi2ELi1EN4cute5tupleIJNS5_1CILi64EEENS7_ILi96EEENS7_ILi128EEEEEENS_10bfloat16_tEfNS_4arch4Sm80ELb0ELb1ELb0ELb1ELb0ELb0ELb0ELb0ELi2ELi2ELi2ELi2ELb1EEENS1_21CollectiveEpilogueBwdISB_SC_SE_Li256ELb1ELb0ELi4EEENS1_19SingleTileSchedulerILb1ELb0ELb0ELi96EEEEEEEEEvNT_6ParamsE,"a",@progbits
	.sectionflags	@""
	.align	4
.nv.constant0._ZN7cutlass13device_kernelIN5flash19enable_sm80_to_sm89INS1_16FlashAttnBwdSm80INS1_25CollectiveMainloopBwdSm80ILi2ELi1EN4cute5tupleIJNS5_1CILi64EEENS7_ILi96EEENS7_ILi128EEEEEENS_10bfloat16_tEfNS_4arch4Sm80ELb0ELb1ELb0ELb1ELb0ELb0ELb0ELb0ELi2ELi2ELi2ELi2ELb1EEENS1_21CollectiveEpilogueBwdISB_SC_SE_Li256ELb1ELb0ELi4EEENS1_19SingleTileSchedulerILb1ELb0ELb0ELi96EEEEEEEEEvNT_6ParamsE:
	.zero		976


//--------------------- .nv.constant0._ZN7cutlass13device_kernelIN5flash19enable_sm80_to_sm89INS1_16FlashAttnBwdSm80INS1_25CollectiveMainloopBwdSm80ILi2ELi1EN4cute5tupleIJNS5_1CILi64EEENS7_ILi96EEENS7_ILi128EEEEEENS_10bfloat16_tEfNS_4arch4Sm80ELb0ELb1ELb0ELb1ELb1ELb0ELb0ELb0ELi2ELi2ELi2ELi2ELb1EEENS1_21CollectiveEpilogueBwdISB_SC_SE_Li256ELb1ELb0ELi4EEENS1_19SingleTileSchedulerILb1ELb0ELb0ELi96EEEEEEEEEvNT_6ParamsE --------------------------
	.section	.nv.constant0._ZN7cutlass13device_kernelIN5flash19enable_sm80_to_sm89INS1_16FlashAttnBwdSm80INS1_25CollectiveMainloopBwdSm80ILi2ELi1EN4cute5tupleIJNS5_1CILi64EEENS7_ILi96EEENS7_ILi128EEEEEENS_10bfloat16_tEfNS_4arch4Sm80ELb0ELb1ELb0ELb1ELb1ELb0ELb0ELb0ELi2ELi2ELi2ELi2ELb1EEENS1_21CollectiveEpilogueBwdISB_SC_SE_Li256ELb1ELb0ELi4EEENS1_19SingleTileSchedulerILb1ELb0ELb0ELi96EEEEEEEEEvNT_6ParamsE,"a",@progbits
	.sectionflags	@""
	.align	4
.nv.constant0._ZN7cutlass13device_kernelIN5flash19enable_sm80_to_sm89INS1_16FlashAttnBwdSm80INS1_25CollectiveMainloopBwdSm80ILi2ELi1EN4cute5tupleIJNS5_1CILi64EEENS7_ILi96EEENS7_ILi128EEEEEENS_10bfloat16_tEfNS_4arch4Sm80ELb0ELb1ELb0ELb1ELb1ELb0ELb0ELb0ELi2ELi2ELi2ELi2ELb1EEENS1_21CollectiveEpilogueBwdISB_SC_SE_Li256ELb1ELb0ELi4EEENS1_19SingleTileSchedulerILb1ELb0ELb0ELi96EEEEEEEEEvNT_6ParamsE:
	.zero		976


//--------------------- .nv.constant0._ZN7cutlass13device_kernelIN5flash19enable_sm80_to_sm89INS1_16FlashAttnBwdSm80INS1_25CollectiveMainloopBwdSm80ILi2ELi1EN4cute5tupleIJNS5_1CILi64EEENS7_ILi96EEENS7_ILi128EEEEEENS_10bfloat16_tEfNS_4arch4Sm80ELb0ELb1ELb0ELb1ELb0ELb0ELb0ELb0ELi2ELi2ELi2ELi2ELb1EEENS1_24CollectiveEpilogueBwdGQAISB_fSE_Li256ELb1ELb0EEENS1_19SingleTileSchedulerILb1ELb0ELb0ELi96EEEEEEEEEvNT_6ParamsE --------------------------
	.section	.nv.constant0._ZN7cutlass13device_kernelIN5flash19enable_sm80_to_sm89INS1_16FlashAttnBwdSm80INS1_25CollectiveMainloopBwdSm80ILi2ELi1EN4cute5tupleIJNS5_1CILi64EEENS7_ILi96EEENS7_ILi128EEEEEENS_10bfloat16_tEfNS_4arch4Sm80ELb0ELb1ELb0ELb1ELb0ELb0ELb0ELb0ELi2ELi2ELi2ELi2ELb1EEENS1_24CollectiveEpilogueBwdGQAISB_fSE_Li256ELb1ELb0EEENS1_19SingleTileSchedulerILb1ELb0ELb0ELi96EEEEEEEEEvNT_6ParamsE,"a",@progbits
	.sectionflags	@""
	.align	4
.nv.constant0._ZN7cutlass13device_kernelIN5flash19enable_sm80_to_sm89INS1_16FlashAttnBwdSm80INS1_25CollectiveMainloopBwdSm80ILi2ELi1EN4cute5tupleIJNS5_1CILi64EEENS7_ILi96EEENS7_ILi128EEEEEENS_10bfloat16_tEfNS_4arch4Sm80ELb0ELb1ELb0ELb1ELb0ELb0ELb0ELb0ELi2ELi2ELi2ELi2ELb1EEENS1_24CollectiveEpilogueBwdGQAISB_fSE_Li256ELb1ELb0EEENS1_19SingleTileSchedulerILb1ELb0ELb0ELi96EEEEEEEEEvNT_6ParamsE:
	.zero		984


//--------------------- .nv.constant0._ZN7cutlass13device_kernelIN5flash19enable_sm80_to_sm89INS1_16FlashAttnBwdSm80INS1_25CollectiveMainloopBwdSm80ILi2ELi1EN4cute5tupleIJNS5_1CILi64EEENS7_ILi96EEENS7_ILi128EEEEEENS_10bfloat16_tEfNS_4arch4Sm80ELb0ELb1ELb0ELb1ELb1ELb0ELb0ELb0ELi2ELi2ELi2ELi2ELb1EEENS1_24CollectiveEpilogueBwdGQAISB_fSE_Li256ELb1ELb1EEENS1_19SingleTileSchedulerILb1ELb0ELb0ELi96EEEEEEEEEvNT_6ParamsE --------------------------
	.section	.nv.constant0._ZN7cutlass13device_kernelIN5flash19enable_sm80_to_sm89INS1_16FlashAttnBwdSm80INS1_25CollectiveMainloopBwdSm80ILi2ELi1EN4cute5tupleIJNS5_1CILi64EEENS7_ILi96EEENS7_ILi128EEEEEENS_10bfloat16_tEfNS_4arch4Sm80ELb0ELb1ELb0ELb1ELb1ELb0ELb0ELb0ELi2ELi2ELi2ELi2ELb1EEENS1_24CollectiveEpilogueBwdGQAISB_fSE_Li256ELb1ELb1EEENS1_19SingleTileSchedulerILb1ELb0ELb0ELi96EEEEEEEEEvNT_6ParamsE,"a",@progbits
	.sectionflags	@""
	.align	4
.nv.constant0._ZN7cutlass13device_kernelIN5flash19enable_sm80_to_sm89INS1_16FlashAttnBwdSm80INS1_25CollectiveMainloopBwdSm80ILi2ELi1EN4cute5tupleIJNS5_1CILi64EEENS7_ILi96EEENS7_ILi128EEEEEENS_10bfloat16_tEfNS_4arch4Sm80ELb0ELb1ELb0ELb1ELb1ELb0ELb0ELb0ELi2ELi2ELi2ELi2ELb1EEENS1_24CollectiveEpilogueBwdGQAISB_fSE_Li256ELb1ELb1EEENS1_19SingleTileSchedulerILb1ELb0ELb0ELi96EEEEEEEEEvNT_6ParamsE:
	.zero		984


//--------------------- .nv.constant0._ZN7cutlass13device_kernelIN5flash19enable_sm80_to_sm89INS1_16FlashAttnBwdSm80INS1_25CollectiveMainloopBwdSm80ILi2ELi1EN4cute5tupleIJNS5_1CILi64EEENS7_ILi96EEENS7_ILi128EEEEEENS_10bfloat16_tEfNS_4arch4Sm80ELb1ELb0ELb0ELb0ELb0ELb0ELb0ELb0ELi2ELi2ELi2ELi2ELb1EEENS1_21CollectiveEpilogueBwdISB_SC_SE_Li256ELb0ELb0ELi4EEENS1_25SingleTileBwdLPTSchedulerILb0ELi96ELb0EEEEEEEEEvNT_6ParamsE --------------------------
	.section	.nv.constant0._ZN7cutlass13device_kernelIN5flash19enable_sm80_to_sm89INS1_16FlashAttnBwdSm80INS1_25CollectiveMainloopBwdSm80ILi2ELi1EN4cute5tupleIJNS5_1CILi64EEENS7_ILi96EEENS7_ILi128EEEEEENS_10bfloat16_tEfNS_4arch4Sm80ELb1ELb0ELb0ELb0ELb0ELb0ELb0ELb0ELi2ELi2ELi2ELi2ELb1EEENS1_21CollectiveEpilogueBwdISB_SC_SE_Li256ELb0ELb0ELi4EEENS1_25SingleTileBwdLPTSchedulerILb0ELi96ELb0EEEEEEEEEvNT_6ParamsE,"a",@progbits
	.sectionflags	@""
	.align	4
.nv.constant0._ZN7cutlass13device_kernelIN5flash19enable_sm80_to_sm89INS1_16FlashAttnBwdSm80INS1_25CollectiveMainloopBwdSm80ILi2ELi1EN4cute5tupleIJNS5_1CILi64EEENS7_ILi96EEENS7_ILi128EEEEEENS_10bfloat16_tEfNS_4arch4Sm80ELb1ELb0ELb0ELb0ELb0ELb0ELb0ELb0ELi2ELi2ELi2ELi2ELb1EEENS1_21CollectiveEpilogueBwdISB_SC_SE_Li256ELb0ELb0ELi4EEENS1_25SingleTileBwdLPTSchedulerILb0ELi96ELb0EEEEEEEEEvNT_6ParamsE:
	.zero		1000


//--------------------- .nv.constant0._ZN7cutlass13device_kernelIN5flash19enable_sm80_to_sm89INS1_16FlashAttnBwdSm80INS1_25CollectiveMainloopBwdSm80ILi2ELi1EN4cute5tupleIJNS5_1CILi64EEENS7_ILi96EEENS7_ILi128EEEEEENS_10bfloat16_tEfNS_4arch4Sm80ELb1ELb0ELb0ELb0ELb1ELb0ELb0ELb0ELi2ELi2ELi2ELi2ELb1EEENS1_21CollectiveEpilogueBwdISB_SC_SE_Li256ELb0ELb0ELi4EEENS1_25SingleTileBwdLPTSchedulerILb0ELi96ELb1EEEEEEEEEvNT_6ParamsE --------------------------
	.section	.nv.constant0._ZN7cutlass13device_kernelIN5flash19enable_sm80_to_sm89INS1_16FlashAttnBwdSm80INS1_25CollectiveMainloopBwdSm80ILi2ELi1EN4cute5tupleIJNS5_1CILi64EEENS7_ILi96EEENS7_ILi128EEEEEENS_10bfloat16_tEfNS_4arch4Sm80ELb1ELb0ELb0ELb0ELb1ELb0ELb0ELb0ELi2ELi2ELi2ELi2ELb1EEENS1_21CollectiveEpilogueBwdISB_SC_SE_Li256ELb0ELb0ELi4EEENS1_25SingleTileBwdLPTSchedulerILb0ELi96ELb1EEEEEEEEEvNT_6ParamsE,"a",@progbits
	.sectionflags	@""
	.align	4
.nv.constant0._ZN7cutlass13device_kernelIN5flash19enable_sm80_to_sm89INS1_16FlashAttnBwdSm80INS1_25CollectiveMainloopBwdSm80ILi2ELi1EN4cute5tupleIJNS5_1CILi64EEENS7_ILi96EEENS7_ILi128EEEEEENS_10bfloat16_tEfNS_4arch4Sm80ELb1ELb0ELb0ELb0ELb1ELb0ELb0ELb0ELi2ELi2ELi2ELi2ELb1EEENS1_21CollectiveEpilogueBwdISB_SC_SE_Li256ELb0ELb0ELi4EEENS1_25SingleTileBwdLPTSchedulerILb0ELi96ELb1EEEEEEEEEvNT_6ParamsE:
	.zero		1000


//--------------------- .nv.constant0._ZN7cutlass13device_kernelIN5flash19enable_sm80_to_sm89INS1_16FlashAttnBwdSm80INS1_25CollectiveMainloopBwdSm80ILi2ELi1EN4cute5tupleIJNS5_1CILi64EEENS7_ILi96EEENS7_ILi128EEEEEENS_10bfloat16_tEfNS_4arch4Sm80ELb1ELb0ELb0ELb0ELb0ELb0ELb0ELb0ELi2ELi2ELi2ELi2ELb1EEENS1_24CollectiveEpilogueBwdGQAISB_fSE_Li256ELb0ELb0EEENS1_25SingleTileBwdLPTSchedulerILb0ELi96ELb0EEEEEEEEEvNT_6ParamsE --------------------------
	.section	.nv.constant0._ZN7cutlass13device_kernelIN5flash19enable_sm80_to_sm89INS1_16FlashAttnBwdSm80INS1_25CollectiveMainloopBwdSm80ILi2ELi1EN4cute5tupleIJNS5_1CILi64EEENS7_ILi96EEENS7_ILi128EEEEEENS_10bfloat16_tEfNS_4arch4Sm80ELb1ELb0ELb0ELb0ELb0ELb0ELb0ELb0ELi2ELi2ELi2ELi2ELb1EEENS1_24CollectiveEpilogueBwdGQAISB_fSE_Li256ELb0ELb0EEENS1_25SingleTileBwdLPTSchedulerILb0ELi96ELb0EEEEEEEEEvNT_6ParamsE,"a",@progbits
	.sectionflags	@""
	.align	4
.nv.constant0._ZN7cutlass13device_kernelIN5flash19enable_sm80_to_sm89INS1_16FlashAttnBwdSm80INS1_25CollectiveMainloopBwdSm80ILi2ELi1EN4cute5tupleIJNS5_1CILi64EEENS7_ILi96EEENS7_ILi128EEEEEENS_10bfloat16_tEfNS_4arch4Sm80ELb1ELb0ELb0ELb0ELb0ELb0ELb0ELb0ELi2ELi2ELi2ELi2ELb1EEENS1_24CollectiveEpilogueBwdGQAISB_fSE_Li256ELb0ELb0EEENS1_25SingleTileBwdLPTSchedulerILb0ELi96ELb0EEEEEEEEEvNT_6ParamsE:
	.zero		1008


//--------------------- .nv.constant0._ZN7cutlass13device_kernelIN5flash19enable_sm80_to_sm89INS1_16FlashAttnBwdSm80INS1_25CollectiveMainloopBwdSm80ILi2ELi1EN4cute5tupleIJNS5_1CILi64EEENS7_ILi96EEENS7_ILi128EEEEEENS_10bfloat16_tEfNS_4arch4Sm80ELb1ELb0ELb0ELb0ELb1ELb0ELb0ELb0ELi2ELi2ELi2ELi2ELb1EEENS1_24CollectiveEpilogueBwdGQAISB_fSE_Li256ELb0ELb1EEENS1_25SingleTileBwdLPTSchedulerILb0ELi96ELb1EEEEEEEEEvNT_6ParamsE --------------------------
	.section	.nv.constant0._ZN7cutlass13device_kernelIN5flash19enable_sm80_to_sm89INS1_16FlashAttnBwdSm80INS1_25CollectiveMainloopBwdSm80ILi2ELi1EN4cute5tupleIJNS5_1CILi64EEENS7_ILi96EEENS7_ILi128EEEEEENS_10bfloat16_tEfNS_4arch4Sm80ELb1ELb0ELb0ELb0ELb1ELb0ELb0ELb0ELi2ELi2ELi2ELi2ELb1EEENS1_24CollectiveEpilogueBwdGQAISB_fSE_Li256ELb0ELb1EEENS1_25SingleTileBwdLPTSchedulerILb0ELi96ELb1EEEEEEEEEvNT_6ParamsE,"a",@progbits
	.sectionflags	@""
	.align	4
.nv.constant0._ZN7cutlass13device_kernelIN5flash19enable_sm80_to_sm89INS1_16FlashAttnBwdSm80INS1_25CollectiveMainloopBwdSm80ILi2ELi1EN4cute5tupleIJNS5_1CILi64EEENS7_ILi96EEENS7_ILi128EEEEEENS_10bfloat16_tEfNS_4arch4Sm80ELb1ELb0ELb0ELb0ELb1ELb0ELb0ELb0ELi2ELi2ELi2ELi2ELb1EEENS1_24CollectiveEpilogueBwdGQAISB_fSE_Li256ELb0ELb1EEENS1_25SingleTileBwdLPTSchedulerILb0ELi96ELb1EEEEEEEEEvNT_6ParamsE:
	.zero		1008


//--------------------- .nv.constant0._ZN7cutlass13device_kernelIN5flash19enable_sm80_to_sm89INS1_16FlashAttnBwdSm80INS1_25CollectiveMainloopBwdSm80ILi2ELi1EN4cute5tupleIJNS5_1CILi64EEENS7_ILi96EEENS7_ILi128EEEEEENS_10bfloat16_tEfNS_4arch4Sm80ELb1ELb0ELb0ELb1ELb0ELb0ELb0ELb0ELi2ELi2ELi2ELi2ELb1EEENS1_21CollectiveEpilogueBwdISB_SC_SE_Li256ELb1ELb0ELi4EEENS1_25SingleTileBwdLPTSchedulerILb1ELi96ELb0EEEEEEEEEvNT_6ParamsE --------------------------
	.section	.nv.constant0._ZN7cutlass13device_kernelIN5flash19enable_sm80_to_sm89INS1_16FlashAttnBwdSm80INS1_25CollectiveMainloopBwdSm80ILi2ELi1EN4cute5tupleIJNS5_1CILi64EEENS7_ILi96EEENS7_ILi128EEEEEENS_10bfloat16_tEfNS_4arch4Sm80ELb1ELb0ELb0ELb1ELb0ELb0ELb0ELb0ELi2ELi2ELi2ELi2ELb1EEENS1_21CollectiveEpilogueBwdISB_SC_SE_Li256ELb1ELb0ELi4EEENS1_25SingleTileBwdLPTSchedulerILb1ELi96ELb0EEEEEEEEEvNT_6ParamsE,"a",@progbits
	.sectionflags	@""
	.align	4
.nv.constant0._ZN7cutlass13device_kernelIN5flash19enable_sm80_to_sm89INS1_16FlashAttnBwdSm80INS1_25CollectiveMainloopBwdSm80ILi2ELi1EN4cute5tupleIJNS5_1CILi64EEENS7_ILi96EEENS7_ILi128EEEEEENS_10bfloat16_tEfNS_4arch4Sm80ELb1ELb0ELb0ELb1ELb0ELb0ELb0ELb0ELi2ELi2ELi2ELi2ELb1EEENS1_21CollectiveEpilogueBwdISB_SC_SE_Li256ELb1ELb0ELi4EEENS1_25SingleTileBwdLPTSchedulerILb1ELi96ELb0EEEEEEEEEvNT_6ParamsE:
	.zero		1000


//--------------------- .nv.constant0._ZN7cutlass13device_kernelIN5flash19enable_sm80_to_sm89INS1_16FlashAttnBwdSm80INS1_25CollectiveMainloopBwdSm80ILi2ELi1EN4cute5tupleIJNS5_1CILi64EEENS7_ILi96EEENS7_ILi128EEEEEENS_10bfloat16_tEfNS_4arch4Sm80ELb1ELb0ELb0ELb1ELb1ELb0ELb0ELb0ELi2ELi2ELi2ELi2ELb1EEENS1_21CollectiveEpilogueBwdISB_SC_SE_Li256ELb1ELb0ELi4EEENS1_25SingleTileBwdLPTSchedulerILb1ELi96ELb1EEEEEEEEEvNT_6ParamsE --------------------------
	.section	.nv.constant0._ZN7cutlass13device_kernelIN5flash19enable_sm80_to_sm89INS1_16FlashAttnBwdSm80INS1_25CollectiveMainloopBwdSm80ILi2ELi1EN4cute5tupleIJNS5_1CILi64EEENS7_ILi96EEENS7_ILi128EEEEEENS_10bfloat16_tEfNS_4arch4Sm80ELb1ELb0ELb0ELb1ELb1ELb0ELb0ELb0ELi2ELi2ELi2ELi2ELb1EEENS1_21CollectiveEpilogueBwdISB_SC_SE_Li256ELb1ELb0ELi4EEENS1_25SingleTileBwdLPTSchedulerILb1ELi96ELb1EEEEEEEEEvNT_6ParamsE,"a",@progbits
	.sectionflags	@""
	.align	4
.nv.constant0._ZN7cutlass13device_kernelIN5flash19enable_sm80_to_sm89INS1_16FlashAttnBwdSm80INS1_25CollectiveMainloopBwdSm80ILi2ELi1EN4cute5tupleIJNS5_1CILi64EEENS7_ILi96EEENS7_ILi128EEEEEENS_10bfloat16_tEfNS_4arch4Sm80ELb1ELb0ELb0ELb1ELb1ELb0ELb0ELb0ELi2ELi2ELi2ELi2ELb1EEENS1_21CollectiveEpilogueBwdISB_SC_SE_Li256ELb1ELb0ELi4EEENS1_25SingleTileBwdLPTSchedulerILb1ELi96ELb1EEEEEEEEEvNT_6ParamsE:
	.zero		1000


//--------------------- .nv.constant0._ZN7cutlass13device_kernelIN5flash19enable_sm80_to_sm89INS1_16FlashAttnBwdSm80INS1_25CollectiveMainloopBwdSm80ILi2ELi1EN4cute5tupleIJNS5_1CILi64EEENS7_ILi96EEENS7_ILi128EEEEEENS_10bfloat16_tEfNS_4arch4Sm80ELb1ELb0ELb0ELb1ELb0ELb0ELb0ELb0ELi2ELi2ELi2ELi2ELb1EEENS1_24CollectiveEpilogueBwdGQAISB_fSE_Li256ELb1ELb0EEENS1_25SingleTileBwdLPTSchedulerILb1ELi96ELb0EEEEEEEEEvNT_6ParamsE --------------------------
	.section	.nv.constant0._ZN7cutlass13device_kernelIN5flash19enable_sm80_to_sm89INS1_16FlashAttnBwdSm80INS1_25CollectiveMainloopBwdSm80ILi2ELi1EN4cute5tupleIJNS5_1CILi64EEENS7_ILi96EEENS7_ILi128EEEEEENS_10bfloat16_tEfNS_4arch4Sm80ELb1ELb0ELb0ELb1ELb0ELb0ELb0ELb0ELi2ELi2ELi2ELi2ELb1EEENS1_24CollectiveEpilogueBwdGQAISB_fSE_Li256ELb1ELb0EEENS1_25SingleTileBwdLPTSchedulerILb1ELi96ELb0EEEEEEEEEvNT_6ParamsE,"a",@progbits
	.sectionflags	@""
	.align	4
.nv.constant0._ZN7cutlass13device_kernelIN5flash19enable_sm80_to_sm89INS1_16FlashAttnBwdSm80INS1_25CollectiveMainloopBwdSm80ILi2ELi1EN4cute5tupleIJNS5_1CILi64EEENS7_ILi96EEENS7_ILi128EEEEEENS_10bfloat16_tEfNS_4arch4Sm80ELb1ELb0ELb0ELb1ELb0ELb0ELb0ELb0ELi2ELi2ELi2ELi2ELb1EEENS1_24CollectiveEpilogueBwdGQAISB_fSE_Li256ELb1ELb0EEENS1_25SingleTileBwdLPTSchedulerILb1ELi96ELb0EEEEEEEEEvNT_6ParamsE:
	.zero		1008


//--------------------- .nv.constant0._ZN7cutlass13device_kernelIN5flash32FlashAttnBwdPostprocessConvertdQIN4cute5tupleIJNS3_1CILi96EEENS5_ILi128EEEEEENS_10bfloat16_tEfNS_4arch4Sm80ELi256ENS3_8TiledMMAINS3_8MMA_AtomIJNS3_30SM80_16x8x16_F32BF16BF16F32_TNEEEENS3_6LayoutINS4_IJNS5_ILi2EEENS5_ILi4EEENS5_ILi1EEEEEENS4_IJSJ_SH_NS5_ILi0EEEEEEEENS4_IJNS5_ILi32EEENS5_ILi64EEENS5_ILi16EEEEEEEELb0EEEEEvNT_6ParamsE --------------------------
	.section	.nv.constant0._ZN7cutlass13device_kernelIN5flash32FlashAttnBwdPostprocessConvertdQIN4cute5tupleIJNS3_1CILi96EEENS5_ILi128EEEEEENS_10bfloat16_tEfNS_4arch4Sm80ELi256ENS3_8TiledMMAINS3_8MMA_AtomIJNS3_30SM80_16x8x16_F32BF16BF16F32_TNEEEENS3_6LayoutINS4_IJNS5_ILi2EEENS5_ILi4EEENS5_ILi1EEEEEENS4_IJSJ_SH_NS5_ILi0EEEEEEEENS4_IJNS5_ILi32EEENS5_ILi64EEENS5_ILi16EEEEEEEELb0EEEEEvNT_6ParamsE,"a",@progbits
	.sectionflags	@""
	.align	4
.nv.constant0._ZN7cutlass13device_kernelIN5flash32FlashAttnBwdPostprocessConvertdQIN4cute5tupleIJNS3_1CILi96EEENS5_ILi128EEEEEENS_10bfloat16_tEfNS_4arch4Sm80ELi256ENS3_8TiledMMAINS3_8MMA_AtomIJNS3_30SM80_16x8x16_F32BF16BF16F32_TNEEEENS3_6LayoutINS4_IJNS5_ILi2EEENS5_ILi4EEENS5_ILi1EEEEEENS4_IJSJ_SH_NS5_ILi0EEEEEEEENS4_IJNS5_ILi32EEENS5_ILi64EEENS5_ILi16EEEEEEEELb0EEEEEvNT_6ParamsE:
	.zero		464


//--------------------- .nv.constant0._ZN7cutlass13device_kernelIN5flash19enable_sm80_to_sm89INS1_16FlashAttnBwdSm80INS1_25CollectiveMainloopBwdSm80ILi2ELi1EN4cute5tupleIJNS5_1CILi64EEENS7_ILi96EEENS7_ILi128EEEEEENS_10bfloat16_tEfNS_4arch4Sm80ELb1ELb0ELb0ELb1ELb1ELb0ELb0ELb0ELi2ELi2ELi2ELi2ELb1EEENS1_24CollectiveEpilogueBwdGQAISB_fSE_Li256ELb1ELb1EEENS1_25SingleTileBwdLPTSchedulerILb1ELi96ELb1EEEEEEEEEvNT_6ParamsE --------------------------
	.section	.nv.constant0._ZN7cutlass13device_kernelIN5flash19enable_sm80_to_sm89INS1_16FlashAttnBwdSm80INS1_25CollectiveMainloopBwdSm80ILi2ELi1EN4cute5tupleIJNS5_1CILi64EEENS7_ILi96EEENS7_ILi128EEEEEENS_10bfloat16_tEfNS_4arch4Sm80ELb1ELb0ELb0ELb1ELb1ELb0ELb0ELb0ELi2ELi2ELi2ELi2ELb1EEENS1_24CollectiveEpilogueBwdGQAISB_fSE_Li256ELb1ELb1EEENS1_25SingleTileBwdLPTSchedulerILb1ELi96ELb1EEEEEEEEEvNT_6ParamsE,"a",@progbits
	.sectionflags	@""
	.align	4
.nv.constant0._ZN7cutlass13device_kernelIN5flash19enable_sm80_to_sm89INS1_16FlashAttnBwdSm80INS1_25CollectiveMainloopBwdSm80ILi2ELi1EN4cute5tupleIJNS5_1CILi64EEENS7_ILi96EEENS7_ILi128EEEEEENS_10bfloat16_tEfNS_4arch4Sm80ELb1ELb0ELb0ELb1ELb1ELb0ELb0ELb0ELi2ELi2ELi2ELi2ELb1EEENS1_24CollectiveEpilogueBwdGQAISB_fSE_Li256ELb1ELb1EEENS1_25SingleTileBwdLPTSchedulerILb1ELi96ELb1EEEEEEEEEvNT_6ParamsE:
	.zero		1008


//--------------------- .nv.constant0._ZN7cutlass13device_kernelIN5flash19enable_sm80_to_sm89INS1_16FlashAttnBwdSm80INS1_25CollectiveMainloopBwdSm80ILi2ELi2EN4cute5tupleIJNS5_1CILi64EEENS7_ILi128EEES9_EEENS_10bfloat16_tEfNS_4arch4Sm80ELb0ELb0ELb0ELb0ELb0ELb0ELb0ELb0ELi2ELi2ELi2ELi2ELb0EEENS1_21CollectiveEpilogueBwdISA_SB_SD_Li256ELb0ELb0ELi4EEENS1_19SingleTileSchedulerILb0ELb0ELb0ELi128EEEEEEEEEvNT_6ParamsE --------------------------
	.section	.nv.constant0._ZN7cutlass13device_kernelIN5flash19enable_sm80_to_sm89INS1_16FlashAttnBwdSm80INS1_25CollectiveMainloopBwdSm80ILi2ELi2EN4cute5tupleIJNS5_1CILi64EEENS7_ILi128EEES9_EEENS_10bfloat16_tEfNS_4arch4Sm80ELb0ELb0ELb0ELb0ELb0ELb0ELb0ELb0ELi2ELi2ELi2ELi2ELb0EEENS1_21CollectiveEpilogueBwdISA_SB_SD_Li256ELb0ELb0ELi4EEENS1_19SingleTileSchedulerILb0ELb0ELb0ELi128EEEEEEEEEvNT_6ParamsE,"a",@progbits
	.sectionflags	@""
	.align	4
.nv.constant0._ZN7cutlass13device_kernelIN5flash19enable_sm80_to_sm89INS1_16FlashAttnBwdSm80INS1_25CollectiveMainloopBwdSm80ILi2ELi2EN4cute5tupleIJNS5_1CILi64EEENS7_ILi128EEES9_EEENS_10bfloat16_tEfNS_4arch4Sm80ELb0ELb0ELb0ELb0ELb0ELb0ELb0ELb0ELi2ELi2ELi2ELi2ELb0EEENS1_21CollectiveEpilogueBwdISA_SB_SD_Li256ELb0ELb0ELi4EEENS1_19SingleTileSchedulerILb0ELb0ELb0ELi128EEEEEEEEEvNT_6ParamsE:
	.zero		976


//--------------------- .nv.constant0._ZN7cutlass13device_kernelIN5flash19enable_sm80_to_sm89INS1_16FlashAttnBwdSm80INS1_25CollectiveMainloopBwdSm80ILi2ELi2EN4cute5tupleIJNS5_1CILi64EEENS7_ILi128EEES9_EEENS_10bfloat16_tEfNS_4arch4Sm80ELb0ELb0ELb0ELb0ELb1ELb0ELb0ELb0ELi2ELi2ELi2ELi2ELb0EEENS1_21CollectiveEpilogueBwdISA_SB_SD_Li256ELb0ELb0ELi4EEENS1_19SingleTileSchedulerILb0ELb0ELb0ELi128EEEEEEEEEvNT_6ParamsE --------------------------
	.section	.nv.constant0._ZN7cutlass13device_kernelIN5flash19enable_sm80_to_sm89INS1_16FlashAttnBwdSm80INS1_25CollectiveMainloopBwdSm80ILi2ELi2EN4cute5tupleIJNS5_1CILi64EEENS7_ILi128EEES9_EEENS_10bfloat16_tEfNS_4arch4Sm80ELb0ELb0ELb0ELb0ELb1ELb0ELb0ELb0ELi2ELi2ELi2ELi2ELb0EEENS1_21CollectiveEpilogueBwdISA_SB_SD_Li256ELb0ELb0ELi4EEENS1_19SingleTileSchedulerILb0ELb0ELb0ELi128EEEEEEEEEvNT_6ParamsE,"a",@progbits
	.sectionflags	@""
	.align	4
.nv.constant0._ZN7cutlass13device_kernelIN5flash19enable_sm80_to_sm89INS1_16FlashAttnBwdSm80INS1_25CollectiveMainloopBwdSm80ILi2ELi2EN4cute5tupleIJNS5_1CILi64EEENS7_ILi128EEES9_EEENS_10bfloat16_tEfNS_4arch4Sm80ELb0ELb0ELb0ELb0ELb1ELb0ELb0ELb0ELi2ELi2ELi2ELi2ELb0EEENS1_21CollectiveEpilogueBwdISA_SB_SD_Li256ELb0ELb0ELi4EEENS1_19SingleTileSchedulerILb0ELb0ELb0ELi128EEEEEEEEEvNT_6ParamsE:
	.zero		976


//--------------------- .nv.constant0._ZN7cutlass13device_kernelIN5flash19enable_sm80_to_sm89INS1_16FlashAttnBwdSm80INS1_25CollectiveMainloopBwdSm80ILi2ELi2EN4cute5tupleIJNS5_1CILi64EEENS7_ILi128EEES9_EEENS_10bfloat16_tEfNS_4arch4Sm80ELb0ELb0ELb0ELb0ELb0ELb0ELb0ELb0ELi2ELi2ELi2ELi2ELb0EEENS1_24CollectiveEpilogueBwdGQAISA_fSD_Li256ELb0ELb0EEENS1_19SingleTileSchedulerILb0ELb0ELb0ELi128EEEEEEEEEvNT_6ParamsE --------------------------
	.section	.nv.constant0._ZN7cutlass13device_kernelIN5flash19enable_sm80_to_sm89INS1_16FlashAttnBwdSm80INS1_25CollectiveMainloopBwdSm80ILi2ELi2EN4cute5tupleIJNS5_1CILi64EEENS7_ILi128EEES9_EEENS_10bfloat16_tEfNS_4arch4Sm80ELb0ELb0ELb0ELb0ELb0ELb0ELb0ELb0ELi2ELi2ELi2ELi2ELb0EEENS1_24CollectiveEpilogueBwdGQAISA_fSD_Li256ELb0ELb0EEENS1_19SingleTileSchedulerILb0ELb0ELb0ELi128EEEEEEEEEvNT_6ParamsE,"a",@progbits
	.sectionflags	@""
	.align	4
.nv.constant0._ZN7cutlass13device_kernelIN5flash19enable_sm80_to_sm89INS1_16FlashAttnBwdSm80INS1_25CollectiveMainloopBwdSm80ILi2ELi2EN4cute5tupleIJNS5_1CILi64EEENS7_ILi128EEES9_EEENS_10bfloat16_tEfNS_4arch4Sm80ELb0ELb0ELb0ELb0ELb0ELb0ELb0ELb0ELi2ELi2ELi2ELi2ELb0EEENS1_24CollectiveEpilogueBwdGQAISA_fSD_Li256ELb0ELb0EEENS1_19SingleTileSchedulerILb0ELb0ELb0ELi128EEEEEEEEEvNT_6ParamsE:
	.zero		984


//--------------------- .nv.constant0._ZN7cutlass13device_kernelIN5flash19enable_sm80_to_sm89INS1_16FlashAttnBwdSm80INS1_25CollectiveMainloopBwdSm80ILi2ELi2EN4cute5tupleIJNS5_1CILi64EEENS7_ILi128EEES9_EEENS_10bfloat16_tEfNS_4arch4Sm80ELb0ELb0ELb0ELb0ELb1ELb0ELb0ELb0ELi2ELi2ELi2ELi2ELb0EEENS1_24CollectiveEpilogueBwdGQAISA_fSD_Li256ELb0ELb1EEENS1_19SingleTileSchedulerILb0ELb0ELb0ELi128EEEEEEEEEvNT_6ParamsE --------------------------
	.section	.nv.constant0._ZN7cutlass13device_kernelIN5flash19enable_sm80_to_sm89INS1_16FlashAttnBwdSm80INS1_25CollectiveMainloopBwdSm80ILi2ELi2EN4cute5tupleIJNS5_1CILi64EEENS7_ILi128EEES9_EEENS_10bfloat16_tEfNS_4arch4Sm80ELb0ELb0ELb0ELb0ELb1ELb0ELb0ELb0ELi2ELi2ELi2ELi2ELb0EEENS1_24CollectiveEpilogueBwdGQAISA_fSD_Li256ELb0ELb1EEENS1_19SingleTileSchedulerILb0ELb0ELb0ELi128EEEEEEEEEvNT_6ParamsE,"a",@progbits
	.sectionflags	@""
	.align	4
.nv.constant0._ZN7cutlass13device_kernelIN5flash19enable_sm80_to_sm89INS1_16FlashAttnBwdSm80INS1_25CollectiveMainloopBwdSm80ILi2ELi2EN4cute5tupleIJNS5_1CILi64EEENS7_ILi128EEES9_EEENS_10bfloat16_tEfNS_4arch4Sm80ELb0ELb0ELb0ELb0ELb1ELb0ELb0ELb0ELi2ELi2ELi2ELi2ELb0EEENS1_24CollectiveEpilogueBwdGQAISA_fSD_Li256ELb0ELb1EEENS1_19SingleTileSchedulerILb0ELb0ELb0ELi128EEEEEEEEEvNT_6ParamsE:
	.zero		984


//--------------------- .nv.constant0._ZN7cutlass13device_kernelIN5flash19enable_sm80_to_sm89INS1_16FlashAttnBwdSm80INS1_25CollectiveMainloopBwdSm80ILi2ELi2EN4cute5tupleIJNS5_1CILi64EEENS7_ILi128EEES9_EEENS_10bfloat16_tEfNS_4arch4Sm80ELb0ELb0ELb0ELb1ELb0ELb0ELb0ELb0ELi2ELi2ELi2ELi2ELb0EEENS1_21CollectiveEpilogueBwdISA_SB_SD_Li256ELb1ELb0ELi4EEENS1_19SingleTileSchedulerILb1ELb0ELb0ELi128EEEEEEEEEvNT_6ParamsE --------------------------
	.section	.nv.constant0._ZN7cutlass13device_kernelIN5flash19enable_sm80_to_sm89INS1_16FlashAttnBwdSm80INS1_25CollectiveMainloopBwdSm80ILi2ELi2EN4cute5tupleIJNS5_1CILi64EEENS7_ILi128EEES9_EEENS_10bfloat16_tEfNS_4arch4Sm80ELb0ELb0ELb0ELb1ELb0ELb0ELb0ELb0ELi2ELi2ELi2ELi2ELb0EEENS1_21CollectiveEpilogueBwdISA_SB_SD_Li256ELb1ELb0ELi4EEENS1_19SingleTileSchedulerILb1ELb0ELb0ELi128EEEEEEEEEvNT_6ParamsE,"a",@progbits
	.sectionflags	@""
	.align	4
.nv.constant0._ZN7cutlass13device_kernelIN5flash19enable_sm80_to_sm89INS1_16FlashAttnBwdSm80INS1_25CollectiveMainloopBwdSm80ILi2ELi2EN4cute5tupleIJNS5_1CILi64EEENS7_ILi128EEES9_EEENS_10bfloat16_tEfNS_4arch4Sm80ELb0ELb0ELb0ELb1ELb0ELb0ELb0ELb0ELi2ELi2ELi2ELi2ELb0EEENS1_21CollectiveEpilogueBwdISA_SB_SD_Li256ELb1ELb0ELi4EEENS1_19SingleTileSchedulerILb1ELb0ELb0ELi128EEEEEEEEEvNT_6ParamsE:
	.zero		976


//--------------------- .nv.constant0._ZN7cutlass13device_kernelIN5flash19enable_sm80_to_sm89INS1_16FlashAttnBwdSm80INS1_25CollectiveMainloopBwdSm80ILi2ELi2EN4cute5tupleIJNS5_1CILi64EEENS7_ILi128EEES9_EEENS_10bfloat16_tEfNS_4arch4Sm80ELb0ELb0ELb0ELb1ELb1ELb0ELb0ELb0ELi2ELi2ELi2ELi2ELb0EEENS1_21CollectiveEpilogueBwdISA_SB_SD_Li256ELb1ELb0ELi4EEENS1_19SingleTileSchedulerILb1ELb0ELb0ELi128EEEEEEEEEvNT_6ParamsE --------------------------
	.section	.nv.constant0._ZN7cutlass13device_kernelIN5flash19enable_sm80_to_sm89INS1_16FlashAttnBwdSm80INS1_25CollectiveMainloopBwdSm80ILi2ELi2EN4cute5tupleIJNS5_1CILi64EEENS7_ILi128EEES9_EEENS_10bfloat16_tEfNS_4arch4Sm80ELb0ELb0ELb0ELb1ELb1ELb0ELb0ELb0ELi2ELi2ELi2ELi2ELb0EEENS1_21CollectiveEpilogueBwdISA_SB_SD_Li256ELb1ELb0ELi4EEENS1_19SingleTileSchedulerILb1ELb0ELb0ELi128EEEEEEEEEvNT_6ParamsE,"a",@progbits
	.sectionflags	@""
	.align	4
.nv.constant0._ZN7cutlass13device_kernelIN5flash19enable_sm80_to_sm89INS1_16FlashAttnBwdSm80INS1_25CollectiveMainloopBwdSm80ILi2ELi2EN4cute5tupleIJNS5_1CILi64EEENS7_ILi128EEES9_EEENS_10bfloat16_tEfNS_4arch4Sm80ELb0ELb0ELb0ELb1ELb1ELb0ELb0ELb0ELi2ELi2ELi2ELi2ELb0EEENS1_21CollectiveEpilogueBwdISA_SB_SD_Li256ELb1ELb0ELi4EEENS1_19SingleTileSchedulerILb1ELb0ELb0ELi128EEEEEEEEEvNT_6ParamsE:
	.zero		976


//--------------------- .nv.constant0._ZN7cutlass13device_kernelIN5flash19enable_sm80_to_sm89INS1_16FlashAttnBwdSm80INS1_25CollectiveMainloopBwdSm80ILi2ELi2EN4cute5tupleIJNS5_1CILi64EEENS7_ILi128EEES9_EEENS_10bfloat16_tEfNS_4arch4Sm80ELb0ELb0ELb0ELb1ELb0ELb0ELb0ELb0ELi2ELi2ELi2ELi2ELb0EEENS1_24CollectiveEpilogueBwdGQAISA_fSD_Li256ELb1ELb0EEENS1_19SingleTileSchedulerILb1ELb0ELb0ELi128EEEEEEEEEvNT_6ParamsE --------------------------
	.section	.nv.constant0._ZN7cutlass13device_kernelIN5flash19enable_sm80_to_sm89INS1_16FlashAttnBwdSm80INS1_25CollectiveMainloopBwdSm80ILi2ELi2EN4cute5tupleIJNS5_1CILi64EEENS7_ILi128EEES9_EEENS_10bfloat16_tEfNS_4arch4Sm80ELb0ELb0ELb0ELb1ELb0ELb0ELb0ELb0ELi2ELi2ELi2ELi2ELb0EEENS1_24CollectiveEpilogueBwdGQAISA_fSD_Li256ELb1ELb0EEENS1_19SingleTileSchedulerILb1ELb0ELb0ELi128EEEEEEEEEvNT_6ParamsE,"a",@progbits
	.sectionflags	@""
	.align	4
.nv.constant0._ZN7cutlass13device_kernelIN5flash19enable_sm80_to_sm89INS1_16FlashAttnBwdSm80INS1_25CollectiveMainloopBwdSm80ILi2ELi2EN4cute5tupleIJNS5_1CILi64EEENS7_ILi128EEES9_EEENS_10bfloat16_tEfNS_4arch4Sm80ELb0ELb0ELb0ELb1ELb0ELb0ELb0ELb0ELi2ELi2ELi2ELi2ELb0EEENS1_24CollectiveEpilogueBwdGQAISA_fSD_Li256ELb1ELb0EEENS1_19SingleTileSchedulerILb1ELb0ELb0ELi128EEEEEEEEEvNT_6ParamsE:
	.zero		984


//--------------------- .nv.constant0._ZN7cutlass13device_kernelIN5flash19enable_sm80_to_sm89INS1_16FlashAttnBwdSm80INS1_25CollectiveMainloopBwdSm80ILi2ELi2EN4cute5tupleIJNS5_1CILi64EEENS7_ILi128EEES9_EEENS_10bfloat16_tEfNS_4arch4Sm80ELb0ELb0ELb0ELb1ELb1ELb0ELb0ELb0ELi2ELi2ELi2ELi2ELb0EEENS1_24CollectiveEpilogueBwdGQAISA_fSD_Li256ELb1ELb1EEENS1_19SingleTileSchedulerILb1ELb0ELb0ELi128EEEEEEEEEvNT_6ParamsE --------------------------
	.section	.nv.constant0._ZN7cutlass13device_kernelIN5flash19enable_sm80_to_sm89INS1_16FlashAttnBwdSm80INS1_25CollectiveMainloopBwdSm80ILi2ELi2EN4cute5tupleIJNS5_1CILi64EEENS7_ILi128EEES9_EEENS_10bfloat16_tEfNS_4arch4Sm80ELb0ELb0ELb0ELb1ELb1ELb0ELb0ELb0ELi2ELi2ELi2ELi2ELb0EEENS1_24CollectiveEpilogueBwdGQAISA_fSD_Li256ELb1ELb1EEENS1_19SingleTileSchedulerILb1ELb0ELb0ELi128EEEEEEEEEvNT_6ParamsE,"a",@progbits
	.sectionflags	@""
	.align	4
.nv.constant0._ZN7cutlass13device_kernelIN5flash19enable_sm80_to_sm89INS1_16FlashAttnBwdSm80INS1_25CollectiveMainloopBwdSm80ILi2ELi2EN4cute5tupleIJNS5_1CILi64EEENS7_ILi128EEES9_EEENS_10bfloat16_tEfNS_4arch4Sm80ELb0ELb0ELb0ELb1ELb1ELb0ELb0ELb0ELi2ELi2ELi2ELi2ELb0EEENS1_24CollectiveEpilogueBwdGQAISA_fSD_Li256ELb1ELb1EEENS1_19SingleTileSchedulerILb1ELb0ELb0ELi128EEEEEEEEEvNT_6ParamsE:
	.zero		984


//--------------------- .nv.constant0._ZN7cutlass13device_kernelIN5flash19enable_sm80_to_sm89INS1_16FlashAttnBwdSm80INS1_25CollectiveMainloopBwdSm80ILi2ELi2EN4cute5tupleIJNS5_1CILi64EEENS7_ILi128EEES9_EEENS_10bfloat16_tEfNS_4arch4Sm80ELb0ELb1ELb0ELb0ELb0ELb0ELb0ELb0ELi2ELi2ELi2ELi2ELb0EEENS1_21CollectiveEpilogueBwdISA_SB_SD_Li256ELb0ELb0ELi4EEENS1_19SingleTileSchedulerILb0ELb0ELb0ELi128EEEEEEEEEvNT_6ParamsE --------------------------
	.section	.nv.constant0._ZN7cutlass13device_kernelIN5flash19enable_sm80_to_sm89INS1_16FlashAttnBwdSm80INS1_25CollectiveMainloopBwdSm80ILi2ELi2EN4cute5tupleIJNS5_1CILi64EEENS7_ILi128EEES9_EEENS_10bfloat16_tEfNS_4arch4Sm80ELb0ELb1ELb0ELb0ELb0ELb0ELb0ELb0ELi2ELi2ELi2ELi2ELb0EEENS1_21CollectiveEpilogueBwdISA_SB_SD_Li256ELb0ELb0ELi4EEENS1_19SingleTileSchedulerILb0ELb0ELb0ELi128EEEEEEEEEvNT_6ParamsE,"a",@progbits
	.sectionflags	@""
	.align	4
.nv.constant0._ZN7cutlass13device_kernelIN5flash19enable_sm80_to_sm89INS1_16FlashAttnBwdSm80INS1_25CollectiveMainloopBwdSm80ILi2ELi2EN4cute5tupleIJNS5_1CILi64EEENS7_ILi128EEES9_EEENS_10bfloat16_tEfNS_4arch4Sm80ELb0ELb1ELb0ELb0ELb0ELb0ELb0ELb0ELi2ELi2ELi2ELi2ELb0EEENS1_21CollectiveEpilogueBwdISA_SB_SD_Li256ELb0ELb0ELi4EEENS1_19SingleTileSchedulerILb0ELb0ELb0ELi128EEEEEEEEEvNT_6ParamsE:
	.zero		976


//--------------------- .nv.constant0._ZN7cutlass13device_kernelIN5flash19enable_sm80_to_sm89INS1_16FlashAttnBwdSm80INS1_25CollectiveMainloopBwdSm80ILi2ELi2EN4cute5tupleIJNS5_1CILi64EEENS7_ILi128EEES9_EEENS_10bfloat16_tEfNS_4arch4Sm80ELb0ELb1ELb0ELb0ELb1ELb0ELb0ELb0ELi2ELi2ELi2ELi2ELb0EEENS1_21CollectiveEpilogueBwdISA_SB_SD_Li256ELb0ELb0ELi4EEENS1_19SingleTileSchedulerILb0ELb0ELb0ELi128EEEEEEEEEvNT_6ParamsE --------------------------
	.section	.nv.constant0._ZN7cutlass13device_kernelIN5flash19enable_sm80_to_sm89INS1_16FlashAttnBwdSm80INS1_25CollectiveMainloopBwdSm80ILi2ELi2EN4cute5tupleIJNS5_1CILi64EEENS7_ILi128EEES9_EEENS_10bfloat16_tEfNS_4arch4Sm80ELb0ELb1ELb0ELb0ELb1ELb0ELb0ELb0ELi2ELi2ELi2ELi2ELb0EEENS1_21CollectiveEpilogueBwdISA_SB_SD_Li256ELb0ELb0ELi4EEENS1_19SingleTileSchedulerILb0ELb0ELb0ELi128EEEEEEEEEvNT_6ParamsE,"a",@progbits
	.sectionflags	@""
	.align	4
.nv.constant0._ZN7cutlass13device_kernelIN5flash19enable_sm80_to_sm89INS1_16FlashAttnBwdSm80INS1_25CollectiveMainloopBwdSm80ILi2ELi2EN4cute5tupleIJNS5_1CILi64EEENS7_ILi128EEES9_EEENS_10bfloat16_tEfNS_4arch4Sm80ELb0ELb1ELb0ELb0ELb1ELb0ELb0ELb0ELi2ELi2ELi2ELi2ELb0EEENS1_21CollectiveEpilogueBwdISA_SB_SD_Li256ELb0ELb0ELi4EEENS1_19SingleTileSchedulerILb0ELb0ELb0ELi128EEEEEEEEEvNT_6ParamsE:
	.zero		976


//--------------------- .nv.constant0._ZN7cutlass13device_kernelIN5flash19enable_sm80_to_sm89INS1_16FlashAttnBwdSm80INS1_25CollectiveMainloopBwdSm80ILi2ELi2EN4cute5tupleIJNS5_1CILi64EEENS7_ILi128EEES9_EEENS_10bfloat16_tEfNS_4arch4Sm80ELb0ELb1ELb0ELb0ELb0ELb0ELb0ELb0ELi2ELi2ELi2ELi2ELb0EEENS1_24CollectiveEpilogueBwdGQAISA_fSD_Li256ELb0ELb0EEENS1_19SingleTileSchedulerILb0ELb0ELb0ELi128EEEEEEEEEvNT_6ParamsE --------------------------
	.section	.nv.constant0._ZN7cutlass13device_kernelIN5flash19enable_sm80_to_sm89INS1_16FlashAttnBwdSm80INS1_25CollectiveMainloopBwdSm80ILi2ELi2EN4cute5tupleIJNS5_1CILi64EEENS7_ILi128EEES9_EEENS_10bfloat16_tEfNS_4arch4Sm80ELb0ELb1ELb0ELb0ELb0ELb0ELb0ELb0ELi2ELi2ELi2ELi2ELb0EEENS1_24CollectiveEpilogueBwdGQAISA_fSD_Li256ELb0ELb0EEENS1_19SingleTileSchedulerILb0ELb0ELb0ELi128EEEEEEEEEvNT_6ParamsE,"a",@progbits
	.sectionflags	@""
	.align	4
.nv.constant0._ZN7cutlass13device_kernelIN5flash19enable_sm80_to_sm89INS1_16FlashAttnBwdSm80INS1_25CollectiveMainloopBwdSm80ILi2ELi2EN4cute5tupleIJNS5_1CILi64EEENS7_ILi128EEES9_EEENS_10bfloat16_tEfNS_4arch4Sm80ELb0ELb1ELb0ELb0ELb0ELb0ELb0ELb0ELi2ELi2ELi2ELi2ELb0EEENS1_24CollectiveEpilogueBwdGQAISA_fSD_Li256ELb0ELb0EEENS1_19SingleTileSchedulerILb0ELb0ELb0ELi128EEEEEEEEEvNT_6ParamsE:
	.zero		984


//--------------------- .nv.constant0._ZN7cutlass13device_kernelIN5flash19enable_sm80_to_sm89INS1_16FlashAttnBwdSm80INS1_25CollectiveMainloopBwdSm80ILi2ELi2EN4cute5tupleIJNS5_1CILi64EEENS7_ILi128EEES9_EEENS_10bfloat16_tEfNS_4arch4Sm80ELb0ELb1ELb0ELb0ELb1ELb0ELb0ELb0ELi2ELi2ELi2ELi2ELb0EEENS1_24CollectiveEpilogueBwdGQAISA_fSD_Li256ELb0ELb1EEENS1_19SingleTileSchedulerILb0ELb0ELb0ELi128EEEEEEEEEvNT_6ParamsE --------------------------
	.section	.nv.constant0._ZN7cutlass13device_kernelIN5flash19enable_sm80_to_sm89INS1_16FlashAttnBwdSm80INS1_25CollectiveMainloopBwdSm80ILi2ELi2EN4cute5tupleIJNS5_1CILi64EEENS7_ILi128EEES9_EEENS_10bfloat16_tEfNS_4arch4Sm80ELb0ELb1ELb0ELb0ELb1ELb0ELb0ELb0ELi2ELi2ELi2ELi2ELb0EEENS1_24CollectiveEpilogueBwdGQAISA_fSD_Li256ELb0ELb1EEENS1_19SingleTileSchedulerILb0ELb0ELb0ELi128EEEEEEEEEvNT_6ParamsE,"a",@progbits
	.sectionflags	@""
	.align	4
.nv.constant0._ZN7cutlass13device_kernelIN5flash19enable_sm80_to_sm89INS1_16FlashAttnBwdSm80INS1_25CollectiveMainloopBwdSm80ILi2ELi2EN4cute5tupleIJNS5_1CILi64EEENS7_ILi128EEES9_EEENS_10bfloat16_tEfNS_4arch4Sm80ELb0ELb1ELb0ELb0ELb1ELb0ELb0ELb0ELi2ELi2ELi2ELi2ELb0EEENS1_24CollectiveEpilogueBwdGQAISA_fSD_Li256ELb0ELb1EEENS1_19SingleTileSchedulerILb0ELb0ELb0ELi128EEEEEEEEEvNT_6ParamsE:
	.zero		984


//--------------------- .nv.constant0._ZN7cutlass13device_kernelIN5flash19enable_sm80_to_sm89INS1_16FlashAttnBwdSm80INS1_25CollectiveMainloopBwdSm80ILi2ELi2EN4cute5tupleIJNS5_1CILi64EEENS7_ILi128EEES9_EEENS_10bfloat16_tEfNS_4arch4Sm80ELb0ELb1ELb0ELb1ELb0ELb0ELb0ELb0ELi2ELi2ELi2ELi2ELb0EEENS1_21CollectiveEpilogueBwdISA_SB_SD_Li256ELb1ELb0ELi4EEENS1_19SingleTileSchedulerILb1ELb0ELb0ELi128EEEEEEEEEvNT_6ParamsE --------------------------
	.section	.nv.constant0._ZN7cutlass13device_kernelIN5flash19enable_sm80_to_sm89INS1_16FlashAttnBwdSm80INS1_25CollectiveMainloopBwdSm80ILi2ELi2EN4cute5tupleIJNS5_1CILi64EEENS7_ILi128EEES9_EEENS_10bfloat16_tEfNS_4arch4Sm80ELb0ELb1ELb0ELb1ELb0ELb0ELb0ELb0ELi2ELi2ELi2ELi2ELb0EEENS1_21CollectiveEpilogueBwdISA_SB_SD_Li256ELb1ELb0ELi4EEENS1_19SingleTileSchedulerILb1ELb0ELb0ELi128EEEEEEEEEvNT_6ParamsE,"a",@progbits
	.sectionflags	@""
	.align	4
.nv.constant0._ZN7cutlass13device_kernelIN5flash19enable_sm80_to_sm89INS1_16FlashAttnBwdSm80INS1_25CollectiveMainloopBwdSm80ILi2ELi2EN4cute5tupleIJNS5_1CILi64EEENS7_ILi128EEES9_EEENS_10bfloat16_tEfNS_4arch4Sm80ELb0ELb1ELb0ELb1ELb0ELb0ELb0ELb0ELi2ELi2ELi2ELi2ELb0EEENS1_21CollectiveEpilogueBwdISA_SB_SD_Li256ELb1ELb0ELi4EEENS1_19SingleTileSchedulerILb1ELb0ELb0ELi128EEEEEEEEEvNT_6ParamsE:
	.zero		976


//--------------------- .nv.constant0._ZN7cutlass13device_kernelIN5flash19enable_sm80_to_sm89INS1_16FlashAttnBwdSm80INS1_25CollectiveMainloopBwdSm80ILi2ELi2EN4cute5tupleIJNS5_1CILi64EEENS7_ILi128EEES9_EEENS_10bfloat16_tEfNS_4arch4Sm80ELb0ELb1ELb0ELb1ELb1ELb0ELb0ELb0ELi2ELi2ELi2ELi2ELb0EEENS1_21CollectiveEpilogueBwdISA_SB_SD_Li256ELb1ELb0ELi4EEENS1_19SingleTileSchedulerILb1ELb0ELb0ELi128EEEEEEEEEvNT_6ParamsE --------------------------
	.section	.nv.constant0._ZN7cutlass13device_kernelIN5flash19enable_sm80_to_sm89INS1_16FlashAttnBwdSm80INS1_25CollectiveMainloopBwdSm80ILi2ELi2EN4cute5tupleIJNS5_1CILi64EEENS7_ILi128EEES9_EEENS_10bfloat16_tEfNS_4arch4Sm80ELb0ELb1ELb0ELb1ELb1ELb0ELb0ELb0ELi2ELi2ELi2ELi2ELb0EEENS1_21CollectiveEpilogueBwdISA_SB_SD_Li256ELb1ELb0ELi4EEENS1_19SingleTileSchedulerILb1ELb0ELb0ELi128EEEEEEEEEvNT_6ParamsE,"a",@progbits
	.sectionflags	@""
	.align	4
.nv.constant0._ZN7cutlass13device_kernelIN5flash19enable_sm80_to_sm89INS1_16FlashAttnBwdSm80INS1_25CollectiveMainloopBwdSm80ILi2ELi2EN4cute5tupleIJNS5_1CILi64EEENS7_ILi128EEES9_EEENS_10bfloat16_tEfNS_4arch4Sm80ELb0ELb1ELb0ELb1ELb1ELb0ELb0ELb0ELi2ELi2ELi2ELi2ELb0EEENS1_21CollectiveEpilogueBwdISA_SB_SD_Li256ELb1ELb0ELi4EEENS1_19SingleTileSchedulerILb1ELb0ELb0ELi128EEEEEEEEEvNT_6ParamsE:
	.zero		976


//--------------------- .nv.constant0._ZN7cutlass13device_kernelIN5flash19enable_sm80_to_sm89INS1_16FlashAttnBwdSm80INS1_25CollectiveMainloopBwdSm80ILi2ELi2EN4cute5tupleIJNS5_1CILi64EEENS7_ILi128EEES9_EEENS_10bfloat16_tEfNS_4arch4Sm80ELb0ELb1ELb0ELb1ELb0ELb0ELb0ELb0ELi2ELi2ELi2ELi2ELb0EEENS1_24CollectiveEpilogueBwdGQAISA_fSD_Li256ELb1ELb0EEENS1_19SingleTileSchedulerILb1ELb0ELb0ELi128EEEEEEEEEvNT_6ParamsE --------------------------
	.section	.nv.constant0._ZN7cutlass13device_kernelIN5flash19enable_sm80_to_sm89INS1_16FlashAttnBwdSm80INS1_25CollectiveMainloopBwdSm80ILi2ELi2EN4cute5tupleIJNS5_1CILi64EEENS7_ILi128EEES9_EEENS_10bfloat16_tEfNS_4arch4Sm80ELb0ELb1ELb0ELb1ELb0ELb0ELb0ELb0ELi2ELi2ELi2ELi2ELb0EEENS1_24CollectiveEpilogueBwdGQAISA_fSD_Li256ELb1ELb0EEENS1_19SingleTileSchedulerILb1ELb0ELb0ELi128EEEEEEEEEvNT_6ParamsE,"a",@progbits
	.sectionflags	@""
	.align	4
.nv.constant0._ZN7cutlass13device_kernelIN5flash19enable_sm80_to_sm89INS1_16FlashAttnBwdSm80INS1_25CollectiveMainloopBwdSm80ILi2ELi2EN4cute5tupleIJNS5_1CILi64EEENS7_ILi128EEES9_EEENS_10bfloat16_tEfNS_4arch4Sm80ELb0ELb1ELb0ELb1ELb0ELb0ELb0ELb0ELi2ELi2ELi2ELi2ELb0EEENS1_24CollectiveEpilogueBwdGQAISA_fSD_Li256ELb1ELb0EEENS1_19SingleTileSchedulerILb1ELb0ELb0ELi128EEEEEEEEEvNT_6ParamsE:
	.zero		984


//--------------------- .nv.constant0._ZN7cutlass13device_kernelIN5flash19enable_sm80_to_sm89INS1_16FlashAttnBwdSm80INS1_25CollectiveMainloopBwdSm80ILi2ELi2EN4cute5tupleIJNS5_1CILi64EEENS7_ILi128EEES9_EEENS_10bfloat16_tEfNS_4arch4Sm80ELb0ELb1ELb0ELb1ELb1ELb0ELb0ELb0ELi2ELi2ELi2ELi2ELb0EEENS1_24CollectiveEpilogueBwdGQAISA_fSD_Li256ELb1ELb1EEENS1_19SingleTileSchedulerILb1ELb0ELb0ELi128EEEEEEEEEvNT_6ParamsE --------------------------
	.section	.nv.constant0._ZN7cutlass13device_kernelIN5flash19enable_sm80_to_sm89INS1_16FlashAttnBwdSm80INS1_25CollectiveMainloopBwdSm80ILi2ELi2EN4cute5tupleIJNS5_1CILi64EEENS7_ILi128EEES9_EEENS_10bfloat16_tEfNS_4arch4Sm80ELb0ELb1ELb0ELb1ELb1ELb0ELb0ELb0ELi2ELi2ELi2ELi2ELb0EEENS1_24CollectiveEpilogueBwdGQAISA_fSD_Li256ELb1ELb1EEENS1_19SingleTileSchedulerILb1ELb0ELb0ELi128EEEEEEEEEvNT_6ParamsE,"a",@progbits
	.sectionflags	@""
	.align	4
.nv.constant0._ZN7cutlass13device_kernelIN5flash19enable_sm80_to_sm89INS1_16FlashAttnBwdSm80INS1_25CollectiveMainloopBwdSm80ILi2ELi2EN4cute5tupleIJNS5_1CILi64EEENS7_ILi128EEES9_EEENS_10bfloat16_tEfNS_4arch4Sm80ELb0ELb1ELb0ELb1ELb1ELb0ELb0ELb0ELi2ELi2ELi2ELi2ELb0EEENS1_24CollectiveEpilogueBwdGQAISA_fSD_Li256ELb1ELb1EEENS1_19SingleTileSchedulerILb1ELb0ELb0ELi128EEEEEEEEEvNT_6ParamsE:
	.zero		984


//--------------------- .nv.constant0._ZN7cutlass13device_kernelIN5flash19enable_sm80_to_sm89INS1_16FlashAttnBwdSm80INS1_25CollectiveMainloopBwdSm80ILi2ELi2EN4cute5tupleIJNS5_1CILi64EEENS7_ILi128EEES9_EEENS_10bfloat16_tEfNS_4arch4Sm80ELb1ELb0ELb0ELb0ELb0ELb0ELb0ELb0ELi2ELi2ELi2ELi2ELb0EEENS1_21CollectiveEpilogueBwdISA_SB_SD_Li256ELb0ELb0ELi4EEENS1_25SingleTileBwdLPTSchedulerILb0ELi128ELb0EEEEEEEEEvNT_6ParamsE --------------------------
	.section	.nv.constant0._ZN7cutlass13device_kernelIN5flash19enable_sm80_to_sm89INS1_16FlashAttnBwdSm80INS1_25CollectiveMainloopBwdSm80ILi2ELi2EN4cute5tupleIJNS5_1CILi64EEENS7_ILi128EEES9_EEENS_10bfloat16_tEfNS_4arch4Sm80ELb1ELb0ELb0ELb0ELb0ELb0ELb0ELb0ELi2ELi2ELi2ELi2ELb0EEENS1_21CollectiveEpilogueBwdISA_SB_SD_Li256ELb0ELb0ELi4EEENS1_25SingleTileBwdLPTSchedulerILb0ELi128ELb0EEEEEEEEEvNT_6ParamsE,"a",@progbits
	.sectionflags	@""
	.align	4
.nv.constant0._ZN7cutlass13device_kernelIN5flash19enable_sm80_to_sm89INS1_16FlashAttnBwdSm80INS1_25CollectiveMainloopBwdSm80ILi2ELi2EN4cute5tupleIJNS5_1CILi64EEENS7_ILi128EEES9_EEENS_10bfloat16_tEfNS_4arch4Sm80ELb1ELb0ELb0ELb0ELb0ELb0ELb0ELb0ELi2ELi2ELi2ELi2ELb0EEENS1_21CollectiveEpilogueBwdISA_SB_SD_Li256ELb0ELb0ELi4EEENS1_25SingleTileBwdLPTSchedulerILb0ELi128ELb0EEEEEEEEEvNT_6ParamsE:
	.zero		1000


//--------------------- .nv.constant0._ZN7cutlass13device_kernelIN5flash19enable_sm80_to_sm89INS1_16FlashAttnBwdSm80INS1_25CollectiveMainloopBwdSm80ILi2ELi2EN4cute5tupleIJNS5_1CILi64EEENS7_ILi128EEES9_EEENS_10bfloat16_tEfNS_4arch4Sm80ELb1ELb0ELb0ELb0ELb1ELb0ELb0ELb0ELi2ELi2ELi2ELi2ELb0EEENS1_21CollectiveEpilogueBwdISA_SB_SD_Li256ELb0ELb0ELi4EEENS1_25SingleTileBwdLPTSchedulerILb0ELi128ELb1EEEEEEEEEvNT_6ParamsE --------------------------
	.section	.nv.constant0._ZN7cutlass13device_kernelIN5flash19enable_sm80_to_sm89INS1_16FlashAttnBwdSm80INS1_25CollectiveMainloopBwdSm80ILi2ELi2EN4cute5tupleIJNS5_1CILi64EEENS7_ILi128EEES9_EEENS_10bfloat16_tEfNS_4arch4Sm80ELb1ELb0ELb0ELb0ELb1ELb0ELb0ELb0ELi2ELi2ELi2ELi2ELb0EEENS1_21CollectiveEpilogueBwdISA_SB_SD_Li256ELb0ELb0ELi4EEENS1_25SingleTileBwdLPTSchedulerILb0ELi128ELb1EEEEEEEEEvNT_6ParamsE,"a",@progbits
	.sectionflags	@""
	.align	4
.nv.constant0._ZN7cutlass13device_kernelIN5flash19enable_sm80_to_sm89INS1_16FlashAttnBwdSm80INS1_25CollectiveMainloopBwdSm80ILi2ELi2EN4cute5tupleIJNS5_1CILi64EEENS7_ILi128EEES9_EEENS_10bfloat16_tEfNS_4arch4Sm80ELb1ELb0ELb0ELb0ELb1ELb0ELb0ELb0ELi2ELi2ELi2ELi2ELb0EEENS1_21CollectiveEpilogueBwdISA_SB_SD_Li256ELb0ELb0ELi4EEENS1_25SingleTileBwdLPTSchedulerILb0ELi128ELb1EEEEEEEEEvNT_6ParamsE:
	.zero		1000


//--------------------- .nv.constant0._ZN7cutlass13device_kernelIN5flash19enable_sm80_to_sm89INS1_16FlashAttnBwdSm80INS1_25CollectiveMainloopBwdSm80ILi2ELi2EN4cute5tupleIJNS5_1CILi64EEENS7_ILi128EEES9_EEENS_10bfloat16_tEfNS_4arch4Sm80ELb1ELb0ELb0ELb0ELb0ELb0ELb0ELb0ELi2ELi2ELi2ELi2ELb0EEENS1_24CollectiveEpilogueBwdGQAISA_fSD_Li256ELb0ELb0EEENS1_25SingleTileBwdLPTSchedulerILb0ELi128ELb0EEEEEEEEEvNT_6ParamsE --------------------------
	.section	.nv.constant0._ZN7cutlass13device_kernelIN5flash19enable_sm80_to_sm89INS1_16FlashAttnBwdSm80INS1_25CollectiveMainloopBwdSm80ILi2ELi2EN4cute5tupleIJNS5_1CILi64EEENS7_ILi128EEES9_EEENS_10bfloat16_tEfNS_4arch4Sm80ELb1ELb0ELb0ELb0ELb0ELb0ELb0ELb0ELi2ELi2ELi2ELi2ELb0EEENS1_24CollectiveEpilogueBwdGQAISA_fSD_Li256ELb0ELb0EEENS1_25SingleTileBwdLPTSchedulerILb0ELi128ELb0EEEEEEEEEvNT_6ParamsE,"a",@progbits
	.sectionflags	@""
	.align	4
.nv.constant0._ZN7cutlass13device_kernelIN5flash19enable_sm80_to_sm89INS1_16FlashAttnBwdSm80INS1_25CollectiveMainloopBwdSm80ILi2ELi2EN4cute5tupleIJNS5_1CILi64EEENS7_ILi128EEES9_EEENS_10bfloat16_tEfNS_4arch4Sm80ELb1ELb0ELb0ELb0ELb0ELb0ELb0ELb0ELi2ELi2ELi2ELi2ELb0EEENS1_24CollectiveEpilogueBwdGQAISA_fSD_Li256ELb0ELb0EEENS1_25SingleTileBwdLPTSchedulerILb0ELi128ELb0EEEEEEEEEvNT_6ParamsE:
	.zero		1008


//--------------------- .nv.constant0._ZN7cutlass13device_kernelIN5flash19enable_sm80_to_sm89INS1_16FlashAttnBwdSm80INS1_25CollectiveMainloopBwdSm80ILi2ELi2EN4cute5tupleIJNS5_1CILi64EEENS7_ILi128EEES9_EEENS_10bfloat16_tEfNS_4arch4Sm80ELb1ELb0ELb0ELb0ELb1ELb0ELb0ELb0ELi2ELi2ELi2ELi2ELb0EEENS1_24CollectiveEpilogueBwdGQAISA_fSD_Li256ELb0ELb1EEENS1_25SingleTileBwdLPTSchedulerILb0ELi128ELb1EEEEEEEEEvNT_6ParamsE --------------------------
	.section	.nv.constant0._ZN7cutlass13device_kernelIN5flash19enable_sm80_to_sm89INS1_16FlashAttnBwdSm80INS1_25CollectiveMainloopBwdSm80ILi2ELi2EN4cute5tupleIJNS5_1CILi64EEENS7_ILi128EEES9_EEENS_10bfloat16_tEfNS_4arch4Sm80ELb1ELb0ELb0ELb0ELb1ELb0ELb0ELb0ELi2ELi2ELi2ELi2ELb0EEENS1_24CollectiveEpilogueBwdGQAISA_fSD_Li256ELb0ELb1EEENS1_25SingleTileBwdLPTSchedulerILb0ELi128ELb1EEEEEEEEEvNT_6ParamsE,"a",@progbits
	.sectionflags	@""
	.align	4
.nv.constant0._ZN7cutlass13device_kernelIN5flash19enable_sm80_to_sm89INS1_16FlashAttnBwdSm80INS1_25CollectiveMainloopBwdSm80ILi2ELi2EN4cute5tupleIJNS5_1CILi64EEENS7_ILi128EEES9_EEENS_10bfloat16_tEfNS_4arch4Sm80ELb1ELb0ELb0ELb0ELb1ELb0ELb0ELb0ELi2ELi2ELi2ELi2ELb0EEENS1_24CollectiveEpilogueBwdGQAISA_fSD_Li256ELb0ELb1EEENS1_25SingleTileBwdLPTSchedulerILb0ELi128ELb1EEEEEEEEEvNT_6ParamsE:
	.zero		1008


//--------------------- .nv.constant0._ZN7cutlass13device_kernelIN5flash22FlashAttnBwdPreprocessIN4cute5tupleIJNS3_1CILi64EEENS5_ILi128EEEEEENS_10bfloat16_tEfNS_4arch4Sm80ELb1ELb0EEEEEvNT_6ParamsE --------------------------
	.section	.nv.constant0._ZN7cutlass13device_kernelIN5flash22FlashAttnBwdPreprocessIN4cute5tupleIJNS3_1CILi64EEENS5_ILi128EEEEEENS_10bfloat16_tEfNS_4arch4Sm80ELb1ELb0EEEEEvNT_6ParamsE,"a",@progbits
	.sectionflags	@""
	.align	4
.nv.constant0._ZN7cutlass13device_kernelIN5flash22FlashAttnBwdPreprocessIN4cute5tupleIJNS3_1CILi64EEENS5_ILi128EEEEEENS_10bfloat16_tEfNS_4arch4Sm80ELb1ELb0EEEEEvNT_6ParamsE:
	.zero		592


//--------------------- .nv.constant0._ZN7cutlass13device_kernelIN5flash19enable_sm80_to_sm89INS1_16FlashAttnBwdSm80INS1_25CollectiveMainloopBwdSm80ILi2ELi2EN4cute5tupleIJNS5_1CILi64EEENS7_ILi128EEES9_EEENS_10bfloat16_tEfNS_4arch4Sm80ELb1ELb0ELb0ELb1ELb0ELb0ELb0ELb0ELi2ELi2ELi2ELi2ELb0EEENS1_21CollectiveEpilogueBwdISA_SB_SD_Li256ELb1ELb0ELi4EEENS1_25SingleTileBwdLPTSchedulerILb1ELi128ELb0EEEEEEEEEvNT_6ParamsE --------------------------
	.section	.nv.constant0._ZN7cutlass13device_kernelIN5flash19enable_sm80_to_sm89INS1_16FlashAttnBwdSm80INS1_25CollectiveMainloopBwdSm80ILi2ELi2EN4cute5tupleIJNS5_1CILi64EEENS7_ILi128EEES9_EEENS_10bfloat16_tEfNS_4arch4Sm80ELb1ELb0ELb0ELb1ELb0ELb0ELb0ELb0ELi2ELi2ELi2ELi2ELb0EEENS1_21CollectiveEpilogueBwdISA_SB_SD_Li256ELb1ELb0ELi4EEENS1_25SingleTileBwdLPTSchedulerILb1ELi128ELb0EEEEEEEEEvNT_6ParamsE,"a",@progbits
	.sectionflags	@""
	.align	4
.nv.constant0._ZN7cutlass13device_kernelIN5flash19enable_sm80_to_sm89INS1_16FlashAttnBwdSm80INS1_25CollectiveMainloopBwdSm80ILi2ELi2EN4cute5tupleIJNS5_1CILi64EEENS7_ILi128EEES9_EEENS_10bfloat16_tEfNS_4arch4Sm80ELb1ELb0ELb0ELb1ELb0ELb0ELb0ELb0ELi2ELi2ELi2ELi2ELb0EEENS1_21CollectiveEpilogueBwdISA_SB_SD_Li256ELb1ELb0ELi4EEENS1_25SingleTileBwdLPTSchedulerILb1ELi128ELb0EEEEEEEEEvNT_6ParamsE:
	.zero		1000


//--------------------- .nv.constant0._ZN7cutlass13device_kernelIN5flash19enable_sm80_to_sm89INS1_16FlashAttnBwdSm80INS1_25CollectiveMainloopBwdSm80ILi2ELi2EN4cute5tupleIJNS5_1CILi64EEENS7_ILi128EEES9_EEENS_10bfloat16_tEfNS_4arch4Sm80ELb1ELb0ELb0ELb1ELb1ELb0ELb0ELb0ELi2ELi2ELi2ELi2ELb0EEENS1_21CollectiveEpilogueBwdISA_SB_SD_Li256ELb1ELb0ELi4EEENS1_25SingleTileBwdLPTSchedulerILb1ELi128ELb1EEEEEEEEEvNT_6ParamsE --------------------------
	.section	.nv.constant0._ZN7cutlass13device_kernelIN5flash19enable_sm80_to_sm89INS1_16FlashAttnBwdSm80INS1_25CollectiveMainloopBwdSm80ILi2ELi2EN4cute5tupleIJNS5_1CILi64EEENS7_ILi128EEES9_EEENS_10bfloat16_tEfNS_4arch4Sm80ELb1ELb0ELb0ELb1ELb1ELb0ELb0ELb0ELi2ELi2ELi2ELi2ELb0EEENS1_21CollectiveEpilogueBwdISA_SB_SD_Li256ELb1ELb0ELi4EEENS1_25SingleTileBwdLPTSchedulerILb1ELi128ELb1EEEEEEEEEvNT_6ParamsE,"a",@progbits
	.sectionflags	@""
	.align	4
.nv.constant0._ZN7cutlass13device_kernelIN5flash19enable_sm80_to_sm89INS1_16FlashAttnBwdSm80INS1_25CollectiveMainloopBwdSm80ILi2ELi2EN4cute5tupleIJNS5_1CILi64EEENS7_ILi128EEES9_EEENS_10bfloat16_tEfNS_4arch4Sm80ELb1ELb0ELb0ELb1ELb1ELb0ELb0ELb0ELi2ELi2ELi2ELi2ELb0EEENS1_21CollectiveEpilogueBwdISA_SB_SD_Li256ELb1ELb0ELi4EEENS1_25SingleTileBwdLPTSchedulerILb1ELi128ELb1EEEEEEEEEvNT_6ParamsE:
	.zero		1000


//--------------------- .nv.constant0._ZN7cutlass13device_kernelIN5flash19enable_sm80_to_sm89INS1_16FlashAttnBwdSm80INS1_25CollectiveMainloopBwdSm80ILi2ELi2EN4cute5tupleIJNS5_1CILi64EEENS7_ILi128EEES9_EEENS_10bfloat16_tEfNS_4arch4Sm80ELb1ELb0ELb0ELb1ELb0ELb0ELb0ELb0ELi2ELi2ELi2ELi2ELb0EEENS1_24CollectiveEpilogueBwdGQAISA_fSD_Li256ELb1ELb0EEENS1_25SingleTileBwdLPTSchedulerILb1ELi128ELb0EEEEEEEEEvNT_6ParamsE --------------------------
	.section	.nv.constant0._ZN7cutlass13device_kernelIN5flash19enable_sm80_to_sm89INS1_16FlashAttnBwdSm80INS1_25CollectiveMainloopBwdSm80ILi2ELi2EN4cute5tupleIJNS5_1CILi64EEENS7_ILi128EEES9_EEENS_10bfloat16_tEfNS_4arch4Sm80ELb1ELb0ELb0ELb1ELb0ELb0ELb0ELb0ELi2ELi2ELi2ELi2ELb0EEENS1_24CollectiveEpilogueBwdGQAISA_fSD_Li256ELb1ELb0EEENS1_25SingleTileBwdLPTSchedulerILb1ELi128ELb0EEEEEEEEEvNT_6ParamsE,"a",@progbits
	.sectionflags	@""
	.align	4
.nv.constant0._ZN7cutlass13device_kernelIN5flash19enable_sm80_to_sm89INS1_16FlashAttnBwdSm80INS1_25CollectiveMainloopBwdSm80ILi2ELi2EN4cute5tupleIJNS5_1CILi64EEENS7_ILi128EEES9_EEENS_10bfloat16_tEfNS_4arch4Sm80ELb1ELb0ELb0ELb1ELb0ELb0ELb0ELb0ELi2ELi2ELi2ELi2ELb0EEENS1_24CollectiveEpilogueBwdGQAISA_fSD_Li256ELb1ELb0EEENS1_25SingleTileBwdLPTSchedulerILb1ELi128ELb0EEEEEEEEEvNT_6ParamsE:
	.zero		1008


//--------------------- .nv.constant0._ZN7cutlass13device_kernelIN5flash32FlashAttnBwdPostprocessConvertdQIN4cute5tupleIJNS3_1CILi128EEES6_EEENS_10bfloat16_tEfNS_4arch4Sm80ELi256ENS3_8TiledMMAINS3_8MMA_AtomIJNS3_30SM80_16x8x16_F32BF16BF16F32_TNEEEENS3_6LayoutINS4_IJNS5_ILi2EEENS5_ILi4EEENS5_ILi1EEEEEENS4_IJSI_SG_NS5_ILi0EEEEEEEENS4_IJNS5_ILi32EEENS5_ILi64EEENS5_ILi16EEEEEEEELb0EEEEEvNT_6ParamsE --------------------------
	.section	.nv.constant0._ZN7cutlass13device_kernelIN5flash32FlashAttnBwdPostprocessConvertdQIN4cute5tupleIJNS3_1CILi128EEES6_EEENS_10bfloat16_tEfNS_4arch4Sm80ELi256ENS3_8TiledMMAINS3_8MMA_AtomIJNS3_30SM80_16x8x16_F32BF16BF16F32_TNEEEENS3_6LayoutINS4_IJNS5_ILi2EEENS5_ILi4EEENS5_ILi1EEEEEENS4_IJSI_SG_NS5_ILi0EEEEEEEENS4_IJNS5_ILi32EEENS5_ILi64EEENS5_ILi16EEEEEEEELb0EEEEEvNT_6ParamsE,"a",@progbits
	.sectionflags	@""
	.align	4
.nv.constant0._ZN7cutlass13device_kernelIN5flash32FlashAttnBwdPostprocessConvertdQIN4cute5tupleIJNS3_1CILi128EEES6_EEENS_10bfloat16_tEfNS_4arch4Sm80ELi256ENS3_8TiledMMAINS3_8MMA_AtomIJNS3_30SM80_16x8x16_F32BF16BF16F32_TNEEEENS3_6LayoutINS4_IJNS5_ILi2EEENS5_ILi4EEENS5_ILi1EEEEEENS4_IJSI_SG_NS5_ILi0EEEEEEEENS4_IJNS5_ILi32EEENS5_ILi64EEENS5_ILi16EEEEEEEELb0EEEEEvNT_6ParamsE:
	.zero		464


//--------------------- .nv.constant0._ZN7cutlass13device_kernelIN5flash32FlashAttnBwdPostprocessConvertdQIN4cute5tupleIJNS3_1CILi64EEENS5_ILi128EEEEEENS_10bfloat16_tEfNS_4arch4Sm80ELi256ENS3_8TiledMMAINS3_8MMA_AtomIJNS3_30SM80_16x8x16_F32BF16BF16F32_TNEEEENS3_6LayoutINS4_IJNS5_ILi2EEENS5_ILi4EEENS5_ILi1EEEEEENS4_IJSJ_SH_NS5_ILi0EEEEEEEENS4_IJNS5_ILi32EEES6_NS5_ILi16EEEEEEEELb0EEEEEvNT_6ParamsE --------------------------
	.section	.nv.constant0._ZN7cutlass13device_kernelIN5flash32FlashAttnBwdPostprocessConvertdQIN4cute5tupleIJNS3_1CILi64EEENS5_ILi128EEEEEENS_10bfloat16_tEfNS_4arch4Sm80ELi256ENS3_8TiledMMAINS3_8MMA_AtomIJNS3_30SM80_16x8x16_F32BF16BF16F32_TNEEEENS3_6LayoutINS4_IJNS5_ILi2EEENS5_ILi4EEENS5_ILi1EEEEEENS4_IJSJ_SH_NS5_ILi0EEEEEEEENS4_IJNS5_ILi32EEES6_NS5_ILi16EEEEEEEELb0EEEEEvNT_6ParamsE,"a",@progbits
	.sectionflags	@""
	.align	4
.nv.constant0._ZN7cutlass13device_kernelIN5flash32FlashAttnBwdPostprocessConvertdQIN4cute5tupleIJNS3_1CILi64EEENS5_ILi128EEEEEENS_10bfloat16_tEfNS_4arch4Sm80ELi256ENS3_8TiledMMAINS3_8MMA_AtomIJNS3_30SM80_16x8x16_F32BF16BF16F32_TNEEEENS3_6LayoutINS4_IJNS5_ILi2EEENS5_ILi4EEENS5_ILi1EEEEEENS4_IJSJ_SH_NS5_ILi0EEEEEEEENS4_IJNS5_ILi32EEES6_NS5_ILi16EEEEEEEELb0EEEEEvNT_6ParamsE:
	.zero		464


//--------------------- .nv.constant0._ZN7cutlass13device_kernelIN5flash19enable_sm80_to_sm89INS1_16FlashAttnBwdSm80INS1_25CollectiveMainloopBwdSm80ILi2ELi2EN4cute5tupleIJNS5_1CILi64EEENS7_ILi128EEES9_EEENS_10bfloat16_tEfNS_4arch4Sm80ELb1ELb0ELb0ELb1ELb1ELb0ELb0ELb0ELi2ELi2ELi2ELi2ELb0EEENS1_24CollectiveEpilogueBwdGQAISA_fSD_Li256ELb1ELb1EEENS1_25SingleTileBwdLPTSchedulerILb1ELi128ELb1EEEEEEEEEvNT_6ParamsE --------------------------
	.section	.nv.constant0._ZN7cutlass13device_kernelIN5flash19enable_sm80_to_sm89INS1_16FlashAttnBwdSm80INS1_25CollectiveMainloopBwdSm80ILi2ELi2EN4cute5tupleIJNS5_1CILi64EEENS7_ILi128EEES9_EEENS_10bfloat16_tEfNS_4arch4Sm80ELb1ELb0ELb0ELb1ELb1ELb0ELb0ELb0ELi2ELi2ELi2ELi2ELb0EEENS1_24CollectiveEpilogueBwdGQAISA_fSD_Li256ELb1ELb1EEENS1_25SingleTileBwdLPTSchedulerILb1ELi128ELb1EEEEEEEEEvNT_6ParamsE,"a",@progbits
	.sectionflags	@""
	.align	4
.nv.constant0._ZN7cutlass13device_kernelIN5flash19enable_sm80_to_sm89INS1_16FlashAttnBwdSm80INS1_25CollectiveMainloopBwdSm80ILi2ELi2EN4cute5tupleIJNS5_1CILi64EEENS7_ILi128EEES9_EEENS_10bfloat16_tEfNS_4arch4Sm80ELb1ELb0ELb0ELb1ELb1ELb0ELb0ELb0ELi2ELi2ELi2ELi2ELb0EEENS1_24CollectiveEpilogueBwdGQAISA_fSD_Li256ELb1ELb1EEENS1_25SingleTileBwdLPTSchedulerILb1ELi128ELb1EEEEEEEEEvNT_6ParamsE:
	.zero		1008


//--------------------- .nv.constant0._ZN7cutlass13device_kernelIN5flash22FlashAttnBwdPreprocessIN4cute5tupleIJNS3_1CILi64EEENS5_ILi128EEEEEENS_10bfloat16_tEfNS_4arch4Sm80ELb1ELb1EEEEEvNT_6ParamsE --------------------------
	.section	.nv.constant0._ZN7cutlass13device_kernelIN5flash22FlashAttnBwdPreprocessIN4cute5tupleIJNS3_1CILi64EEENS5_ILi128EEEEEENS_10bfloat16_tEfNS_4arch4Sm80ELb1ELb1EEEEEvNT_6ParamsE,"a",@progbits
	.sectionflags	@""
	.align	4
.nv.constant0._ZN7cutlass13device_kernelIN5flash22FlashAttnBwdPreprocessIN4cute5tupleIJNS3_1CILi64EEENS5_ILi128EEEEEENS_10bfloat16_tEfNS_4arch4Sm80ELb1ELb1EEEEEvNT_6ParamsE:
	.zero		592


//--------------------- .text._ZN7cutlass13device_kernelIN5flash19enable_sm80_to_sm89INS1_16FlashAttnBwdSm80INS1_25CollectiveMainloopBwdSm80ILi2ELi1EN4cute5tupleIJNS5_1CILi64EEENS7_ILi96EEENS7_ILi128EEEEEENS_10bfloat16_tEfNS_4arch4Sm80ELb0ELb0ELb0ELb0ELb0ELb0ELb0ELb0ELi2ELi2ELi2ELi2ELb1EEENS1_21CollectiveEpilogueBwdISB_SC_SE_Li256ELb0ELb0ELi4EEENS1_19SingleTileSchedulerILb0ELb0ELb0ELi96EEEEEEEEEvNT_6ParamsE --------------------------
	.section	.text._ZN7cutlass13device_kernelIN5flash19enable_sm80_to_sm89INS1_16FlashAttnBwdSm80INS1_25CollectiveMainloopBwdSm80ILi2ELi1EN4cute5tupleIJNS5_1CILi64EEENS7_ILi96EEENS7_ILi128EEEEEENS_10bfloat16_tEfNS_4arch4Sm80ELb0ELb0ELb0ELb0ELb0ELb0ELb0ELb0ELi2ELi2ELi2ELi2ELb1EEENS1_21CollectiveEpilogueBwdISB_SC_SE_Li256ELb0ELb0ELi4EEENS1_19SingleTileSchedulerILb0ELb0ELb0ELi96EEEEEEEEEvNT_6ParamsE,"ax",@progbits
	.sectioninfo	@"SHI_REGISTERS=255"
	.align	128
.text._ZN7cutlass13device_kernelIN5flash19enable_sm80_to_sm89INS1_16FlashAttnBwdSm80INS1_25CollectiveMainloopBwdSm80ILi2ELi1EN4cute5tupleIJNS5_1CILi64EEENS7_ILi96EEENS7_ILi128EEEEEENS_10bfloat16_tEfNS_4arch4Sm80ELb0ELb0ELb0ELb0ELb0ELb0ELb0ELb0ELi2ELi2ELi2ELi2ELb1EEENS1_21CollectiveEpilogueBwdISB_SC_SE_Li256ELb0ELb0ELi4EEENS1_19SingleTileSchedulerILb0ELb0ELb0ELi96EEEEEEEEEvNT_6ParamsE:
        .type           _ZN7cutlass13device_kernelIN5flash19enable_sm80_to_sm89INS1_16FlashAttnBwdSm80INS1_25CollectiveMainloopBwdSm80ILi2ELi1EN4cute5tupleIJNS5_1CILi64EEENS7_ILi96EEENS7_ILi128EEEEEENS_10bfloat16_tEfNS_4arch4Sm80ELb0ELb0ELb0ELb0ELb0ELb0ELb0ELb0ELi2ELi2ELi2ELi2ELb1EEENS1_21CollectiveEpilogueBwdISB_SC_SE_Li256ELb0ELb0ELi4EEENS1_19SingleTileSchedulerILb0ELb0ELb0ELi96EEEEEEEEEvNT_6ParamsE,@function
        .size           _ZN7cutlass13device_kernelIN5flash19enable_sm80_to_sm89INS1_16FlashAttnBwdSm80INS1_25CollectiveMainloopBwdSm80ILi2ELi1EN4cute5tupleIJNS5_1CILi64EEENS7_ILi96EEENS7_ILi128EEEEEENS_10bfloat16_tEfNS_4arch4Sm80ELb0ELb0ELb0ELb0ELb0ELb0ELb0ELb0ELi2ELi2ELi2ELi2ELb1EEENS1_21CollectiveEpilogueBwdISB_SC_SE_Li256ELb0ELb0ELi4EEENS1_19SingleTileSchedulerILb0ELb0ELb0ELi96EEEEEEEEEvNT_6ParamsE,(.L_x_2285 - _ZN7cutlass13device_kernelIN5flash19enable_sm80_to_sm89INS1_16FlashAttnBwdSm80INS1_25CollectiveMainloopBwdSm80ILi2ELi1EN4cute5tupleIJNS5_1CILi64EEENS7_ILi96EEENS7_ILi128EEEEEENS_10bfloat16_tEfNS_4arch4Sm80ELb0ELb0ELb0ELb0ELb0ELb0ELb0ELb0ELi2ELi2ELi2ELi2ELb1EEENS1_21CollectiveEpilogueBwdISB_SC_SE_Li256ELb0ELb0ELi4EEENS1_19SingleTileSchedulerILb0ELb0ELb0ELi96EEEEEEEEEvNT_6ParamsE)
        .other          _ZN7cutlass13device_kernelIN5flash19enable_sm80_to_sm89INS1_16FlashAttnBwdSm80INS1_25CollectiveMainloopBwdSm80ILi2ELi1EN4cute5tupleIJNS5_1CILi64EEENS7_ILi96EEENS7_ILi128EEEEEENS_10bfloat16_tEfNS_4arch4Sm80ELb0ELb0ELb0ELb0ELb0ELb0ELb0ELb0ELi2ELi2ELi2ELi2ELb1EEENS1_21CollectiveEpilogueBwdISB_SC_SE_Li256ELb0ELb0ELi4EEENS1_19SingleTileSchedulerILb0ELb0ELb0ELi96EEEEEEEEEvNT_6ParamsE,@"STO_CUDA_ENTRY STV_DEFAULT"
_ZN7cutlass13device_kernelIN5flash19enable_sm80_to_sm89INS1_16FlashAttnBwdSm80INS1_25CollectiveMainloopBwdSm80ILi2ELi1EN4cute5tupleIJNS5_1CILi64EEENS7_ILi96EEENS7_ILi128EEEEEENS_10bfloat16_tEfNS_4arch4Sm80ELb0ELb0ELb0ELb0ELb0ELb0ELb0ELb0ELi2ELi2ELi2ELi2ELb1EEENS1_21CollectiveEpilogueBwdISB_SC_SE_Li256ELb0ELb0ELi4EEENS1_19SingleTileSchedulerILb0ELb0ELb0ELi96EEEEEEEEEvNT_6ParamsE:
[----:B------:R-:W-:-:S03]  /*0000*/  MOV R1, c[0x0][0x28] ;  /* 0x00000a0000017a02 */ /* 0x000fc60000000f00 */
[----:B------:R-:W1:Y:S01]  /*0010*/  S2UR UR10, SR_CTAID.Z ;  /* 0x00000000000a79c3 */ /* 0x000e620000002700 */
[----:B------:R-:W-:Y:S02]  /*0020*/  IADD3 R1, R1, -0x28, RZ ;  /* 0xffffffd801017810 */ /* 0x000fe40007ffe0ff */
[----:B-1----:R-:W-:-:S13]  /*0030*/  ISETP.LE.AND P0, PT, RZ, UR10, PT ;  /* 0x0000000aff007c0c */ /* 0x002fda000bf03270 */
[----:B------:R-:W-:Y:S05]  /*0040*/  @!P0 EXIT ;  /* 0x000000000000894d */ /* 0x000fea0003800000 */
[----:B------:R-:W1:Y:S01]  /*0050*/  S2R R2, SR_TID.X ;  /* 0x0000000000027919 */ /* 0x000e620000002100 */
[----:B------:R-:W2:Y:S01]  /*0060*/  S2UR UR16, SR_CTAID.Y ;  /* 0x00000000001079c3 */ /* 0x000ea20000002600 */
[----:B------:R-:W-:Y:S01]  /*0070*/  ULDC.64 UR20, c[0x0][0x248] ;  /* 0x0000920000147ab9 */ /* 0x000fe20000000a00 */
[----:B------:R-:W-:Y:S01]  /*0080*/  IMAD.MOV.U32 R31, RZ, RZ, R3 ;  /* 0x000000ffff1f7224 */ /* 0x000fe200078e0003 */
[----:B------:R-:W-:Y:S01]  /*0090*/  USHF.R.S32.HI UR13, URZ, 0x1f, UR10 ;  /* 0x0000001f3f0d7899 */ /* 0x000fe2000801140a */
[----:B------:R-:W3:Y:S01]  /*00a0*/  S2R R29, SR_CTAID.X ;  /* 0x00000000001d7919 */ /* 0x000ee20000002500 */
[----:B------:R-:W-:Y:S01]  /*00b0*/  UISETP.NE.AND UP0, UPT, UR20, 0x1, UPT ;  /* 0x000000011400788c */ /* 0x000fe2000bf05270 */
[----:B------:R-:W-:Y:S01]  /*00c0*/  IMAD.MOV.U32 R223, RZ, RZ, 0x40 ;  /* 0x00000040ffdf7424 */ /* 0x000fe200078e00ff */
[----:B------:R-:W-:Y:S01]  /*00d0*/  ULDC.64 UR4, c[0x0][0x290] ;  /* 0x0000a40000047ab9 */ /* 0x000fe20000000a00 */
[----:B------:R-:W-:Y:S01]  /*00e0*/  IMAD.MOV.U32 R225, RZ, RZ, 0x20 ;  /* 0x00000020ffe17424 */ /* 0x000fe200078e00ff */
[----:B------:R-:W-:Y:S01]  /*00f0*/  UIMAD UR9, UR13, UR4, URZ ;  /* 0x000000040d0972a4 */ /* 0x000fe2000f8e023f */
[----:B------:R-:W-:Y:S01]  /*0100*/  CS2R R138, SRZ ;  /* 0x00000000008a7805 */ /* 0x000fe2000001ff00 */
[----:B------:R-:W-:Y:S01]  /*0110*/  ULDC.64 UR6, c[0x0][0x278] ;  /* 0x00009e0000067ab9 */ /* 0x000fe20000000a00 */
[----:B------:R-:W-:Y:S01]  /*0120*/  CS2R R136, SRZ ;  /* 0x0000000000887805 */ /* 0x000fe2000001ff00 */
[----:B------:R-:W-:Y:S01]  /*0130*/  UIMAD UR8, UR13, UR6, URZ ;  /* 0x000000060d0872a4 */ /* 0x000fe2000f8e023f */
[----:B------:R-:W-:Y:S01]  /*0140*/  CS2R R142, SRZ ;  /* 0x00000000008e7805 */ /* 0x000fe2000001ff00 */
[----:B------:R-:W-:Y:S01]  /*0150*/  UIMAD.WIDE.U32 UR14, UR10, UR4, URZ ;  /* 0x000000040a0e72a5 */ /* 0x000fe2000f8e003f */
[----:B------:R-:W-:Y:S01]  /*0160*/  CS2R R140, SRZ ;  /* 0x00000000008c7805 */ /* 0x000fe2000001ff00 */
[----:B------:R-:W-:Y:S01]  /*0170*/  UIMAD UR9, UR10, UR5, UR9 ;  /* 0x000000050a0972a4 */ /* 0x000fe2000f8e0209 */
[----:B------:R-:W-:Y:S01]  /*0180*/  CS2R R146, SRZ ;  /* 0x0000000000927805 */ /* 0x000fe2000001ff00 */
[----:B------:R-:W-:Y:S01]  /*0190*/  UIMAD.WIDE.U32 UR18, UR10, UR6, URZ ;  /* 0x000000060a1272a5 */ /* 0x000fe2000f8e003f */
[----:B------:R-:W-:Y:S01]  /*01a0*/  CS2R R144, SRZ ;  /* 0x0000000000907805 */ /* 0x000fe2000001ff00 */
[----:B------:R-:W-:Y:S01]  /*01b0*/  ULDC.64 UR4, c[0x0][0x270] ;  /* 0x00009c0000047ab9 */ /* 0x000fe20000000a00 */
[----:B------:R-:W-:Y:S01]  /*01c0*/  CS2R R134, SRZ ;  /* 0x0000000000867805 */ /* 0x000fe2000001ff00 */
[--C-:B-1----:R-:W-:Y:S01]  /*01d0*/  IMAD.MOV.U32 R30, RZ, RZ, R2.reuse ;  /* 0x000000ffff1e7224 */ /* 0x102fe200078e0002 */
[----:B--2---:R-:W-:Y:S01]  /*01e0*/  USHF.R.S32.HI UR12, URZ, 0x1f, UR16 ;  /* 0x0000001f3f0c7899 */ /* 0x004fe20008011410 */
[----:B------:R-:W-:Y:S01]  /*01f0*/  IMAD.MOV.U32 R30, RZ, RZ, R2 ;  /* 0x000000ffff1e7224 */ /* 0x000fe200078e0002 */
[----:B------:R-:W-:Y:S01]  /*0200*/  UIMAD.WIDE.U32 UR20, UR16, UR21, URZ ;  /* 0x00000015101472a5 */ /* 0x000fe2000f8e003f */
[----:B------:R-:W-:Y:S01]  /*0210*/  IMAD.U32 R8, RZ, RZ, UR16 ;  /* 0x00000010ff087e24 */ /* 0x000fe2000f8e00ff */
[----:B------:R-:W-:Y:S01]  /*0220*/  ULDC UR6, c[0x0][0x250] ;  /* 0x0000940000067ab9 */ /* 0x000fe20000000800 */
[----:B------:R-:W-:Y:S01]  /*0230*/  IMAD.SHL.U32 R246, R30, 0x4, RZ ;  /* 0x000000041ef67824 */ /* 0x000fe200078e00ff */
[----:B------:R-:W-:Y:S01]  /*0240*/  SHF.R.S32.HI R27, RZ, 0x1f, R30 ;  /* 0x0000001fff1b7819 */ /* 0x000fe2000001141e */
[----:B------:R-:W-:Y:S01]  /*0250*/  UMOV UR11, UR16 ;  /* 0x00000010000b7c82 */ /* 0x000fe20008000000 */
[----:B------:R1:W-:Y:S01]  /*0260*/  STL [R1+0x8], R2 ;  /* 0x0000080201007387 */ /* 0x0003e20000100800 */
[----:B------:R-:W-:Y:S01]  /*0270*/  UIMAD UR4, UR12, UR4, URZ ;  /* 0x000000040c0472a4 */ /* 0x000fe2000f8e023f */
[-C--:B------:R-:W-:Y:S01]  /*0280*/  LEA.HI R24, R27, R30.reuse, RZ, 0x3 ;  /* 0x0000001e1b187211 */ /* 0x080fe200078f18ff */
[----:B------:R-:W-:Y:S01]  /*0290*/  UIMAD UR8, UR10, UR7, UR8 ;  /* 0x000000070a0872a4 */ /* 0x000fe2000f8e0208 */
[----:B------:R-:W-:Y:S01]  /*02a0*/  SHF.R.S32.HI R247, RZ, 0x1f, R246 ;  /* 0x0000001ffff77819 */ /* 0x000fe200000114f6 */
[----:B------:R-:W-:Y:S01]  /*02b0*/  @UP0 USHF.R.U32.HI UR11, URZ, UR6, UR21 ;  /* 0x000000063f0b0299 */ /* 0x000fe20008011615 */
[----:B------:R-:W-:Y:S01]  /*02c0*/  LOP3.LUT R0, R24, 0xfffffff8, RZ, 0xc0, !PT ;  /* 0xfffffff818007812 */ /* 0x000fe200078ec0ff */
[----:B------:R-:W-:Y:S01]  /*02d0*/  UIMAD UR17, UR16, UR5, UR4 ;  /* 0x00000005101172a4 */ /* 0x000fe2000f8e0204 */
[----:B------:R-:W-:Y:S01]  /*02e0*/  SHF.R.S32.HI R248, RZ, 0x3, R24 ;  /* 0x00000003fff87819 */ /* 0x000fe20000011418 */
[----:B------:R-:W-:Y:S01]  /*02f0*/  ULDC.64 UR6, c[0x0][0x288] ;  /* 0x0000a20000067ab9 */ /* 0x000fe20000000a00 */
[----:B------:R-:W-:Y:S01]  /*0300*/  IMAD.WIDE.U32 R8, R8, c[0x0][0x288], R246 ;  /* 0x0000a20008087a25 */ /* 0x000fe200078e00f6 */
[----:B------:R-:W-:Y:S01]  /*0310*/  UIMAD UR6, UR12, UR6, URZ ;  /* 0x000000060c0672a4 */ /* 0x000fe2000f8e023f */
[----:B------:R-:W-:Y:S01]  /*0320*/  SHF.R.S32.HI R249, RZ, 0x1f, R248 ;  /* 0x0000001ffff97819 */ /* 0x000fe200000114f8 */
[----:B------:R-:W-:Y:S01]  /*0330*/  USHF.R.S32.HI UR20, URZ, 0x1f, UR11 ;  /* 0x0000001f3f147899 */ /* 0x000fe2000801140b */
[----:B------:R-:W-:Y:S01]  /*0340*/  IMAD.IADD R20, R30, 0x1, -R0 ;  /* 0x000000011e147824 */ /* 0x000fe200078e0a00 */
[----:B------:R-:W-:Y:S01]  /*0350*/  ULDC.64 UR4, c[0x0][0x1e0] ;  /* 0x0000780000047ab9 */ /* 0x000fe20000000a00 */
[----:B------:R-:W-:Y:S01]  /*0360*/  IMAD.U32 R0, RZ, RZ, UR16 ;  /* 0x00000010ff007e24 */ /* 0x000fe2000f8e00ff */
[----:B------:R-:W-:Y:S01]  /*0370*/  UIMAD UR7, UR16, UR7, UR6 ;  /* 0x00000007100772a4 */ /* 0x000fe2000f8e0206 */
[----:B------:R-:W-:Y:S01]  /*0380*/  IMAD.SHL.U32 R16, R20, 0x8, RZ ;  /* 0x0000000814107824 */ /* 0x000fe200078e00ff */
[----:B------:R-:W-:Y:S01]  /*0390*/  UIMAD UR4, UR20, UR4, URZ ;  /* 0x00000004140472a4 */ /* 0x000fe2000f8e023f */
[----:B------:R-:W-:Y:S01]  /*03a0*/  IMAD.U32 R6, RZ, RZ, UR11 ;  /* 0x0000000bff067e24 */ /* 0x000fe2000f8e00ff */
[----:B------:R-:W-:Y:S01]  /*03b0*/  UIADD3 UR8, UR19, UR8, URZ ;  /* 0x0000000813087290 */ /* 0x000fe2000fffe03f */
[----:B------:R-:W-:Y:S01]  /*03c0*/  IMAD.WIDE.U32 R10, R0, c[0x0][0x270], R246 ;  /* 0x00009c00000a7a25 */ /* 0x000fe200078e00f6 */
[--C-:B------:R-:W-:Y:S01]  /*03d0*/  SHF.R.S32.HI R17, RZ, 0x1f, R16.reuse ;  /* 0x0000001fff117819 */ /* 0x100fe20000011410 */
[----:B------:R-:W-:Y:S01]  /*03e0*/  UIMAD UR6, UR11, UR5, UR4 ;  /* 0x000000050b0672a4 */ /* 0x000fe2000f8e0204 */
[----:B------:R-:W-:Y:S01]  /*03f0*/  IADD3 R25, P0, R8, UR14, RZ ;  /* 0x0000000e08197c10 */ /* 0x000fe2000ff1e0ff */
[----:B------:R-:W-:Y:S01]  /*0400*/  UIADD3 UR9, UR15, UR9, URZ ;  /* 0x000000090f097290 */ /* 0x000fe2000fffe03f */
[----:B------:R-:W-:Y:S01]  /*0410*/  IMAD.U32 R4, RZ, RZ, UR17 ;  /* 0x00000011ff047e24 */ /* 0x000fe2000f8e00ff */
[----:B------:R-:W-:Y:S01]  /*0420*/  IADD3 R13, P1, R10, UR18, RZ ;  /* 0x000000120a0d7c10 */ /* 0x000fe2000ff3e0ff */
[--C-:B-1----:R-:W-:Y:S01]  /*0430*/  IMAD.WIDE.U32 R2, R6, c[0x0][0x1e0], R16.reuse ;  /* 0x0000780006027a25 */ /* 0x102fe200078e0010 */
[----:B------:R-:W-:Y:S01]  /*0440*/  ULDC.64 UR4, c[0x0][0x1b0] ;  /* 0x00006c0000047ab9 */ /* 0x000fe20000000a00 */
[----:B------:R-:W-:Y:S01]  /*0450*/  IADD3 R12, -R248, c[0x0][0x198], RZ ;  /* 0x00006600f80c7a10 */ /* 0x000fe20007ffe1ff */
[----:B------:R-:W-:Y:S01]  /*0460*/  UIMAD UR4, UR20, UR4, URZ ;  /* 0x00000004140472a4 */ /* 0x000fe2000f8e023f */
[----:B------:R-:W-:Y:S01]  /*0470*/  IMAD.U32 R0, RZ, RZ, UR7 ;  /* 0x00000007ff007e24 */ /* 0x000fe2000f8e00ff */
[----:B------:R-:W-:Y:S01]  /*0480*/  IADD3 R5, R3, UR6, RZ ;  /* 0x0000000603057c10 */ /* 0x000fe2000fffe0ff */
[----:B------:R-:W-:Y:S01]  /*0490*/  IMAD.WIDE.U32 R6, R6, c[0x0][0x1b0], R16 ;  /* 0x00006c0006067a25 */ /* 0x000fe200078e0010 */
[----:B------:R-:W-:Y:S01]  /*04a0*/  IADD3.X R11, R11, UR8, R4, P1, !PT ;  /* 0x000000080b0b7c10 */ /* 0x000fe20008ffe404 */
[----:B------:R-:W-:Y:S01]  /*04b0*/  UIMAD UR5, UR11, UR5, UR4 ;  /* 0x000000050b0572a4 */ /* 0x000fe2000f8e0204 */
[----:B------:R-:W-:Y:S01]  /*04c0*/  IADD3.X R28, R9, UR9, R0, P0, !PT ;  /* 0x00000009091c7c10 */ /* 0x000fe200087fe400 */
[----:B------:R-:W-:Y:S01]  /*04d0*/  IMAD.MOV.U32 R4, RZ, RZ, R2 ;  /* 0x000000ffff047224 */ /* 0x000fe200078e0002 */
[----:B------:R-:W-:Y:S01]  /*04e0*/  ULDC.64 UR6, c[0x0][0x1e8] ;  /* 0x00007a0000067ab9 */ /* 0x000fe20000000a00 */
[----:B------:R-:W-:Y:S01]  /*04f0*/  IMAD.U32 R0, RZ, RZ, UR10 ;  /* 0x0000000aff007e24 */ /* 0x000fe2000f8e00ff */
[----:B------:R-:W-:Y:S01]  /*0500*/  UIMAD UR6, UR13, UR6, URZ ;  /* 0x000000060d0672a4 */ /* 0x000fe2000f8e023f */
[----:B------:R-:W-:Y:S01]  /*0510*/  IMAD.MOV.U32 R2, RZ, RZ, R6 ;  /* 0x000000ffff027224 */ /* 0x000fe200078e0006 */
[----:B------:R-:W-:Y:S01]  /*0520*/  IADD3 R3, R7, UR5, RZ ;  /* 0x0000000507037c10 */ /* 0x000fe2000fffe0ff */
[----:B------:R-:W-:Y:S01]  /*0530*/  IMAD.WIDE.U32 R4, R0, c[0x0][0x1e8], R4 ;  /* 0x00007a0000047a25 */ /* 0x000fe200078e0004 */
[----:B------:R-:W-:Y:S01]  /*0540*/  LEA.HI R0, R27, R30, RZ, 0x6 ;  /* 0x0000001e1b007211 */ /* 0x000fe200078f30ff */
[----:B------:R-:W-:Y:S01]  /*0550*/  ULDC.64 UR4, c[0x0][0x1b8] ;  /* 0x00006e0000047ab9 */ /* 0x000fe20000000a00 */
[----:B------:R-:W-:Y:S01]  /*0560*/  IADD3 R26, R16, 0x40, RZ ;  /* 0x00000040101a7810 */ /* 0x000fe20007ffe0ff */
[----:B------:R-:W-:Y:S01]  /*0570*/  IMAD.SHL.U32 R6, R248, 0x40, RZ ;  /* 0x00000040f8067824 */ /* 0x000fe200078e00ff */
[----:B------:R-:W-:Y:S01]  /*0580*/  SHF.R.S32.HI R21, RZ, 0x6, R0 ;  /* 0x00000006ff157819 */ /* 0x000fe20000011400 */
[----:B------:R-:W-:Y:S01]  /*0590*/  UIMAD UR4, UR13, UR4, URZ ;  /* 0x000000040d0472a4 */ /* 0x000fe2000f8e023f */
[----:B------:R-:W-:Y:S01]  /*05a0*/  IMAD.U32 R7, RZ, RZ, UR10 ;  /* 0x0000000aff077e24 */ /* 0x000fe2000f8e00ff */
[----:B------:R-:W-:Y:S01]  /*05b0*/  UIMAD UR6, UR10, UR7, UR6 ;  /* 0x000000070a0672a4 */ /* 0x000fe2000f8e0206 */
[----:B------:R-:W-:Y:S01]  /*05c0*/  LOP3.LUT R0, R6, 0x1c0, RZ, 0xc0, !PT ;  /* 0x000001c006007812 */ /* 0x000fe200078ec0ff */
[----:B------:R-:W-:Y:S01]  /*05d0*/  IMAD.SHL.U32 R18, R21, 0x200, RZ ;  /* 0x0000020015127824 */ /* 0x000fe200078e00ff */
[----:B------:R-:W-:Y:S01]  /*05e0*/  UIMAD UR4, UR10, UR5, UR4 ;  /* 0x000000050a0472a4 */ /* 0x000fe2000f8e0204 */
[----:B---3--:R-:W-:Y:S01]  /*05f0*/  IMAD.WIDE R8, R29, 0x60, R248 ;  /* 0x000000601d087825 */ /* 0x008fe200078e02f8 */
[----:B------:R-:W-:Y:S01]  /*0600*/  LOP3.LUT R6, R0, 0x38, R16, 0xf8, !PT ;  /* 0x0000003800067812 */ /* 0x000fe200078ef810 */
[----:B------:R-:W-:Y:S01]  /*0610*/  UMOV UR11, 0x6 ;  /* 0x00000006000b7882 */ /* 0x000fe20000000000 */
[----:B------:R-:W-:Y:S01]  /*0620*/  SHF.R.U32.HI R0, RZ, 0x3, R0 ;  /* 0x00000003ff007819 */ /* 0x000fe20000011600 */
[----:B------:R-:W-:Y:S01]  /*0630*/  IMAD.WIDE.U32 R2, R7, c[0x0][0x1b8], R2 ;  /* 0x00006e0007027a25 */ /* 0x000fe200078e0002 */
[----:B------:R-:W-:Y:S01]  /*0640*/  IADD3 R5, R5, UR6, RZ ;  /* 0x0000000605057c10 */ /* 0x000fe2000fffe0ff */
[----:B------:R-:W-:Y:S01]  /*0650*/  ULDC.64 UR14, c[0x0][0x118] ;  /* 0x00004600000e7ab9 */ /* 0x000fe20000000a00 */
[----:B------:R-:W-:Y:S01]  /*0660*/  LOP3.LUT R10, R18, R6, R0, 0xf6, !PT ;  /* 0x00000006120a7212 */ /* 0x000fe200078ef600 */
[----:B------:R-:W-:Y:S01]  /*0670*/  IMAD R6, R9, c[0x0][0x1a8], RZ ;  /* 0x00006a0009067a24 */ /* 0x000fe200078e02ff */
[----:B------:R-:W-:Y:S01]  /*0680*/  IADD3 R3, R3, UR4, RZ ;  /* 0x0000000403037c10 */ /* 0x000fe2000fffe0ff */
[----:B------:R-:W-:Y:S01]  /*0690*/  IMAD R0, R9, c[0x0][0x1d8], RZ ;  /* 0x0000760009007a24 */ /* 0x000fe200078e02ff */
[----:B------:R-:W-:Y:S01]  /*06a0*/  ISETP.GE.AND P5, PT, R16, c[0x0][0x1cc], PT ;  /* 0x0000730010007a0c */ /* 0x000fe20003fa6270 */
[----:B------:R-:W-:Y:S01]  /*06b0*/  IMAD R9, R8, c[0x0][0x1ac], R6 ;  /* 0x00006b0008097a24 */ /* 0x000fe200078e0206 */
[----:B------:R-:W-:Y:S01]  /*06c0*/  ISETP.GE.AND P4, PT, R26, c[0x0][0x1cc], PT ;  /* 0x000073001a007a0c */ /* 0x000fe20003f86270 */
[C---:B------:R-:W-:Y:S01]  /*06d0*/  IMAD R0, R8.reuse, c[0x0][0x1dc], R0 ;  /* 0x0000770008007a24 */ /* 0x040fe200078e0200 */
[----:B------:R-:W-:Y:S01]  /*06e0*/  ULDC.64 UR4, c[0x0][0x1d8] ;  /* 0x0000760000047ab9 */ /* 0x000fe20000000a00 */
[C---:B------:R-:W-:Y:S01]  /*06f0*/  IMAD.WIDE.U32 R6, R8.reuse, c[0x0][0x1d8], R4 ;  /* 0x0000760008067a25 */ /* 0x040fe200078e0004 */
[----:B------:R-:W-:Y:S01]  /*0700*/  USHF.L.U32 UR17, UR4, 0x6, URZ ;  /* 0x0000000604117899 */ /* 0x000fe2000800063f */
[----:B------:R-:W-:Y:S01]  /*0710*/  LEA R22, P1, R13, c[0x0][0x258], 0x2 ;  /* 0x000096000d167a11 */ /* 0x000fe200078210ff */
[----:B------:R-:W-:Y:S01]  /*0720*/  USHF.L.U64.HI UR18, UR4, UR11, UR5 ;  /* 0x0000000b04127299 */ /* 0x000fe20008010205 */
[----:B------:R-:W-:Y:S01]  /*0730*/  IMAD R12, R29, -0x60, R12 ;  /* 0xffffffa01d0c7824 */ /* 0x000fe200078e020c */
[----:B------:R-:W-:Y:S01]  /*0740*/  ULDC.64 UR6, c[0x0][0x1a8] ;  /* 0x00006a0000067ab9 */ /* 0x000fe20000000a00 */
[----:B------:R-:W-:Y:S01]  /*0750*/  IMAD.WIDE.U32 R4, R8, c[0x0][0x1a8], R2 ;  /* 0x00006a0008047a25 */ /* 0x000fe200078e0002 */
[----:B------:R-:W-:Y:S01]  /*0760*/  LEA R2, P0, R6, c[0x0][0x1c0], 0x1 ;  /* 0x0000700006027a11 */ /* 0x000fe200078008ff */
[----:B------:R-:W-:Y:S01]  /*0770*/  USHF.L.U64.HI UR7, UR6, UR11, UR7 ;  /* 0x0000000b06077299 */ /* 0x000fe20008010207 */
[C---:B------:R-:W-:Y:S01]  /*0780*/  ISETP.LT.OR P3, PT, R12.reuse, 0x1, P5 ;  /* 0x000000010c00780c */ /* 0x040fe20002f61670 */
[----:B------:R-:W-:Y:S01]  /*0790*/  IMAD.IADD R0, R7, 0x1, R0 ;  /* 0x0000000107007824 */ /* 0x000fe200078e0200 */
[----:B------:R-:W-:Y:S01]  /*07a0*/  ISETP.LT.OR P2, PT, R12, 0x1, P4 ;  /* 0x000000010c00780c */ /* 0x000fe20002741670 */
[----:B------:R-:W-:Y:S01]  /*07b0*/  IMAD.SHL.U32 R244, R10, 0x2, RZ ;  /* 0x000000020af47824 */ /* 0x000fe200078e00ff */
[----:B------:R-:W-:Y:S01]  /*07c0*/  LEA.HI.X R23, R13, c[0x0][0x25c], R11, 0x2, P1 ;  /* 0x000097000d177a11 */ /* 0x000fe200008f140b */
[----:B------:R-:W-:Y:S01]  /*07d0*/  IMAD.U32 R19, RZ, RZ, UR17 ;  /* 0x00000011ff137e24 */ /* 0x000fe2000f8e00ff */
[----:B------:R-:W-:Y:S01]  /*07e0*/  LEA.HI.X R3, R6, c[0x0][0x1c4], R0, 0x1, P0 ;  /* 0x0000710006037a11 */ /* 0x000fe200000f0c00 */
[----:B------:R-:W-:Y:S01]  /*07f0*/  IMAD.IADD R0, R5, 0x1, R9 ;  /* 0x0000000105007824 */ /* 0x000fe200078e0209 */
[----:B------:R-:W-:Y:S01]  /*0800*/  LEA R6, P0, R4, c[0x0][0x190], 0x1 ;  /* 0x0000640004067a11 */ /* 0x000fe200078008ff */
[C---:B------:R-:W-:Y:S01]  /*0810*/  IMAD R5, R249.reuse, c[0x0][0x178], RZ ;  /* 0x00005e00f9057a24 */ /* 0x040fe200078e02ff */
[----:B------:R-:W-:Y:S01]  /*0820*/  USHF.L.U32 UR6, UR6, 0x6, URZ ;  /* 0x0000000606067899 */ /* 0x000fe2000800063f */
[----:B------:R-:W-:Y:S01]  /*0830*/  IMAD.WIDE.U32 R8, R248, c[0x0][0x178], R16 ;  /* 0x00005e00f8087a25 */ /* 0x000fe200078e0010 */
[----:B------:R-:W-:Y:S01]  /*0840*/  LEA.HI.X R7, R4, c[0x0][0x194], R0, 0x1, P0 ;  /* 0x0000650004077a11 */ /* 0x000fe200000f0c00 */
[----:B------:R1:W-:Y:S01]  /*0850*/  LDGSTS.E.BYPASS.LTC128B.128 [R244+0x6080], [R2.64], !P3 ;  /* 0x0608000002f47fae */ /* 0x0003e2000d901d4e */
[C---:B------:R-:W-:Y:S01]  /*0860*/  ISETP.LT.OR P3, PT, R12.reuse, 0x21, P5 ;  /* 0x000000210c00780c */ /* 0x040fe20002f61670 */
[----:B------:R-:W-:Y:S01]  /*0870*/  IMAD R4, R249, c[0x0][0x208], RZ ;  /* 0x00008200f9047a24 */ /* 0x000fe200078e02ff */
[----:B------:R-:W-:Y:S01]  /*0880*/  ISETP.LT.OR P5, PT, R12, 0x41, P5 ;  /* 0x000000410c00780c */ /* 0x000fe20002fa1670 */
[C---:B------:R-:W-:Y:S01]  /*0890*/  IMAD R5, R248.reuse, c[0x0][0x17c], R5 ;  /* 0x00005f00f8057a24 */ /* 0x040fe200078e0205 */
[----:B------:R1:W-:Y:S01]  /*08a0*/  LDGSTS.E.BYPASS.LTC128B.128 [R244+0x9080], [R2.64+0x80], !P2 ;  /* 0x0908008002f47fae */ /* 0x0003e2000d101d4e */
[----:B------:R-:W-:Y:S01]  /*08b0*/  IMAD R10, R248, c[0x0][0x20c], R4 ;  /* 0x00008300f80a7a24 */ /* 0x000fe200078e0204 */
[----:B------:R-:W-:Y:S01]  /*08c0*/  IADD3 R4, P0, R2, UR17, RZ ;  /* 0x0000001102047c10 */ /* 0x000fe2000ff1e0ff */
[----:B------:R-:W-:Y:S01]  /*08d0*/  IMAD.IADD R11, R9, 0x1, R5 ;  /* 0x00000001090b7824 */ /* 0x000fe200078e0205 */
[----:B------:R-:W-:Y:S01]  /*08e0*/  ISETP.LT.OR P2, PT, R12, 0x21, P4 ;  /* 0x000000210c00780c */ /* 0x000fe20002741670 */
[----:B------:R-:W-:Y:S01]  /*08f0*/  IMAD.SHL.U32 R0, R20, 0x40, RZ ;  /* 0x0000004014007824 */ /* 0x000fe200078e00ff */
[----:B------:R-:W-:Y:S01]  /*0900*/  IADD3.X R5, R3, UR18, RZ, P0, !PT ;  /* 0x0000001203057c10 */ /* 0x000fe200087fe4ff */
[----:B------:R-:W-:Y:S01]  /*0910*/  IMAD.WIDE.U32 R14, R248, c[0x0][0x208], R16 ;  /* 0x00008200f80e7a25 */ /* 0x000fe200078e0010 */
[----:B------:R-:W-:Y:S01]  /*0920*/  ISETP.LT.OR P4, PT, R12, 0x41, P4 ;  /* 0x000000410c00780c */ /* 0x000fe20002781670 */
[----:B------:R-:W-:Y:S01]  /*0930*/  ULDC.64 UR4, c[0x0][0x180] ;  /* 0x0000600000047ab9 */ /* 0x000fe20000000a00 */
[----:B------:R-:W-:Y:S01]  /*0940*/  LOP3.LUT R0, R0, 0x1c0, RZ, 0xc0, !PT ;  /* 0x000001c000007812 */ /* 0x000fe200078ec0ff */
[----:B------:R2:W-:Y:S01]  /*0950*/  LDGSTS.E.BYPASS.LTC128B.128 [R244+0x7080], [R4.64], !P3 ;  /* 0x0708000004f47fae */ /* 0x0005e2000d901d4e */
[----:B------:R-:W-:Y:S01]  /*0960*/  ISETP.GE.AND P3, PT, R16, c[0x0][0x19c], PT ;  /* 0x0000670010007a0c */ /* 0x000fe20003f66270 */
[----:B------:R-:W-:Y:S01]  /*0970*/  IMAD.IADD R9, R15, 0x1, R10 ;  /* 0x000000010f097824 */ /* 0x000fe200078e020a */
[----:B------:R-:W-:Y:S01]  /*0980*/  LOP3.LUT R13, R0, 0x8, R24, 0xf8, !PT ;  /* 0x00000008000d7812 */ /* 0x000fe200078ef818 */
[----:B------:R-:W-:Y:S01]  /*0990*/  IMAD.MOV.U32 R10, RZ, RZ, R8 ;  /* 0x000000ffff0a7224 */ /* 0x000fe200078e0008 */
[----:B------:R-:W-:Y:S01]  /*09a0*/  SHF.R.U32.HI R0, RZ, 0x3, R0 ;  /* 0x00000003ff007819 */ /* 0x000fe20000011600 */
[----:B------:R-:W-:Y:S01]  /*09b0*/  IMAD.MOV.U32 R8, RZ, RZ, R14 ;  /* 0x000000ffff087224 */ /* 0x000fe200078e000e */
[----:B------:R-:W-:Y:S01]  /*09c0*/  ISETP.GE.AND P6, PT, R16, c[0x0][0x16c], PT ;  /* 0x00005b0010007a0c */ /* 0x000fe20003fc6270 */
[----:B------:R-:W-:Y:S01]  /*09d0*/  IMAD.U32 R14, RZ, RZ, UR16 ;  /* 0x00000010ff0e7e24 */ /* 0x000fe2000f8e00ff */
[----:B------:R-:W-:Y:S01]  /*09e0*/  LOP3.LUT R0, R18, R13, R0, 0xf6, !PT ;  /* 0x0000000d12007212 */ /* 0x000fe200078ef600 */
[----:B------:R-:W-:Y:S01]  /*09f0*/  IMAD.U32 R13, RZ, RZ, UR16 ;  /* 0x00000010ff0d7e24 */ /* 0x000fe2000f8e00ff */
[----:B------:R-:W-:Y:S01]  /*0a00*/  UIMAD UR4, UR12, UR4, URZ ;  /* 0x000000040c0472a4 */ /* 0x000fe2000f8e023f */
[-C--:B------:R-:W-:Y:S01]  /*0a10*/  LEA.HI R15, R27, R30.reuse, RZ, 0x5 ;  /* 0x0000001e1b0f7211 */ /* 0x080fe200078f28ff */
[----:B------:R-:W-:Y:S01]  /*0a20*/  CS2R R132, SRZ ;  /* 0x0000000000847805 */ /* 0x000fe2000001ff00 */
[----:B------:R-:W-:Y:S01]  /*0a30*/  IMAD.WIDE.U32 R10, R13, c[0x0][0x180], R10 ;  /* 0x000060000d0a7a25 */ /* 0x000fe200078e000a */
[----:B------:R-:W-:Y:S01]  /*0a40*/  LEA.HI R18, R27, R30, RZ, 0x2 ;  /* 0x0000001e1b127211 */ /* 0x000fe200078f10ff */
[----:B------:R-:W-:Y:S01]  /*0a50*/  CS2R R130, SRZ ;  /* 0x0000000000827805 */ /* 0x000fe2000001ff00 */
[----:B-1----:R-:W-:Y:S01]  /*0a60*/  IADD3 R2, P1, P0, R19, 0x80, R2 ;  /* 0x0000008013027810 */ /* 0x002fe2000783e002 */
[----:B------:R-:W-:Y:S01]  /*0a70*/  IMAD.SHL.U32 R218, R0, 0x2, RZ ;  /* 0x0000000200da7824 */ /* 0x000fe200078e00ff */
[----:B------:R-:W-:Y:S01]  /*0a80*/  LOP3.LUT R243, R15, 0xffffffe0, RZ, 0xc0, !PT ;  /* 0xffffffe00ff37812 */ /* 0x000fe200078ec0ff */
[----:B------:R-:W-:Y:S01]  /*0a90*/  CS2R R128, SRZ ;  /* 0x0000000000807805 */ /* 0x000fe2000001ff00 */
[----:B------:R-:W-:Y:S01]  /*0aa0*/  IADD3.X R3, RZ, UR18, R3, P1, P0 ;  /* 0x00000012ff037c10 */ /* 0x000fe20008fe0403 */
[----:B------:R-:W-:Y:S01]  /*0ab0*/  CS2R R126, SRZ ;  /* 0x00000000007e7805 */ /* 0x000fe2000001ff00 */
[----:B------:R-:W-:Y:S01]  /*0ac0*/  ISETP.LT.OR P1, PT, R12, 0x1, P3 ;  /* 0x000000010c00780c */ /* 0x000fe20001f21670 */
[----:B------:R-:W-:Y:S01]  /*0ad0*/  IMAD.IADD R243, R30, 0x1, -R243 ;  /* 0x000000011ef37824 */ /* 0x000fe200078e0af3 */
[----:B------:R-:W-:Y:S01]  /*0ae0*/  CS2R R124, SRZ ;  /* 0x00000000007c7805 */ /* 0x000fe2000001ff00 */
[----:B------:R1:W-:Y:S01]  /*0af0*/  LDGSTS.E.BYPASS.LTC128B.128 [R244+0xa080], [R2.64], !P2 ;  /* 0x0a08000002f47fae */ /* 0x0003e2000d101d4e */
[----:B------:R-:W-:Y:S01]  /*0b00*/  ISETP.GE.AND P2, PT, R26, c[0x0][0x19c], PT ;  /* 0x000067001a007a0c */ /* 0x000fe20003f46270 */
[----:B------:R-:W-:Y:S01]  /*0b10*/  CS2R R114, SRZ ;  /* 0x0000000000727805 */ /* 0x000fe2000001ff00 */
        /* <DEDUP_REMOVED lines=24> */
[----:B-1----:R-:W-:Y:S01]  /*0ca0*/  IADD3 R2, P0, R4, UR17, RZ ;  /* 0x0000001104027c10 */ /* 0x002fe2000ff1e0ff */
[----:B------:R-:W-:Y:S01]  /*0cb0*/  UIMAD UR17, UR16, UR5, UR4 ;  /* 0x00000005101172a4 */ /* 0x000fe2000f8e0204 */
[----:B------:R-:W-:Y:S01]  /*0cc0*/  CS2R R64, SRZ ;  /* 0x0000000000407805 */ /* 0x000fe2000001ff00 */
[----:B------:R-:W-:Y:S01]  /*0cd0*/  CS2R R70, SRZ ;  /* 0x0000000000467805 */ /* 0x000fe2000001ff00 */
[----:B------:R-:W-:Y:S01]  /*0ce0*/  IADD3.X R3, R5, UR18, RZ, P0, !PT ;  /* 0x0000001205037c10 */ /* 0x000fe200087fe4ff */
[----:B--2---:R-:W-:Y:S01]  /*0cf0*/  IMAD.WIDE.U32 R4, R14, c[0x0][0x210], R8 ;  /* 0x000084000e047a25 */ /* 0x004fe200078e0008 */
[----:B------:R-:W-:Y:S01]  /*0d00*/  ISETP.LT.OR P0, PT, R12, 0x1, P2 ;  /* 0x000000010c00780c */ /* 0x000fe20001701670 */
[----:B------:R-:W-:Y:S01]  /*0d10*/  ULDC.64 UR4, c[0x0][0x210] ;  /* 0x0000840000047ab9 */ /* 0x000fe20000000a00 */
[----:B------:R-:W-:Y:S01]  /*0d20*/  SEL R8, RZ, 0x1, P6 ;  /* 0x00000001ff087807 */ /* 0x000fe20003000000 */
[----:B------:R1:W-:Y:S01]  /*0d30*/  LDGSTS.E.BYPASS.LTC128B.128 [R244+0x8080], [R2.64], !P5 ;  /* 0x0808000002f47fae */ /* 0x0003e2000e901d4e */
[----:B------:R-:W-:Y:S01]  /*0d40*/  ISETP.GE.AND P5, PT, R26, c[0x0][0x16c], PT ;  /* 0x00005b001a007a0c */ /* 0x000fe20003fa6270 */
[----:B------:R-:W-:Y:S01]  /*0d50*/  UIMAD UR4, UR12, UR4, URZ ;  /* 0x000000040c0472a4 */ /* 0x000fe2000f8e023f */
[----:B------:R-:W-:Y:S01]  /*0d60*/  IADD3 R9, R11, UR17, RZ ;  /* 0x000000110b097c10 */ /* 0x000fe2000fffe0ff */
[----:B------:R1:W-:Y:S01]  /*0d70*/  LDGSTS.E.BYPASS.LTC128B.128 [R244+0xb080], [R2.64+0x80], !P4 ;  /* 0x0b08008002f47fae */ /* 0x0003e2000e101d4e */
[----:B------:R-:W-:Y:S01]  /*0d80*/  SEL R13, RZ, 0x2, P5 ;  /* 0x00000002ff0d7807 */ /* 0x000fe20002800000 */
[----:B------:R-:W-:Y:S01]  /*0d90*/  UIMAD UR4, UR16, UR5, UR4 ;  /* 0x00000005100472a4 */ /* 0x000fe2000f8e0204 */
[C---:B------:R-:W-:Y:S01]  /*0da0*/  ISETP.LT.OR P4, PT, R12.reuse, 0x21, P2 ;  /* 0x000000210c00780c */ /* 0x040fe20001781670 */
[----:B------:R-:W0:Y:S01]  /*0db0*/  LDGDEPBAR ;  /* 0x00000000000079af */ /* 0x000e220000000000 */
[----:B------:R-:W-:Y:S01]  /*0dc0*/  ISETP.LT.OR P2, PT, R12, 0x41, P2 ;  /* 0x000000410c00780c */ /* 0x000fe20001741670 */
[----:B------:R-:W-:Y:S01]  /*0dd0*/  IMAD.IADD R13, R13, 0x1, R8 ;  /* 0x000000010d0d7824 */ /* 0x000fe200078e0208 */
[----:B------:R-:W-:Y:S01]  /*0de0*/  IADD3 R14, -R248, c[0x0][0x168], RZ ;  /* 0x00005a00f80e7a10 */ /* 0x000fe20007ffe1ff */
[----:B------:R2:W-:Y:S01]  /*0df0*/  LDGSTS.E.BYPASS.LTC128B.128 [R244+0x80], [R6.64], !P1 ;  /* 0x0008000006f47fae */ /* 0x0005e2000c901d4e */
[----:B------:R-:W-:Y:S01]  /*0e00*/  IMAD.MOV.U32 R8, RZ, RZ, R10 ;  /* 0x000000ffff087224 */ /* 0x000fe200078e000a */
[----:B------:R-:W-:Y:S01]  /*0e10*/  IADD3 R5, R5, UR4, RZ ;  /* 0x0000000405057c10 */ /* 0x000fe2000fffe0ff */
[----:B------:R-:W-:Y:S01]  /*0e20*/  IMAD.U32 R10, RZ, RZ, UR6 ;  /* 0x00000006ff0a7e24 */ /* 0x000fe2000f8e00ff */
[----:B------:R2:W-:Y:S01]  /*0e30*/  LDGSTS.E.BYPASS.LTC128B.128 [R244+0x3080], [R6.64+0x80], !P0 ;  /* 0x0308008006f47fae */ /* 0x0005e2000c101d4e */
[C---:B------:R-:W-:Y:S01]  /*0e40*/  ISETP.LT.OR P0, PT, R12.reuse, 0x21, P3 ;  /* 0x000000210c00780c */ /* 0x040fe20001f01670 */
[----:B------:R-:W-:Y:S01]  /*0e50*/  ULDC.64 UR4, c[0x0][0x188] ;  /* 0x0000620000047ab9 */ /* 0x000fe20000000a00 */
[----:B------:R-:W-:Y:S01]  /*0e60*/  ISETP.LT.OR P3, PT, R12, 0x41, P3 ;  /* 0x000000410c00780c */ /* 0x000fe20001f61670 */
[----:B------:R-:W-:Y:S01]  /*0e70*/  UIMAD UR4, UR13, UR4, URZ ;  /* 0x000000040d0472a4 */ /* 0x000fe2000f8e023f */
[----:B------:R-:W-:Y:S01]  /*0e80*/  IMAD.U32 R11, RZ, RZ, UR10 ;  /* 0x0000000aff0b7e24 */ /* 0x000fe2000f8e00ff */
[----:B------:R-:W-:Y:S01]  /*0e90*/  CS2R R68, SRZ ;  /* 0x0000000000447805 */ /* 0x000fe2000001ff00 */
[----:B------:R-:W-:Y:S01]  /*0ea0*/  CS2R R74, SRZ ;  /* 0x00000000004a7805 */ /* 0x000fe2000001ff00 */
[----:B------:R-:W-:Y:S01]  /*0eb0*/  CS2R R72, SRZ ;  /* 0x0000000000487805 */ /* 0x000fe2000001ff00 */
[----:B------:R-:W-:Y:S01]  /*0ec0*/  IMAD.WIDE.U32 R4, R11, c[0x0][0x218], R4 ;  /* 0x000086000b047a25 */ /* 0x000fe200078e0004 */
[----:B------:R-:W-:Y:S01]  /*0ed0*/  CS2R R62, SRZ ;  /* 0x00000000003e7805 */ /* 0x000fe2000001ff00 */
[----:B------:R-:W-:Y:S01]  /*0ee0*/  CS2R R60, SRZ ;  /* 0x00000000003c7805 */ /* 0x000fe2000001ff00 */
[----:B------:R-:W-:Y:S01]  /*0ef0*/  CS2R R58, SRZ ;  /* 0x00000000003a7805 */ /* 0x000fe2000001ff00 */
[----:B------:R-:W-:Y:S01]  /*0f00*/  CS2R R56, SRZ ;  /* 0x0000000000387805 */ /* 0x000fe2000001ff00 */
[----:B------:R-:W-:Y:S01]  /*0f10*/  CS2R R54, SRZ ;  /* 0x0000000000367805 */ /* 0x000fe2000001ff00 */
[----:B-1----:R-:W-:Y:S01]  /*0f20*/  IADD3 R2, P1, R6, UR6, RZ ;  /* 0x0000000606027c10 */ /* 0x002fe2000ff3e0ff */
[----:B------:R-:W-:-:S03]  /*0f30*/  CS2R R52, SRZ ;  /* 0x0000000000347805 */ /* 0x000fc6000001ff00 */
[----:B------:R-:W-:-:S05]  /*0f40*/  IADD3.X R3, R7, UR7, RZ, P1, !PT ;  /* 0x0000000707037c10 */ /* 0x000fca0008ffe4ff */
[----:B------:R1:W-:Y:S01]  /*0f50*/  LDGSTS.E.BYPASS.LTC128B.128 [R244+0x1080], [R2.64], !P0 ;  /* 0x0108000002f47fae */ /* 0x0003e2000c101d4e */
[----:B--2---:R-:W-:Y:S01]  /*0f60*/  IADD3 R6, P1, P0, R10, 0x80, R6 ;  /* 0x000000800a067810 */ /* 0x004fe2000783e006 */
[----:B------:R-:W-:-:S03]  /*0f70*/  IMAD.U32 R10, RZ, RZ, UR10 ;  /* 0x0000000aff0a7e24 */ /* 0x000fc6000f8e00ff */
[----:B------:R-:W-:Y:S01]  /*0f80*/  IADD3.X R7, RZ, UR7, R7, P1, P0 ;  /* 0x00000007ff077c10 */ /* 0x000fe20008fe0407 */
[----:B------:R-:W-:-:S04]  /*0f90*/  IMAD.WIDE.U32 R8, R10, c[0x0][0x188], R8 ;  /* 0x000062000a087a25 */ /* 0x000fc800078e0008 */
[----:B------:R2:W-:Y:S01]  /*0fa0*/  LDGSTS.E.BYPASS.LTC128B.128 [R244+0x4080], [R6.64], !P4 ;  /* 0x0408000006f47fae */ /* 0x0005e2000e101d4e */
[----:B------:R-:W-:Y:S02]  /*0fb0*/  LEA R32, P1, R8, c[0x0][0x160], 0x1 ;  /* 0x0000580008207a11 */ /* 0x000fe400078208ff */
[----:B------:R-:W-:Y:S02]  /*0fc0*/  LOP3.LUT P4, RZ, R13, 0x1, RZ, 0xc0, !PT ;  /* 0x000000010dff7812 */ /* 0x000fe4000788c0ff */
[----:B-1----:R-:W-:Y:S01]  /*0fd0*/  IADD3 R2, P0, R2, UR6, RZ ;  /* 0x0000000602027c10 */ /* 0x002fe2000ff1e0ff */
[----:B------:R-:W-:-:S03]  /*0fe0*/  UIMAD UR6, UR10, UR5, UR4 ;  /* 0x000000050a0672a4 */ /* 0x000fc6000f8e0204 */
[----:B------:R-:W-:Y:S01]  /*0ff0*/  IADD3.X R3, R3, UR7, RZ, P0, !PT ;  /* 0x0000000703037c10 */ /* 0x000fe200087fe4ff */
[----:B------:R-:W-:Y:S01]  /*1000*/  ULDC.64 UR4, c[0x0][0x218] ;  /* 0x0000860000047ab9 */ /* 0x000fe20000000a00 */
[----:B------:R-:W-:Y:S01]  /*1010*/  LOP3.LUT P0, RZ, R20, 0x4, RZ, 0xc0, !PT ;  /* 0x0000000414ff7812 */ /* 0x000fe2000780c0ff */
[----:B------:R-:W-:Y:S02]  /*1020*/  UIMAD UR4, UR13, UR4, URZ ;  /* 0x000000040d0472a4 */ /* 0x000fe4000f8e023f */
[----:B------:R1:W-:Y:S01]  /*1030*/  LDGSTS.E.BYPASS.LTC128B.128 [R244+0x2080], [R2.64], !P3 ;  /* 0x0208000002f47fae */ /* 0x0003e2000d901d4e */
[----:B------:R-:W-:Y:S01]  /*1040*/  SEL R223, R223, 0xffffffc0, !P0 ;  /* 0xffffffc0dfdf7807 */ /* 0x000fe20004000000 */
[----:B------:R-:W-:Y:S01]  /*1050*/  UIMAD UR4, UR10, UR5, UR4 ;  /* 0x000000050a0472a4 */ /* 0x000fe2000f8e0204 */
[----:B------:R-:W-:Y:S01]  /*1060*/  LEA R250, P0, R4, c[0x0][0x1f0], 0x1 ;  /* 0x00007c0004fa7a11 */ /* 0x000fe200078008ff */
[----:B------:R1:W-:Y:S01]  /*1070*/  LDGSTS.E.BYPASS.LTC128B.128 [R244+0x5080], [R2.64+0x80], !P2 ;  /* 0x0508008002f47fae */ /* 0x0003e2000d101d4e */
[----:B------:R-:W-:Y:S01]  /*1080*/  LOP3.LUT P3, RZ, R13, 0x2, RZ, 0xc0, !PT ;  /* 0x000000020dff7812 */ /* 0x000fe2000786c0ff */
[----:B------:R-:W-:Y:S01]  /*1090*/  IMAD.IADD R219, R218, 0x1, R223 ;  /* 0x00000001dadb7824 */ /* 0x000fe200078e02df */
[----:B--2---:R-:W-:Y:S01]  /*10a0*/  SHF.R.S32.HI R6, RZ, 0x1f, R18 ;  /* 0x0000001fff067819 */ /* 0x004fe20000011412 */
[----:B------:R-:W0:Y:S01]  /*10b0*/  LDGDEPBAR ;  /* 0x00000000000079af */ /* 0x000e220000000000 */
[----:B-1----:R-:W-:Y:S01]  /*10c0*/  IADD3 R2, R9, UR6, RZ ;  /* 0x0000000609027c10 */ /* 0x002fe2000fffe0ff */
[----:B------:R-:W-:-:S04]  /*10d0*/  DEPBAR.LE SB0, 0x1 ;  /* 0x000080400000791a */ /* 0x000fc80000000000 */
[----:B------:R-:W-:Y:S01]  /*10e0*/  BAR.SYNC.DEFER_BLOCKING 0x0 ;  /* 0x0000000000007b1d */ /* 0x000fe20000010000 */
[----:B------:R-:W-:Y:S02]  /*10f0*/  LEA.HI.X R33, R8, c[0x0][0x164], R2, 0x1, P1 ;  /* 0x0000590008217a11 */ /* 0x000fe400008f0c02 */
[C---:B------:R-:W-:Y:S01]  /*1100*/  LOP3.LUT P1, RZ, R20.reuse, 0x2, RZ, 0xc0, !PT ;  /* 0x0000000214ff7812 */ /* 0x040fe2000782c0ff */
[----:B------:R-:W-:Y:S01]  /*1110*/  IMAD.SHL.U32 R20, R20, 0x20, RZ ;  /* 0x0000002014147824 */ /* 0x000fe200078e00ff */
[----:B------:R-:W-:Y:S01]  /*1120*/  IADD3 R2, R5, UR4, RZ ;  /* 0x0000000405027c10 */ /* 0x000fe2000fffe0ff */
[----:B------:R-:W-:Y:S01]  /*1130*/  ULDC.64 UR4, c[0x0][0x178] ;  /* 0x00005e0000047ab9 */ /* 0x000fe20000000a00 */
[----:B------:R-:W-:Y:S01]  /*1140*/  SEL R0, R225, 0xffffffe0, !P1 ;  /* 0xffffffe0e1007807 */ /* 0x000fe20004800000 */
[----:B------:R-:W-:Y:S01]  /*1150*/  USHF.L.U32 UR17, UR4, 0x6, URZ ;  /* 0x0000000604117899 */ /* 0x000fe2000800063f */
[----:B------:R-:W-:Y:S01]  /*1160*/  LEA.HI.X R251, R4, c[0x0][0x1f4], R2, 0x1, P0 ;  /* 0x00007d0004fb7a11 */ /* 0x000fe200000f0c02 */
[----:B------:R-:W-:Y:S01]  /*1170*/  STL.64 [R1], R32 ;  /* 0x0000002001007387 */ /* 0x000fe20000100a00 */
[----:B------:R-:W-:Y:S01]  /*1180*/  LEA.HI R2, R27, R30, RZ, 0x4 ;  /* 0x0000001e1b027211 */ /* 0x000fe200078f20ff */
[----:B------:R-:W-:Y:S01]  /*1190*/  IMAD.IADD R220, R218, 0x1, R0 ;  /* 0x00000001dadc7824 */ /* 0x000fe200078e0200 */
[----:B------:R-:W-:Y:S01]  /*11a0*/  SHF.R.S32.HI R3, RZ, 0x5, R15 ;  /* 0x00000005ff037819 */ /* 0x000fe2000001140f */
[----:B------:R-:W-:Y:S01]  /*11b0*/  IMAD.IADD R0, R0, 0x1, R219 ;  /* 0x0000000100007824 */ /* 0x000fe200078e02db */
[C---:B------:R-:W-:Y:S01]  /*11c0*/  ISETP.LT.OR P1, PT, R14.reuse, 0x1, !P4 ;  /* 0x000000010e00780c */ /* 0x040fe20006721670 */
[----:B------:R-:W-:Y:S01]  /*11d0*/  IMAD.U32 R7, RZ, RZ, UR17 ;  /* 0x00000011ff077e24 */ /* 0x000fe2000f8e00ff */
[----:B------:R-:W-:Y:S01]  /*11e0*/  ISETP.LT.OR P0, PT, R14, 0x1, !P3 ;  /* 0x000000010e00780c */ /* 0x000fe20005f01670 */
[----:B------:R-:W-:Y:S01]  /*11f0*/  USHF.L.U64.HI UR11, UR4, UR11, UR5 ;  /* 0x0000000b040b7299 */ /* 0x000fe20008010205 */
[----:B------:R-:W-:Y:S01]  /*1200*/  LEA.HI R4, R15, R3, RZ, 0x1 ;  /* 0x000000030f047211 */ /* 0x000fe200078f08ff */
[----:B------:R-:W-:Y:S01]  /*1210*/  ULDC UR6, c[0x0][0x168] ;  /* 0x00005a0000067ab9 */ /* 0x000fe20000000800 */
[----:B------:R-:W-:Y:S01]  /*1220*/  SHF.R.S32.HI R8, RZ, 0x2, R18 ;  /* 0x00000002ff087819 */ /* 0x000fe20000011412 */
[----:B------:R-:W-:Y:S01]  /*1230*/  UISETP.GE.AND UP0, UPT, UR6, 0x1, UPT ;  /* 0x000000010600788c */ /* 0x000fe2000bf06270 */
[----:B------:R-:W-:Y:S01]  /*1240*/  LOP3.LUT R10, R4, 0xfffffffe, RZ, 0xc0, !PT ;  /* 0xfffffffe040a7812 */ /* 0x000fe200078ec0ff */
[----:B------:R-:W1:Y:S01]  /*1250*/  LDSM.16.M88.2 R182, [R0+0x6080] ;  /* 0x0060800000b6783b */ /* 0x000e620000000100 */
[----:B------:R-:W-:-:S02]  /*1260*/  LEA.HI R11, R6, R8, RZ, 0x3 ;  /* 0x00000008060b7211 */ /* 0x000fc400078f18ff */
[----:B------:R-:W-:Y:S01]  /*1270*/  ISETP.LT.OR P4, PT, R14, 0x21, !P4 ;  /* 0x000000210e00780c */ /* 0x000fe20006781670 */
[----:B------:R-:W2:Y:S01]  /*1280*/  LDSM.16.M88.2 R184, [R0+0x7080] ;  /* 0x0070800000b8783b */ /* 0x000ea20000000100 */
[----:B------:R-:W-:Y:S01]  /*1290*/  IMAD.IADD R217, R3, 0x1, -R10 ;  /* 0x0000000103d97824 */ /* 0x000fe200078e0a0a */
[----:B------:R-:W-:Y:S01]  /*12a0*/  LOP3.LUT R3, R11, 0xfffffff8, RZ, 0xc0, !PT ;  /* 0xfffffff80b037812 */ /* 0x000fe200078ec0ff */
[----:B------:R-:W-:Y:S01]  /*12b0*/  IMAD.MOV.U32 R10, RZ, RZ, c[0x0][0x208] ;  /* 0x00008200ff0a7624 */ /* 0x000fe200078e00ff */
[----:B------:R-:W3:Y:S01]  /*12c0*/  LDSM.16.M88.2 R186, [R0+0x8080] ;  /* 0x0080800000ba783b */ /* 0x000ee20000000100 */
[----:B------:R-:W-:Y:S01]  /*12d0*/  IADD3 R6, P2, R32, UR17, RZ ;  /* 0x0000001120067c10 */ /* 0x000fe2000ff5e0ff */
[----:B------:R-:W-:Y:S01]  /*12e0*/  IMAD.SHL.U32 R245, R217, 0x10, RZ ;  /* 0x00000010d9f57824 */ /* 0x000fe200078e00ff */
[----:B------:R-:W-:Y:S01]  /*12f0*/  ISETP.LT.OR P3, PT, R14, 0x21, !P3 ;  /* 0x000000210e00780c */ /* 0x000fe20005f61670 */
[----:B------:R-:W4:Y:S04]  /*1300*/  LDSM.16.M88.2 R206, [R0+0x9080] ;  /* 0x0090800000ce783b */ /* 0x000f280000000100 */
[----:B------:R-:W1:Y:S04]  /*1310*/  LDSM.16.M88.2 R208, [R0+0xa080] ;  /* 0x00a0800000d0783b */ /* 0x000e680000000100 */
[----:B------:R5:W1:Y:S04]  /*1320*/  LDSM.16.M88.2 R210, [R0+0xb080] ;  /* 0x00b0800000d2783b */ /* 0x000a680000000100 */
[----:B------:R1:W1:Y:S04]  /*1330*/  LDSM.16.M88.2 R152, [R218+0x6080] ;  /* 0x00608000da98783b */ /* 0x0002680000000100 */
[----:B------:R1:W1:Y:S04]  /*1340*/  LDSM.16.M88.2 R154, [R218+0x7080] ;  /* 0x00708000da9a783b */ /* 0x0002680000000100 */
[----:B------:R1:W1:Y:S04]  /*1350*/  LDSM.16.M88.2 R156, [R218+0x8080] ;  /* 0x00808000da9c783b */ /* 0x0002680000000100 */
[----:B------:R1:W1:Y:S04]  /*1360*/  LDSM.16.M88.2 R158, [R220+0x6080] ;  /* 0x00608000dc9e783b */ /* 0x0002680000000100 */
[----:B------:R1:W1:Y:S01]  /*1370*/  LDSM.16.M88.2 R164, [R220+0x7080] ;  /* 0x00708000dca4783b */ /* 0x0002620000000100 */
[----:B-----5:R-:W-:-:S03]  /*1380*/  SHF.R.S32.HI R0, RZ, 0x4, R2 ;  /* 0x00000004ff007819 */ /* 0x020fc60000011402 */
[----:B------:R1:W1:Y:S01]  /*1390*/  LDSM.16.M88.2 R166, [R220+0x8080] ;  /* 0x00808000dca6783b */ /* 0x0002620000000100 */
[----:B------:R-:W-:-:S03]  /*13a0*/  LEA.HI R5, R2, R0, RZ, 0x1 ;  /* 0x0000000002057211 */ /* 0x000fc600078f08ff */
[----:B------:R1:W1:Y:S01]  /*13b0*/  LDSM.16.M88.2 R172, [R219+0x6080] ;  /* 0x00608000dbac783b */ /* 0x0002620000000100 */
[----:B------:R-:W-:Y:S02]  /*13c0*/  LOP3.LUT R2, R2, 0xfffffff0, RZ, 0xc0, !PT ;  /* 0xfffffff002027812 */ /* 0x000fe400078ec0ff */
[----:B------:R-:W-:Y:S01]  /*13d0*/  LOP3.LUT R9, R5, 0xfffffffe, RZ, 0xc0, !PT ;  /* 0xfffffffe05097812 */ /* 0x000fe200078ec0ff */
[----:B------:R1:W1:Y:S02]  /*13e0*/  LDSM.16.M88.2 R174, [R219+0x7080] ;  /* 0x00708000dbae783b */ /* 0x0002640000000100 */
[----:B------:R-:W-:Y:S01]  /*13f0*/  IMAD.IADD R27, R30, 0x1, -R2 ;  /* 0x000000011e1b7824 */ /* 0x000fe200078e0a02 */
[----:B------:R-:W-:Y:S01]  /*1400*/  LOP3.LUT R2, R245, 0x10, RZ, 0xc0, !PT ;  /* 0x00000010f5027812 */ /* 0x000fe200078ec0ff */
[----:B------:R1:W1:Y:S01]  /*1410*/  LDSM.16.M88.2 R180, [R219+0x8080] ;  /* 0x00808000dbb4783b */ /* 0x0002620000000100 */
[----:B------:R-:W-:Y:S02]  /*1420*/  IMAD.IADD R0, R0, 0x1, -R9 ;  /* 0x0000000100007824 */ /* 0x000fe400078e0a09 */
[----:B------:R-:W-:Y:S01]  /*1430*/  IMAD.MOV.U32 R9, RZ, RZ, 0x5 ;  /* 0x00000005ff097424 */ /* 0x000fe200078e00ff */
[----:B------:R1:W1:Y:S01]  /*1440*/  LDSM.16.M88.2 R188, [R218+0x9080] ;  /* 0x00908000dabc783b */ /* 0x0002620000000100 */
[----:B------:R-:W-:-:S03]  /*1450*/  LOP3.LUT R20, R2, 0xe0, R20, 0xf8, !PT ;  /* 0x000000e002147812 */ /* 0x000fc600078ef814 */
[----:B------:R1:W1:Y:S04]  /*1460*/  LDSM.16.M88.2 R190, [R218+0xa080] ;  /* 0x00a08000dabe783b */ /* 0x0002680000000100 */
[----:B------:R1:W1:Y:S04]  /*1470*/  LDSM.16.M88.2 R192, [R218+0xb080] ;  /* 0x00b08000dac0783b */ /* 0x0002680000000100 */
[----:B------:R1:W1:Y:S04]  /*1480*/  LDSM.16.M88.2 R194, [R220+0x9080] ;  /* 0x00908000dcc2783b */ /* 0x0002680000000100 */
[----:B------:R1:W1:Y:S04]  /*1490*/  LDSM.16.M88.2 R196, [R220+0xa080] ;  /* 0x00a08000dcc4783b */ /* 0x0002680000000100 */
[----:B------:R1:W1:Y:S04]  /*14a0*/  LDSM.16.M88.2 R198, [R220+0xb080] ;  /* 0x00b08000dcc6783b */ /* 0x0002680000000100 */
[----:B------:R1:W1:Y:S04]  /*14b0*/  LDSM.16.M88.2 R200, [R219+0x9080] ;  /* 0x00908000dbc8783b */ /* 0x0002680000000100 */
[----:B------:R1:W1:Y:S04]  /*14c0*/  LDSM.16.M88.2 R202, [R219+0xa080] ;  /* 0x00a08000dbca783b */ /* 0x0002680000000100 */
[----:B------:R1:W1:Y:S04]  /*14d0*/  LDSM.16.M88.2 R204, [R219+0xb080] ;  /* 0x00b08000dbcc783b */ /* 0x0002680000000100 */
[----:B------:R-:W-:Y:S06]  /*14e0*/  BAR.SYNC.DEFER_BLOCKING 0x0 ;  /* 0x0000000000007b1d */ /* 0x000fec0000010000 */
[----:B------:R-:W-:Y:S01]  /*14f0*/  @!PT LDS RZ, [RZ] ;  /* 0x00000000fffff984 */ /* 0x000fe20000000800 */
[----:B------:R-:W-:Y:S01]  /*1500*/  @!PT LDS RZ, [RZ] ;  /* 0x00000000fffff984 */ /* 0x000fe20000000800 */
[----:B------:R-:W-:Y:S01]  /*1510*/  @!PT LDS RZ, [RZ] ;  /* 0x00000000fffff984 */ /* 0x000fe20000000800 */
[----:B------:R5:W-:Y:S04]  /*1520*/  LDGSTS.E.BYPASS.LTC128B.128 [R244+0x6080], [R32.64], !P1 ;  /* 0x0608000020f47fae */ /* 0x000be8000c901d4e */
[----:B------:R5:W-:Y:S01]  /*1530*/  LDGSTS.E.BYPASS.LTC128B.128 [R244+0x8080], [R32.64+0x80], !P0 ;  /* 0x0808008020f47fae */ /* 0x000be2000c101d4e */
[----:B------:R-:W-:-:S02]  /*1540*/  IADD3 R4, P1, P0, R7, 0x80, R32 ;  /* 0x0000008007047810 */ /* 0x000fc4000783e020 */
[----:B------:R-:W-:Y:S02]  /*1550*/  IADD3.X R7, R33, UR11, RZ, P2, !PT ;  /* 0x0000000b21077c10 */ /* 0x000fe400097fe4ff */
[----:B------:R-:W-:Y:S02]  /*1560*/  IADD3.X R5, RZ, UR11, R33, P1, P0 ;  /* 0x0000000bff057c10 */ /* 0x000fe40008fe0421 */
[----:B------:R-:W-:Y:S01]  /*1570*/  ISETP.GE.AND P0, PT, R16, c[0x0][0x1fc], PT ;  /* 0x00007f0010007a0c */ /* 0x000fe20003f06270 */
[----:B------:R1:W-:Y:S01]  /*1580*/  LDGSTS.E.BYPASS.LTC128B.128 [R244+0x7080], [R6.64], !P4 ;  /* 0x0708000006f47fae */ /* 0x0003e2000e101d4e */
[----:B------:R-:W-:Y:S02]  /*1590*/  ISETP.GT.AND P2, PT, R30, 0xf, PT ;  /* 0x0000000f1e00780c */ /* 0x000fe40003f44270 */
[----:B------:R-:W-:Y:S01]  /*15a0*/  SEL R19, RZ, 0x1, P0 ;  /* 0x00000001ff137807 */ /* 0x000fe20000000000 */
[----:B------:R2:W-:Y:S01]  /*15b0*/  LDGSTS.E.BYPASS.LTC128B.128 [R244+0x9080], [R4.64], !P3 ;  /* 0x0908000004f47fae */ /* 0x0005e2000d901d4e */
[----:B------:R-:W-:-:S02]  /*15c0*/  ISETP.GE.AND P3, PT, R26, c[0x0][0x1fc], PT ;  /* 0x00007f001a007a0c */ /* 0x000fc40003f66270 */
[----:B------:R-:W-:Y:S02]  /*15d0*/  ISETP.GE.AND P1, PT, R16, c[0x0][0x1fc], PT ;  /* 0x00007f0010007a0c */ /* 0x000fe40003f26270 */
[----:B------:R-:W-:Y:S02]  /*15e0*/  SEL R252, RZ, 0xffffffff, P3 ;  /* 0xfffffffffffc7807 */ /* 0x000fe40001800000 */
[----:B------:R-:W-:-:S03]  /*15f0*/  ISETP.GE.AND P4, PT, R26, c[0x0][0x1fc], PT ;  /* 0x00007f001a007a0c */ /* 0x000fc60003f86270 */
[----:B------:R-:W-:Y:S02]  /*1600*/  IMAD.SHL.U32 R252, R252, 0x2, RZ ;  /* 0x00000002fcfc7824 */ /* 0x000fe400078e00ff */
[----:B-----5:R-:W-:Y:S01]  /*1610*/  IMAD.IADD R32, R8, 0x1, -R3 ;  /* 0x0000000108207824 */ /* 0x020fe200078e0a03 */
[C---:B------:R-:W-:Y:S01]  /*1620*/  SHF.L.U64.HI R3, R10.reuse, R9, c[0x0][0x20c] ;  /* 0x000083000a037619 */ /* 0x040fe20000010209 */
[----:B------:R-:W-:Y:S01]  /*1630*/  IMAD.SHL.U32 R10, R10, 0x20, RZ ;  /* 0x000000200a0a7824 */ /* 0x000fe200078e00ff */
[----:B------:R-:W-:Y:S02]  /*1640*/  LOP3.LUT R252, R252, 0x2, R19, 0xe2, !PT ;  /* 0x00000002fcfc7812 */ /* 0x000fe400078ee213 */
[----:B------:R3:W-:Y:S02]  /*1650*/  STL [R1+0x14], R32 ;  /* 0x0000142001007387 */ /* 0x0007e40000100800 */
[C---:B------:R-:W-:Y:S01]  /*1660*/  SHF.L.U64.HI R3, R10.reuse, 0x1, R3 ;  /* 0x000000010a037819 */ /* 0x040fe20000010203 */
[----:B------:R-:W-:Y:S01]  /*1670*/  IMAD.SHL.U32 R10, R10, 0x2, RZ ;  /* 0x000000020a0a7824 */ /* 0x000fe200078e00ff */
[----:B------:R3:W-:Y:S01]  /*1680*/  STL [R1+0x10], R27 ;  /* 0x0000101b01007387 */ /* 0x0007e20000100800 */
[C---:B-1----:R-:W-:Y:S01]  /*1690*/  IMAD.SHL.U32 R6, R0.reuse, 0x100, RZ ;  /* 0x0000010000067824 */ /* 0x042fe200078e00ff */
[----:B--2---:R-:W-:Y:S01]  /*16a0*/  SHF.R.S32.HI R4, RZ, 0x1f, R27 ;  /* 0x0000001fff047819 */ /* 0x004fe2000001141b */
[----:B------:R-:W-:Y:S01]  /*16b0*/  IMAD.SHL.U32 R5, R0, 0x20, RZ ;  /* 0x0000002000057824 */ /* 0x000fe200078e00ff */
[----:B------:R-:W-:-:S02]  /*16c0*/  IADD3 R12, P0, R10, R250, RZ ;  /* 0x000000fa0a0c7210 */ /* 0x000fc40007f1e0ff */
[----:B------:R-:W-:Y:S02]  /*16d0*/  LEA.HI R2, R4, R27, RZ, 0x3 ;  /* 0x0000001b04027211 */ /* 0x000fe400078f18ff */
[----:B------:R-:W-:Y:S01]  /*16e0*/  LOP3.LUT R6, R20, 0x100, R6, 0xf8, !PT ;  /* 0x0000010014067812 */ /* 0x000fe200078ef806 */
[C-C-:B------:R-:W-:Y:S01]  /*16f0*/  IMAD.X R13, R3.reuse, 0x1, R251.reuse, P0 ;  /* 0x00000001030d7824 */ /* 0x140fe200000e06fb */
[----:B------:R-:W-:Y:S02]  /*1700*/  IADD3 R10, P3, P0, R10, 0x80, R250 ;  /* 0x000000800a0a7810 */ /* 0x000fe4000787e0fa */
[----:B------:R-:W-:Y:S02]  /*1710*/  LOP3.LUT R4, R2, 0xfffffff8, RZ, 0xc0, !PT ;  /* 0xfffffff802047812 */ /* 0x000fe400078ec0ff */
[----:B------:R-:W-:Y:S01]  /*1720*/  IADD3.X R11, R3, RZ, R251, P3, P0 ;  /* 0x000000ff030b7210 */ /* 0x000fe20001fe04fb */
[----:B------:R-:W-:Y:S01]  /*1730*/  @!P2 IMAD.SHL.U32 R3, R30, 0x10, RZ ;  /* 0x000000101e03a824 */ /* 0x000fe200078e00ff */
[----:B------:R-:W-:Y:S01]  /*1740*/  LEA R8, P0, R25, c[0x0][0x280], 0x2 ;  /* 0x0000a00019087a11 */ /* 0x000fe200078010ff */
[----:B------:R-:W-:Y:S01]  /*1750*/  IMAD.IADD R4, R27, 0x1, -R4 ;  /* 0x000000011b047824 */ /* 0x000fe200078e0a04 */
[----:B------:R-:W-:-:S02]  /*1760*/  ISETP.LT.OR P3, PT, R14, 0x1, P1 ;  /* 0x000000010e00780c */ /* 0x000fc40000f61670 */
[----:B------:R1:W-:Y:S01]  /*1770*/  @!P2 LDGSTS.E.BYPASS.LTC128B.128 [R3+0x12080], [R22.64] ;  /* 0x120800001603afae */ /* 0x0003e2000b901d4e */
[----:B------:R-:W-:Y:S02]  /*1780*/  LEA.HI.X R9, R25, c[0x0][0x284], R28, 0x2, P0 ;  /* 0x0000a10019097a11 */ /* 0x000fe400000f141c */
[C---:B------:R-:W-:Y:S01]  /*1790*/  ISETP.LT.OR P0, PT, R14.reuse, 0x1, P4 ;  /* 0x000000010e00780c */ /* 0x040fe20002701670 */
[----:B------:R-:W0:Y:S01]  /*17a0*/  LDGDEPBAR ;  /* 0x00000000000079af */ /* 0x000e220000000000 */
[----:B------:R-:W-:Y:S01]  /*17b0*/  SHF.R.S32.HI R7, RZ, 0x3, R2 ;  /* 0x00000003ff077819 */ /* 0x000fe20000011402 */
[----:B------:R-:W-:Y:S01]  /*17c0*/  IMAD.SHL.U32 R2, R217, 0x400, RZ ;  /* 0x00000400d9027824 */ /* 0x000fe200078e00ff */
[C---:B------:R-:W-:Y:S02]  /*17d0*/  ISETP.LT.OR P1, PT, R14.reuse, 0x21, P1 ;  /* 0x000000210e00780c */ /* 0x040fe40000f21670 */
[----:B------:R-:W-:Y:S01]  /*17e0*/  ISETP.LT.OR P4, PT, R14, 0x21, P4 ;  /* 0x000000210e00780c */ /* 0x000fe20002781670 */
[----:B------:R-:W-:Y:S01]  /*17f0*/  IMAD.SHL.U32 R14, R0, 0x8, RZ ;  /* 0x00000008000e7824 */ /* 0x000fe200078e00ff */
[----:B------:R2:W-:Y:S01]  /*1800*/  LDGSTS.E.BYPASS.LTC128B.128 [R244+0xe080], [R250.64], !P3 ;  /* 0x0e080000faf47fae */ /* 0x0005e2000d901d4e */
[----:B------:R-:W-:Y:S01]  /*1810*/  IMAD.SHL.U32 R0, R7, 0x200, RZ ;  /* 0x0000020007007824 */ /* 0x000fe200078e00ff */
[----:B------:R-:W-:-:S02]  /*1820*/  LOP3.LUT R216, R6, 0x1c0, RZ, 0xc0, !PT ;  /* 0x000001c006d87812 */ /* 0x000fc400078ec0ff */
[----:B------:R-:W-:Y:S01]  /*1830*/  LOP3.LUT R16, R14, 0x8, RZ, 0xc0, !PT ;  /* 0x000000080e107812 */ /* 0x000fe200078ec0ff */
[----:B------:R2:W-:Y:S01]  /*1840*/  LDGSTS.E.BYPASS.LTC128B.128 [R244+0x10080], [R250.64+0x80], !P0 ;  /* 0x10080080faf47fae */ /* 0x0005e2000c101d4e */
[----:B------:R-:W-:Y:S02]  /*1850*/  PLOP3.LUT P0, PT, PT, PT, UP0, 0x80, 0x0 ;  /* 0x000000000000781c */ /* 0x000fe40003f0f008 */
[----:B------:R-:W-:Y:S01]  /*1860*/  LOP3.LUT R14, R6, 0x8, R24, 0xf8, !PT ;  /* 0x00000008060e7812 */ /* 0x000fe200078ef818 */
[----:B------:R2:W-:Y:S01]  /*1870*/  LDGSTS.E.BYPASS.LTC128B.128 [R244+0xf080], [R12.64], !P1 ;  /* 0x0f0800000cf47fae */ /* 0x0005e2000c901d4e */
[----:B------:R-:W-:-:S03]  /*1880*/  SHF.R.U32.HI R216, RZ, 0x3, R216 ;  /* 0x00000003ffd87819 */ /* 0x000fc600000116d8 */
[----:B------:R2:W-:Y:S01]  /*1890*/  LDGSTS.E.BYPASS.LTC128B.128 [R244+0x11080], [R10.64], !P4 ;  /* 0x110800000af47fae */ /* 0x0005e2000e101d4e */
[----:B------:R-:W-:Y:S01]  /*18a0*/  LOP3.LUT R216, R216, R14, RZ, 0x3c, !PT ;  /* 0x0000000ed8d87212 */ /* 0x000fe200078e3cff */
[----:B-1----:R-:W-:-:S05]  /*18b0*/  IMAD.SHL.U32 R3, R21, 0x8, RZ ;  /* 0x0000000815037824 */ /* 0x002fca00078e00ff */
[----:B------:R-:W-:Y:S01]  /*18c0*/  LOP3.LUT R17, R3, 0x18, RZ, 0xc0, !PT ;  /* 0x0000001803117812 */ /* 0x000fe200078ec0ff */
[----:B------:R-:W-:-:S03]  /*18d0*/  IMAD.SHL.U32 R3, R4, 0x40, RZ ;  /* 0x0000004004037824 */ /* 0x000fc600078e00ff */
[----:B------:R-:W-:Y:S02]  /*18e0*/  LOP3.LUT R7, R17, 0x20, R5, 0xf8, !PT ;  /* 0x0000002011077812 */ /* 0x000fe400078ef805 */
[----:B------:R-:W-:-:S04]  /*18f0*/  LOP3.LUT R3, R3, 0x1c0, RZ, 0xc0, !PT ;  /* 0x000001c003037812 */ /* 0x000fc800078ec0ff */
[----:B------:R-:W-:-:S04]  /*1900*/  SHF.R.U32.HI R5, RZ, 0x3, R3 ;  /* 0x00000003ff057819 */ /* 0x000fc80000011603 */
[C---:B------:R-:W-:Y:S02]  /*1910*/  LOP3.LUT R224, R5.reuse, R3, R16, 0x1e, !PT ;  /* 0x0000000305e07212 */ /* 0x040fe400078e1e10 */
[----:B------:R-:W-:Y:S02]  /*1920*/  LOP3.LUT R3, R5, R7, R3, 0x1e, !PT ;  /* 0x0000000705037212 */ /* 0x000fe400078e1e03 */
[-C--:B------:R-:W-:Y:S02]  /*1930*/  IADD3 R224, R224, R0.reuse, R2 ;  /* 0x00000000e0e07210 */ /* 0x080fe40007ffe002 */
[----:B------:R-:W-:Y:S01]  /*1940*/  LOP3.LUT R226, R3, R0, RZ, 0xfc, !PT ;  /* 0x0000000003e27212 */ /* 0x000fe200078efcff */
[----:B------:R-:W-:Y:S01]  /*1950*/  @!P2 IMAD.SHL.U32 R0, R30, 0x10, RZ ;  /* 0x000000101e00a824 */ /* 0x000fe200078e00ff */
[----:B------:R-:W-:-:S04]  /*1960*/  SHF.R.S32.HI R3, RZ, 0x1f, R243 ;  /* 0x0000001fff037819 */ /* 0x000fc800000114f3 */
[----:B------:R2:W-:Y:S01]  /*1970*/  @!P2 LDGSTS.E.BYPASS.LTC128B.128 [R0+0x12280], [R8.64] ;  /* 0x122800000800afae */ /* 0x0005e2000b901d4e */
[----:B------:R-:W-:-:S03]  /*1980*/  LEA.HI R3, R3, R243, RZ, 0x2 ;  /* 0x000000f303037211 */ /* 0x000fc600078f10ff */
[----:B------:R-:W0:Y:S01]  /*1990*/  LDGDEPBAR ;  /* 0x00000000000079af */ /* 0x000e220000000000 */
[----:B------:R-:W-:-:S03]  /*19a0*/  LEA.HI.SX32 R245, R3, R245, 0x1e ;  /* 0x000000f503f57211 */ /* 0x000fc600078ff2ff */
[----:B------:R-:W0:Y:S01]  /*19b0*/  LDGDEPBAR ;  /* 0x00000000000079af */ /* 0x000e220000000000 */
[----:B------:R-:W-:Y:S05]  /*19c0*/  @!P0 BRA `(.L_x_0) ;  /* 0x000036c000008947 */ /* 0x000fea0003800000 */
[----:B---34-:R-:W-:Y:S01]  /*19d0*/  IMAD.SHL.U32 R2, R32, 0x20, RZ ;  /* 0x0000002020027824 */ /* 0x018fe200078e00ff */
[C---:B------:R-:W-:Y:S01]  /*19e0*/  LOP3.LUT P1, RZ, R4.reuse, 0x2, RZ, 0xc0, !PT ;  /* 0x0000000204ff7812 */ /* 0x040fe2000782c0ff */
[----:B--2---:R-:W-:Y:S01]  /*19f0*/  IMAD.SHL.U32 R0, R27, 0x20, RZ ;  /* 0x000000201b007824 */ /* 0x004fe200078e00ff */
[----:B------:R-:W-:Y:S01]  /*1a00*/  LOP3.LUT P0, RZ, R4, 0x4, RZ, 0xc0, !PT ;  /* 0x0000000404ff7812 */ /* 0x000fe2000780c0ff */
[----:B------:R-:W-:Y:S01]  /*1a10*/  ULDC.64 UR4, c[0x0][0x238] ;  /* 0x00008e0000047ab9 */ /* 0x000fe20000000a00 */
[----:B------:R-:W-:Y:S01]  /*1a20*/  LOP3.LUT R4, R3, 0xfffffffc, RZ, 0xc0, !PT ;  /* 0xfffffffc03047812 */ /* 0x000fe200078ec0ff */
[----:B------:R-:W-:Y:S01]  /*1a30*/  IMAD.SHL.U32 R3, R32, 0x4, RZ ;  /* 0x0000000420037824 */ /* 0x000fe200078e00ff */
[----:B------:R-:W-:Y:S01]  /*1a40*/  LOP3.LUT R5, R17, 0xe0, R2, 0xf8, !PT ;  /* 0x000000e011057812 */ /* 0x000fe200078ef802 */
[----:B------:R-:W-:Y:S01]  /*1a50*/  IMAD.SHL.U32 R2, R27, 0x4, RZ ;  /* 0x000000041b027824 */ /* 0x000fe200078e00ff */
[----:B------:R-:W-:Y:S01]  /*1a60*/  LOP3.LUT R0, R16, 0x1e0, R0, 0xf8, !PT ;  /* 0x000001e010007812 */ /* 0x000fe200078ef800 */
[----:B------:R-:W-:Y:S01]  /*1a70*/  UIMAD UR4, UR12, UR4, URZ ;  /* 0x000000040c0472a4 */ /* 0x000fe2000f8e023f */
[----:B------:R-:W-:Y:S01]  /*1a80*/  LOP3.LUT R6, R5, 0x18, R3, 0x78, !PT ;  /* 0x0000001805067812 */ /* 0x000fe200078e7803 */
[----:B------:R-:W-:Y:S01]  /*1a90*/  IMAD.U32 R3, RZ, RZ, UR16 ;  /* 0x00000010ff037e24 */ /* 0x000fe2000f8e00ff */
[----:B------:R-:W-:Y:S01]  /*1aa0*/  LOP3.LUT R5, R0, 0x38, R2, 0x78, !PT ;  /* 0x0000003800057812 */ /* 0x000fe200078e7802 */
[----:B------:R-:W-:Y:S01]  /*1ab0*/  IMAD.SHL.U32 R217, R217, 0x200, RZ ;  /* 0x00000200d9d97824 */ /* 0x000fe200078e00ff */
[----:B------:R-:W-:Y:S01]  /*1ac0*/  LOP3.LUT R0, R18, 0x7ffffffc, RZ, 0xc0, !PT ;  /* 0x7ffffffc12007812 */ /* 0x000fe200078ec0ff */
[----:B------:R-:W-:Y:S01]  /*1ad0*/  UIMAD UR16, UR16, UR5, UR4 ;  /* 0x00000005101072a4 */ /* 0x000fe2000f8e0204 */
[----:B------:R-:W-:Y:S01]  /*1ae0*/  SHF.R.S32.HI R2, RZ, 0x1f, R21 ;  /* 0x0000001fff027819 */ /* 0x000fe20000011415 */
[----:B------:R-:W-:Y:S01]  /*1af0*/  IMAD.MOV.U32 R7, RZ, RZ, -0x60 ;  /* 0xffffffa0ff077424 */ /* 0x000fe200078e00ff */
[----:B------:R-:W-:Y:S01]  /*1b00*/  IADD3 R243, R243, -R4, RZ ;  /* 0x80000004f3f37210 */ /* 0x000fe20007ffe0ff */
[----:B------:R-:W-:Y:S01]  /*1b10*/  IMAD.IADD R4, R30, 0x1, -R0 ;  /* 0x000000011e047824 */ /* 0x000fe200078e0a00 */
[--C-:B------:R-:W-:Y:S01]  /*1b20*/  SHF.R.S32.HI R31, RZ, 0x1f, R30.reuse ;  /* 0x0000001fff1f7819 */ /* 0x100fe2000001141e */
[----:B------:R-:W-:Y:S01]  /*1b30*/  ULDC.64 UR4, c[0x0][0x240] ;  /* 0x0000900000047ab9 */ /* 0x000fe20000000a00 */
[----:B------:R-:W-:Y:S01]  /*1b40*/  LEA.HI R0, R2, R21, RZ, 0x2 ;  /* 0x0000001502007211 */ /* 0x000fe200078f10ff */
[----:B------:R-:W-:Y:S01]  /*1b50*/  IMAD R4, R4, 0x2, R217 ;  /* 0x0000000204047824 */ /* 0x000fe200078e02d9 */
[----:B------:R-:W-:Y:S01]  /*1b60*/  UIMAD UR4, UR13, UR4, URZ ;  /* 0x000000040d0472a4 */ /* 0x000fe2000f8e023f */
[----:B------:R-:W-:Y:S01]  /*1b70*/  IMAD.WIDE.U32 R2, R3, c[0x0][0x238], R30 ;  /* 0x00008e0003027a25 */ /* 0x000fe200078e001e */
[----:B------:R-:W-:Y:S01]  /*1b80*/  LOP3.LUT R0, R0, 0xfffffffc, RZ, 0xc0, !PT ;  /* 0xfffffffc00007812 */ /* 0x000fe200078ec0ff */
[----:B------:R1:W-:Y:S01]  /*1b90*/  STL [R1+0xc], R31 ;  /* 0x00000c1f01007387 */ /* 0x0003e20000100800 */
[----:B------:R-:W-:Y:S01]  /*1ba0*/  UIMAD UR7, UR10, UR5, UR4 ;  /* 0x000000050a0772a4 */ /* 0x000fe2000f8e0204 */
[----:B------:R-:W-:Y:S01]  /*1bb0*/  IMAD.IADD R6, R6, 0x1, R4 ;  /* 0x0000000106067824 */ /* 0x000fe200078e0204 */
[----:B------:R-:W-:Y:S01]  /*1bc0*/  IADD3 R0, R21, -R0, RZ ;  /* 0x8000000015007210 */ /* 0x000fe20007ffe0ff */
[----:B------:R-:W-:Y:S01]  /*1bd0*/  IMAD R7, R29, R7, c[0x0][0x198] ;  /* 0x000066001d077624 */ /* 0x000fe200078e0207 */
[----:B------:R-:W-:Y:S01]  /*1be0*/  IADD3 R3, R3, UR16, RZ ;  /* 0x0000001003037c10 */ /* 0x000fe2000fffe0ff */
[----:B------:R-:W-:Y:S01]  /*1bf0*/  IMAD.U32 R4, RZ, RZ, UR10 ;  /* 0x0000000aff047e24 */ /* 0x000fe2000f8e00ff */
[C---:B------:R-:W-:Y:S01]  /*1c00*/  SEL R221, R225.reuse, 0xffffffe0, !P1 ;  /* 0xffffffe0e1dd7807 */ /* 0x040fe20004800000 */
[----:B------:R-:W-:Y:S01]  /*1c10*/  IMAD R0, R0, -0x8, R7 ;  /* 0xfffffff800007824 */ /* 0x000fe200078e0207 */
[----:B------:R-:W-:Y:S01]  /*1c20*/  UIADD3 UR13, UR6, 0x3f, URZ ;  /* 0x0000003f060d7890 */ /* 0x000fe2000fffe03f */
[----:B------:R-:W-:Y:S01]  /*1c30*/  IMAD.WIDE.U32 R8, R4, c[0x0][0x240], R2 ;  /* 0x0000900004087a25 */ /* 0x000fe200078e0002 */
[----:B------:R-:W-:Y:S01]  /*1c40*/  MOV R227, 0x10 ;  /* 0x0000001000e37802 */ /* 0x000fe20000000f00 */
[----:B------:R-:W-:Y:S01]  /*1c50*/  CS2R R146, SRZ ;  /* 0x0000000000927805 */ /* 0x000fe2000001ff00 */
[----:B------:R-:W-:Y:S01]  /*1c60*/  SEL R225, R225, 0xffffffe0, !P0 ;  /* 0xffffffe0e1e17807 */ /* 0x000fe20004000000 */
[----:B------:R-:W-:Y:S01]  /*1c70*/  IMAD R243, R243, -0x2, R0 ;  /* 0xfffffffef3f37824 */ /* 0x000fe200078e0200 */
[----:B------:R-:W-:Y:S01]  /*1c80*/  IADD3 R0, R9, UR7, RZ ;  /* 0x0000000709007c10 */ /* 0x000fe2000fffe0ff */
[----:B------:R1:W-:Y:S01]  /*1c90*/  STL.64 [R1+0x18], R8 ;  /* 0x0000180801007387 */ /* 0x0003e20000100a00 */
[----:B------:R-:W-:Y:S01]  /*1ca0*/  USHF.R.S32.HI UR6, URZ, 0x1f, UR13 ;  /* 0x0000001f3f067899 */ /* 0x000fe2000801140d */
[----:B------:R-:W-:Y:S01]  /*1cb0*/  SEL R227, R227, 0xfffffff0, !P1 ;  /* 0xfffffff0e3e37807 */ /* 0x000fe20004800000 */
[C---:B------:R-:W-:Y:S01]  /*1cc0*/  IMAD.SHL.U32 R222, R224.reuse, 0x2, RZ ;  /* 0x00000002e0de7824 */ /* 0x040fe200078e00ff */
[----:B------:R1:W-:Y:S01]  /*1cd0*/  STL [R1+0x20], R0 ;  /* 0x0000200001007387 */ /* 0x0003e20000100800 */
[----:B------:R-:W-:Y:S01]  /*1ce0*/  LOP3.LUT R217, R5, R217, RZ, 0xfc, !PT ;  /* 0x000000d905d97212 */ /* 0x000fe200078efcff */
[----:B------:R-:W-:Y:S01]  /*1cf0*/  IMAD.IADD R228, R224, 0x1, R225 ;  /* 0x00000001e0e47824 */ /* 0x000fe200078e02e1 */
[----:B------:R-:W-:Y:S01]  /*1d00*/  ULEA.HI UR6, UR6, UR13, URZ, 0x6 ;  /* 0x0000000d06067291 */ /* 0x000fe2000f8f303f */
[----:B------:R-:W-:Y:S01]  /*1d10*/  IMAD.IADD R223, R223, 0x1, R220 ;  /* 0x00000001dfdf7824 */ /* 0x000fe200078e02dc */
[----:B------:R-:W-:Y:S01]  /*1d20*/  CS2R R144, SRZ ;  /* 0x0000000000907805 */ /* 0x000fe2000001ff00 */
[----:B------:R-:W-:Y:S01]  /*1d30*/  IMAD.SHL.U32 R216, R216, 0x2, RZ ;  /* 0x00000002d8d87824 */ /* 0x000fe200078e00ff */
        /* <DEDUP_REMOVED lines=46> */
[----:B------:R-:W-:Y:S01]  /*2020*/  IMAD.IADD R221, R222, 0x1, R221 ;  /* 0x00000001dedd7824 */ /* 0x000fe200078e02dd */
[----:B------:R-:W-:Y:S01]  /*2030*/  IADD3 R232, R224, R227, RZ ;  /* 0x000000e3e0e87210 */ /* 0x000fe20007ffe0ff */
[C---:B------:R-:W-:Y:S01]  /*2040*/  IMAD.IADD R230, R227.reuse, 0x1, R225 ;  /* 0x00000001e3e67824 */ /* 0x040fe200078e02e1 */
[----:B------:R-:W-:Y:S01]  /*2050*/  LEA R233, R6, 0x12480, 0x1 ;  /* 0x0001248006e97811 */ /* 0x000fe200078e08ff */
[----:B------:R-:W-:Y:S01]  /*2060*/  IMAD.IADD R231, R227, 0x1, R228 ;  /* 0x00000001e3e77824 */ /* 0x000fe200078e02e4 */
[----:B------:R-:W-:Y:S01]  /*2070*/  LEA R217, R217, 0x15480, 0x1 ;  /* 0x00015480d9d97811 */ /* 0x000fe200078e08ff */
[----:B------:R-:W-:Y:S01]  /*2080*/  ULDC UR12, c[0x0][0x278] ;  /* 0x00009e00000c7ab9 */ /* 0x000fe20000000800 */
[----:B------:R-:W-:Y:S01]  /*2090*/  IADD3 R229, R224, 0x800, RZ ;  /* 0x00000800e0e57810 */ /* 0x000fe20007ffe0ff */
[----:B------:R-:W-:-:S02]  /*20a0*/  ULDC UR5, c[0x0][0x290] ;  /* 0x0000a40000057ab9 */ /* 0x000fc40000000800 */
[----:B------:R-:W-:Y:S02]  /*20b0*/  UMOV UR20, 0x1 ;  /* 0x0000000100147882 */ /* 0x000fe40000000000 */
[----:B------:R-:W-:Y:S02]  /*20c0*/  UMOV UR4, URZ ;  /* 0x0000003f00047c82 */ /* 0x000fe40008000000 */
[----:B------:R-:W-:Y:S02]  /*20d0*/  UMOV UR16, URZ ;  /* 0x0000003f00107c82 */ /* 0x000fe40008000000 */
[----:B------:R-:W-:Y:S02]  /*20e0*/  UIMAD UR12, UR10, UR12, URZ ;  /* 0x0000000c0a0c72a4 */ /* 0x000fe4000f8e023f */
[----:B------:R-:W-:Y:S02]  /*20f0*/  UIMAD UR5, UR10, UR5, URZ ;  /* 0x000000050a0572a4 */ /* 0x000fe4000f8e023f */
[----:B------:R-:W-:-:S02]  /*2100*/  USHF.R.S32.HI UR18, URZ, 0x6, UR6 ;  /* 0x000000063f127899 */ /* 0x000fc40008011406 */
[----:B-1----:R-:W-:Y:S02]  /*2110*/  ULDC UR13, c[0x0][0x168] ;  /* 0x00005a00000d7ab9 */ /* 0x002fe40000000800 */
.L_x_3:
[----:B------:R-:W-:Y:S04]  /*2120*/  DEPBAR.LE SB0, 0x1 ;  /* 0x000080400000791a */ /* 0x000fe80000000000 */
[----:B------:R-:W-:Y:S01]  /*2130*/  BAR.SYNC.DEFER_BLOCKING 0x0 ;  /* 0x0000000000007b1d */ /* 0x000fe20000010000 */
[----:B------:R-:W-:Y:S01]  /*2140*/  IMAD.U32 R0, RZ, RZ, UR4 ;  /* 0x00000004ff007e24 */ /* 0x000fe2000f8e00ff */
[----:B------:R-:W-:Y:S01]  /*2150*/  MOV R148, UR4 ;  /* 0x0000000400947c02 */ /* 0x000fe20008000f00 */
[----:B------:R-:W-:Y:S03]  /*2160*/  UIADD3 UR19, UR16, 0x1, URZ ;  /* 0x0000000110137890 */ /* 0x000fe6000fffe03f */
[----:B------:R-:W-:Y:S01]  /*2170*/  LEA R0, R0, R224, 0xd ;  /* 0x000000e000007211 */ /* 0x000fe200078e68ff */
[----:B------:R-:W-:Y:S01]  /*2180*/  IMAD R148, R148, 0x2000, R227 ;  /* 0x0000200094947824 */ /* 0x000fe200078e02e3 */
[----:B------:R-:W-:Y:S03]  /*2190*/  UISETP.GE.AND UP0, UPT, UR19, UR18, UPT ;  /* 0x000000121300728c */ /* 0x000fe6000bf06270 */
[----:B------:R-:W-:Y:S01]  /*21a0*/  IMAD.SHL.U32 R0, R0, 0x2, RZ ;  /* 0x0000000200007824 */ /* 0x000fe200078e00ff */
[CC--:B------:R-:W-:Y:S02]  /*21b0*/  IADD3 R4, R224.reuse, R148.reuse, RZ ;  /* 0x00000094e0047210 */ /* 0x0c0fe40007ffe0ff */
[--C-:B------:R-:W-:Y:S02]  /*21c0*/  IADD3 R148, R224, R148, R225.reuse ;  /* 0x00000094e0947210 */ /* 0x100fe40007ffe0e1 */
[----:B------:R-:W-:Y:S01]  /*21d0*/  PLOP3.LUT P3, PT, PT, PT, UP0, 0x80, 0x0 ;  /* 0x000000000000781c */ /* 0x000fe20003f6f008 */
[----:B------:R-:W-:Y:S01]  /*21e0*/  IMAD.SHL.U32 R149, R4, 0x2, RZ ;  /* 0x0000000204957824 */ /* 0x000fe200078e00ff */
[----:B------:R-:W-:Y:S01]  /*21f0*/  SHF.L.U32 R148, R148, 0x1, RZ ;  /* 0x0000000194947819 */ /* 0x000fe200000006ff */
[----:B------:R-:W-:Y:S04]  /*2200*/  LDSM.16.M88.2 R2, [R218+0x80] ;  /* 0x00008000da02783b */ /* 0x000fe80000000100 */
[----:B------:R-:W1:Y:S04]  /*2210*/  LDSM.16.M88.4 R20, [R0+0x6080] ;  /* 0x006080000014783b */ /* 0x000e680000000200 */
[----:B------:R-:W2:Y:S04]  /*2220*/  LDSM.16.M88.4 R24, [R0+0x7080] ;  /* 0x007080000018783b */ /* 0x000ea80000000200 */
[----:B------:R-:W3:Y:S04]  /*2230*/  LDSM.16.M88.2 R16, [R218+0x1080] ;  /* 0x00108000da10783b */ /* 0x000ee80000000100 */
[----:B------:R-:W4:Y:S04]  /*2240*/  LDSM.16.M88.2 R28, [R218+0x2080] ;  /* 0x00208000da1c783b */ /* 0x000f280000000100 */
[----:B------:R-:W-:Y:S04]  /*2250*/  LDSM.16.M88.2 R30, [R220+0x80] ;  /* 0x00008000dc1e783b */ /* 0x000fe80000000100 */
[----:B------:R-:W5:Y:S04]  /*2260*/  LDSM.16.M88.4 R32, [R149+0x6080] ;  /* 0x006080009520783b */ /* 0x000f680000000200 */
[----:B------:R-:W4:Y:S04]  /*2270*/  LDSM.16.M88.4 R36, [R149+0x7080] ;  /* 0x007080009524783b */ /* 0x000f280000000200 */
[----:B------:R-:W-:Y:S01]  /*2280*/  LDSM.16.M88.2 R40, [R220+0x2080] ;  /* 0x00208000dc28783b */ /* 0x000fe20000000100 */
[-C--:B-1----:R-:W-:Y:S08]  /*2290*/  HMMA.16816.F32.BF16 R4, R20, R2.reuse, RZ ;  /* 0x000000021404723c */ /* 0x082ff000000418ff */
[C---:B--2---:R-:W-:Y:S07]  /*22a0*/  HMMA.16816.F32.BF16 R8, R24.reuse, R2, RZ ;  /* 0x000000021808723c */ /* 0x044fee00000418ff */
[----:B------:R-:W-:Y:S01]  /*22b0*/  MOV R2, UR4 ;  /* 0x0000000400027c02 */ /* 0x000fe20008000f00 */
[-C--:B---3--:R-:W-:Y:S04]  /*22c0*/  HMMA.16816.F32.BF16 R12, R24, R16.reuse, RZ ;  /* 0x00000010180c723c */ /* 0x088fe800000418ff */
[----:B------:R-:W-:Y:S02]  /*22d0*/  IMAD R18, R2, 0x2000, R225 ;  /* 0x0000200002127824 */ /* 0x000fe400078e02e1 */
[----:B------:R-:W1:Y:S03]  /*22e0*/  LDSM.16.M88.2 R2, [R220+0x1080] ;  /* 0x00108000dc02783b */ /* 0x000e660000000100 */
[----:B------:R-:W-:Y:S02]  /*22f0*/  IADD3 R42, R224, R18, RZ ;  /* 0x00000012e02a7210 */ /* 0x000fe40007ffe0ff */
[C---:B------:R-:W-:Y:S03]  /*2300*/  HMMA.16816.F32.BF16 R16, R20.reuse, R16, RZ ;  /* 0x000000101410723c */ /* 0x040fe600000418ff */
[----:B------:R-:W-:Y:S02]  /*2310*/  IMAD.SHL.U32 R150, R42, 0x2, RZ ;  /* 0x000000022a967824 */ /* 0x000fe400078e00ff */
[----:B------:R-:W-:Y:S03]  /*2320*/  LDSM.16.M88.2 R42, [R219+0x80] ;  /* 0x00008000db2a783b */ /* 0x000fe60000000100 */
[-C--:B----4-:R-:W-:Y:S01]  /*2330*/  HMMA.16816.F32.BF16 R20, R20, R28.reuse, RZ ;  /* 0x0000001c1414723c */ /* 0x090fe200000418ff */
[----:B------:R-:W2:Y:S04]  /*2340*/  LDSM.16.M88.4 R44, [R150+0x6080] ;  /* 0x00608000962c783b */ /* 0x000ea80000000200 */
[----:B------:R-:W3:Y:S03]  /*2350*/  LDSM.16.M88.4 R48, [R150+0x7080] ;  /* 0x007080009630783b */ /* 0x000ee60000000200 */
[----:B------:R-:W-:Y:S01]  /*2360*/  HMMA.16816.F32.BF16 R24, R24, R28, RZ ;  /* 0x0000001c1818723c */ /* 0x000fe200000418ff */
[----:B------:R-:W4:Y:S07]  /*2370*/  LDSM.16.M88.2 R28, [R219+0x1080] ;  /* 0x00108000db1c783b */ /* 0x000f2e0000000100 */
[-C--:B-----5:R-:W-:Y:S08]  /*2380*/  HMMA.16816.F32.BF16 R4, R32, R30.reuse, R4 ;  /* 0x0000001e2004723c */ /* 0x0a0ff00000041804 */
[C---:B------:R-:W-:Y:S01]  /*2390*/  HMMA.16816.F32.BF16 R8, R36.reuse, R30, R8 ;  /* 0x0000001e2408723c */ /* 0x040fe20000041808 */
[----:B------:R-:W-:Y:S07]  /*23a0*/  LDSM.16.M88.2 R30, [R223+0x80] ;  /* 0x00008000df1e783b */ /* 0x000fee0000000100 */
[-C--:B-1----:R-:W-:Y:S08]  /*23b0*/  HMMA.16816.F32.BF16 R12, R36, R2.reuse, R12 ;  /* 0x00000002240c723c */ /* 0x082ff0000004180c */
[C---:B------:R-:W-:Y:S01]  /*23c0*/  HMMA.16816.F32.BF16 R16, R32.reuse, R2, R16 ;  /* 0x000000022010723c */ /* 0x040fe20000041810 */
[----:B------:R-:W1:Y:S07]  /*23d0*/  LDSM.16.M88.2 R2, [R219+0x2080] ;  /* 0x00208000db02783b */ /* 0x000e6e0000000100 */
[-C--:B------:R-:W-:Y:S01]  /*23e0*/  HMMA.16816.F32.BF16 R20, R32, R40.reuse, R20 ;  /* 0x000000282014723c */ /* 0x080fe20000041814 */
[----:B------:R-:W5:Y:S07]  /*23f0*/  LDSM.16.M88.4 R32, [R148+0x6080] ;  /* 0x006080009420783b */ /* 0x000f6e0000000200 */
[----:B------:R-:W-:Y:S01]  /*2400*/  HMMA.16816.F32.BF16 R24, R36, R40, R24 ;  /* 0x000000282418723c */ /* 0x000fe20000041818 */
[----:B------:R-:W5:Y:S04]  /*2410*/  LDSM.16.M88.4 R36, [R148+0x7080] ;  /* 0x007080009424783b */ /* 0x000f680000000200 */
[----:B------:R-:W5:Y:S03]  /*2420*/  LDSM.16.M88.2 R40, [R223+0x1080] ;  /* 0x00108000df28783b */ /* 0x000f660000000100 */
[-C--:B--2---:R-:W-:Y:S08]  /*2430*/  HMMA.16816.F32.BF16 R4, R44, R42.reuse, R4 ;  /* 0x0000002a2c04723c */ /* 0x084ff00000041804 */
[C---:B---3--:R-:W-:Y:S01]  /*2440*/  HMMA.16816.F32.BF16 R8, R48.reuse, R42, R8 ;  /* 0x0000002a3008723c */ /* 0x048fe20000041808 */
[----:B------:R-:W-:Y:S07]  /*2450*/  LDSM.16.M88.2 R42, [R218+0x3080] ;  /* 0x00308000da2a783b */ /* 0x000fee0000000100 */
[-C--:B----4-:R-:W-:Y:S08]  /*2460*/  HMMA.16816.F32.BF16 R12, R48, R28.reuse, R12 ;  /* 0x0000001c300c723c */ /* 0x090ff0000004180c */
[C---:B------:R-:W-:Y:S01]  /*2470*/  HMMA.16816.F32.BF16 R16, R44.reuse, R28, R16 ;  /* 0x0000001c2c10723c */ /* 0x040fe20000041810 */
[----:B------:R-:W2:Y:S07]  /*2480*/  LDSM.16.M88.2 R28, [R223+0x2080] ;  /* 0x00208000df1c783b */ /* 0x000eae0000000100 */
[-C--:B-1----:R-:W-:Y:S01]  /*2490*/  HMMA.16816.F32.BF16 R20, R44, R2.reuse, R20 ;  /* 0x000000022c14723c */ /* 0x082fe20000041814 */
[----:B------:R-:W1:Y:S07]  /*24a0*/  LDSM.16.M88.4 R44, [R0+0x8080] ;  /* 0x00808000002c783b */ /* 0x000e6e0000000200 */
[----:B------:R-:W-:Y:S01]  /*24b0*/  HMMA.16816.F32.BF16 R24, R48, R2, R24 ;  /* 0x000000023018723c */ /* 0x000fe20000041818 */
[----:B------:R3:W4:Y:S04]  /*24c0*/  LDSM.16.M88.4 R48, [R0+0x9080] ;  /* 0x009080000030783b */ /* 0x0007280000000200 */
[----:B------:R-:W1:Y:S03]  /*24d0*/  LDSM.16.M88.2 R2, [R218+0x4080] ;  /* 0x00408000da02783b */ /* 0x000e660000000100 */
[-C--:B-----5:R-:W-:Y:S08]  /*24e0*/  HMMA.16816.F32.BF16 R4, R32, R30.reuse, R4 ;  /* 0x0000001e2004723c */ /* 0x0a0ff00000041804 */
[C---:B------:R-:W-:Y:S01]  /*24f0*/  HMMA.16816.F32.BF16 R8, R36.reuse, R30, R8 ;  /* 0x0000001e2408723c */ /* 0x040fe20000041808 */
[----:B------:R-:W5:Y:S07]  /*2500*/  LDSM.16.M88.2 R30, [R218+0x5080] ;  /* 0x00508000da1e783b */ /* 0x000f6e0000000100 */
[-C--:B------:R-:W-:Y:S01]  /*2510*/  HMMA.16816.F32.BF16 R12, R36, R40.reuse, R12 ;  /* 0x00000028240c723c */ /* 0x080fe2000004180c */
[----:B---3--:R-:W-:Y:S05]  /*2520*/  IMAD.U32 R0, RZ, RZ, UR4 ;  /* 0x00000004ff007e24 */ /* 0x008fea000f8e00ff */
[----:B------:R-:W-:Y:S02]  /*2530*/  LEA R0, R0, R232, 0xd ;  /* 0x000000e800007211 */ /* 0x000fe400078e68ff */
[C---:B------:R-:W-:Y:S01]  /*2540*/  HMMA.16816.F32.BF16 R16, R32.reuse, R40, R16 ;  /* 0x000000282010723c */ /* 0x040fe20000041810 */
[----:B------:R-:W-:Y:S03]  /*2550*/  LDSM.16.M88.2 R40, [R220+0x4080] ;  /* 0x00408000dc28783b */ /* 0x000fe60000000100 */
[----:B------:R-:W-:Y:S04]  /*2560*/  IMAD.SHL.U32 R0, R0, 0x2, RZ ;  /* 0x0000000200007824 */ /* 0x000fe800078e00ff */
[-C--:B--2---:R-:W-:Y:S01]  /*2570*/  HMMA.16816.F32.BF16 R20, R32, R28.reuse, R20 ;  /* 0x0000001c2014723c */ /* 0x084fe20000041814 */
[----:B------:R2:W-:Y:S07]  /*2580*/  LDSM.16.M88.4 R32, [R0+0x8080] ;  /* 0x008080000020783b */ /* 0x0005ee0000000200 */
[----:B------:R-:W-:Y:S01]  /*2590*/  HMMA.16816.F32.BF16 R24, R36, R28, R24 ;  /* 0x0000001c2418723c */ /* 0x000fe20000041818 */
[----:B------:R-:W3:Y:S04]  /*25a0*/  LDSM.16.M88.2 R28, [R220+0x3080] ;  /* 0x00308000dc1c783b */ /* 0x000ee80000000100 */
[----:B------:R-:W3:Y:S03]  /*25b0*/  LDSM.16.M88.4 R36, [R149+0x9080] ;  /* 0x009080009524783b */ /* 0x000ee60000000200 */
[-C--:B-1----:R-:W-:Y:S01]  /*25c0*/  HMMA.16816.F32.BF16 R4, R44, R42.reuse, R4 ;  /* 0x0000002a2c04723c */ /* 0x082fe20000041804 */
[----:B------:R-:W-:Y:S07]  /*25d0*/  LDSM.16.M88.4 R148, [R150+0x9080] ;  /* 0x009080009694783b */ /* 0x000fee0000000200 */
[C---:B----4-:R-:W-:Y:S01]  /*25e0*/  HMMA.16816.F32.BF16 R8, R48.reuse, R42, R8 ;  /* 0x0000002a3008723c */ /* 0x050fe20000041808 */
[----:B------:R-:W-:Y:S03]  /*25f0*/  LDSM.16.M88.2 R42, [R219+0x3080] ;  /* 0x00308000db2a783b */ /* 0x000fe60000000100 */
[----:B--2---:R-:W-:Y:S04]  /*2600*/  MOV R0, UR4 ;  /* 0x0000000400007c02 */ /* 0x004fe80008000f00 */
[-C--:B------:R-:W-:Y:S04]  /*2610*/  HMMA.16816.F32.BF16 R12, R48, R2.reuse, R12 ;  /* 0x00000002300c723c */ /* 0x080fe8000004180c */
[----:B------:R-:W-:Y:S04]  /*2620*/  IMAD R0, R0, 0x2000, R228 ;  /* 0x0000200000007824 */ /* 0x000fe800078e02e4 */
[C---:B------:R-:W-:Y:S01]  /*2630*/  HMMA.16816.F32.BF16 R16, R44.reuse, R2, R16 ;  /* 0x000000022c10723c */ /* 0x040fe20000041810 */
[----:B------:R-:W1:Y:S03]  /*2640*/  LDSM.16.M88.2 R2, [R220+0x5080] ;  /* 0x00508000dc02783b */ /* 0x000e660000000100 */
[----:B------:R-:W-:Y:S04]  /*2650*/  SHF.L.U32 R0, R0, 0x1, RZ ;  /* 0x0000000100007819 */ /* 0x000fe800000006ff */
[-C--:B-----5:R-:W-:Y:S01]  /*2660*/  HMMA.16816.F32.BF16 R20, R44, R30.reuse, R20 ;  /* 0x0000001e2c14723c */ /* 0x0a0fe20000041814 */
[----:B------:R2:W4:Y:S07]  /*2670*/  LDSM.16.M88.4 R44, [R0+0x8080] ;  /* 0x00808000002c783b */ /* 0x00052e0000000200 */
[----:B------:R-:W-:Y:S01]  /*2680*/  HMMA.16816.F32.BF16 R24, R48, R30, R24 ;  /* 0x0000001e3018723c */ /* 0x000fe20000041818 */
[----:B------:R-:W5:Y:S07]  /*2690*/  LDSM.16.M88.2 R30, [R219+0x4080] ;  /* 0x00408000db1e783b */ /* 0x000f6e0000000100 */
[-C--:B---3--:R-:W-:Y:S08]  /*26a0*/  HMMA.16816.F32.BF16 R4, R32, R28.reuse, R4 ;  /* 0x0000001c2004723c */ /* 0x088ff00000041804 */
[C---:B------:R-:W-:Y:S01]  /*26b0*/  HMMA.16816.F32.BF16 R8, R36.reuse, R28, R8 ;  /* 0x0000001c2408723c */ /* 0x040fe20000041808 */
[----:B------:R-:W3:Y:S03]  /*26c0*/  LDSM.16.M88.2 R28, [R219+0x5080] ;  /* 0x00508000db1c783b */ /* 0x000ee60000000100 */
[----:B--2---:R-:W-:Y:S04]  /*26d0*/  IMAD.U32 R0, RZ, RZ, UR4 ;  /* 0x00000004ff007e24 */ /* 0x004fe8000f8e00ff */
[-C--:B------:R-:W-:Y:S04]  /*26e0*/  HMMA.16816.F32.BF16 R12, R36, R40.reuse, R12 ;  /* 0x00000028240c723c */ /* 0x080fe8000004180c */
[----:B------:R-:W-:Y:S04]  /*26f0*/  IMAD R0, R0, 0x2000, R230 ;  /* 0x0000200000007824 */ /* 0x000fe800078e02e6 */
[C---:B------:R-:W-:Y:S01]  /*2700*/  HMMA.16816.F32.BF16 R16, R32.reuse, R40, R16 ;  /* 0x000000282010723c */ /* 0x040fe20000041810 */
[----:B------:R-:W-:Y:S03]  /*2710*/  LDSM.16.M88.2 R40, [R223+0x5080] ;  /* 0x00508000df28783b */ /* 0x000fe60000000100 */
[----:B------:R-:W-:Y:S04]  /*2720*/  IMAD.IADD R0, R229, 0x1, R0 ;  /* 0x00000001e5007824 */ /* 0x000fe800078e0200 */
[-C--:B-1----:R-:W-:Y:S04]  /*2730*/  HMMA.16816.F32.BF16 R20, R32, R2.reuse, R20 ;  /* 0x000000022014723c */ /* 0x082fe80000041814 */
[----:B------:R-:W-:Y:S04]  /*2740*/  IMAD.SHL.U32 R0, R0, 0x2, RZ ;  /* 0x0000000200007824 */ /* 0x000fe800078e00ff */
[----:B------:R-:W-:Y:S01]  /*2750*/  HMMA.16816.F32.BF16 R24, R36, R2, R24 ;  /* 0x000000022418723c */ /* 0x000fe20000041818 */
[----:B------:R1:W-:Y:S06]  /*2760*/  LDSM.16.M88.4 R36, [R0+0x8080] ;  /* 0x008080000024783b */ /* 0x0003ec0000000200 */
[----:B------:R-:W-:Y:S01]  /*2770*/  MOV R2, UR4 ;  /* 0x0000000400027c02 */ /* 0x000fe20008000f00 */
[-C--:B----4-:R-:W-:Y:S05]  /*2780*/  HMMA.16816.F32.BF16 R4, R44, R42.reuse, R4 ;  /* 0x0000002a2c04723c */ /* 0x090fea0000041804 */
[----:B------:R-:W-:Y:S03]  /*2790*/  LEA R2, R2, R231, 0xd ;  /* 0x000000e702027211 */ /* 0x000fe600078e68ff */
[C---:B------:R-:W-:Y:S04]  /*27a0*/  HMMA.16816.F32.BF16 R8, R148.reuse, R42, R8 ;  /* 0x0000002a9408723c */ /* 0x040fe80000041808 */
[----:B------:R-:W-:Y:S02]  /*27b0*/  SHF.L.U32 R32, R2, 0x1, RZ ;  /* 0x0000000102207819 */ /* 0x000fe400000006ff */
[----:B------:R-:W-:Y:S02]  /*27c0*/  LDSM.16.M88.2 R2, [R223+0x3080] ;  /* 0x00308000df02783b */ /* 0x000fe40000000100 */
[-C--:B-----5:R-:W-:Y:S01]  /*27d0*/  HMMA.16816.F32.BF16 R12, R148, R30.reuse, R12 ;  /* 0x0000001e940c723c */ /* 0x0a0fe2000004180c */
[----:B-1----:R-:W-:Y:S01]  /*27e0*/  MOV R0, UR4 ;  /* 0x0000000400007c02 */ /* 0x002fe20008000f00 */
[----:B------:R-:W1:Y:S04]  /*27f0*/  LDSM.16.M88.4 R32, [R32+0x8080] ;  /* 0x008080002020783b */ /* 0x000e680000000200 */
[----:B------:R-:W-:Y:S02]  /*2800*/  IMAD R0, R0, 0x40, R245 ;  /* 0x0000004000007824 */ /* 0x000fe400078e02f5 */
[C---:B------:R-:W-:Y:S01]  /*2810*/  HMMA.16816.F32.BF16 R16, R44.reuse, R30, R16 ;  /* 0x0000001e2c10723c */ /* 0x040fe20000041810 */
[----:B------:R-:W2:Y:S04]  /*2820*/  LDSM.16.M88.2 R30, [R223+0x4080] ;  /* 0x00408000df1e783b */ /* 0x000ea80000000100 */
[----:B------:R4:W2:Y:S03]  /*2830*/  LDS R212, [R0.X4+0x12080] ;  /* 0x0120800000d47984 */ /* 0x0008a60000004800 */
[-C--:B---3--:R-:W-:Y:S01]  /*2840*/  HMMA.16816.F32.BF16 R20, R44, R28.reuse, R20 ;  /* 0x0000001c2c14723c */ /* 0x088fe20000041814 */
[----:B------:R4:W3:Y:S04]  /*2850*/  LDS R213, [R0.X4+0x120a0] ;  /* 0x0120a00000d57984 */ /* 0x0008e80000004800 */
[----:B------:R4:W3:Y:S03]  /*2860*/  LDS R215, [R0.X4+0x12100] ;  /* 0x0121000000d77984 */ /* 0x0008e60000004800 */
[----:B------:R-:W-:Y:S01]  /*2870*/  HMMA.16816.F32.BF16 R24, R148, R28, R24 ;  /* 0x0000001c9418723c */ /* 0x000fe20000041818 */
[----:B------:R4:W3:Y:S01]  /*2880*/  LDS R214, [R0.X4+0x12120] ;  /* 0x0121200000d67984 */ /* 0x0008e20000004800 */
[----:B------:R-:W-:Y:S04]  /*2890*/  DEPBAR.LE SB0, 0x0 ;  /* 0x000080000000791a */ /* 0x000fe80000000000 */
[----:B------:R-:W-:Y:S02]  /*28a0*/  BAR.SYNC.DEFER_BLOCKING 0x0 ;  /* 0x0000000000007b1d */ /* 0x000fe40000010000 */
[-C--:B-1----:R-:W-:Y:S08]  /*28b0*/  HMMA.16816.F32.BF16 R4, R32, R2.reuse, R4 ;  /* 0x000000022004723c */ /* 0x082ff00000041804 */
[C---:B------:R-:W-:Y:S01]  /*28c0*/  HMMA.16816.F32.BF16 R8, R36.reuse, R2, R8 ;  /* 0x000000022408723c */ /* 0x040fe20000041808 */
[----:B------:R4:W1:Y:S07]  /*28d0*/  LDSM.16.M88.4 R148, [R221+0xe080] ;  /* 0x00e08000dd94783b */ /* 0x00086e0000000200 */
[-C--:B--2---:R-:W-:Y:S01]  /*28e0*/  HMMA.16816.F32.BF16 R12, R36, R30.reuse, R12 ;  /* 0x0000001e240c723c */ /* 0x084fe2000004180c */
[----:B------:R4:W2:Y:S04]  /*28f0*/  LDSM.16.M88.4 R160, [R221+0xf080] ;  /* 0x00f08000dda0783b */ /* 0x0008a80000000200 */
[----:B------:R4:W1:Y:S03]  /*2900*/  LDSM.16.M88.4 R44, [R222+0xe080] ;  /* 0x00e08000de2c783b */ /* 0x0008660000000200 */
[C---:B------:R-:W-:Y:S01]  /*2910*/  HMMA.16816.F32.BF16 R16, R32.reuse, R30, R16 ;  /* 0x0000001e2010723c */ /* 0x040fe20000041810 */
[----:B------:R4:W1:Y:S07]  /*2920*/  LDSM.16.M88.4 R48, [R222+0xf080] ;  /* 0x00f08000de30783b */ /* 0x00086e0000000200 */
[-C--:B------:R-:W-:Y:S08]  /*2930*/  HMMA.16816.F32.BF16 R20, R32, R40.reuse, R20 ;  /* 0x000000282014723c */ /* 0x080ff00000041814 */
[----:B------:R-:W-:Y:S01]  /*2940*/  HMMA.16816.F32.BF16 R24, R36, R40, R24 ;  /* 0x000000282418723c */ /* 0x000fe20000041818 */
[----:B------:R-:W-:-:S07]  /*2950*/  @P3 BRA `(.L_x_1) ;  /* 0x0000033000003947 */ /* 0x000fce0003800000 */
[----:B---3--:R-:W-:Y:S01]  /*2960*/  @!P2 IMAD.MOV.U32 R2, RZ, RZ, R246 ;  /* 0x000000ffff02a224 */ /* 0x008fe200078e00f6 */
[----:B------:R-:W3:Y:S01]  /*2970*/  LDL.64 R168, [R1] ;  /* 0x0000000001a87983 */ /* 0x000ee20000100a00 */
[----:B------:R-:W-:Y:S01]  /*2980*/  USHF.R.S32.HI UR21, URZ, 0x1f, UR19 ;  /* 0x0000001f3f157899 */ /* 0x000fe20008011413 */
[----:B------:R-:W-:Y:S01]  /*2990*/  @!P2 IMAD.MOV.U32 R3, RZ, RZ, R247 ;  /* 0x000000ffff03a224 */ /* 0x000fe200078e00f7 */
[----:B------:R-:W-:Y:S01]  /*29a0*/  ULDC.64 UR6, c[0x0][0x178] ;  /* 0x00005e0000067ab9 */ /* 0x000fe20000000a00 */
[----:B------:R-:W-:Y:S01]  /*29b0*/  IMAD.U32 R32, RZ, RZ, UR17 ;  /* 0x00000011ff207e24 */ /* 0x000fe2000f8e00ff */
[----:B----4-:R-:W4:Y:S01]  /*29c0*/  @!P2 S2R R0, SR_CTAID.Y ;  /* 0x000000000000a919 */ /* 0x010f220000002600 */
[----:B------:R-:W-:Y:S02]  /*29d0*/  UIMAD UR21, UR21, UR6, URZ ;  /* 0x00000006151572a4 */ /* 0x000fe4000f8e023f */
[----:B------:R-:W-:Y:S02]  /*29e0*/  UIMAD.WIDE.U32 UR22, UR19, UR6, URZ ;  /* 0x00000006131672a5 */ /* 0x000fe4000f8e003f */
[----:B------:R-:W-:Y:S02]  /*29f0*/  UIMAD UR21, UR19, UR7, UR21 ;  /* 0x00000007131572a4 */ /* 0x000fe4000f8e0215 */
[----:B------:R-:W-:Y:S02]  /*2a00*/  UIMAD UR6, UR19, -0x40, UR13 ;  /* 0xffffffc0130678a4 */ /* 0x000fe4000f8e020d */
[----:B------:R-:W-:Y:S01]  /*2a10*/  IMAD.U32 R29, RZ, RZ, UR22 ;  /* 0x00000016ff1d7e24 */ /* 0x000fe2000f8e00ff */
[----:B------:R-:W-:Y:S01]  /*2a20*/  UIADD3 UR21, UR23, UR21, URZ ;  /* 0x0000001517157290 */ /* 0x000fe2000fffe03f */
[----:B------:R-:W-:Y:S05]  /*2a30*/  IMAD.U32 R31, RZ, RZ, UR22 ;  /* 0x00000016ff1f7e24 */ /* 0x000fea000f8e00ff */
[----:B------:R-:W-:Y:S01]  /*2a40*/  IMAD.U32 R30, RZ, RZ, UR21 ;  /* 0x00000015ff1e7e24 */ /* 0x000fe2000f8e00ff */
[----:B----4-:R-:W-:Y:S01]  /*2a50*/  @!P2 SHF.R.S32.HI R28, RZ, 0x1f, R0 ;  /* 0x0000001fff1ca819 */ /* 0x010fe20000011400 */
[----:B------:R-:W-:Y:S04]  /*2a60*/  @!P2 IMAD.WIDE.U32 R2, R0, c[0x0][0x270], R2 ;  /* 0x00009c000002aa25 */ /* 0x000fe800078e0002 */
[----:B------:R-:W-:Y:S04]  /*2a70*/  @!P2 IMAD R28, R28, c[0x0][0x270], RZ ;  /* 0x00009c001c1caa24 */ /* 0x000fe800078e02ff */
[----:B------:R-:W-:Y:S01]  /*2a80*/  @!P2 IMAD R28, R0, c[0x0][0x274], R28 ;  /* 0x00009d00001caa24 */ /* 0x000fe200078e021c */
[----:B------:R-:W-:Y:S02]  /*2a90*/  @!P2 IADD3 R0, P3, R2, UR12, RZ ;  /* 0x0000000c0200ac10 */ /* 0x000fe4000ff7e0ff */
[----:B---3--:R-:W-:Y:S02]  /*2aa0*/  LEA R2, P4, R29, R168, 0x7 ;  /* 0x000000a81d027211 */ /* 0x008fe400078838ff */
[----:B------:R-:W-:Y:S02]  /*2ab0*/  @!P2 IADD3.X R29, R3, UR8, R28, P3, !PT ;  /* 0x00000008031dac10 */ /* 0x000fe40009ffe41c */
[----:B------:R-:W-:Y:S02]  /*2ac0*/  LEA.HI.X R3, R31, R169, R30, 0x7, P4 ;  /* 0x000000a91f037211 */ /* 0x000fe400020f3c1e */
[----:B------:R-:W-:Y:S02]  /*2ad0*/  IADD3 R32, P4, P3, R32, 0x80, R2 ;  /* 0x0000008020207810 */ /* 0x000fe40007b9e002 */
[----:B------:R-:W-:Y:S02]  /*2ae0*/  IADD3 R28, -R248, UR6, RZ ;  /* 0x00000006f81c7c10 */ /* 0x000fe4000fffe1ff */
[----:B------:R-:W-:Y:S02]  /*2af0*/  IADD3.X R33, RZ, UR11, R3, P4, P3 ;  /* 0x0000000bff217c10 */ /* 0x000fe4000a7e6403 */
[----:B------:R-:W-:Y:S02]  /*2b00*/  @!P2 LEA R30, P3, R0, c[0x0][0x258], 0x2 ;  /* 0x00009600001eaa11 */ /* 0x000fe400078610ff */
[----:B------:R-:W-:Y:S02]  /*2b10*/  ISETP.LT.OR P4, PT, R28, 0x1, P6 ;  /* 0x000000011c00780c */ /* 0x000fe40003781670 */
[----:B------:R-:W-:Y:S01]  /*2b20*/  @!P2 LEA.HI.X R31, R0, c[0x0][0x25c], R29, 0x2, P3 ;  /* 0x00009700001faa11 */ /* 0x000fe200018f141d */
[----:B------:R-:W-:Y:S01]  /*2b30*/  IMAD.U32 R0, RZ, RZ, UR20 ;  /* 0x00000014ff007e24 */ /* 0x000fe2000f8e00ff */
[----:B------:R-:W-:Y:S02]  /*2b40*/  IADD3 R29, R244, 0x6080, RZ ;  /* 0x00006080f41d7810 */ /* 0x000fe40007ffe0ff */
[----:B------:R-:W-:Y:S03]  /*2b50*/  ISETP.LT.OR P3, PT, R28, 0x1, P5 ;  /* 0x000000011c00780c */ /* 0x000fe60002f61670 */
[----:B------:R-:W-:Y:S02]  /*2b60*/  IMAD R0, R0, 0x4000, R29 ;  /* 0x0000400000007824 */ /* 0x000fe400078e021d */
[----:B------:R-:W-:Y:S03]  /*2b70*/  IMAD.U32 R29, RZ, RZ, UR16 ;  /* 0x00000010ff1d7e24 */ /* 0x000fe6000f8e00ff */
[----:B------:R-:W-:Y:S01]  /*2b80*/  @!PT LDS RZ, [RZ] ;  /* 0x00000000fffff984 */ /* 0x000fe20000000800 */
[----:B------:R-:W-:Y:S01]  /*2b90*/  @!PT LDS RZ, [RZ] ;  /* 0x00000000fffff984 */ /* 0x000fe20000000800 */
[----:B------:R-:W-:Y:S01]  /*2ba0*/  @!PT LDS RZ, [RZ] ;  /* 0x00000000fffff984 */ /* 0x000fe20000000800 */
[----:B------:R3:W-:Y:S01]  /*2bb0*/  LDGSTS.E.BYPASS.LTC128B.128 [R0], [R2.64], !P4 ;  /* 0x0000000002007fae */ /* 0x0007e2000e101d4e */
[----:B------:R-:W-:Y:S04]  /*2bc0*/  IADD3 R34, P4, R2, UR17, RZ ;  /* 0x0000001102227c10 */ /* 0x000fe8000ff9e0ff */
[----:B------:R3:W-:Y:S01]  /*2bd0*/  LDGSTS.E.BYPASS.LTC128B.128 [R0+0x2000], [R2.64+0x80], !P3 ;  /* 0x0200008002007fae */ /* 0x0007e2000d901d4e */
[C---:B------:R-:W-:Y:S02]  /*2be0*/  ISETP.LT.OR P3, PT, R28.reuse, 0x21, P6 ;  /* 0x000000211c00780c */ /* 0x040fe40003761670 */
[----:B------:R-:W-:Y:S02]  /*2bf0*/  IADD3.X R35, R3, UR11, RZ, P4, !PT ;  /* 0x0000000b03237c10 */ /* 0x000fe4000a7fe4ff */
[----:B------:R-:W-:Y:S09]  /*2c00*/  ISETP.LT.OR P4, PT, R28, 0x21, P5 ;  /* 0x000000211c00780c */ /* 0x000ff20002f81670 */
[----:B------:R4:W-:Y:S05]  /*2c10*/  LDGSTS.E.BYPASS.LTC128B.128 [R0+0x1000], [R34.64], !P3 ;  /* 0x0100000022007fae */ /* 0x0009ea000d901d4e */
[----:B------:R4:W-:Y:S01]  /*2c20*/  LDGSTS.E.BYPASS.LTC128B.128 [R0+0x3000], [R32.64], !P4 ;  /* 0x0300000020007fae */ /* 0x0009e2000e101d4e */
[----:B---3--:R-:W-:Y:S01]  /*2c30*/  IMAD.U32 R2, RZ, RZ, UR20 ;  /* 0x00000014ff027e24 */ /* 0x008fe2000f8e00ff */
[----:B------:R-:W-:Y:S03]  /*2c40*/  @!P2 LEA R3, R29, 0x40, 0x6 ;  /* 0x000000401d03a811 */ /* 0x000fe600078e30ff */
[----:B------:R-:W-:Y:S02]  /*2c50*/  @!P2 IMAD R2, R2, 0x40, R246 ;  /* 0x000000400202a824 */ /* 0x000fe400078e02f6 */
[----:B------:R-:W-:Y:S04]  /*2c60*/  @!P2 IMAD.WIDE R30, R3, 0x4, R30 ;  /* 0x00000004031ea825 */ /* 0x000fe800078e021e */
[----:B------:R-:W-:Y:S05]  /*2c70*/  @!P2 IMAD.SHL.U32 R2, R2, 0x4, RZ ;  /* 0x000000040202a824 */ /* 0x000fea00078e00ff */
[----:B------:R4:W-:Y:S02]  /*2c80*/  @!P2 LDGSTS.E.BYPASS.LTC128B.128 [R2+0x12080], [R30.64] ;  /* 0x120800001e02afae */ /* 0x0009e4000b901d4e */
.L_x_1:
[-C--:B-1-34-:R-:W-:Y:S01]  /*2c90*/  HMMA.16816.F32.BF16 R28, R44, R152.reuse, RZ ;  /* 0x000000982c1c723c */ /* 0x09afe200000418ff */
[----:B------:R-:W0:Y:S02]  /*2ca0*/  LDGDEPBAR ;  /* 0x00000000000079af */ /* 0x000e240000000000 */
[C---:B------:R-:W-:Y:S02]  /*2cb0*/  ISETP.GT.AND P4, PT, R243.reuse, RZ, PT ;  /* 0x000000fff300720c */ /* 0x040fe40003f84270 */
[----:B------:R-:W-:Y:S02]  /*2cc0*/  ISETP.GT.AND P3, PT, R243, 0x1, PT ;  /* 0x00000001f300780c */ /* 0x000fe40003f64270 */
[----:B------:R-:W-:Y:S01]  /*2cd0*/  FSEL R3, R4, -INF , P4 ;  /* 0xff80000004037808 */ /* 0x000fe20002000000 */
[C---:B------:R-:W-:Y:S01]  /*2ce0*/  HMMA.16816.F32.BF16 R32, R48.reuse, R152, RZ ;  /* 0x000000983020723c */ /* 0x040fe200000418ff */
[----:B------:R-:W-:Y:S03]  /*2cf0*/  MOV R2, 0x40 ;  /* 0x0000004000027802 */ /* 0x000fe60000000f00 */
[----:B------:R-:W-:Y:S01]  /*2d00*/  FSEL R234, R7, -INF , P3 ;  /* 0xff80000007ea7808 */ /* 0x000fe20001800000 */
[--C-:B------:R-:W-:Y:S01]  /*2d10*/  FFMA.FTZ R3, R3, c[0x0][0x29c], -R212.reuse ;  /* 0x0000a70003037a23 */ /* 0x100fe200000108d4 */
[----:B------:R-:W-:Y:S02]  /*2d20*/  FSEL R236, R9, -INF , P3 ;  /* 0xff80000009ec7808 */ /* 0x000fe40001800000 */
[-C--:B------:R-:W-:Y:S01]  /*2d30*/  HMMA.16816.F32.BF16 R36, R48, R154.reuse, RZ ;  /* 0x0000009a3024723c */ /* 0x080fe200000418ff */
[----:B------:R-:W-:Y:S01]  /*2d40*/  FSEL R242, R11, -INF , P3 ;  /* 0xff8000000bf27808 */ /* 0x000fe20001800000 */
[----:B------:R1:W-:Y:S02]  /*2d50*/  MUFU.EX2 R239, R3 ;  /* 0x0000000300ef7308 */ /* 0x0003e40000000800 */
[----:B------:R-:W-:Y:S02]  /*2d60*/  FSEL R235, R8, -INF , P4 ;  /* 0xff80000008eb7808 */ /* 0x000fe40002000000 */
[----:B------:R-:W-:Y:S02]  /*2d70*/  FSEL R241, R10, -INF , P4 ;  /* 0xff8000000af17808 */ /* 0x000fe40002000000 */
[C---:B------:R-:W-:Y:S01]  /*2d80*/  HMMA.16816.F32.BF16 R40, R44.reuse, R154, RZ ;  /* 0x0000009a2c28723c */ /* 0x040fe200000418ff */
[----:B------:R-:W-:Y:S03]  /*2d90*/  MOV R221, 0x20 ;  /* 0x0000002000dd7802 */ /* 0x000fe60000000f00 */
[----:B------:R-:W-:Y:S02]  /*2da0*/  SEL R2, R2, 0xffffffc0, !P0 ;  /* 0xffffffc002027807 */ /* 0x000fe40004000000 */
[----:B------:R-:W-:Y:S02]  /*2db0*/  SEL R221, R221, 0xffffffe0, !P1 ;  /* 0xffffffe0dddd7807 */ /* 0x000fe40004800000 */
[-C--:B------:R-:W-:Y:S01]  /*2dc0*/  HMMA.16816.F32.BF16 R44, R44, R156.reuse, RZ ;  /* 0x0000009c2c2c723c */ /* 0x080fe200000418ff */
[C---:B------:R-:W-:Y:S03]  /*2dd0*/  IADD3 R0, R222.reuse, R2, RZ ;  /* 0x00000002de007210 */ /* 0x040fe60007ffe0ff */
[----:B------:R-:W-:Y:S02]  /*2de0*/  IADD3 R221, R222, R221, RZ ;  /* 0x000000dddedd7210 */ /* 0x000fe40007ffe0ff */
[----:B------:R-:W3:Y:S01]  /*2df0*/  LDSM.16.M88.4 R168, [R0+0xe080] ;  /* 0x00e0800000a8783b */ /* 0x000ee20000000200 */
[----:B------:R-:W-:Y:S01]  /*2e00*/  FSEL R5, R5, -INF , P3 ;  /* 0xff80000005057808 */ /* 0x000fe20001800000 */
[----:B------:R-:W-:Y:S02]  /*2e10*/  HMMA.16816.F32.BF16 R48, R48, R156, RZ ;  /* 0x0000009c3030723c */ /* 0x000fe400000418ff */
[----:B------:R-:W-:Y:S02]  /*2e20*/  ISETP.GT.AND P3, PT, R243, 0x20, PT ;  /* 0x00000020f300780c */ /* 0x000fe40003f64270 */
[----:B------:R-:W-:Y:S01]  /*2e30*/  IADD3 R2, R2, R221, RZ ;  /* 0x000000dd02027210 */ /* 0x000fe20007ffe0ff */
[--C-:B------:R-:W-:Y:S01]  /*2e40*/  FFMA.FTZ R5, R5, c[0x0][0x29c], -R212.reuse ;  /* 0x0000a70005057a23 */ /* 0x100fe200000108d4 */
[----:B------:R-:W4:Y:S01]  /*2e50*/  LDSM.16.M88.4 R176, [R0+0xf080] ;  /* 0x00f0800000b0783b */ /* 0x000f220000000200 */
[----:B------:R-:W-:Y:S01]  /*2e60*/  FSEL R18, R18, -INF , P3 ;  /* 0xff80000012127808 */ /* 0x000fe20001800000 */
[-C--:B------:R-:W-:Y:S01]  /*2e70*/  HMMA.16816.F32.BF16 R28, R148, R158.reuse, R28 ;  /* 0x0000009e941c723c */ /* 0x080fe2000004181c */
[----:B------:R5:W2:Y:S04]  /*2e80*/  MUFU.EX2 R240, R5 ;  /* 0x0000000500f07308 */ /* 0x000aa80000000800 */
[----:B------:R-:W-:Y:S01]  /*2e90*/  FSEL R238, R14, -INF , P3 ;  /* 0xff8000000eee7808 */ /* 0x000fe20001800000 */
[----:B------:R-:W-:Y:S01]  /*2ea0*/  LDSM.16.M88.4 R8, [R0+0x11080] ;  /* 0x011080000008783b */ /* 0x000fe20000000200 */
[----:B-1----:R-:W-:Y:S01]  /*2eb0*/  FSEL R3, R16, -INF , P3 ;  /* 0xff80000010037808 */ /* 0x002fe20001800000 */
[C---:B--2---:R-:W-:Y:S04]  /*2ec0*/  HMMA.16816.F32.BF16 R32, R160.reuse, R158, R32 ;  /* 0x0000009ea020723c */ /* 0x044fe80000041820 */
[----:B------:R-:W-:Y:S01]  /*2ed0*/  FSEL R16, R6, -INF , P4 ;  /* 0xff80000006107808 */ /* 0x000fe20002000000 */
[--C-:B------:R-:W-:Y:S01]  /*2ee0*/  FFMA.FTZ R3, R3, c[0x0][0x29c], -R212.reuse ;  /* 0x0000a70003037a23 */ /* 0x100fe200000108d4 */
[----:B------:R-:W-:Y:S02]  /*2ef0*/  ISETP.GT.AND P4, PT, R243, 0x21, PT ;  /* 0x00000021f300780c */ /* 0x000fe40003f84270 */
[-C--:B------:R-:W-:Y:S01]  /*2f00*/  HMMA.16816.F32.BF16 R36, R160, R164.reuse, R36 ;  /* 0x000000a4a024723c */ /* 0x080fe20000041824 */
[----:B------:R1:W-:Y:S03]  /*2f10*/  MUFU.EX2 R237, R3 ;  /* 0x0000000300ed7308 */ /* 0x0003e60000000800 */
[----:B------:R-:W-:Y:S02]  /*2f20*/  FSEL R19, R19, -INF , P4 ;  /* 0xff80000013137808 */ /* 0x000fe40002000000 */
[----:B------:R-:W-:Y:S02]  /*2f30*/  FSEL R17, R17, -INF , P4 ;  /* 0xff80000011117808 */ /* 0x000fe40002000000 */
[C---:B------:R-:W-:Y:S01]  /*2f40*/  HMMA.16816.F32.BF16 R40, R148.reuse, R164, R40 ;  /* 0x000000a49428723c */ /* 0x040fe20000041828 */
[----:B-----5:R2:W-:Y:S03]  /*2f50*/  LDSM.16.M88.4 R4, [R0+0x10080] ;  /* 0x010080000004783b */ /* 0x0205e60000000200 */
[--C-:B------:R-:W-:Y:S04]  /*2f60*/  FFMA.FTZ R17, R17, c[0x0][0x29c], -R212.reuse ;  /* 0x0000a70011117a23 */ /* 0x100fe800000108d4 */
[-C--:B------:R-:W-:Y:S01]  /*2f70*/  HMMA.16816.F32.BF16 R44, R148, R166.reuse, R44 ;  /* 0x000000a6942c723c */ /* 0x080fe2000004182c */
[----:B------:R-:W5:Y:S07]  /*2f80*/  LDSM.16.M88.4 R148, [R2+0xe080] ;  /* 0x00e080000294783b */ /* 0x000f6e0000000200 */
[----:B------:R-:W-:Y:S01]  /*2f90*/  HMMA.16816.F32.BF16 R48, R160, R166, R48 ;  /* 0x000000a6a030723c */ /* 0x000fe20000041830 */
[----:B------:R-:W5:Y:S07]  /*2fa0*/  LDSM.16.M88.4 R160, [R2+0xf080] ;  /* 0x00f0800002a0783b */ /* 0x000f6e0000000200 */
[-C--:B---3--:R-:W-:Y:S01]  /*2fb0*/  HMMA.16816.F32.BF16 R28, R168, R172.reuse, R28 ;  /* 0x000000aca81c723c */ /* 0x088fe2000004181c */
[----:B-1----:R-:W-:Y:S04]  /*2fc0*/  LDS R3, [R245.X4+0x12280] ;  /* 0x01228000f5037984 */ /* 0x002fe80000004800 */
[--C-:B--2---:R-:W-:Y:S03]  /*2fd0*/  FFMA.FTZ R0, R16, c[0x0][0x29c], -R213.reuse ;  /* 0x0000a70010007a23 */ /* 0x104fe600000108d5 */
[C---:B----4-:R-:W-:Y:S08]  /*2fe0*/  HMMA.16816.F32.BF16 R32, R176.reuse, R172, R32 ;  /* 0x000000acb020723c */ /* 0x050ff00000041820 */
[-C--:B------:R-:W-:Y:S08]  /*2ff0*/  HMMA.16816.F32.BF16 R36, R176, R174.reuse, R36 ;  /* 0x000000aeb024723c */ /* 0x080ff00000041824 */
[C---:B------:R-:W-:Y:S08]  /*3000*/  HMMA.16816.F32.BF16 R40, R168.reuse, R174, R40 ;  /* 0x000000aea828723c */ /* 0x040ff00000041828 */
[-C--:B------:R-:W-:Y:S01]  /*3010*/  HMMA.16816.F32.BF16 R44, R168, R180.reuse, R44 ;  /* 0x000000b4a82c723c */ /* 0x080fe2000004182c */
[----:B------:R-:W1:Y:S07]  /*3020*/  LDSM.16.M88.4 R168, [R222+0x10080] ;  /* 0x01008000dea8783b */ /* 0x000e6e0000000200 */
[----:B------:R-:W-:Y:S01]  /*3030*/  HMMA.16816.F32.BF16 R48, R176, R180, R48 ;  /* 0x000000b4b030723c */ /* 0x000fe20000041830 */
[----:B------:R-:W2:Y:S07]  /*3040*/  LDSM.16.M88.4 R176, [R222+0x11080] ;  /* 0x01108000deb0783b */ /* 0x000eae0000000200 */
[-C--:B-----5:R-:W-:Y:S08]  /*3050*/  HMMA.16816.F32.BF16 R28, R148, R182.reuse, R28 ;  /* 0x000000b6941c723c */ /* 0x0a0ff0000004181c */
[C---:B------:R-:W-:Y:S08]  /*3060*/  HMMA.16816.F32.BF16 R32, R160.reuse, R182, R32 ;  /* 0x000000b6a020723c */ /* 0x040ff00000041820 */
[-C--:B------:R-:W-:Y:S08]  /*3070*/  HMMA.16816.F32.BF16 R36, R160, R184.reuse, R36 ;  /* 0x000000b8a024723c */ /* 0x080ff00000041824 */
[C---:B------:R-:W-:Y:S08]  /*3080*/  HMMA.16816.F32.BF16 R40, R148.reuse, R184, R40 ;  /* 0x000000b89428723c */ /* 0x040ff00000041828 */
[-C--:B------:R-:W-:Y:S01]  /*3090*/  HMMA.16816.F32.BF16 R44, R148, R186.reuse, R44 ;  /* 0x000000ba942c723c */ /* 0x080fe2000004182c */
[----:B------:R-:W3:Y:S07]  /*30a0*/  LDSM.16.M88.4 R148, [R221+0x10080] ;  /* 0x01008000dd94783b */ /* 0x000eee0000000200 */
[----:B------:R-:W-:Y:S01]  /*30b0*/  HMMA.16816.F32.BF16 R48, R160, R186, R48 ;  /* 0x000000baa030723c */ /* 0x000fe20000041830 */
[----:B------:R-:W4:Y:S07]  /*30c0*/  LDSM.16.M88.4 R160, [R221+0x11080] ;  /* 0x01108000dda0783b */ /* 0x000f2e0000000200 */
[-C--:B-1----:R-:W-:Y:S08]  /*30d0*/  HMMA.16816.F32.BF16 R28, R168, R188.reuse, R28 ;  /* 0x000000bca81c723c */ /* 0x082ff0000004181c */
[C---:B--2---:R-:W-:Y:S08]  /*30e0*/  HMMA.16816.F32.BF16 R32, R176.reuse, R188, R32 ;  /* 0x000000bcb020723c */ /* 0x044ff00000041820 */
[-C--:B------:R-:W-:Y:S08]  /*30f0*/  HMMA.16816.F32.BF16 R36, R176, R190.reuse, R36 ;  /* 0x000000beb024723c */ /* 0x080ff00000041824 */
[C---:B------:R-:W-:Y:S08]  /*3100*/  HMMA.16816.F32.BF16 R40, R168.reuse, R190, R40 ;  /* 0x000000bea828723c */ /* 0x040ff00000041828 */
[-C--:B------:R-:W-:Y:S01]  /*3110*/  HMMA.16816.F32.BF16 R44, R168, R192.reuse, R44 ;  /* 0x000000c0a82c723c */ /* 0x080fe2000004182c */
[----:B------:R1:W-:Y:S06]  /*3120*/  MUFU.EX2 R170, R0 ;  /* 0x0000000000aa7308 */ /* 0x0003ec0000000800 */
[----:B------:R-:W-:Y:S01]  /*3130*/  FSEL R171, R12, -INF , P3 ;  /* 0xff8000000cab7808 */ /* 0x000fe20001800000 */
[----:B------:R-:W-:Y:S01]  /*3140*/  HMMA.16816.F32.BF16 R48, R176, R192, R48 ;  /* 0x000000c0b030723c */ /* 0x000fe20000041830 */
[----:B------:R-:W2:Y:S02]  /*3150*/  LDL R179, [R1+0x14] ;  /* 0x0000140001b37983 */ /* 0x000ea40000100800 */
[----:B------:R-:W-:Y:S01]  /*3160*/  MUFU.EX2 R177, R17 ;  /* 0x0000001100b17308 */ /* 0x000fe20000000800 */
[----:B------:R-:W-:Y:S02]  /*3170*/  FSEL R168, R13, -INF , P4 ;  /* 0xff8000000da87808 */ /* 0x000fe40002000000 */
[----:B------:R-:W-:Y:S02]  /*3180*/  ISETP.GT.AND P3, PT, R243, 0x40, PT ;  /* 0x00000040f300780c */ /* 0x000fe40003f64270 */
[-C--:B---3--:R-:W-:Y:S05]  /*3190*/  HMMA.16816.F32.BF16 R28, R148, R194.reuse, R28 ;  /* 0x000000c2941c723c */ /* 0x088fea000004181c */
[----:B------:R-:W-:Y:S02]  /*31a0*/  FSEL R178, R15, -INF , P4 ;  /* 0xff8000000fb27808 */ /* 0x000fe40002000000 */
[----:B------:R-:W3:Y:S01]  /*31b0*/  LDSM.16.M88.4 R12, [R2+0x10080] ;  /* 0x01008000020c783b */ /* 0x000ee20000000200 */
[C---:B----4-:R-:W-:Y:S04]  /*31c0*/  HMMA.16816.F32.BF16 R32, R160.reuse, R194, R32 ;  /* 0x000000c2a020723c */ /* 0x050fe80000041820 */
[----:B-1----:R-:W-:Y:S01]  /*31d0*/  FFMA.FTZ R0, R234, c[0x0][0x29c], -R213 ;  /* 0x0000a700ea007a23 */ /* 0x002fe200000108d5 */
[----:B------:R-:W-:Y:S02]  /*31e0*/  FSEL R20, R20, -INF , P3 ;  /* 0xff80000014147808 */ /* 0x000fe40001800000 */
[----:B------:R-:W-:Y:S01]  /*31f0*/  FSEL R24, R24, -INF , P3 ;  /* 0xff80000018187808 */ /* 0x000fe20001800000 */
[-C--:B------:R-:W-:Y:S01]  /*3200*/  HMMA.16816.F32.BF16 R36, R160, R196.reuse, R36 ;  /* 0x000000c4a024723c */ /* 0x080fe20000041824 */
[----:B------:R1:W4:Y:S02]  /*3210*/  MUFU.EX2 R169, R0 ;  /* 0x0000000000a97308 */ /* 0x0003240000000800 */
[----:B------:R-:W-:Y:S01]  /*3220*/  ISETP.GT.AND P4, PT, R243, 0x41, PT ;  /* 0x00000041f300780c */ /* 0x000fe20003f84270 */
[--C-:B------:R-:W-:Y:S01]  /*3230*/  FFMA.FTZ R20, R20, c[0x0][0x29c], -R212.reuse ;  /* 0x0000a70014147a23 */ /* 0x100fe200000108d4 */
[----:B------:R-:W-:Y:S01]  /*3240*/  FSEL R26, R26, -INF , P3 ;  /* 0xff8000001a1a7808 */ /* 0x000fe20001800000 */
[----:B------:R-:W-:Y:S01]  /*3250*/  FFMA.FTZ R24, R24, c[0x0][0x29c], -R215 ;  /* 0x0000a70018187a23 */ /* 0x000fe200000108d7 */
[----:B------:R-:W-:Y:S01]  /*3260*/  FSEL R27, R27, -INF , P4 ;  /* 0xff8000001b1b7808 */ /* 0x000fe20002000000 */
[C---:B------:R-:W-:Y:S03]  /*3270*/  HMMA.16816.F32.BF16 R40, R148.reuse, R196, R40 ;  /* 0x000000c49428723c */ /* 0x040fe60000041828 */
[----:B------:R-:W-:Y:S01]  /*3280*/  MUFU.EX2 R176, R20 ;  /* 0x0000001400b07308 */ /* 0x000fe20000000800 */
[----:B------:R-:W-:Y:S02]  /*3290*/  FSEL R21, R21, -INF , P4 ;  /* 0xff80000015157808 */ /* 0x000fe40002000000 */
[----:B------:R-:W-:Y:S02]  /*32a0*/  FSEL R23, R23, -INF , P4 ;  /* 0xff80000017177808 */ /* 0x000fe40002000000 */
[-C--:B------:R-:W-:Y:S04]  /*32b0*/  HMMA.16816.F32.BF16 R44, R148, R198.reuse, R44 ;  /* 0x000000c6942c723c */ /* 0x080fe8000004182c */
[----:B------:R-:W-:Y:S01]  /*32c0*/  FFMA.FTZ R212, R21, c[0x0][0x29c], -R212 ;  /* 0x0000a70015d47a23 */ /* 0x000fe200000108d4 */
[----:B------:R-:W-:Y:S02]  /*32d0*/  F2FP.BF16.PACK_AB R21, R240, R239 ;  /* 0x000000eff015723e */ /* 0x000fe400000010ff */
[----:B------:R-:W-:Y:S01]  /*32e0*/  FSEL R25, R25, -INF , P4 ;  /* 0xff80000019197808 */ /* 0x000fe20002000000 */
[----:B------:R-:W-:Y:S01]  /*32f0*/  HMMA.16816.F32.BF16 R48, R160, R198, R48 ;  /* 0x000000c6a030723c */ /* 0x000fe20000041830 */
[----:B------:R-:W5:Y:S01]  /*3300*/  LDL R160, [R1+0x10] ;  /* 0x0000100001a07983 */ /* 0x000f620000100800 */
[----:B------:R-:W-:Y:S02]  /*3310*/  MUFU.EX2 R212, R212 ;  /* 0x000000d400d47308 */ /* 0x000fe40000000800 */
[--C-:B-1----:R-:W-:Y:S04]  /*3320*/  FFMA.FTZ R0, R18, c[0x0][0x29c], -R213.reuse ;  /* 0x0000a70012007a23 */ /* 0x102fe800000108d5 */
[-C--:B------:R-:W-:Y:S04]  /*3330*/  HMMA.16816.F32.BF16 R28, R4, R200.reuse, R28 ;  /* 0x000000c8041c723c */ /* 0x080fe8000004181c */
[----:B------:R1:W-:Y:S04]  /*3340*/  MUFU.EX2 R151, R0 ;  /* 0x0000000000977308 */ /* 0x0003e80000000800 */
[C---:B------:R-:W-:Y:S08]  /*3350*/  HMMA.16816.F32.BF16 R32, R8.reuse, R200, R32 ;  /* 0x000000c80820723c */ /* 0x040ff00000041820 */
[-C--:B------:R-:W-:Y:S08]  /*3360*/  HMMA.16816.F32.BF16 R36, R8, R202.reuse, R36 ;  /* 0x000000ca0824723c */ /* 0x080ff00000041824 */
[C---:B------:R-:W-:Y:S04]  /*3370*/  HMMA.16816.F32.BF16 R40, R4.reuse, R202, R40 ;  /* 0x000000ca0428723c */ /* 0x040fe80000041828 */
[--C-:B-1----:R-:W-:Y:S02]  /*3380*/  FFMA.FTZ R0, R19, c[0x0][0x29c], -R213.reuse ;  /* 0x0000a70013007a23 */ /* 0x102fe400000108d5 */
[----:B------:R-:W1:Y:S02]  /*3390*/  LDSM.16.M88.4 R16, [R2+0x11080] ;  /* 0x011080000210783b */ /* 0x000e640000000200 */
[-C--:B------:R-:W-:Y:S01]  /*33a0*/  HMMA.16816.F32.BF16 R44, R4, R204.reuse, R44 ;  /* 0x000000cc042c723c */ /* 0x080fe2000004182c */
[----:B------:R4:W1:Y:S06]  /*33b0*/  MUFU.EX2 R150, R0 ;  /* 0x0000000000967308 */ /* 0x00086c0000000800 */
[--C-:B------:R-:W-:Y:S01]  /*33c0*/  FFMA.FTZ R4, R242, c[0x0][0x29c], -R214.reuse ;  /* 0x0000a700f2047a23 */ /* 0x100fe200000108d6 */
[----:B------:R-:W-:Y:S03]  /*33d0*/  HMMA.16816.F32.BF16 R48, R8, R204, R48 ;  /* 0x000000cc0830723c */ /* 0x000fe60000041830 */
[----:B------:R1:W-:Y:S05]  /*33e0*/  MUFU.EX2 R5, R24 ;  /* 0x0000001800057308 */ /* 0x0003ea0000000800 */
[-C--:B---3--:R-:W-:Y:S05]  /*33f0*/  HMMA.16816.F32.BF16 R28, R12, R206.reuse, R28 ;  /* 0x000000ce0c1c723c */ /* 0x088fea000004181c */
[----:B----4-:R-:W-:Y:S01]  /*3400*/  FSEL R0, R22, -INF , P3 ;  /* 0xff80000016007808 */ /* 0x010fe20001800000 */
[--C-:B------:R-:W-:Y:S06]  /*3410*/  FFMA.FTZ R22, R26, c[0x0][0x29c], -R214.reuse ;  /* 0x0000a7001a167a23 */ /* 0x100fec00000108d6 */
[--C-:B------:R-:W-:Y:S01]  /*3420*/  FFMA.FTZ R0, R0, c[0x0][0x29c], -R213.reuse ;  /* 0x0000a70000007a23 */ /* 0x100fe200000108d5 */
[----:B------:R-:W-:Y:S01]  /*3430*/  MUFU.EX2 R26, R4 ;  /* 0x00000004001a7308 */ /* 0x000fe20000000800 */
[----:B------:R-:W-:Y:S02]  /*3440*/  FFMA.FTZ R213, R23, c[0x0][0x29c], -R213 ;  /* 0x0000a70017d57a23 */ /* 0x000fe400000108d5 */
[--C-:B------:R-:W-:Y:S02]  /*3450*/  FFMA.FTZ R23, R178, c[0x0][0x29c], -R214.reuse ;  /* 0x0000a700b2177a23 */ /* 0x100fe400000108d6 */
[--C-:B-1----:R-:W-:Y:S01]  /*3460*/  FFMA.FTZ R24, R238, c[0x0][0x29c], -R214.reuse ;  /* 0x0000a700ee187a23 */ /* 0x102fe200000108d6 */
[C---:B------:R-:W-:Y:S04]  /*3470*/  HMMA.16816.F32.BF16 R32, R16.reuse, R206, R32 ;  /* 0x000000ce1020723c */ /* 0x040fe80000041820 */
[----:B------:R1:W-:Y:S01]  /*3480*/  MUFU.EX2 R149, R0 ;  /* 0x0000000000957308 */ /* 0x0003e20000000800 */
[--C-:B------:R-:W-:Y:S02]  /*3490*/  FADD.FTZ R28, R28, -R3.reuse ;  /* 0x800000031c1c7221 */ /* 0x100fe40000010000 */
[----:B------:R-:W-:Y:S01]  /*34a0*/  FADD.FTZ R29, R29, -R3 ;  /* 0x800000031d1d7221 */ /* 0x000fe20000010000 */
[-C--:B------:R-:W-:Y:S04]  /*34b0*/  HMMA.16816.F32.BF16 R36, R16, R208.reuse, R36 ;  /* 0x000000d01024723c */ /* 0x080fe80000041824 */
[----:B------:R-:W-:Y:S02]  /*34c0*/  FMUL.FTZ R29, R240, R29 ;  /* 0x0000001df01d7220 */ /* 0x000fe40000410000 */
[----:B------:R-:W-:Y:S02]  /*34d0*/  MUFU.EX2 R24, R24 ;  /* 0x0000001800187308 */ /* 0x000fe40000000800 */
[C---:B------:R-:W-:Y:S08]  /*34e0*/  HMMA.16816.F32.BF16 R40, R12.reuse, R208, R40 ;  /* 0x000000d00c28723c */ /* 0x040ff00000041828 */
[----:B------:R-:W-:Y:S01]  /*34f0*/  MUFU.EX2 R23, R23 ;  /* 0x0000001700177308 */ /* 0x000fe20000000800 */
[-C--:B------:R-:W-:Y:S03]  /*3500*/  HMMA.16816.F32.BF16 R44, R12, R210.reuse, R44 ;  /* 0x000000d20c2c723c */ /* 0x080fe6000004182c */
[----:B-1----:R-:W-:Y:S04]  /*3510*/  FFMA.FTZ R0, R235, c[0x0][0x29c], -R215 ;  /* 0x0000a700eb007a23 */ /* 0x002fe800000108d7 */
[----:B------:R-:W-:Y:S01]  /*3520*/  F2FP.BF16.PACK_AB R15, R169, R170 ;  /* 0x000000aaa90f723e */ /* 0x000fe200000010ff */
[----:B------:R-:W-:Y:S01]  /*3530*/  HMMA.16816.F32.BF16 R48, R16, R210, R48 ;  /* 0x000000d21030723c */ /* 0x000fe20000041830 */
[----:B------:R1:W-:Y:S03]  /*3540*/  MUFU.EX2 R148, R0 ;  /* 0x0000000000947308 */ /* 0x0003e60000000800 */
[----:B------:R-:W-:Y:S03]  /*3550*/  F2FP.BF16.PACK_AB R12, R150, R151 ;  /* 0x00000097960c723e */ /* 0x000fe600000010ff */
[----:B------:R-:W-:Y:S01]  /*3560*/  F2FP.BF16.PACK_AB R17, R177, R237 ;  /* 0x000000edb111723e */ /* 0x000fe200000010ff */
[--C-:B------:R-:W-:Y:S01]  /*3570*/  FADD.FTZ R41, R41, -R3.reuse ;  /* 0x8000000329297221 */ /* 0x100fe20000010000 */
[----:B------:R-:W-:Y:S02]  /*3580*/  F2FP.BF16.PACK_AB R16, R212, R176 ;  /* 0x000000b0d410723e */ /* 0x000fe400000010ff */
[----:B------:R-:W3:Y:S01]  /*3590*/  MUFU.EX2 R213, R213 ;  /* 0x000000d500d57308 */ /* 0x000ee20000000800 */
[--C-:B------:R-:W-:Y:S02]  /*35a0*/  FADD.FTZ R40, R40, -R3.reuse ;  /* 0x8000000328287221 */ /* 0x100fe40000010000 */
[----:B------:R-:W-:Y:S02]  /*35b0*/  FMUL.FTZ R19, R239, R28 ;  /* 0x0000001cef137220 */ /* 0x000fe40000410000 */
[--C-:B------:R-:W-:Y:S02]  /*35c0*/  FADD.FTZ R45, R45, -R3.reuse ;  /* 0x800000032d2d7221 */ /* 0x100fe40000010000 */
[----:B------:R-:W-:Y:S01]  /*35d0*/  FADD.FTZ R44, R44, -R3 ;  /* 0x800000032c2c7221 */ /* 0x000fe20000010000 */
[----:B------:R-:W-:Y:S01]  /*35e0*/  F2FP.BF16.PACK_AB R19, R29, R19 ;  /* 0x000000131d13723e */ /* 0x000fe200000010ff */
[----:B------:R-:W-:Y:S01]  /*35f0*/  FMUL.FTZ R40, R237, R40 ;  /* 0x00000028ed287220 */ /* 0x000fe20000410000 */
[----:B------:R-:W-:Y:S01]  /*3600*/  MUFU.EX2 R22, R22 ;  /* 0x0000001600167308 */ /* 0x000fe20000000800 */
[----:B------:R-:W-:Y:S02]  /*3610*/  FMUL.FTZ R20, R177, R41 ;  /* 0x00000029b1147220 */ /* 0x000fe40000410000 */
[----:B------:R-:W-:Y:S02]  /*3620*/  FMUL.FTZ R44, R176, R44 ;  /* 0x0000002cb02c7220 */ /* 0x000fe40000410000 */
[--C-:B-1----:R-:W-:Y:S01]  /*3630*/  FFMA.FTZ R0, R236, c[0x0][0x29c], -R215.reuse ;  /* 0x0000a700ec007a23 */ /* 0x102fe200000108d7 */
[----:B------:R-:W-:Y:S01]  /*3640*/  F2FP.BF16.PACK_AB R20, R20, R40 ;  /* 0x000000281414723e */ /* 0x000fe200000010ff */
[----:B------:R-:W-:Y:S03]  /*3650*/  FMUL.FTZ R18, R212, R45 ;  /* 0x0000002dd4127220 */ /* 0x000fe60000410000 */
[----:B------:R1:W4:Y:S02]  /*3660*/  MUFU.EX2 R6, R0 ;  /* 0x0000000000067308 */ /* 0x0003240000000800 */
[----:B------:R-:W-:Y:S02]  /*3670*/  F2FP.BF16.PACK_AB R18, R18, R44 ;  /* 0x0000002c1212723e */ /* 0x000fe400000010ff */
[----:B---3--:R-:W-:Y:S01]  /*3680*/  F2FP.BF16.PACK_AB R11, R213, R149 ;  /* 0x00000095d50b723e */ /* 0x008fe200000010ff */
[--C-:B-1----:R-:W-:Y:S01]  /*3690*/  FFMA.FTZ R0, R171, c[0x0][0x29c], -R215.reuse ;  /* 0x0000a700ab007a23 */ /* 0x102fe200000108d7 */
[----:B----4-:R-:W-:Y:S04]  /*36a0*/  F2FP.BF16.PACK_AB R3, R6, R148 ;  /* 0x000000940603723e */ /* 0x010fe800000010ff */
[----:B------:R1:W-:Y:S02]  /*36b0*/  MUFU.EX2 R7, R0 ;  /* 0x0000000000077308 */ /* 0x0003e40000000800 */
[--C-:B-1----:R-:W-:Y:S02]  /*36c0*/  FFMA.FTZ R0, R168, c[0x0][0x29c], -R215.reuse ;  /* 0x0000a700a8007a23 */ /* 0x102fe400000108d7 */
[----:B------:R-:W-:Y:S06]  /*36d0*/  FFMA.FTZ R215, R25, c[0x0][0x29c], -R215 ;  /* 0x0000a70019d77a23 */ /* 0x000fec00000108d7 */
[----:B------:R1:W-:Y:S01]  /*36e0*/  MUFU.EX2 R8, R0 ;  /* 0x0000000000087308 */ /* 0x0003e20000000800 */
[--C-:B------:R-:W-:Y:S02]  /*36f0*/  FFMA.FTZ R25, R241, c[0x0][0x29c], -R214.reuse ;  /* 0x0000a700f1197a23 */ /* 0x100fe400000108d6 */
[----:B------:R-:W-:Y:S07]  /*3700*/  FFMA.FTZ R214, R27, c[0x0][0x29c], -R214 ;  /* 0x0000a7001bd67a23 */ /* 0x000fee00000108d6 */
[----:B------:R-:W3:Y:S10]  /*3710*/  MUFU.EX2 R25, R25 ;  /* 0x0000001900197308 */ /* 0x000ef40000000800 */
[----:B------:R-:W4:Y:S01]  /*3720*/  MUFU.EX2 R215, R215 ;  /* 0x000000d700d77308 */ /* 0x000f220000000800 */
[----:B-1----:R-:W1:Y:S09]  /*3730*/  LDS R0, [R245.X4+0x122a0] ;  /* 0x0122a000f5007984 */ /* 0x002e720000004800 */
[----:B------:R-:W1:Y:S01]  /*3740*/  MUFU.EX2 R214, R214 ;  /* 0x000000d600d67308 */ /* 0x000e620000000800 */
[----:B---3--:R-:W-:Y:S02]  /*3750*/  F2FP.BF16.PACK_AB R4, R26, R25 ;  /* 0x000000191a04723e */ /* 0x008fe400000010ff */
[----:B--2---:R-:W-:Y:S04]  /*3760*/  LOP3.LUT R2, R179, 0x1, RZ, 0xc0, !PT ;  /* 0x00000001b3027812 */ /* 0x004fe800078ec0ff */
[----:B------:R-:W-:Y:S02]  /*3770*/  ISETP.NE.U32.AND P3, PT, R2, 0x1, PT ;  /* 0x000000010200780c */ /* 0x000fe40003f65070 */
[----:B------:R-:W2:Y:S01]  /*3780*/  LDS R2, [R245.X4+0x12300] ;  /* 0x01230000f5027984 */ /* 0x000ea20000004800 */
[--C-:B-1----:R-:W-:Y:S02]  /*3790*/  FADD.FTZ R30, R30, -R0.reuse ;  /* 0x800000001e1e7221 */ /* 0x102fe40000010000 */
[--C-:B------:R-:W-:Y:S02]  /*37a0*/  FADD.FTZ R31, R31, -R0.reuse ;  /* 0x800000001f1f7221 */ /* 0x100fe40000010000 */
[--C-:B------:R-:W-:Y:S02]  /*37b0*/  FADD.FTZ R42, R42, -R0.reuse ;  /* 0x800000002a2a7221 */ /* 0x100fe40000010000 */
[--C-:B------:R-:W-:Y:S02]  /*37c0*/  FADD.FTZ R43, R43, -R0.reuse ;  /* 0x800000002b2b7221 */ /* 0x100fe40000010000 */
[--C-:B------:R-:W-:Y:S02]  /*37d0*/  FADD.FTZ R46, R46, -R0.reuse ;  /* 0x800000002e2e7221 */ /* 0x100fe40000010000 */
[----:B------:R-:W-:Y:S02]  /*37e0*/  FADD.FTZ R47, R47, -R0 ;  /* 0x800000002f2f7221 */ /* 0x000fe40000010000 */
[----:B------:R-:W1:Y:S01]  /*37f0*/  LDS R0, [R245.X4+0x12320] ;  /* 0x01232000f5007984 */ /* 0x000e620000004800 */
[----:B------:R-:W-:Y:S02]  /*3800*/  FMUL.FTZ R30, R170, R30 ;  /* 0x0000001eaa1e7220 */ /* 0x000fe40000410000 */
[----:B------:R-:W-:Y:S01]  /*3810*/  FMUL.FTZ R13, R169, R31 ;  /* 0x0000001fa90d7220 */ /* 0x000fe20000410000 */
[----:B------:R-:W-:Y:S01]  /*3820*/  STS [R233], R21 ;  /* 0x00000015e9007388 */ /* 0x000fe20000000800 */
[----:B------:R-:W-:Y:S02]  /*3830*/  FMUL.FTZ R42, R151, R42 ;  /* 0x0000002a972a7220 */ /* 0x000fe40000410000 */
[----:B------:R-:W-:Y:S01]  /*3840*/  FMUL.FTZ R14, R150, R43 ;  /* 0x0000002b960e7220 */ /* 0x000fe20000410000 */
[----:B------:R-:W-:Y:S01]  /*3850*/  F2FP.BF16.PACK_AB R13, R13, R30 ;  /* 0x0000001e0d0d723e */ /* 0x000fe200000010ff */
[----:B------:R-:W-:Y:S02]  /*3860*/  FMUL.FTZ R46, R149, R46 ;  /* 0x0000002e952e7220 */ /* 0x000fe40000410000 */
[----:B------:R-:W-:Y:S01]  /*3870*/  FMUL.FTZ R10, R213, R47 ;  /* 0x0000002fd50a7220 */ /* 0x000fe20000410000 */
[----:B------:R-:W-:Y:S04]  /*3880*/  F2FP.BF16.PACK_AB R14, R14, R42 ;  /* 0x0000002a0e0e723e */ /* 0x000fe800000010ff */
[----:B------:R-:W-:Y:S01]  /*3890*/  F2FP.BF16.PACK_AB R10, R10, R46 ;  /* 0x0000002e0a0a723e */ /* 0x000fe200000010ff */
[--C-:B--2---:R-:W-:Y:S02]  /*38a0*/  FADD.FTZ R33, R33, -R2.reuse ;  /* 0x8000000221217221 */ /* 0x104fe40000010000 */
[--C-:B------:R-:W-:Y:S02]  /*38b0*/  FADD.FTZ R37, R37, -R2.reuse ;  /* 0x8000000225257221 */ /* 0x100fe40000010000 */
[--C-:B------:R-:W-:Y:S02]  /*38c0*/  FADD.FTZ R49, R49, -R2.reuse ;  /* 0x8000000231317221 */ /* 0x100fe40000010000 */
[--C-:B------:R-:W-:Y:S02]  /*38d0*/  FADD.FTZ R32, R32, -R2.reuse ;  /* 0x8000000220207221 */ /* 0x100fe40000010000 */
[--C-:B------:R-:W-:Y:S02]  /*38e0*/  FADD.FTZ R36, R36, -R2.reuse ;  /* 0x8000000224247221 */ /* 0x100fe40000010000 */
[----:B------:R-:W-:Y:S01]  /*38f0*/  FADD.FTZ R48, R48, -R2 ;  /* 0x8000000230307221 */ /* 0x000fe20000010000 */
[----:B------:R-:W-:Y:S01]  /*3900*/  IADD3 R2, R233, 0x1c0, RZ ;  /* 0x000001c0e9027810 */ /* 0x000fe20007ffe0ff */
[----:B------:R-:W-:Y:S01]  /*3910*/  FMUL.FTZ R36, R7, R36 ;  /* 0x0000002407247220 */ /* 0x000fe20000410000 */
[----:B------:R-:W-:Y:S01]  /*3920*/  @P3 IADD3 R2, R233, 0x240, RZ ;  /* 0x00000240e9023810 */ /* 0x000fe20007ffe0ff */
[----:B------:R-:W-:Y:S01]  /*3930*/  FMUL.FTZ R48, R5, R48 ;  /* 0x0000003005307220 */ /* 0x000fe20000410000 */
[----:B------:R-:W-:Y:S01]  /*3940*/  F2FP.BF16.PACK_AB R7, R8, R7 ;  /* 0x000000070807723e */ /* 0x000fe200000010ff */
[----:B------:R-:W-:Y:S01]  /*3950*/  FMUL.FTZ R32, R148, R32 ;  /* 0x0000002094207220 */ /* 0x000fe20000410000 */
[----:B----4-:R-:W-:Y:S01]  /*3960*/  F2FP.BF16.PACK_AB R5, R215, R5 ;  /* 0x00000005d705723e */ /* 0x010fe200000010ff */
[----:B------:R-:W-:Y:S01]  /*3970*/  STS [R2], R15 ;  /* 0x0000000f02007388 */ /* 0x000fe20000000800 */
[----:B------:R-:W-:Y:S01]  /*3980*/  FMUL.FTZ R6, R6, R33 ;  /* 0x0000002106067220 */ /* 0x000fe20000410000 */
[----:B-----5:R-:W-:Y:S01]  /*3990*/  LOP3.LUT P3, RZ, R160, 0x4, RZ, 0xc0, !PT ;  /* 0x00000004a0ff7812 */ /* 0x020fe2000786c0ff */
[--C-:B-1----:R-:W-:Y:S01]  /*39a0*/  FADD.FTZ R34, R34, -R0.reuse ;  /* 0x8000000022227221 */ /* 0x102fe20000010000 */
[----:B------:R1:W-:Y:S01]  /*39b0*/  STS [R233+0x800], R3 ;  /* 0x00080003e9007388 */ /* 0x0003e20000000800 */
[--C-:B------:R-:W-:Y:S01]  /*39c0*/  FADD.FTZ R35, R35, -R0.reuse ;  /* 0x8000000023237221 */ /* 0x100fe20000010000 */
[----:B------:R-:W-:Y:S01]  /*39d0*/  F2FP.BF16.PACK_AB R6, R6, R32 ;  /* 0x000000200606723e */ /* 0x000fe200000010ff */
[----:B------:R-:W-:Y:S01]  /*39e0*/  FMUL.FTZ R34, R25, R34 ;  /* 0x0000002219227220 */ /* 0x000fe20000410000 */
[----:B------:R-:W-:Y:S01]  /*39f0*/  STS [R2+0x800], R4 ;  /* 0x0008000402007388 */ /* 0x000fe20000000800 */
[----:B------:R-:W-:Y:S02]  /*3a00*/  FMUL.FTZ R35, R26, R35 ;  /* 0x000000231a237220 */ /* 0x000fe40000410000 */
[----:B------:R-:W-:Y:S01]  /*3a10*/  FMUL.FTZ R8, R8, R37 ;  /* 0x0000002508087220 */ /* 0x000fe20000410000 */
[----:B------:R-:W-:Y:S01]  /*3a20*/  STS [R233+0x1000], R17 ;  /* 0x00100011e9007388 */ /* 0x000fe20000000800 */
[--C-:B------:R-:W-:Y:S02]  /*3a30*/  FADD.FTZ R38, R38, -R0.reuse ;  /* 0x8000000026267221 */ /* 0x100fe40000010000 */
[--C-:B------:R-:W-:Y:S01]  /*3a40*/  FADD.FTZ R39, R39, -R0.reuse ;  /* 0x8000000027277221 */ /* 0x100fe20000010000 */
[----:B------:R-:W-:Y:S01]  /*3a50*/  STS [R2+0x1000], R12 ;  /* 0x0010000c02007388 */ /* 0x000fe20000000800 */
[----:B------:R-:W-:Y:S01]  /*3a60*/  FMUL.FTZ R38, R24, R38 ;  /* 0x0000002618267220 */ /* 0x000fe20000410000 */
[----:B------:R-:W-:Y:S01]  /*3a70*/  F2FP.BF16.PACK_AB R8, R8, R36 ;  /* 0x000000240808723e */ /* 0x000fe200000010ff */
[----:B------:R-:W-:Y:S01]  /*3a80*/  FMUL.FTZ R39, R23, R39 ;  /* 0x0000002717277220 */ /* 0x000fe20000410000 */
[----:B------:R-:W-:Y:S01]  /*3a90*/  STS [R233+0x1800], R7 ;  /* 0x00180007e9007388 */ /* 0x000fe20000000800 */
[--C-:B------:R-:W-:Y:S02]  /*3aa0*/  FADD.FTZ R50, R50, -R0.reuse ;  /* 0x8000000032327221 */ /* 0x100fe40000010000 */
[----:B------:R-:W-:Y:S01]  /*3ab0*/  FADD.FTZ R51, R51, -R0 ;  /* 0x8000000033337221 */ /* 0x000fe20000010000 */
[----:B------:R-:W-:Y:S01]  /*3ac0*/  F2FP.BF16.PACK_AB R0, R39, R38 ;  /* 0x000000262700723e */ /* 0x000fe200000010ff */
[----:B------:R-:W-:Y:S02]  /*3ad0*/  FMUL.FTZ R9, R215, R49 ;  /* 0x00000031d7097220 */ /* 0x000fe40000410000 */
[----:B------:R-:W-:Y:S01]  /*3ae0*/  FMUL.FTZ R50, R22, R50 ;  /* 0x0000003216327220 */ /* 0x000fe20000410000 */
[----:B-1----:R-:W-:Y:S01]  /*3af0*/  F2FP.BF16.PACK_AB R3, R23, R24 ;  /* 0x000000181703723e */ /* 0x002fe200000010ff */
[C---:B------:R-:W-:Y:S01]  /*3b00*/  FMUL.FTZ R51, R214.reuse, R51 ;  /* 0x00000033d6337220 */ /* 0x040fe20000410000 */
[----:B------:R-:W-:Y:S03]  /*3b10*/  F2FP.BF16.PACK_AB R9, R9, R48 ;  /* 0x000000300909723e */ /* 0x000fe600000010ff */
[----:B------:R1:W-:Y:S04]  /*3b20*/  STS [R2+0x1800], R3 ;  /* 0x0018000302007388 */ /* 0x0003e80000000800 */
[----:B------:R-:W-:Y:S04]  /*3b30*/  STS [R233+0x2000], R16 ;  /* 0x00200010e9007388 */ /* 0x000fe80000000800 */
[----:B------:R-:W-:Y:S04]  /*3b40*/  STS [R2+0x2000], R11 ;  /* 0x0020000b02007388 */ /* 0x000fe80000000800 */
[----:B------:R-:W-:Y:S01]  /*3b50*/  STS [R233+0x2800], R5 ;  /* 0x00280005e9007388 */ /* 0x000fe20000000800 */
[----:B-1----:R-:W-:Y:S05]  /*3b60*/  F2FP.BF16.PACK_AB R3, R214, R22 ;  /* 0x00000016d603723e */ /* 0x002fea00000010ff */
[----:B------:R1:W-:Y:S04]  /*3b70*/  STS [R2+0x2800], R3 ;  /* 0x0028000302007388 */ /* 0x0003e80000000800 */
[----:B------:R-:W-:Y:S01]  /*3b80*/  BAR.SYNC.DEFER_BLOCKING 0x0 ;  /* 0x0000000000007b1d */ /* 0x000fe20000010000 */
[----:B-1----:R-:W-:Y:S07]  /*3b90*/  F2FP.BF16.PACK_AB R3, R35, R34 ;  /* 0x000000222303723e */ /* 0x002fee00000010ff */
[----:B------:R-:W-:Y:S04]  /*3ba0*/  STS [R233+0x3000], R19 ;  /* 0x00300013e9007388 */ /* 0x000fe80000000800 */
[----:B------:R-:W-:Y:S04]  /*3bb0*/  STS [R2+0x3000], R13 ;  /* 0x0030000d02007388 */ /* 0x000fe80000000800 */
[----:B------:R-:W-:Y:S04]  /*3bc0*/  STS [R233+0x3800], R6 ;  /* 0x00380006e9007388 */ /* 0x000fe80000000800 */
[----:B------:R1:W-:Y:S04]  /*3bd0*/  STS [R2+0x3800], R3 ;  /* 0x0038000302007388 */ /* 0x0003e80000000800 */
[----:B------:R-:W-:Y:S04]  /*3be0*/  STS [R233+0x4000], R20 ;  /* 0x00400014e9007388 */ /* 0x000fe80000000800 */
[----:B------:R-:W-:Y:S04]  /*3bf0*/  STS [R2+0x4000], R14 ;  /* 0x0040000e02007388 */ /* 0x000fe80000000800 */
[----:B------:R-:W-:Y:S04]  /*3c00*/  STS [R233+0x4800], R8 ;  /* 0x00480008e9007388 */ /* 0x000fe80000000800 */
[----:B------:R2:W-:Y:S04]  /*3c10*/  STS [R2+0x4800], R0 ;  /* 0x0048000002007388 */ /* 0x0005e80000000800 */
[----:B------:R-:W-:Y:S04]  /*3c20*/  STS [R233+0x5000], R18 ;  /* 0x00500012e9007388 */ /* 0x000fe80000000800 */
[----:B------:R-:W-:Y:S01]  /*3c30*/  STS [R2+0x5000], R10 ;  /* 0x0050000a02007388 */ /* 0x000fe20000000800 */
[----:B-1----:R-:W-:Y:S03]  /*3c40*/  F2FP.BF16.PACK_AB R3, R51, R50 ;  /* 0x000000323303723e */ /* 0x002fe600000010ff */
[----:B------:R-:W-:Y:S04]  /*3c50*/  STS [R233+0x5800], R9 ;  /* 0x00580009e9007388 */ /* 0x000fe80000000800 */
[----:B------:R1:W-:Y:S04]  /*3c60*/  STS [R2+0x5800], R3 ;  /* 0x0058000302007388 */ /* 0x0003e80000000800 */
[----:B------:R-:W-:Y:S01]  /*3c70*/  LDSM.16.MT88.4 R4, [R216+0x12480] ;  /* 0x01248000d804783b */ /* 0x000fe20000004200 */
[----:B--2---:R-:W-:Y:S07]  /*3c80*/  SHF.L.U32 R0, R226, 0x1, RZ ;  /* 0x00000001e2007819 */ /* 0x004fee00000006ff */
[----:B------:R-:W-:Y:S08]  /*3c90*/  LDSM.16.MT88.4 R12, [R216+0x13480] ;  /* 0x01348000d80c783b */ /* 0x000ff00000004200 */
[----:B------:R-:W2:Y:S01]  /*3ca0*/  LDSM.16.MT88.4 R8, [R0+0xe080] ;  /* 0x00e080000008783b */ /* 0x000ea20000004200 */
[C---:B-1----:R-:W-:Y:S02]  /*3cb0*/  IADD3 R2, R217.reuse, 0x20, RZ ;  /* 0x00000020d9027810 */ /* 0x042fe40007ffe0ff */
[----:B------:R-:W-:Y:S05]  /*3cc0*/  @P3 IADD3 R2, R217, -0x20, RZ ;  /* 0xffffffe0d9023810 */ /* 0x000fea0007ffe0ff */
[----:B------:R-:W1:Y:S01]  /*3cd0*/  LDSM.16.MT88.4 R16, [R216+0x14480] ;  /* 0x01448000d810783b */ /* 0x000e620000004200 */
[----:B------:R-:W-:Y:S07]  /*3ce0*/  PLOP3.LUT P3, PT, PT, PT, UP0, 0x80, 0x0 ;  /* 0x000000000000781c */ /* 0x000fee0003f6f008 */
[----:B------:R-:W3:Y:S08]  /*3cf0*/  LDSM.16.MT88.4 R20, [R0+0x10080] ;  /* 0x010080000014783b */ /* 0x000ef00000004200 */
[----:B------:R-:W-:Y:S08]  /*3d00*/  LDSM.16.MT88.4 R24, [R216+0x12880] ;  /* 0x01288000d818783b */ /* 0x000ff00000004200 */
[----:B------:R-:W4:Y:S01]  /*3d10*/  LDSM.16.MT88.4 R28, [R0+0xe880] ;  /* 0x00e88000001c783b */ /* 0x000f220000004200 */
[-C--:B--2---:R-:W-:Y:S07]  /*3d20*/  HMMA.16816.F32.BF16 R52, R4, R8.reuse, R52 ;  /* 0x000000080434723c */ /* 0x084fee0000041834 */
[----:B------:R-:W2:Y:S01]  /*3d30*/  LDSM.16.MT88.4 R32, [R216+0x13880] ;  /* 0x01388000d820783b */ /* 0x000ea20000004200 */
[-C--:B------:R-:W-:Y:S07]  /*3d40*/  HMMA.16816.F32.BF16 R56, R12, R8.reuse, R56 ;  /* 0x000000080c38723c */ /* 0x080fee0000041838 */
[----:B------:R-:W5:Y:S01]  /*3d50*/  LDSM.16.MT88.4 R36, [R216+0x14880] ;  /* 0x01488000d824783b */ /* 0x000f620000004200 */
[C---:B-1----:R-:W-:Y:S07]  /*3d60*/  HMMA.16816.F32.BF16 R60, R16.reuse, R8, R60 ;  /* 0x00000008103c723c */ /* 0x042fee000004183c */
[----:B------:R-:W1:Y:S01]  /*3d70*/  LDSM.16.MT88.4 R40, [R0+0x10880] ;  /* 0x010880000028783b */ /* 0x000e620000004200 */
[-C--:B------:R-:W-:Y:S08]  /*3d80*/  HMMA.16816.F32.BF16 R64, R16, R10.reuse, R64 ;  /* 0x0000000a1040723c */ /* 0x080ff00000041840 */
[-C--:B------:R-:W-:Y:S08]  /*3d90*/  HMMA.16816.F32.BF16 R68, R12, R10.reuse, R68 ;  /* 0x0000000a0c44723c */ /* 0x080ff00000041844 */
[C---:B------:R-:W-:Y:S01]  /*3da0*/  HMMA.16816.F32.BF16 R72, R4.reuse, R10, R72 ;  /* 0x0000000a0448723c */ /* 0x040fe20000041848 */
[----:B------:R-:W-:Y:S07]  /*3db0*/  LDSM.16.MT88.4 R8, [R0+0xf080] ;  /* 0x00f080000008783b */ /* 0x000fee0000004200 */
[-C--:B---3--:R-:W-:Y:S08]  /*3dc0*/  HMMA.16816.F32.BF16 R76, R4, R20.reuse, R76 ;  /* 0x00000014044c723c */ /* 0x088ff0000004184c */
[-C--:B------:R-:W-:Y:S08]  /*3dd0*/  HMMA.16816.F32.BF16 R80, R12, R20.reuse, R80 ;  /* 0x000000140c50723c */ /* 0x080ff00000041850 */
[C---:B------:R-:W-:Y:S08]  /*3de0*/  HMMA.16816.F32.BF16 R84, R16.reuse, R20, R84 ;  /* 0x000000141054723c */ /* 0x040ff00000041854 */
[-C--:B------:R-:W-:Y:S01]  /*3df0*/  HMMA.16816.F32.BF16 R88, R16, R22.reuse, R88 ;  /* 0x000000161058723c */ /* 0x080fe20000041858 */
[----:B------:R-:W-:Y:S07]  /*3e00*/  LDSM.16.MT88.4 R16, [R216+0x14c80] ;  /* 0x014c8000d810783b */ /* 0x000fee0000004200 */
[-C--:B------:R-:W-:Y:S01]  /*3e10*/  HMMA.16816.F32.BF16 R92, R12, R22.reuse, R92 ;  /* 0x000000160c5c723c */ /* 0x080fe2000004185c */
[----:B------:R-:W-:Y:S07]  /*3e20*/  LDSM.16.MT88.4 R12, [R216+0x13c80] ;  /* 0x013c8000d80c783b */ /* 0x000fee0000004200 */
[----:B------:R-:W-:Y:S01]  /*3e30*/  HMMA.16816.F32.BF16 R96, R4, R22, R96 ;  /* 0x000000160460723c */ /* 0x000fe20000041860 */
[----:B------:R-:W3:Y:S07]  /*3e40*/  LDSM.16.MT88.4 R4, [R216+0x12c80] ;  /* 0x012c8000d804783b */ /* 0x000eee0000004200 */
[-C--:B----4-:R-:W-:Y:S01]  /*3e50*/  HMMA.16816.F32.BF16 R52, R24, R28.reuse, R52 ;  /* 0x0000001c1834723c */ /* 0x090fe20000041834 */
[----:B------:R-:W4:Y:S07]  /*3e60*/  LDSM.16.MT88.4 R20, [R0+0x11080] ;  /* 0x011080000014783b */ /* 0x000f2e0000004200 */
[-C--:B--2---:R-:W-:Y:S08]  /*3e70*/  HMMA.16816.F32.BF16 R56, R32, R28.reuse, R56 ;  /* 0x0000001c2038723c */ /* 0x084ff00000041838 */
[C---:B-----5:R-:W-:Y:S08]  /*3e80*/  HMMA.16816.F32.BF16 R60, R36.reuse, R28, R60 ;  /* 0x0000001c243c723c */ /* 0x060ff0000004183c */
[-C--:B------:R-:W-:Y:S08]  /*3e90*/  HMMA.16816.F32.BF16 R64, R36, R30.reuse, R64 ;  /* 0x0000001e2440723c */ /* 0x080ff00000041840 */
[-C--:B------:R-:W-:Y:S08]  /*3ea0*/  HMMA.16816.F32.BF16 R68, R32, R30.reuse, R68 ;  /* 0x0000001e2044723c */ /* 0x080ff00000041844 */
[C---:B------:R-:W-:Y:S01]  /*3eb0*/  HMMA.16816.F32.BF16 R72, R24.reuse, R30, R72 ;  /* 0x0000001e1848723c */ /* 0x040fe20000041848 */
[----:B------:R-:W-:Y:S07]  /*3ec0*/  LDSM.16.MT88.4 R28, [R216+0x13080] ;  /* 0x01308000d81c783b */ /* 0x000fee0000004200 */
[-C--:B-1----:R-:W-:Y:S08]  /*3ed0*/  HMMA.16816.F32.BF16 R76, R24, R40.reuse, R76 ;  /* 0x00000028184c723c */ /* 0x082ff0000004184c */
[-C--:B------:R-:W-:Y:S08]  /*3ee0*/  HMMA.16816.F32.BF16 R80, R32, R40.reuse, R80 ;  /* 0x000000282050723c */ /* 0x080ff00000041850 */
[C---:B------:R-:W-:Y:S08]  /*3ef0*/  HMMA.16816.F32.BF16 R84, R36.reuse, R40, R84 ;  /* 0x000000282454723c */ /* 0x040ff00000041854 */
[-C--:B------:R-:W-:Y:S01]  /*3f00*/  HMMA.16816.F32.BF16 R88, R36, R42.reuse, R88 ;  /* 0x0000002a2458723c */ /* 0x080fe20000041858 */
[----:B------:R-:W-:Y:S07]  /*3f10*/  LDSM.16.MT88.4 R36, [R216+0x14080] ;  /* 0x01408000d824783b */ /* 0x000fee0000004200 */
[-C--:B------:R-:W-:Y:S01]  /*3f20*/  HMMA.16816.F32.BF16 R92, R32, R42.reuse, R92 ;  /* 0x0000002a205c723c */ /* 0x080fe2000004185c */
[----:B------:R-:W1:Y:S07]  /*3f30*/  LDSM.16.MT88.4 R32, [R0+0xf880] ;  /* 0x00f880000020783b */ /* 0x000e6e0000004200 */
[----:B------:R-:W-:Y:S01]  /*3f40*/  HMMA.16816.F32.BF16 R96, R24, R42, R96 ;  /* 0x0000002a1860723c */ /* 0x000fe20000041860 */
[----:B------:R-:W2:Y:S07]  /*3f50*/  LDSM.16.MT88.4 R24, [R216+0x15080] ;  /* 0x01508000d818783b */ /* 0x000eae0000004200 */
[-C--:B---3--:R-:W-:Y:S08]  /*3f60*/  HMMA.16816.F32.BF16 R52, R4, R8.reuse, R52 ;  /* 0x000000080434723c */ /* 0x088ff00000041834 */
[-C--:B------:R-:W-:Y:S08]  /*3f70*/  HMMA.16816.F32.BF16 R56, R12, R8.reuse, R56 ;  /* 0x000000080c38723c */ /* 0x080ff00000041838 */
[C---:B------:R-:W-:Y:S08]  /*3f80*/  HMMA.16816.F32.BF16 R60, R16.reuse, R8, R60 ;  /* 0x00000008103c723c */ /* 0x040ff0000004183c */
[-C--:B------:R-:W-:Y:S08]  /*3f90*/  HMMA.16816.F32.BF16 R64, R16, R10.reuse, R64 ;  /* 0x0000000a1040723c */ /* 0x080ff00000041840 */
[-C--:B------:R-:W-:Y:S08]  /*3fa0*/  HMMA.16816.F32.BF16 R68, R12, R10.reuse, R68 ;  /* 0x0000000a0c44723c */ /* 0x080ff00000041844 */
[C---:B------:R-:W-:Y:S01]  /*3fb0*/  HMMA.16816.F32.BF16 R72, R4.reuse, R10, R72 ;  /* 0x0000000a0448723c */ /* 0x040fe20000041848 */
[----:B------:R-:W3:Y:S07]  /*3fc0*/  LDSM.16.MT88.4 R8, [R0+0x11880] ;  /* 0x011880000008783b */ /* 0x000eee0000004200 */
[-C--:B----4-:R-:W-:Y:S01]  /*3fd0*/  HMMA.16816.F32.BF16 R76, R4, R20.reuse, R76 ;  /* 0x00000014044c723c */ /* 0x090fe2000004184c */
[----:B------:R-:W-:Y:S07]  /*3fe0*/  BAR.SYNC.DEFER_BLOCKING 0x0 ;  /* 0x0000000000007b1d */ /* 0x000fee0000010000 */
[-C--:B------:R-:W-:Y:S08]  /*3ff0*/  HMMA.16816.F32.BF16 R80, R12, R20.reuse, R80 ;  /* 0x000000140c50723c */ /* 0x080ff00000041850 */
[C---:B------:R-:W-:Y:S08]  /*4000*/  HMMA.16816.F32.BF16 R84, R16.reuse, R20, R84 ;  /* 0x000000141054723c */ /* 0x040ff00000041854 */
[-C--:B------:R-:W-:Y:S01]  /*4010*/  HMMA.16816.F32.BF16 R88, R16, R22.reuse, R88 ;  /* 0x000000161058723c */ /* 0x080fe20000041858 */
[----:B------:R4:W3:Y:S07]  /*4020*/  LDSM.16.M88.4 R40, [R217] ;  /* 0x00000000d928783b */ /* 0x0008ee0000000200 */
[-C--:B------:R-:W-:Y:S01]  /*4030*/  HMMA.16816.F32.BF16 R92, R12, R22.reuse, R92 ;  /* 0x000000160c5c723c */ /* 0x080fe2000004185c */
[----:B------:R4:W3:Y:S07]  /*4040*/  LDSM.16.M88.4 R44, [R217+0x800] ;  /* 0x00080000d92c783b */ /* 0x0008ee0000000200 */
[----:B------:R-:W-:Y:S01]  /*4050*/  HMMA.16816.F32.BF16 R96, R4, R22, R96 ;  /* 0x000000160460723c */ /* 0x000fe20000041860 */
[----:B------:R4:W3:Y:S07]  /*4060*/  LDSM.16.MT88.4 R16, [R0+0x80] ;  /* 0x000080000010783b */ /* 0x0008ee0000004200 */
[-C--:B-1----:R-:W-:Y:S01]  /*4070*/  HMMA.16816.F32.BF16 R52, R28, R32.reuse, R52 ;  /* 0x000000201c34723c */ /* 0x082fe20000041834 */
[----:B------:R4:W1:Y:S07]  /*4080*/  LDSM.16.MT88.4 R48, [R0+0x3080] ;  /* 0x003080000030783b */ /* 0x00086e0000004200 */
[-C--:B------:R-:W-:Y:S01]  /*4090*/  HMMA.16816.F32.BF16 R56, R36, R32.reuse, R56 ;  /* 0x000000202438723c */ /* 0x080fe20000041838 */
[----:B------:R4:W1:Y:S07]  /*40a0*/  LDSM.16.M88.4 R148, [R2] ;  /* 0x000000000294783b */ /* 0x00086e0000000200 */
[C---:B--2---:R-:W-:Y:S01]  /*40b0*/  HMMA.16816.F32.BF16 R60, R24.reuse, R32, R60 ;  /* 0x00000020183c723c */ /* 0x044fe2000004183c */
[----:B------:R4:W2:Y:S07]  /*40c0*/  LDSM.16.M88.4 R168, [R2+0x800] ;  /* 0x0008000002a8783b */ /* 0x0008ae0000000200 */
[-C--:B------:R-:W-:Y:S01]  /*40d0*/  HMMA.16816.F32.BF16 R64, R24, R34.reuse, R64 ;  /* 0x000000221840723c */ /* 0x080fe20000041840 */
[----:B------:R4:W1:Y:S07]  /*40e0*/  LDSM.16.MT88.4 R160, [R0+0x880] ;  /* 0x0008800000a0783b */ /* 0x00086e0000004200 */
[-C--:B------:R-:W-:Y:S01]  /*40f0*/  HMMA.16816.F32.BF16 R68, R36, R34.reuse, R68 ;  /* 0x000000222444723c */ /* 0x080fe20000041844 */
[----:B------:R4:W1:Y:S07]  /*4100*/  LDSM.16.MT88.4 R176, [R0+0x3880] ;  /* 0x0038800000b0783b */ /* 0x00086e0000004200 */
[C---:B------:R-:W-:Y:S08]  /*4110*/  HMMA.16816.F32.BF16 R72, R28.reuse, R34, R72 ;  /* 0x000000221c48723c */ /* 0x040ff00000041848 */
[-C--:B---3--:R-:W-:Y:S08]  /*4120*/  HMMA.16816.F32.BF16 R76, R28, R8.reuse, R76 ;  /* 0x000000081c4c723c */ /* 0x088ff0000004184c */
[-C--:B------:R-:W-:Y:S08]  /*4130*/  HMMA.16816.F32.BF16 R80, R36, R8.reuse, R80 ;  /* 0x000000082450723c */ /* 0x080ff00000041850 */
[C---:B------:R-:W-:Y:S08]  /*4140*/  HMMA.16816.F32.BF16 R84, R24.reuse, R8, R84 ;  /* 0x000000081854723c */ /* 0x040ff00000041854 */
[-C--:B------:R-:W-:Y:S08]  /*4150*/  HMMA.16816.F32.BF16 R88, R24, R10.reuse, R88 ;  /* 0x0000000a1858723c */ /* 0x080ff00000041858 */
[-C--:B------:R-:W-:Y:S08]  /*4160*/  HMMA.16816.F32.BF16 R92, R36, R10.reuse, R92 ;  /* 0x0000000a245c723c */ /* 0x080ff0000004185c */
[----:B------:R-:W-:Y:S01]  /*4170*/  HMMA.16816.F32.BF16 R96, R28, R10, R96 ;  /* 0x0000000a1c60723c */ /* 0x000fe20000041860 */
[----:B------:R-:W-:-:S07]  /*4180*/  @P3 BRA `(.L_x_2) ;  /* 0x0000036000003947 */ /* 0x000fce0003800000 */
[----:B-12-4-:R-:W-:Y:S01]  /*4190*/  P2R R12, PR, RZ, 0x1 ;  /* 0x00000001ff0c7803 */ /* 0x016fe20000000000 */
[----:B------:R-:W2:Y:S01]  /*41a0*/  LDL.64 R20, [R1+0x8] ;  /* 0x0000080001147983 */ /* 0x000ea20000100a00 */
[----:B------:R-:W-:Y:S01]  /*41b0*/  USHF.R.S32.HI UR21, URZ, 0x1f, UR19 ;  /* 0x0000001f3f157899 */ /* 0x000fe20008011413 */
[----:B------:R-:W-:Y:S01]  /*41c0*/  IMAD.MOV.U32 R4, RZ, RZ, R246 ;  /* 0x000000ffff047224 */ /* 0x000fe200078e00f6 */
[----:B------:R-:W-:Y:S01]  /*41d0*/  ULDC.64 UR6, c[0x0][0x208] ;  /* 0x0000820000067ab9 */ /* 0x000fe20000000a00 */
[----:B------:R-:W-:Y:S01]  /*41e0*/  IMAD.MOV.U32 R5, RZ, RZ, R247 ;  /* 0x000000ffff057224 */ /* 0x000fe200078e00f7 */
[----:B------:R-:W1:Y:S01]  /*41f0*/  S2R R3, SR_CTAID.Y ;  /* 0x0000000000037919 */ /* 0x000e620000002600 */
[----:B------:R-:W-:Y:S01]  /*4200*/  UIMAD.WIDE.U32 UR22, UR19, UR6, URZ ;  /* 0x00000006131672a5 */ /* 0x000fe2000f8e003f */
[----:B------:R-:W-:Y:S01]  /*4210*/  IMAD.MOV.U32 R13, RZ, RZ, c[0x0][0x208] ;  /* 0x00008200ff0d7624 */ /* 0x000fe200078e00ff */
[----:B------:R-:W-:Y:S01]  /*4220*/  UIMAD UR21, UR21, UR6, URZ ;  /* 0x00000006151572a4 */ /* 0x000fe2000f8e023f */
[----:B------:R-:W-:Y:S01]  /*4230*/  IMAD.MOV.U32 R7, RZ, RZ, 0x6 ;  /* 0x00000006ff077424 */ /* 0x000fe200078e00ff */
[----:B------:R-:W-:Y:S01]  /*4240*/  USHF.L.U32 UR6, UR19, 0x6, URZ ;  /* 0x0000000613067899 */ /* 0x000fe2000800063f */
[C---:B------:R-:W-:Y:S01]  /*4250*/  IMAD.SHL.U32 R14, R13.reuse, 0x40, RZ ;  /* 0x000000400d0e7824 */ /* 0x040fe200078e00ff */
[----:B------:R-:W-:Y:S01]  /*4260*/  UIMAD UR21, UR19, UR7, UR21 ;  /* 0x00000007131572a4 */ /* 0x000fe2000f8e0215 */
[----:B------:R-:W-:Y:S01]  /*4270*/  IMAD.U32 R9, RZ, RZ, UR22 ;  /* 0x00000016ff097e24 */ /* 0x000fe2000f8e00ff */
[----:B------:R-:W-:Y:S02]  /*4280*/  SHF.L.U64.HI R13, R13, R7, c[0x0][0x20c] ;  /* 0x000083000d0d7619 */ /* 0x000fe40000010207 */
[----:B------:R-:W-:Y:S06]  /*4290*/  UIADD3 UR21, UR23, UR21, URZ ;  /* 0x0000001517157290 */ /* 0x000fec000fffe03f */
[----:B------:R-:W-:Y:S01]  /*42a0*/  IMAD.U32 R8, RZ, RZ, UR21 ;  /* 0x00000015ff087e24 */ /* 0x000fe2000f8e00ff */
[----:B-1----:R-:W-:Y:S01]  /*42b0*/  SHF.R.S32.HI R6, RZ, 0x1f, R3 ;  /* 0x0000001fff067819 */ /* 0x002fe20000011403 */
[C---:B------:R-:W-:Y:S04]  /*42c0*/  IMAD.WIDE.U32 R4, R3.reuse, c[0x0][0x288], R4 ;  /* 0x0000a20003047a25 */ /* 0x040fe800078e0004 */
[----:B------:R-:W-:Y:S04]  /*42d0*/  IMAD R6, R6, c[0x0][0x288], RZ ;  /* 0x0000a20006067a24 */ /* 0x000fe800078e02ff */
[----:B------:R-:W-:Y:S01]  /*42e0*/  IMAD R6, R3, c[0x0][0x28c], R6 ;  /* 0x0000a30003067a24 */ /* 0x000fe200078e0206 */
[----:B------:R-:W-:Y:S01]  /*42f0*/  IADD3 R3, P3, R4, UR5, RZ ;  /* 0x0000000504037c10 */ /* 0x000fe2000ff7e0ff */
[----:B------:R-:W-:Y:S03]  /*4300*/  IMAD.U32 R4, RZ, RZ, UR22 ;  /* 0x00000016ff047e24 */ /* 0x000fe6000f8e00ff */
[----:B------:R-:W-:Y:S02]  /*4310*/  IADD3.X R5, R5, UR9, R6, P3, !PT ;  /* 0x0000000905057c10 */ /* 0x000fe40009ffe406 */
[C---:B------:R-:W-:Y:S02]  /*4320*/  LEA R6, P3, R3.reuse, c[0x0][0x280], 0x2 ;  /* 0x0000a00003067a11 */ /* 0x040fe400078610ff */
[----:B------:R-:W-:Y:S02]  /*4330*/  LEA R4, P4, R4, R250, 0x7 ;  /* 0x000000fa04047211 */ /* 0x000fe400078838ff */
[----:B------:R-:W-:Y:S01]  /*4340*/  LEA.HI.X R7, R3, c[0x0][0x284], R5, 0x2, P3 ;  /* 0x0000a10003077a11 */ /* 0x000fe200018f1405 */
[----:B------:R-:W-:Y:S01]  /*4350*/  IMAD.U32 R3, RZ, RZ, UR6 ;  /* 0x00000006ff037e24 */ /* 0x000fe2000f8e00ff */
[----:B------:R-:W-:Y:S01]  /*4360*/  LEA.HI.X R5, R9, R251, R8, 0x7, P4 ;  /* 0x000000fb09057211 */ /* 0x000fe200020f3c08 */
[----:B------:R-:W-:Y:S01]  /*4370*/  IMAD.U32 R8, RZ, RZ, UR6 ;  /* 0x00000006ff087e24 */ /* 0x000fe2000f8e00ff */
[----:B------:R-:W-:Y:S04]  /*4380*/  IADD3 R10, P4, P3, R14, 0x80, R4 ;  /* 0x000000800e0a7810 */ /* 0x000fe80007b9e004 */
[----:B------:R-:W-:Y:S02]  /*4390*/  IADD3.X R11, R13, RZ, R5, P4, P3 ;  /* 0x000000ff0d0b7210 */ /* 0x000fe400027e6405 */
[----:B------:R-:W-:Y:S02]  /*43a0*/  LEA R6, P3, R3, R6, 0x2 ;  /* 0x0000000603067211 */ /* 0x000fe400078610ff */
[----:B------:R-:W-:Y:S02]  /*43b0*/  IADD3 R3, -R248, c[0x0][0x168], -R3 ;  /* 0x00005a00f8037a10 */ /* 0x000fe40007ffe903 */
[----:B------:R-:W-:Y:S02]  /*43c0*/  LEA.HI.X.SX32 R7, R8, R7, 0x2, P3 ;  /* 0x0000000708077211 */ /* 0x000fe400018f16ff */
[----:B------:R-:W-:Y:S02]  /*43d0*/  IADD3 R8, P4, R14, R4, RZ ;  /* 0x000000040e087210 */ /* 0x000fe40007f9e0ff */
[C---:B------:R-:W-:Y:S03]  /*43e0*/  LOP3.LUT P3, RZ, R252.reuse, 0x1, RZ, 0xc0, !PT ;  /* 0x00000001fcff7812 */ /* 0x040fe6000786c0ff */
[----:B------:R-:W-:Y:S01]  /*43f0*/  IMAD.X R9, R13, 0x1, R5, P4 ;  /* 0x000000010d097824 */ /* 0x000fe200020e0605 */
[C---:B------:R-:W-:Y:S02]  /*4400*/  ISETP.LT.OR P4, PT, R3.reuse, 0x1, !P3 ;  /* 0x000000010300780c */ /* 0x040fe40005f81670 */
[C---:B------:R-:W-:Y:S11]  /*4410*/  ISETP.LT.OR P3, PT, R3.reuse, 0x21, !P3 ;  /* 0x000000210300780c */ /* 0x040ff60005f61670 */
[----:B------:R-:W-:Y:S01]  /*4420*/  @!PT LDS RZ, [RZ] ;  /* 0x00000000fffff984 */ /* 0x000fe20000000800 */
[----:B------:R-:W-:Y:S01]  /*4430*/  @!PT LDS RZ, [RZ] ;  /* 0x00000000fffff984 */ /* 0x000fe20000000800 */
[----:B------:R-:W-:Y:S01]  /*4440*/  @!PT LDS RZ, [RZ] ;  /* 0x00000000fffff984 */ /* 0x000fe20000000800 */
[----:B------:R1:W-:Y:S01]  /*4450*/  LDGSTS.E.BYPASS.LTC128B.128 [R244+0xe080], [R4.64], !P4 ;  /* 0x0e08000004f47fae */ /* 0x0003e2000e101d4e */
[----:B------:R-:W-:Y:S04]  /*4460*/  LOP3.LUT P4, RZ, R252, 0x2, RZ, 0xc0, !PT ;  /* 0x00000002fcff7812 */ /* 0x000fe8000788c0ff */
[C---:B------:R-:W-:Y:S02]  /*4470*/  ISETP.LT.OR P0, PT, R3.reuse, 0x1, !P4 ;  /* 0x000000010300780c */ /* 0x040fe40006701670 */
[----:B------:R-:W-:Y:S11]  /*4480*/  ISETP.LT.OR P4, PT, R3, 0x21, !P4 ;  /* 0x000000210300780c */ /* 0x000ff60006781670 */
[----:B------:R1:W-:Y:S01]  /*4490*/  LDGSTS.E.BYPASS.LTC128B.128 [R244+0x10080], [R4.64+0x80], !P0 ;  /* 0x1008008004f47fae */ /* 0x0003e2000c101d4e */
[----:B------:R-:W-:Y:S04]  /*44a0*/  ISETP.NE.AND P0, PT, R12, RZ, PT ;  /* 0x000000ff0c00720c */ /* 0x000fe80003f05270 */
[----:B------:R1:W-:Y:S05]  /*44b0*/  LDGSTS.E.BYPASS.LTC128B.128 [R244+0xf080], [R8.64], !P3 ;  /* 0x0f08000008f47fae */ /* 0x0003ea000d901d4e */
[----:B------:R1:W-:Y:S01]  /*44c0*/  LDGSTS.E.BYPASS.LTC128B.128 [R244+0x11080], [R10.64], !P4 ;  /* 0x110800000af47fae */ /* 0x0003e2000e101d4e */
[----:B--2---:R-:W-:Y:S05]  /*44d0*/  @!P2 IMAD.SHL.U32 R3, R20, 0x10, RZ ;  /* 0x000000101403a824 */ /* 0x004fea00078e00ff */
[----:B------:R1:W-:Y:S02]  /*44e0*/  @!P2 LDGSTS.E.BYPASS.LTC128B.128 [R3+0x12280], [R6.64] ;  /* 0x122800000603afae */ /* 0x0003e4000b901d4e */
.L_x_2:
[-C--:B-12-4-:R-:W-:Y:S01]  /*44f0*/  HMMA.16816.F32.BF16 R4, R40, R16.reuse, RZ ;  /* 0x000000102804723c */ /* 0x096fe200000418ff */
[----:B------:R-:W2:Y:S01]  /*4500*/  LDL.64 R236, [R1+0x18] ;  /* 0x0000180001ec7983 */ /* 0x000ea20000100a00 */
[----:B------:R-:W-:Y:S02]  /*4510*/  USHF.L.U32 UR16, UR16, 0xd, URZ ;  /* 0x0000000d10107899 */ /* 0x000fe4000800063f */
[----:B------:R-:W-:Y:S01]  /*4520*/  UISETP.GE.AND UP0, UPT, UR19, UR18, UPT ;  /* 0x000000121300728c */ /* 0x000fe2000bf06270 */
[----:B------:R-:W3:Y:S01]  /*4530*/  LDL R234, [R1+0x20] ;  /* 0x0000200001ea7983 */ /* 0x000ee20000100800 */
[----:B------:R-:W-:Y:S02]  /*4540*/  UIADD3 UR7, UR4, 0x1, URZ ;  /* 0x0000000104077890 */ /* 0x000fe4000fffe03f */
[C---:B------:R-:W-:Y:S01]  /*4550*/  HMMA.16816.F32.BF16 R8, R44.reuse, R16, RZ ;  /* 0x000000102c08723c */ /* 0x040fe200000418ff */
[----:B------:R-:W-:Y:S01]  /*4560*/  LDSM.16.M88.4 R36, [R217+0x1000] ;  /* 0x00100000d924783b */ /* 0x000fe20000000200 */
[----:B------:R-:W-:Y:S02]  /*4570*/  UISETP.GE.AND UP2, UPT, UR4, 0x1, UPT ;  /* 0x000000010400788c */ /* 0x000fe4000bf46270 */
[----:B------:R-:W-:Y:S01]  /*4580*/  IMAD.U32 R3, RZ, RZ, UR16 ;  /* 0x00000010ff037e24 */ /* 0x000fe2000f8e00ff */
[----:B------:R-:W-:Y:S01]  /*4590*/  LDSM.16.M88.4 R212, [R217+0x1800] ;  /* 0x00180000d9d4783b */ /* 0x000fe20000000200 */
[----:B------:R-:W-:Y:S02]  /*45a0*/  UIADD3 UR6, UR20, 0x1, URZ ;  /* 0x0000000114067890 */ /* 0x000fe4000fffe03f */
[-C--:B------:R-:W-:Y:S01]  /*45b0*/  HMMA.16816.F32.BF16 R12, R44, R18.reuse, RZ ;  /* 0x000000122c0c723c */ /* 0x080fe200000418ff */
[----:B------:R-:W0:Y:S01]  /*45c0*/  LDGDEPBAR ;  /* 0x00000000000079af */ /* 0x000e220000000000 */
[----:B------:R-:W-:Y:S04]  /*45d0*/  UISETP.GE.AND UP1, UPT, UR20, 0x1, UPT ;  /* 0x000000011400788c */ /* 0x000fe8000bf26270 */
[----:B------:R-:W-:Y:S02]  /*45e0*/  USEL UR20, UR6, URZ, !UP1 ;  /* 0x0000003f06147287 */ /* 0x000fe4000c800000 */
[C---:B------:R-:W-:Y:S08]  /*45f0*/  HMMA.16816.F32.BF16 R16, R40.reuse, R18, RZ ;  /* 0x000000122810723c */ /* 0x040ff000000418ff */
[-C--:B------:R-:W-:Y:S08]  /*4600*/  HMMA.16816.F32.BF16 R20, R40, R48.reuse, RZ ;  /* 0x000000302814723c */ /* 0x080ff000000418ff */
[C---:B------:R-:W-:Y:S08]  /*4610*/  HMMA.16816.F32.BF16 R24, R44.reuse, R48, RZ ;  /* 0x000000302c18723c */ /* 0x040ff000000418ff */
[-C--:B------:R-:W-:Y:S01]  /*4620*/  HMMA.16816.F32.BF16 R28, R44, R50.reuse, RZ ;  /* 0x000000322c1c723c */ /* 0x080fe200000418ff */
[----:B------:R-:W1:Y:S07]  /*4630*/  LDSM.16.MT88.4 R44, [R0+0x1080] ;  /* 0x00108000002c783b */ /* 0x000e6e0000004200 */
[----:B------:R-:W-:Y:S01]  /*4640*/  HMMA.16816.F32.BF16 R32, R40, R50, RZ ;  /* 0x000000322820723c */ /* 0x000fe200000418ff */
[----:B------:R-:W4:Y:S04]  /*4650*/  LDSM.16.MT88.4 R40, [R0+0x4080] ;  /* 0x004080000028783b */ /* 0x000f280000004200 */
[----:B------:R-:W-:Y:S03]  /*4660*/  LDSM.16.M88.4 R48, [R2+0x1000] ;  /* 0x001000000230783b */ /* 0x000fe60000000200 */
[-C--:B------:R-:W-:Y:S08]  /*4670*/  HMMA.16816.F32.BF16 R4, R148, R160.reuse, R4 ;  /* 0x000000a09404723c */ /* 0x080ff00000041804 */
[C---:B------:R-:W-:Y:S08]  /*4680*/  HMMA.16816.F32.BF16 R8, R168.reuse, R160, R8 ;  /* 0x000000a0a808723c */ /* 0x040ff00000041808 */
[-C--:B------:R-:W-:Y:S08]  /*4690*/  HMMA.16816.F32.BF16 R12, R168, R162.reuse, R12 ;  /* 0x000000a2a80c723c */ /* 0x080ff0000004180c */
[C---:B------:R-:W-:Y:S01]  /*46a0*/  HMMA.16816.F32.BF16 R16, R148.reuse, R162, R16 ;  /* 0x000000a29410723c */ /* 0x040fe20000041810 */
[----:B------:R-:W-:Y:S07]  /*46b0*/  LDSM.16.M88.4 R160, [R2+0x1800] ;  /* 0x0018000002a0783b */ /* 0x000fee0000000200 */
[-C--:B------:R-:W-:Y:S08]  /*46c0*/  HMMA.16816.F32.BF16 R20, R148, R176.reuse, R20 ;  /* 0x000000b09414723c */ /* 0x080ff00000041814 */
[C---:B------:R-:W-:Y:S08]  /*46d0*/  HMMA.16816.F32.BF16 R24, R168.reuse, R176, R24 ;  /* 0x000000b0a818723c */ /* 0x040ff00000041818 */
[-C--:B------:R-:W-:Y:S01]  /*46e0*/  HMMA.16816.F32.BF16 R28, R168, R178.reuse, R28 ;  /* 0x000000b2a81c723c */ /* 0x080fe2000004181c */
[----:B------:R-:W-:Y:S07]  /*46f0*/  LDSM.16.MT88.4 R168, [R0+0x4880] ;  /* 0x0048800000a8783b */ /* 0x000fee0000004200 */
[----:B------:R-:W-:Y:S01]  /*4700*/  HMMA.16816.F32.BF16 R32, R148, R178, R32 ;  /* 0x000000b29420723c */ /* 0x000fe20000041820 */
[----:B------:R-:W5:Y:S04]  /*4710*/  LDSM.16.MT88.4 R148, [R0+0x1880] ;  /* 0x001880000094783b */ /* 0x000f680000004200 */
[----:B------:R-:W-:Y:S03]  /*4720*/  LDSM.16.MT88.4 R176, [R0+0x2080] ;  /* 0x0020800000b0783b */ /* 0x000fe60000004200 */
[-C--:B-1----:R-:W-:Y:S08]  /*4730*/  HMMA.16816.F32.BF16 R4, R36, R44.reuse, R4 ;  /* 0x0000002c2404723c */ /* 0x082ff00000041804 */
[C---:B------:R-:W-:Y:S08]  /*4740*/  HMMA.16816.F32.BF16 R8, R212.reuse, R44, R8 ;  /* 0x0000002cd408723c */ /* 0x040ff00000041808 */
[-C--:B------:R-:W-:Y:S08]  /*4750*/  HMMA.16816.F32.BF16 R12, R212, R46.reuse, R12 ;  /* 0x0000002ed40c723c */ /* 0x080ff0000004180c */
[C---:B------:R-:W-:Y:S01]  /*4760*/  HMMA.16816.F32.BF16 R16, R36.reuse, R46, R16 ;  /* 0x0000002e2410723c */ /* 0x040fe20000041810 */
[----:B------:R-:W1:Y:S07]  /*4770*/  LDSM.16.M88.4 R44, [R217+0x2000] ;  /* 0x00200000d92c783b */ /* 0x000e6e0000000200 */
[-C--:B----4-:R-:W-:Y:S08]  /*4780*/  HMMA.16816.F32.BF16 R20, R36, R40.reuse, R20 ;  /* 0x000000282414723c */ /* 0x090ff00000041814 */
[C---:B------:R-:W-:Y:S08]  /*4790*/  HMMA.16816.F32.BF16 R24, R212.reuse, R40, R24 ;  /* 0x00000028d418723c */ /* 0x040ff00000041818 */
[-C--:B------:R-:W-:Y:S01]  /*47a0*/  HMMA.16816.F32.BF16 R28, R212, R42.reuse, R28 ;  /* 0x0000002ad41c723c */ /* 0x080fe2000004181c */
[----:B------:R-:W4:Y:S07]  /*47b0*/  LDSM.16.M88.4 R212, [R217+0x2800] ;  /* 0x00280000d9d4783b */ /* 0x000f2e0000000200 */
[----:B------:R-:W-:Y:S01]  /*47c0*/  HMMA.16816.F32.BF16 R32, R36, R42, R32 ;  /* 0x0000002a2420723c */ /* 0x000fe20000041820 */
[----:B------:R-:W1:Y:S04]  /*47d0*/  LDSM.16.MT88.4 R36, [R0+0x5080] ;  /* 0x005080000024783b */ /* 0x000e680000004200 */
[----:B------:R-:W-:Y:S03]  /*47e0*/  LDSM.16.M88.4 R40, [R2+0x2000] ;  /* 0x002000000228783b */ /* 0x000fe60000000200 */
[-C--:B-----5:R-:W-:Y:S08]  /*47f0*/  HMMA.16816.F32.BF16 R4, R48, R148.reuse, R4 ;  /* 0x000000943004723c */ /* 0x0a0ff00000041804 */
[C---:B------:R-:W-:Y:S08]  /*4800*/  HMMA.16816.F32.BF16 R8, R160.reuse, R148, R8 ;  /* 0x00000094a008723c */ /* 0x040ff00000041808 */
[-C--:B------:R-:W-:Y:S08]  /*4810*/  HMMA.16816.F32.BF16 R12, R160, R150.reuse, R12 ;  /* 0x00000096a00c723c */ /* 0x080ff0000004180c */
[C---:B------:R-:W-:Y:S01]  /*4820*/  HMMA.16816.F32.BF16 R16, R48.reuse, R150, R16 ;  /* 0x000000963010723c */ /* 0x040fe20000041810 */
[----:B------:R-:W5:Y:S07]  /*4830*/  LDSM.16.MT88.4 R148, [R0+0x2880] ;  /* 0x002880000094783b */ /* 0x000f6e0000004200 */
[-C--:B------:R-:W-:Y:S08]  /*4840*/  HMMA.16816.F32.BF16 R20, R48, R168.reuse, R20 ;  /* 0x000000a83014723c */ /* 0x080ff00000041814 */
[C---:B------:R-:W-:Y:S08]  /*4850*/  HMMA.16816.F32.BF16 R24, R160.reuse, R168, R24 ;  /* 0x000000a8a018723c */ /* 0x040ff00000041818 */
[-C--:B------:R-:W-:Y:S01]  /*4860*/  HMMA.16816.F32.BF16 R28, R160, R170.reuse, R28 ;  /* 0x000000aaa01c723c */ /* 0x080fe2000004181c */
[----:B------:R-:W2:Y:S07]  /*4870*/  LDSM.16.M88.4 R160, [R2+0x2800] ;  /* 0x0028000002a0783b */ /* 0x000eae0000000200 */
[----:B------:R-:W-:Y:S01]  /*4880*/  HMMA.16816.F32.BF16 R32, R48, R170, R32 ;  /* 0x000000aa3020723c */ /* 0x000fe20000041820 */
[----:B------:R2:W2:Y:S07]  /*4890*/  LDSM.16.MT88.4 R48, [R0+0x5880] ;  /* 0x005880000030783b */ /* 0x0004ae0000004200 */
[-C--:B-1----:R-:W-:Y:S08]  /*48a0*/  HMMA.16816.F32.BF16 R4, R44, R176.reuse, R4 ;  /* 0x000000b02c04723c */ /* 0x082ff00000041804 */
[C---:B----4-:R-:W-:Y:S08]  /*48b0*/  HMMA.16816.F32.BF16 R8, R212.reuse, R176, R8 ;  /* 0x000000b0d408723c */ /* 0x050ff00000041808 */
[-C--:B------:R-:W-:Y:S08]  /*48c0*/  HMMA.16816.F32.BF16 R12, R212, R178.reuse, R12 ;  /* 0x000000b2d40c723c */ /* 0x080ff0000004180c */
[C---:B------:R-:W-:Y:S08]  /*48d0*/  HMMA.16816.F32.BF16 R16, R44.reuse, R178, R16 ;  /* 0x000000b22c10723c */ /* 0x040ff00000041810 */
[-C--:B------:R-:W-:Y:S08]  /*48e0*/  HMMA.16816.F32.BF16 R20, R44, R36.reuse, R20 ;  /* 0x000000242c14723c */ /* 0x080ff00000041814 */
[C---:B------:R-:W-:Y:S04]  /*48f0*/  HMMA.16816.F32.BF16 R24, R212.reuse, R36, R24 ;  /* 0x00000024d418723c */ /* 0x040fe80000041818 */
[----:B--2---:R-:W-:Y:S01]  /*4900*/  IADD3 R0, P3, R236, UR16, RZ ;  /* 0x00000010ec007c10 */ /* 0x004fe2000ff7e0ff */
[----:B------:R-:W-:Y:S03]  /*4910*/  UMOV UR16, UR19 ;  /* 0x0000001300107c82 */ /* 0x000fe60008000000 */
[-C--:B------:R-:W-:Y:S04]  /*4920*/  HMMA.16816.F32.BF16 R28, R212, R38.reuse, R28 ;  /* 0x00000026d41c723c */ /* 0x080fe8000004181c */
[----:B---3--:R-:W-:Y:S02]  /*4930*/  LEA.HI.X.SX32 R3, R3, R234, 0x1, P3 ;  /* 0x000000ea03037211 */ /* 0x008fe400018f0eff */
[C---:B------:R-:W-:Y:S02]  /*4940*/  LEA R2, P3, R0.reuse, c[0x0][0x220], 0x2 ;  /* 0x0000880000027a11 */ /* 0x040fe400078610ff */
[----:B------:R-:W-:Y:S01]  /*4950*/  HMMA.16816.F32.BF16 R32, R44, R38, R32 ;  /* 0x000000262c20723c */ /* 0x000fe20000041820 */
[----:B------:R-:W-:Y:S03]  /*4960*/  LDSM.16.MT88.4 R36, [R216+0x17880] ;  /* 0x01788000d824783b */ /* 0x000fe60000004200 */
[----:B------:R-:W-:Y:S01]  /*4970*/  LEA.HI.X R3, R0, c[0x0][0x224], R3, 0x2, P3 ;  /* 0x0000890000037a11 */ /* 0x000fe200018f1403 */
[----:B------:R-:W-:Y:S01]  /*4980*/  LDSM.16.MT88.4 R44, [R216+0x18080] ;  /* 0x01808000d82c783b */ /* 0x000fe20000004200 */
[----:B------:R-:W-:Y:S01]  /*4990*/  IMAD.U32 R0, RZ, RZ, UR4 ;  /* 0x00000004ff007e24 */ /* 0x000fe2000f8e00ff */
[----:B------:R-:W-:Y:S01]  /*49a0*/  PLOP3.LUT P3, PT, PT, PT, UP0, 0x80, 0x0 ;  /* 0x000000000000781c */ /* 0x000fe20003f6f008 */
[-C--:B-----5:R-:W-:Y:S01]  /*49b0*/  HMMA.16816.F32.BF16 R4, R40, R148.reuse, R4 ;  /* 0x000000942804723c */ /* 0x0a0fe20000041804 */
[----:B------:R-:W-:Y:S04]  /*49c0*/  USEL UR4, UR7, URZ, !UP2 ;  /* 0x0000003f07047287 */ /* 0x000fe8000d000000 */
[----:B------:R-:W-:Y:S03]  /*49d0*/  IMAD R0, R0, 0x2000, R226 ;  /* 0x0000200000007824 */ /* 0x000fe600078e02e2 */
[C---:B------:R-:W-:Y:S04]  /*49e0*/  HMMA.16816.F32.BF16 R8, R160.reuse, R148, R8 ;  /* 0x00000094a008723c */ /* 0x040fe80000041808 */
[----:B------:R-:W-:Y:S04]  /*49f0*/  IMAD.SHL.U32 R0, R0, 0x2, RZ ;  /* 0x0000000200007824 */ /* 0x000fe800078e00ff */
[-C--:B------:R-:W-:Y:S07]  /*4a00*/  HMMA.16816.F32.BF16 R12, R160, R150.reuse, R12 ;  /* 0x00000096a00c723c */ /* 0x080fee000004180c */
[----:B------:R-:W-:Y:S01]  /*4a10*/  RED.E.ADD.F32.FTZ.RN.STRONG.GPU [R2.64], R4 ;  /* 0x000000040200798e */ /* 0x000fe2000c10e78e */
[C---:B------:R-:W-:Y:S03]  /*4a20*/  HMMA.16816.F32.BF16 R16, R40.reuse, R150, R16 ;  /* 0x000000962810723c */ /* 0x040fe60000041810 */
[----:B------:R-:W-:Y:S04]  /*4a30*/  RED.E.ADD.F32.FTZ.RN.STRONG.GPU [R2.64+0x400], R5 ;  /* 0x000400050200798e */ /* 0x000fe8000c10e78e */
[----:B------:R-:W-:Y:S01]  /*4a40*/  RED.E.ADD.F32.FTZ.RN.STRONG.GPU [R2.64+0x800], R6 ;  /* 0x000800060200798e */ /* 0x000fe2000c10e78e */
[-C--:B------:R-:W-:Y:S03]  /*4a50*/  HMMA.16816.F32.BF16 R20, R40, R48.reuse, R20 ;  /* 0x000000302814723c */ /* 0x080fe60000041814 */
[----:B------:R-:W-:Y:S04]  /*4a60*/  RED.E.ADD.F32.FTZ.RN.STRONG.GPU [R2.64+0xc00], R7 ;  /* 0x000c00070200798e */ /* 0x000fe8000c10e78e */
[----:B------:R-:W-:Y:S01]  /*4a70*/  RED.E.ADD.F32.FTZ.RN.STRONG.GPU [R2.64+0x1000], R8 ;  /* 0x001000080200798e */ /* 0x000fe2000c10e78e */
[C---:B------:R-:W-:Y:S03]  /*4a80*/  HMMA.16816.F32.BF16 R24, R160.reuse, R48, R24 ;  /* 0x00000030a018723c */ /* 0x040fe60000041818 */
[----:B------:R-:W-:Y:S04]  /*4a90*/  RED.E.ADD.F32.FTZ.RN.STRONG.GPU [R2.64+0x1400], R9 ;  /* 0x001400090200798e */ /* 0x000fe8000c10e78e */
[----:B------:R-:W-:Y:S01]  /*4aa0*/  RED.E.ADD.F32.FTZ.RN.STRONG.GPU [R2.64+0x1800], R10 ;  /* 0x0018000a0200798e */ /* 0x000fe2000c10e78e */
[-C--:B------:R-:W-:Y:S03]  /*4ab0*/  HMMA.16816.F32.BF16 R28, R160, R50.reuse, R28 ;  /* 0x00000032a01c723c */ /* 0x080fe6000004181c */
[----:B------:R-:W-:Y:S04]  /*4ac0*/  RED.E.ADD.F32.FTZ.RN.STRONG.GPU [R2.64+0x1c00], R11 ;  /* 0x001c000b0200798e */ /* 0x000fe8000c10e78e */
[----:B------:R-:W-:Y:S01]  /*4ad0*/  RED.E.ADD.F32.FTZ.RN.STRONG.GPU [R2.64+0x2000], R16 ;  /* 0x002000100200798e */ /* 0x000fe2000c10e78e */
[----:B------:R-:W-:Y:S03]  /*4ae0*/  HMMA.16816.F32.BF16 R32, R40, R50, R32 ;  /* 0x000000322820723c */ /* 0x000fe60000041820 */
[----:B------:R-:W-:Y:S04]  /*4af0*/  RED.E.ADD.F32.FTZ.RN.STRONG.GPU [R2.64+0x2400], R17 ;  /* 0x002400110200798e */ /* 0x000fe8000c10e78e */
[----:B------:R-:W-:Y:S04]  /*4b00*/  RED.E.ADD.F32.FTZ.RN.STRONG.GPU [R2.64+0x2800], R18 ;  /* 0x002800120200798e */ /* 0x000fe8000c10e78e */
[----:B------:R-:W-:Y:S04]  /*4b10*/  RED.E.ADD.F32.FTZ.RN.STRONG.GPU [R2.64+0x2c00], R19 ;  /* 0x002c00130200798e */ /* 0x000fe8000c10e78e */
[----:B------:R-:W-:Y:S04]  /*4b20*/  RED.E.ADD.F32.FTZ.RN.STRONG.GPU [R2.64+0x3000], R12 ;  /* 0x0030000c0200798e */ /* 0x000fe8000c10e78e */
[----:B------:R-:W-:Y:S04]  /*4b30*/  LDSM.16.MT88.4 R4, [R216+0x15480] ;  /* 0x01548000d804783b */ /* 0x000fe80000004200 */
[----:B------:R-:W1:Y:S04]  /*4b40*/  LDSM.16.MT88.4 R8, [R0+0x6080] ;  /* 0x006080000008783b */ /* 0x000e680000004200 */
[----:B------:R-:W-:Y:S04]  /*4b50*/  RED.E.ADD.F32.FTZ.RN.STRONG.GPU [R2.64+0x3400], R13 ;  /* 0x0034000d0200798e */ /* 0x000fe8000c10e78e */
[----:B------:R-:W-:Y:S04]  /*4b60*/  RED.E.ADD.F32.FTZ.RN.STRONG.GPU [R2.64+0x3800], R14 ;  /* 0x0038000e0200798e */ /* 0x000fe8000c10e78e */
[----:B------:R-:W-:Y:S04]  /*4b70*/  RED.E.ADD.F32.FTZ.RN.STRONG.GPU [R2.64+0x3c00], R15 ;  /* 0x003c000f0200798e */ /* 0x000fe8000c10e78e */
[----:B------:R-:W2:Y:S04]  /*4b80*/  LDSM.16.MT88.4 R12, [R216+0x16480] ;  /* 0x01648000d80c783b */ /* 0x000ea80000004200 */
[----:B------:R-:W3:Y:S04]  /*4b90*/  LDSM.16.MT88.4 R16, [R216+0x17480] ;  /* 0x01748000d810783b */ /* 0x000ee80000004200 */
[----:B------:R-:W-:Y:S04]  /*4ba0*/  RED.E.ADD.F32.FTZ.RN.STRONG.GPU [R2.64+0x4000], R20 ;  /* 0x004000140200798e */ /* 0x000fe8000c10e78e */
[----:B------:R-:W-:Y:S04]  /*4bb0*/  LDSM.16.MT88.4 R40, [R0+0x8880] ;  /* 0x008880000028783b */ /* 0x000fe80000004200 */
[----:B------:R-:W-:Y:S04]  /*4bc0*/  RED.E.ADD.F32.FTZ.RN.STRONG.GPU [R2.64+0x4400], R21 ;  /* 0x004400150200798e */ /* 0x000fe8000c10e78e */
[----:B------:R-:W-:Y:S01]  /*4bd0*/  RED.E.ADD.F32.FTZ.RN.STRONG.GPU [R2.64+0x4800], R22 ;  /* 0x004800160200798e */ /* 0x000fe2000c10e78e */
[-C--:B-1----:R-:W-:Y:S03]  /*4be0*/  HMMA.16816.F32.BF16 R100, R4, R8.reuse, R100 ;  /* 0x000000080464723c */ /* 0x082fe60000041864 */
[----:B------:R-:W-:Y:S04]  /*4bf0*/  RED.E.ADD.F32.FTZ.RN.STRONG.GPU [R2.64+0x4c00], R23 ;  /* 0x004c00170200798e */ /* 0x000fe8000c10e78e */
[----:B------:R-:W1:Y:S04]  /*4c00*/  LDSM.16.MT88.4 R20, [R0+0x8080] ;  /* 0x008080000014783b */ /* 0x000e680000004200 */
[----:B------:R-:W-:Y:S04]  /*4c10*/  RED.E.ADD.F32.FTZ.RN.STRONG.GPU [R2.64+0x5000], R24 ;  /* 0x005000180200798e */ /* 0x000fe8000c10e78e */
[----:B------:R-:W-:Y:S01]  /*4c20*/  RED.E.ADD.F32.FTZ.RN.STRONG.GPU [R2.64+0x5400], R25 ;  /* 0x005400190200798e */ /* 0x000fe2000c10e78e */
[-C--:B--2---:R-:W-:Y:S03]  /*4c30*/  HMMA.16816.F32.BF16 R104, R12, R8.reuse, R104 ;  /* 0x000000080c68723c */ /* 0x084fe60000041868 */
[----:B------:R-:W-:Y:S04]  /*4c40*/  RED.E.ADD.F32.FTZ.RN.STRONG.GPU [R2.64+0x5800], R26 ;  /* 0x0058001a0200798e */ /* 0x000fe8000c10e78e */
[----:B------:R-:W-:Y:S01]  /*4c50*/  RED.E.ADD.F32.FTZ.RN.STRONG.GPU [R2.64+0x5c00], R27 ;  /* 0x005c001b0200798e */ /* 0x000fe2000c10e78e */
[C---:B---3--:R-:W-:Y:S03]  /*4c60*/  HMMA.16816.F32.BF16 R108, R16.reuse, R8, R108 ;  /* 0x00000008106c723c */ /* 0x048fe6000004186c */
[----:B------:R-:W-:Y:S04]  /*4c70*/  LDSM.16.MT88.4 R24, [R216+0x15880] ;  /* 0x01588000d818783b */ /* 0x000fe80000004200 */
[----:B------:R-:W-:Y:S01]  /*4c80*/  RED.E.ADD.F32.FTZ.RN.STRONG.GPU [R2.64+0x6000], R32 ;  /* 0x006000200200798e */ /* 0x000fe2000c10e78e */
[-C--:B------:R-:W-:Y:S03]  /*4c90*/  HMMA.16816.F32.BF16 R112, R16, R10.reuse, R112 ;  /* 0x0000000a1070723c */ /* 0x080fe60000041870 */
[----:B------:R-:W-:Y:S04]  /*4ca0*/  RED.E.ADD.F32.FTZ.RN.STRONG.GPU [R2.64+0x6400], R33 ;  /* 0x006400210200798e */ /* 0x000fe8000c10e78e */
[----:B------:R-:W-:Y:S01]  /*4cb0*/  RED.E.ADD.F32.FTZ.RN.STRONG.GPU [R2.64+0x6800], R34 ;  /* 0x006800220200798e */ /* 0x000fe2000c10e78e */
[-C--:B------:R-:W-:Y:S03]  /*4cc0*/  HMMA.16816.F32.BF16 R116, R12, R10.reuse, R116 ;  /* 0x0000000a0c74723c */ /* 0x080fe60000041874 */
[----:B------:R-:W-:Y:S04]  /*4cd0*/  RED.E.ADD.F32.FTZ.RN.STRONG.GPU [R2.64+0x6c00], R35 ;  /* 0x006c00230200798e */ /* 0x000fe8000c10e78e */
[----:B------:R-:W-:Y:S01]  /*4ce0*/  LDSM.16.MT88.4 R32, [R216+0x16880] ;  /* 0x01688000d820783b */ /* 0x000fe20000004200 */
[C---:B------:R-:W-:Y:S03]  /*4cf0*/  HMMA.16816.F32.BF16 R120, R4.reuse, R10, R120 ;  /* 0x0000000a0478723c */ /* 0x040fe60000041878 */
[----:B------:R-:W-:Y:S04]  /*4d00*/  RED.E.ADD.F32.FTZ.RN.STRONG.GPU [R2.64+0x7000], R28 ;  /* 0x0070001c0200798e */ /* 0x000fe8000c10e78e */
[----:B------:R-:W-:Y:S01]  /*4d10*/  LDSM.16.MT88.4 R8, [R0+0x7080] ;  /* 0x007080000008783b */ /* 0x000fe20000004200 */
[-C--:B-1----:R-:W-:Y:S03]  /*4d20*/  HMMA.16816.F32.BF16 R124, R4, R20.reuse, R124 ;  /* 0x00000014047c723c */ /* 0x082fe6000004187c */
[----:B------:R-:W-:Y:S04]  /*4d30*/  RED.E.ADD.F32.FTZ.RN.STRONG.GPU [R2.64+0x7400], R29 ;  /* 0x0074001d0200798e */ /* 0x000fe8000c10e78e */
[----:B------:R-:W-:Y:S01]  /*4d40*/  RED.E.ADD.F32.FTZ.RN.STRONG.GPU [R2.64+0x7800], R30 ;  /* 0x0078001e0200798e */ /* 0x000fe2000c10e78e */
[-C--:B------:R-:W-:Y:S03]  /*4d50*/  HMMA.16816.F32.BF16 R128, R12, R20.reuse, R128 ;  /* 0x000000140c80723c */ /* 0x080fe60000041880 */
[----:B------:R-:W-:Y:S04]  /*4d60*/  RED.E.ADD.F32.FTZ.RN.STRONG.GPU [R2.64+0x7c00], R31 ;  /* 0x007c001f0200798e */ /* 0x000fe8000c10e78e */
[----:B------:R-:W1:Y:S01]  /*4d70*/  LDSM.16.MT88.4 R28, [R0+0x6880] ;  /* 0x00688000001c783b */ /* 0x000e620000004200 */
[C---:B------:R-:W-:Y:S08]  /*4d80*/  HMMA.16816.F32.BF16 R132, R16.reuse, R20, R132 ;  /* 0x000000141084723c */ /* 0x040ff00000041884 */
[-C--:B------:R-:W-:Y:S01]  /*4d90*/  HMMA.16816.F32.BF16 R136, R16, R22.reuse, R136 ;  /* 0x000000161088723c */ /* 0x080fe20000041888 */
[----:B------:R-:W-:Y:S07]  /*4da0*/  LDSM.16.MT88.4 R16, [R216+0x17c80] ;  /* 0x017c8000d810783b */ /* 0x000fee0000004200 */
[-C--:B------:R-:W-:Y:S01]  /*4db0*/  HMMA.16816.F32.BF16 R140, R12, R22.reuse, R140 ;  /* 0x000000160c8c723c */ /* 0x080fe2000004188c */
[----:B------:R-:W-:Y:S07]  /*4dc0*/  LDSM.16.MT88.4 R12, [R216+0x16c80] ;  /* 0x016c8000d80c783b */ /* 0x000fee0000004200 */
[----:B------:R-:W-:Y:S01]  /*4dd0*/  HMMA.16816.F32.BF16 R144, R4, R22, R144 ;  /* 0x000000160490723c */ /* 0x000fe20000041890 */
[----:B------:R-:W2:Y:S04]  /*4de0*/  LDSM.16.MT88.4 R4, [R216+0x15c80] ;  /* 0x015c8000d804783b */ /* 0x000ea80000004200 */
[----:B------:R-:W3:Y:S03]  /*4df0*/  LDSM.16.MT88.4 R20, [R0+0x9080] ;  /* 0x009080000014783b */ /* 0x000ee60000004200 */
[-C--:B-1----:R-:W-:Y:S08]  /*4e00*/  HMMA.16816.F32.BF16 R100, R24, R28.reuse, R100 ;  /* 0x0000001c1864723c */ /* 0x082ff00000041864 */
[-C--:B------:R-:W-:Y:S08]  /*4e10*/  HMMA.16816.F32.BF16 R104, R32, R28.reuse, R104 ;  /* 0x0000001c2068723c */ /* 0x080ff00000041868 */
[C---:B------:R-:W-:Y:S08]  /*4e20*/  HMMA.16816.F32.BF16 R108, R36.reuse, R28, R108 ;  /* 0x0000001c246c723c */ /* 0x040ff0000004186c */
[-C--:B------:R-:W-:Y:S08]  /*4e30*/  HMMA.16816.F32.BF16 R112, R36, R30.reuse, R112 ;  /* 0x0000001e2470723c */ /* 0x080ff00000041870 */
[-C--:B------:R-:W-:Y:S08]  /*4e40*/  HMMA.16816.F32.BF16 R116, R32, R30.reuse, R116 ;  /* 0x0000001e2074723c */ /* 0x080ff00000041874 */
[C---:B------:R-:W-:Y:S01]  /*4e50*/  HMMA.16816.F32.BF16 R120, R24.reuse, R30, R120 ;  /* 0x0000001e1878723c */ /* 0x040fe20000041878 */
[----:B------:R-:W-:Y:S07]  /*4e60*/  LDSM.16.MT88.4 R28, [R216+0x16080] ;  /* 0x01608000d81c783b */ /* 0x000fee0000004200 */
[-C--:B------:R-:W-:Y:S08]  /*4e70*/  HMMA.16816.F32.BF16 R124, R24, R40.reuse, R124 ;  /* 0x00000028187c723c */ /* 0x080ff0000004187c */
[-C--:B------:R-:W-:Y:S08]  /*4e80*/  HMMA.16816.F32.BF16 R128, R32, R40.reuse, R128 ;  /* 0x000000282080723c */ /* 0x080ff00000041880 */
[C---:B------:R-:W-:Y:S08]  /*4e90*/  HMMA.16816.F32.BF16 R132, R36.reuse, R40, R132 ;  /* 0x000000282484723c */ /* 0x040ff00000041884 */
[-C--:B------:R-:W-:Y:S01]  /*4ea0*/  HMMA.16816.F32.BF16 R136, R36, R42.reuse, R136 ;  /* 0x0000002a2488723c */ /* 0x080fe20000041888 */
[----:B------:R-:W-:Y:S07]  /*4eb0*/  LDSM.16.MT88.4 R36, [R216+0x17080] ;  /* 0x01708000d824783b */ /* 0x000fee0000004200 */
[-C--:B------:R-:W-:Y:S01]  /*4ec0*/  HMMA.16816.F32.BF16 R140, R32, R42.reuse, R140 ;  /* 0x0000002a208c723c */ /* 0x080fe2000004188c */
[----:B------:R-:W1:Y:S07]  /*4ed0*/  LDSM.16.MT88.4 R32, [R0+0x7880] ;  /* 0x007880000020783b */ /* 0x000e6e0000004200 */
[----:B------:R-:W-:Y:S01]  /*4ee0*/  HMMA.16816.F32.BF16 R144, R24, R42, R144 ;  /* 0x0000002a1890723c */ /* 0x000fe20000041890 */
[----:B------:R-:W4:Y:S07]  /*4ef0*/  LDSM.16.MT88.4 R24, [R0+0x9880] ;  /* 0x009880000018783b */ /* 0x000f2e0000004200 */
[-C--:B--2---:R-:W-:Y:S08]  /*4f00*/  HMMA.16816.F32.BF16 R100, R4, R8.reuse, R100 ;  /* 0x000000080464723c */ /* 0x084ff00000041864 */
[-C--:B------:R-:W-:Y:S08]  /*4f10*/  HMMA.16816.F32.BF16 R104, R12, R8.reuse, R104 ;  /* 0x000000080c68723c */ /* 0x080ff00000041868 */
[C---:B------:R-:W-:Y:S08]  /*4f20*/  HMMA.16816.F32.BF16 R108, R16.reuse, R8, R108 ;  /* 0x00000008106c723c */ /* 0x040ff0000004186c */
[-C--:B------:R-:W-:Y:S08]  /*4f30*/  HMMA.16816.F32.BF16 R112, R16, R10.reuse, R112 ;  /* 0x0000000a1070723c */ /* 0x080ff00000041870 */
[-C--:B------:R-:W-:Y:S08]  /*4f40*/  HMMA.16816.F32.BF16 R116, R12, R10.reuse, R116 ;  /* 0x0000000a0c74723c */ /* 0x080ff00000041874 */
[C---:B------:R-:W-:Y:S08]  /*4f50*/  HMMA.16816.F32.BF16 R120, R4.reuse, R10, R120 ;  /* 0x0000000a0478723c */ /* 0x040ff00000041878 */
[-C--:B---3--:R-:W-:Y:S08]  /*4f60*/  HMMA.16816.F32.BF16 R124, R4, R20.reuse, R124 ;  /* 0x00000014047c723c */ /* 0x088ff0000004187c */
[-C--:B------:R-:W-:Y:S08]  /*4f70*/  HMMA.16816.F32.BF16 R128, R12, R20.reuse, R128 ;  /* 0x000000140c80723c */ /* 0x080ff00000041880 */
[C---:B------:R-:W-:Y:S08]  /*4f80*/  HMMA.16816.F32.BF16 R132, R16.reuse, R20, R132 ;  /* 0x000000141084723c */ /* 0x040ff00000041884 */
[-C--:B------:R-:W-:Y:S08]  /*4f90*/  HMMA.16816.F32.BF16 R136, R16, R22.reuse, R136 ;  /* 0x000000161088723c */ /* 0x080ff00000041888 */
[-C--:B------:R-:W-:Y:S08]  /*4fa0*/  HMMA.16816.F32.BF16 R140, R12, R22.reuse, R140 ;  /* 0x000000160c8c723c */ /* 0x080ff0000004188c */
[----:B------:R-:W-:Y:S08]  /*4fb0*/  HMMA.16816.F32.BF16 R144, R4, R22, R144 ;  /* 0x000000160490723c */ /* 0x000ff00000041890 */
[-C--:B-1----:R-:W-:Y:S08]  /*4fc0*/  HMMA.16816.F32.BF16 R100, R28, R32.reuse, R100 ;  /* 0x000000201c64723c */ /* 0x082ff00000041864 */
[-C--:B------:R-:W-:Y:S08]  /*4fd0*/  HMMA.16816.F32.BF16 R104, R36, R32.reuse, R104 ;  /* 0x000000202468723c */ /* 0x080ff00000041868 */
[C---:B------:R-:W-:Y:S08]  /*4fe0*/  HMMA.16816.F32.BF16 R108, R44.reuse, R32, R108 ;  /* 0x000000202c6c723c */ /* 0x040ff0000004186c */
[-C--:B------:R-:W-:Y:S08]  /*4ff0*/  HMMA.16816.F32.BF16 R112, R44, R34.reuse, R112 ;  /* 0x000000222c70723c */ /* 0x080ff00000041870 */
[-C--:B------:R-:W-:Y:S08]  /*5000*/  HMMA.16816.F32.BF16 R116, R36, R34.reuse, R116 ;  /* 0x000000222474723c */ /* 0x080ff00000041874 */
[C---:B------:R-:W-:Y:S08]  /*5010*/  HMMA.16816.F32.BF16 R120, R28.reuse, R34, R120 ;  /* 0x000000221c78723c */ /* 0x040ff00000041878 */
[-C--:B----4-:R-:W-:Y:S08]  /*5020*/  HMMA.16816.F32.BF16 R124, R28, R24.reuse, R124 ;  /* 0x000000181c7c723c */ /* 0x090ff0000004187c */
[-C--:B------:R-:W-:Y:S08]  /*5030*/  HMMA.16816.F32.BF16 R128, R36, R24.reuse, R128 ;  /* 0x000000182480723c */ /* 0x080ff00000041880 */
[C---:B------:R-:W-:Y:S08]  /*5040*/  HMMA.16816.F32.BF16 R132, R44.reuse, R24, R132 ;  /* 0x000000182c84723c */ /* 0x040ff00000041884 */
[-C--:B------:R-:W-:Y:S08]  /*5050*/  HMMA.16816.F32.BF16 R136, R44, R26.reuse, R136 ;  /* 0x0000001a2c88723c */ /* 0x080ff00000041888 */
[-C--:B------:R-:W-:Y:S08]  /*5060*/  HMMA.16816.F32.BF16 R140, R36, R26.reuse, R140 ;  /* 0x0000001a248c723c */ /* 0x080ff0000004188c */
[----:B------:R-:W-:Y:S01]  /*5070*/  HMMA.16816.F32.BF16 R144, R28, R26, R144 ;  /* 0x0000001a1c90723c */ /* 0x000fe20000041890 */
[----:B------:R-:W-:-:S07]  /*5080*/  @!P3 BRA `(.L_x_3) ;  /* 0xffffd0900000b947 */ /* 0x000fce000383ffff */
.L_x_0:
[----:B---34-:R-:W3:Y:S04]  /*5090*/  LDL.LU R22, [R1+0x10] ;  /* 0x0000100001167983 */ /* 0x018ee80000300800 */
[----:B------:R-:W1:Y:S01]  /*50a0*/  S2R R2, SR_TID.X ;  /* 0x0000000000027919 */ /* 0x000e620000002100 */
[----:B------:R-:W-:-:S02]  /*50b0*/  F2FP.BF16.PACK_AB R52, R53, R52 ;  /* 0x000000343534723e */ /* 0x000fc400000010ff */
[----:B------:R-:W-:Y:S01]  /*50c0*/  F2FP.BF16.PACK_AB R54, R55, R54 ;  /* 0x000000363736723e */ /* 0x000fe200000010ff */
[----:B------:R-:W4:Y:S01]  /*50d0*/  LDL.LU.64 R24, [R1+0x8] ;  /* 0x0000080001187983 */ /* 0x000f220000300a00 */
[----:B------:R-:W-:Y:S02]  /*50e0*/  F2FP.BF16.PACK_AB R72, R73, R72 ;  /* 0x000000484948723e */ /* 0x000fe400000010ff */
[----:B------:R-:W-:Y:S01]  /*50f0*/  F2FP.BF16.PACK_AB R74, R75, R74 ;  /* 0x0000004a4b4a723e */ /* 0x000fe200000010ff */
[----:B------:R-:W5:Y:S01]  /*5100*/  LDL.LU R4, [R1+0x14] ;  /* 0x0000140001047983 */ /* 0x000f620000300800 */
[----:B------:R-:W-:Y:S01]  /*5110*/  F2FP.BF16.PACK_AB R56, R57, R56 ;  /* 0x000000383938723e */ /* 0x000fe200000010ff */
[----:B------:R-:W-:Y:S01]  /*5120*/  FMUL.FTZ R100, R100, c[0x0][0x298] ;  /* 0x0000a60064647a20 */ /* 0x000fe20000410000 */
        /* <DEDUP_REMOVED lines=9> */
[----:B--2---:R-:W-:Y:S01]  /*51c0*/  FMUL.FTZ R13, R121, c[0x0][0x298] ;  /* 0x0000a600790d7a20 */ /* 0x004fe20000410000 */
[----:B------:R-:W-:Y:S01]  /*51d0*/  F2FP.BF16.PACK_AB R64, R65, R64 ;  /* 0x000000404140723e */ /* 0x000fe200000010ff */
[----:B------:R-:W-:Y:S01]  /*51e0*/  FMUL.FTZ R122, R122, c[0x0][0x298] ;  /* 0x0000a6007a7a7a20 */ /* 0x000fe20000410000 */
[----:B------:R-:W-:Y:S01]  /*51f0*/  F2FP.BF16.PACK_AB R66, R67, R66 ;  /* 0x000000424342723e */ /* 0x000fe200000010ff */
[----:B------:R-:W-:Y:S01]  /*5200*/  FMUL.FTZ R12, R123, c[0x0][0x298] ;  /* 0x0000a6007b0c7a20 */ /* 0x000fe20000410000 */
[----:B-1----:R-:W-:Y:S01]  /*5210*/  SHF.R.S32.HI R14, RZ, 0x1f, R2 ;  /* 0x0000001fff0e7819 */ /* 0x002fe20000011402 */
        /* <DEDUP_REMOVED lines=61> */
[----:B------:R-:W1:Y:S01]  /*55f0*/  S2R R21, SR_CTAID.Y ;  /* 0x0000000000157919 */ /* 0x000e620000002600 */
[----:B------:R-:W-:Y:S01]  /*5600*/  FMUL.FTZ R143, R143, c[0x0][0x298] ;  /* 0x0000a6008f8f7a20 */ /* 0x000fe20000410000 */
[----:B------:R-:W-:Y:S01]  /*5610*/  F2FP.BF16.PACK_AB R140, R141, R140 ;  /* 0x0000008c8d8c723e */ /* 0x000fe200000010ff */
[----:B------:R-:W-:Y:S01]  /*5620*/  FMUL.FTZ R132, R132, c[0x0][0x298] ;  /* 0x0000a60084847a20 */ /* 0x000fe20000410000 */
[----:B------:R-:W-:Y:S01]  /*5630*/  USHF.R.S32.HI UR6, URZ, 0x1f, UR10 ;  /* 0x0000001f3f067899 */ /* 0x000fe2000801140a */
[----:B------:R-:W-:Y:S01]  /*5640*/  FMUL.FTZ R133, R133, c[0x0][0x298] ;  /* 0x0000a60085857a20 */ /* 0x000fe20000410000 */
[----:B------:R-:W-:Y:S01]  /*5650*/  F2FP.BF16.PACK_AB R142, R143, R142 ;  /* 0x0000008e8f8e723e */ /* 0x000fe200000010ff */
[----:B------:R-:W-:Y:S01]  /*5660*/  FMUL.FTZ R134, R134, c[0x0][0x298] ;  /* 0x0000a60086867a20 */ /* 0x000fe20000410000 */
[----:B------:R-:W-:Y:S01]  /*5670*/  ULDC.64 UR4, c[0x0][0x340] ;  /* 0x0000d00000047ab9 */ /* 0x000fe20000000a00 */
[----:B------:R-:W-:Y:S01]  /*5680*/  FMUL.FTZ R135, R135, c[0x0][0x298] ;  /* 0x0000a60087877a20 */ /* 0x000fe20000410000 */
[----:B------:R-:W-:Y:S01]  /*5690*/  F2FP.BF16.PACK_AB R132, R133, R132 ;  /* 0x000000848584723e */ /* 0x000fe200000010ff */
[----:B------:R-:W-:Y:S01]  /*56a0*/  FMUL.FTZ R136, R136, c[0x0][0x298] ;  /* 0x0000a60088887a20 */ /* 0x000fe20000410000 */
[----:B------:R-:W-:Y:S01]  /*56b0*/  UIMAD UR4, UR6, UR4, URZ ;  /* 0x00000004060472a4 */ /* 0x000fe2000f8e023f */
[----:B------:R-:W-:Y:S01]  /*56c0*/  FMUL.FTZ R137, R137, c[0x0][0x298] ;  /* 0x0000a60089897a20 */ /* 0x000fe20000410000 */
[----:B------:R-:W-:Y:S01]  /*56d0*/  F2FP.BF16.PACK_AB R134, R135, R134 ;  /* 0x000000868786723e */ /* 0x000fe200000010ff */
[----:B------:R-:W-:Y:S01]  /*56e0*/  FMUL.FTZ R138, R138, c[0x0][0x298] ;  /* 0x0000a6008a8a7a20 */ /* 0x000fe20000410000 */
[----:B------:R-:W-:Y:S01]  /*56f0*/  UIMAD UR4, UR10, UR5, UR4 ;  /* 0x000000050a0472a4 */ /* 0x000fe2000f8e0204 */
[----:B------:R-:W-:Y:S01]  /*5700*/  FMUL.FTZ R139, R139, c[0x0][0x298] ;  /* 0x0000a6008b8b7a20 */ /* 0x000fe20000410000 */
[----:B------:R-:W-:Y:S01]  /*5710*/  F2FP.BF16.PACK_AB R136, R137, R136 ;  /* 0x000000888988723e */ /* 0x000fe200000010ff */
[----:B------:R-:W-:Y:S01]  /*5720*/  BSSY B0, `(.L_x_4) ;  /* 0x000008a000007945 */ /* 0x000fe20003800000 */
[----:B----4-:R-:W-:-:S02]  /*5730*/  LEA.HI R0, R14, R24, RZ, 0x5 ;  /* 0x000000180e007211 */ /* 0x010fc400078f28ff */
[----:B------:R-:W-:Y:S02]  /*5740*/  SHF.R.S32.HI R5, RZ, 0x1f, R24 ;  /* 0x0000001fff057819 */ /* 0x000fe40000011418 */
[----:B------:R-:W-:Y:S02]  /*5750*/  SHF.R.S32.HI R3, RZ, 0x5, R0 ;  /* 0x00000005ff037819 */ /* 0x000fe40000011400 */
[----:B------:R-:W-:Y:S02]  /*5760*/  LEA.HI R14, R14, R2, RZ, 0x4 ;  /* 0x000000020e0e7211 */ /* 0x000fe400078f20ff */
[----:B------:R-:W-:Y:S02]  /*5770*/  LEA.HI R0, R0, R3, RZ, 0x1 ;  /* 0x0000000300007211 */ /* 0x000fe400078f08ff */
[----:B------:R-:W-:Y:S02]  /*5780*/  LEA.HI R2, R5, R24, RZ, 0x6 ;  /* 0x0000001805027211 */ /* 0x000fe400078f30ff */
[----:B------:R-:W-:-:S02]  /*5790*/  LOP3.LUT R0, R0, 0xfffffffe, RZ, 0xc0, !PT ;  /* 0xfffffffe00007812 */ /* 0x000fc400078ec0ff */
[----:B------:R-:W-:Y:S01]  /*57a0*/  LOP3.LUT R6, R14, 0xfffffff0, RZ, 0xc0, !PT ;  /* 0xfffffff00e067812 */ /* 0x000fe200078ec0ff */
[----:B------:R-:W-:Y:S01]  /*57b0*/  BAR.SYNC.DEFER_BLOCKING 0x1, 0x100 ;  /* 0x0044000000007b1d */ /* 0x000fe20000010000 */
[C---:B-----5:R-:W-:Y:S01]  /*57c0*/  LOP3.LUT P0, RZ, R4.reuse, 0x4, RZ, 0xc0, !PT ;  /* 0x0000000404ff7812 */ /* 0x060fe2000780c0ff */
[----:B------:R-:W-:Y:S01]  /*57d0*/  IMAD.IADD R7, R3, 0x1, -R0 ;  /* 0x0000000103077824 */ /* 0x000fe200078e0a00 */
[----:B------:R-:W-:Y:S01]  /*57e0*/  SHF.R.S32.HI R0, RZ, 0x6, R2 ;  /* 0x00000006ff007819 */ /* 0x000fe20000011402 */
[----:B------:R-:W-:Y:S01]  /*57f0*/  IMAD.SHL.U32 R4, R4, 0x40, RZ ;  /* 0x0000004004047824 */ /* 0x000fe200078e00ff */
[CC--:B------:R-:W-:Y:S01]  /*5800*/  LEA.HI R2, R5.reuse, R24.reuse, RZ, 0x2 ;  /* 0x0000001805027211 */ /* 0x0c0fe200078f10ff */
[----:B------:R-:W-:Y:S01]  /*5810*/  IMAD.IADD R6, R24, 0x1, -R6 ;  /* 0x0000000118067824 */ /* 0x000fe200078e0a06 */
[----:B------:R-:W-:Y:S01]  /*5820*/  LEA.HI R9, R5, R24, RZ, 0x7 ;  /* 0x0000001805097211 */ /* 0x000fe200078f38ff */
[----:B------:R-:W-:Y:S01]  /*5830*/  IMAD.SHL.U32 R0, R0, 0x8, RZ ;  /* 0x0000000800007824 */ /* 0x000fe200078e00ff */
[----:B------:R-:W-:-:S02]  /*5840*/  LOP3.LUT R8, R4, 0x1c0, RZ, 0xc0, !PT ;  /* 0x000001c004087812 */ /* 0x000fc400078ec0ff */
[----:B------:R-:W-:Y:S02]  /*5850*/  SHF.R.S32.HI R3, RZ, 0x1f, R6 ;  /* 0x0000001fff037819 */ /* 0x000fe40000011406 */
[----:B------:R-:W-:Y:S02]  /*5860*/  LOP3.LUT R4, R2, 0x7ffffffc, RZ, 0xc0, !PT ;  /* 0x7ffffffc02047812 */ /* 0x000fe400078ec0ff */
[----:B------:R-:W-:Y:S02]  /*5870*/  LOP3.LUT R2, R8, 0x18, R0, 0xf8, !PT ;  /* 0x0000001808027812 */ /* 0x000fe400078ef800 */
[----:B------:R-:W-:Y:S01]  /*5880*/  LEA.HI R0, R3, R6, RZ, 0x3 ;  /* 0x0000000603007211 */ /* 0x000fe200078f18ff */
[----:B------:R-:W-:Y:S01]  /*5890*/  IMAD.IADD R4, R24, 0x1, -R4 ;  /* 0x0000000118047824 */ /* 0x000fe200078e0a04 */
[----:B------:R-:W-:Y:S01]  /*58a0*/  SHF.R.U32.HI R5, RZ, 0x3, R8 ;  /* 0x00000003ff057819 */ /* 0x000fe20000011608 */
[----:B------:R-:W-:Y:S01]  /*58b0*/  IMAD.SHL.U32 R3, R7, 0x400, RZ ;  /* 0x0000040007037824 */ /* 0x000fe200078e00ff */
[----:B------:R-:W-:-:S02]  /*58c0*/  SHF.R.S32.HI R14, RZ, 0x4, R14 ;  /* 0x00000004ff0e7819 */ /* 0x000fc4000001140e */
[----:B------:R-:W-:Y:S01]  /*58d0*/  LOP3.LUT R0, R0, 0xfffffff8, RZ, 0xc0, !PT ;  /* 0xfffffff800007812 */ /* 0x000fe200078ec0ff */
[----:B------:R-:W-:Y:S01]  /*58e0*/  IMAD R4, R4, 0x2, R3 ;  /* 0x0000000204047824 */ /* 0x000fe200078e0203 */
[----:B------:R-:W-:Y:S01]  /*58f0*/  LOP3.LUT R5, R2, R5, RZ, 0x3c, !PT ;  /* 0x0000000502057212 */ /* 0x000fe200078e3cff */
[----:B------:R-:W-:Y:S01]  /*5900*/  IMAD.SHL.U32 R3, R14, 0x40, RZ ;  /* 0x000000400e037824 */ /* 0x000fe200078e00ff */
[----:B---3--:R-:W-:Y:S01]  /*5910*/  SHF.R.S32.HI R2, RZ, 0x1f, R22 ;  /* 0x0000001fff027819 */ /* 0x008fe20000011416 */
[----:B------:R-:W-:Y:S02]  /*5920*/  IMAD.IADD R0, R6, 0x1, -R0 ;  /* 0x0000000106007824 */ /* 0x000fe400078e0a00 */
[----:B------:R-:W-:Y:S01]  /*5930*/  IMAD.IADD R4, R5, 0x1, R4 ;  /* 0x0000000105047824 */ /* 0x000fe200078e0204 */
[----:B------:R-:W-:Y:S01]  /*5940*/  LOP3.LUT R7, R3, 0x1c0, RZ, 0xc0, !PT ;  /* 0x000001c003077812 */ /* 0x000fe200078ec0ff */
[----:B------:R-:W-:Y:S01]  /*5950*/  IMAD.SHL.U32 R3, R0, 0x8, RZ ;  /* 0x0000000800037824 */ /* 0x000fe200078e00ff */
[----:B------:R-:W-:Y:S01]  /*5960*/  LEA.HI R2, R2, R22, RZ, 0x3 ;  /* 0x0000001602027211 */ /* 0x000fe200078f18ff */
[----:B------:R-:W-:Y:S01]  /*5970*/  IMAD.SHL.U32 R0, R4, 0x2, RZ ;  /* 0x0000000204007824 */ /* 0x000fe200078e00ff */
[----:B------:R-:W-:Y:S01]  /*5980*/  F2FP.BF16.PACK_AB R4, R139, R138 ;  /* 0x0000008a8b04723e */ /* 0x000fe200000010ff */
[----:B------:R-:W-:Y:S01]  /*5990*/  IMAD.SHL.U32 R6, R9, 0x4, RZ ;  /* 0x0000000409067824 */ /* 0x000fe200078e00ff */
[----:B------:R-:W-:-:S02]  /*59a0*/  SHF.R.S32.HI R5, RZ, 0x3, R2 ;  /* 0x00000003ff057819 */ /* 0x000fc40000011402 */
[C---:B------:R-:W-:Y:S01]  /*59b0*/  IADD3 R2, R0.reuse, 0x40, RZ ;  /* 0x0000004000027810 */ /* 0x040fe20007ffe0ff */
[----:B------:R-:W-:Y:S01]  /*59c0*/  STS [R0+0x6080], R52 ;  /* 0x0060803400007388 */ /* 0x000fe20000000800 */
[----:B------:R-:W-:Y:S02]  /*59d0*/  @P0 IADD3 R2, R0, -0x40, RZ ;  /* 0xffffffc000020810 */ /* 0x000fe40007ffe0ff */
[----:B------:R-:W-:Y:S01]  /*59e0*/  LOP3.LUT R6, R6, 0xfffffe00, RZ, 0xc0, !PT ;  /* 0xfffffe0006067812 */ /* 0x000fe200078ec0ff */
[----:B------:R-:W-:Y:S01]  /*59f0*/  STS [R0+0x6480], R54 ;  /* 0x0064803600007388 */ /* 0x000fe20000000800 */
[----:B------:R-:W-:Y:S02]  /*5a00*/  LOP3.LUT R3, R7, 0x38, R3, 0xf8, !PT ;  /* 0x0000003807037812 */ /* 0x000fe400078ef803 */
[----:B------:R-:W-:Y:S01]  /*5a10*/  SHF.R.U32.HI R7, RZ, 0x3, R7 ;  /* 0x00000003ff077819 */ /* 0x000fe20000011607 */
[----:B------:R-:W-:Y:S01]  /*5a20*/  STS [R2+0x6080], R72 ;  /* 0x0060804802007388 */ /* 0x000fe20000000800 */
[----:B------:R-:W-:-:S02]  /*5a30*/  IMAD R5, R5, 0x1800, R6 ;  /* 0x0000180005057824 */ /* 0x000fc400078e0206 */
[----:B------:R-:W-:Y:S01]  /*5a40*/  LOP3.LUT R3, R3, R7, RZ, 0x3c, !PT ;  /* 0x0000000703037212 */ /* 0x000fe200078e3cff */
[----:B------:R-:W-:Y:S04]  /*5a50*/  STS [R2+0x6480], R74 ;  /* 0x0064804a02007388 */ /* 0x000fe80000000800 */
[----:B------:R-:W-:Y:S01]  /*5a60*/  STS [R0+0x7080], R56 ;  /* 0x0070803800007388 */ /* 0x000fe20000000800 */
[----:B------:R-:W-:Y:S02]  /*5a70*/  IMAD.IADD R3, R5, 0x1, R3 ;  /* 0x0000000105037824 */ /* 0x000fe400078e0203 */
[----:B------:R-:W-:Y:S01]  /*5a80*/  IMAD.MOV.U32 R5, RZ, RZ, -0x60 ;  /* 0xffffffa0ff057424 */ /* 0x000fe200078e00ff */
[----:B------:R-:W-:Y:S04]  /*5a90*/  STS [R0+0x7480], R58 ;  /* 0x0074803a00007388 */ /* 0x000fe80000000800 */
        /* <DEDUP_REMOVED lines=25> */
[----:B------:R2:W-:Y:S04]  /*5c30*/  STS [R2+0x1480], R10 ;  /* 0x0014800a02007388 */ /* 0x0005e80000000800 */
[----:B------:R-:W-:Y:S04]  /*5c40*/  STS [R0+0x2080], R16 ;  /* 0x0020801000007388 */ /* 0x000fe80000000800 */
[----:B------:R3:W-:Y:S04]  /*5c50*/  STS [R0+0x2480], R15 ;  /* 0x0024800f00007388 */ /* 0x0007e80000000800 */
[----:B------:R-:W-:Y:S04]  /*5c60*/  STS [R2+0x2080], R113 ;  /* 0x0020807102007388 */ /* 0x000fe80000000800 */
[----:B------:R-:W-:Y:S04]  /*5c70*/  STS [R2+0x2480], R114 ;  /* 0x0024807202007388 */ /* 0x000fe80000000800 */
[----:B------:R-:W-:Y:S04]  /*5c80*/  STS [R0+0x3080], R124 ;  /* 0x0030807c00007388 */ /* 0x000fe80000000800 */
[----:B------:R-:W-:Y:S01]  /*5c90*/  STS [R0+0x3480], R126 ;  /* 0x0034807e00007388 */ /* 0x000fe20000000800 */
[----:B--2---:R-:W-:Y:S01]  /*5ca0*/  IMAD.SHL.U32 R10, R22, 0x8, RZ ;  /* 0x00000008160a7824 */ /* 0x004fe200078e00ff */
[----:B-1----:R-:W-:-:S02]  /*5cb0*/  SHF.R.S32.HI R22, RZ, 0x1f, R21 ;  /* 0x0000001fff167819 */ /* 0x002fc40000011415 */
[----:B------:R-:W-:Y:S02]  /*5cc0*/  STS [R2+0x3080], R144 ;  /* 0x0030809002007388 */ /* 0x000fe40000000800 */
[----:B------:R-:W-:Y:S02]  /*5cd0*/  SHF.R.S32.HI R11, RZ, 0x1f, R10 ;  /* 0x0000001fff0b7819 */ /* 0x000fe4000001140a */
[----:B------:R-:W-:Y:S01]  /*5ce0*/  STS [R2+0x3480], R146 ;  /* 0x0034809202007388 */ /* 0x000fe20000000800 */
[----:B---3--:R-:W-:-:S03]  /*5cf0*/  SHF.R.S32.HI R15, RZ, 0x1f, R14 ;  /* 0x0000001fff0f7819 */ /* 0x008fc6000001140e */
        /* <DEDUP_REMOVED lines=8> */
[----:B------:R-:W3:Y:S01]  /*5d80*/  S2R R6, SR_CTAID.X ;  /* 0x0000000000067919 */ /* 0x000ee20000002500 */
[----:B-1----:R-:W-:-:S03]  /*5d90*/  IMAD.SHL.U32 R0, R3, 0x2, RZ ;  /* 0x0000000203007824 */ /* 0x002fc600078e00ff */
[----:B------:R-:W-:Y:S01]  /*5da0*/  BAR.SYNC.DEFER_BLOCKING 0x1, 0x100 ;  /* 0x0044000000007b1d */ /* 0x000fe20000010000 */
[----:B--2---:R-:W-:Y:S02]  /*5db0*/  IMAD R4, R22, c[0x0][0x338], RZ ;  /* 0x0000ce0016047a24 */ /* 0x004fe400078e02ff */
[----:B------:R-:W-:-:S04]  /*5dc0*/  IMAD.WIDE.U32 R2, R21, c[0x0][0x338], R10 ;  /* 0x0000ce0015027a25 */ /* 0x000fc800078e000a */
[----:B---3--:R-:W-:Y:S02]  /*5dd0*/  IMAD R5, R6, R5, c[0x0][0x2f0] ;  /* 0x0000bc0006057624 */ /* 0x008fe400078e0205 */
[----:B------:R-:W-:-:S03]  /*5de0*/  IMAD R4, R21, c[0x0][0x33c], R4 ;  /* 0x0000cf0015047a24 */ /* 0x000fc600078e0204 */
[----:B------:R-:W-:Y:S01]  /*5df0*/  IMNMX R20, R5, 0x60, PT ;  /* 0x0000006005147817 */ /* 0x000fe20003800200 */
[----:B------:R-:W-:Y:S02]  /*5e00*/  IMAD.IADD R3, R3, 0x1, R4 ;  /* 0x0000000103037824 */ /* 0x000fe400078e0204 */
[----:B------:R-:W-:Y:S01]  /*5e10*/  IMAD.U32 R4, RZ, RZ, UR10 ;  /* 0x0000000aff047e24 */ /* 0x000fe2000f8e00ff */
[----:B------:R-:W-:Y:S01]  /*5e20*/  ISETP.GE.AND P6, PT, R14, R20, PT ;  /* 0x000000140e00720c */ /* 0x000fe20003fc6270 */
[----:B------:R1:W2:Y:S02]  /*5e30*/  LDS.128 R24, [R0+0x6880] ;  /* 0x0068800000187984 */ /* 0x0002a40000000c00 */
[----:B------:R-:W-:Y:S01]  /*5e40*/  IMAD.WIDE.U32 R8, R4, c[0x0][0x340], R2 ;  /* 0x0000d00004087a25 */ /* 0x000fe200078e0002 */
[----:B------:R-:W-:Y:S01]  /*5e50*/  ISETP.GE.OR P0, PT, R10, c[0x0][0x324], P6 ;  /* 0x0000c9000a007a0c */ /* 0x000fe20003706670 */
[----:B------:R1:W3:Y:S02]  /*5e60*/  LDS.128 R28, [R0+0x7080] ;  /* 0x00708000001c7984 */ /* 0x0002e40000000c00 */
[----:B------:R-:W-:Y:S01]  /*5e70*/  IMAD.WIDE R2, R6, 0x60, R14 ;  /* 0x0000006006027825 */ /* 0x000fe200078e020e */
[----:B------:R-:W-:Y:S01]  /*5e80*/  IADD3 R7, R9, UR4, RZ ;  /* 0x0000000409077c10 */ /* 0x000fe2000fffe0ff */
[----:B------:R1:W4:Y:S04]  /*5e90*/  LDS.128 R32, [R0+0x7880] ;  /* 0x0078800000207984 */ /* 0x0003280000000c00 */
[----:B------:R1:W1:Y:S04]  /*5ea0*/  LDS.128 R36, [R0+0x8080] ;  /* 0x0080800000247984 */ /* 0x0002680000000c00 */
[----:B------:R1:W1:Y:S04]  /*5eb0*/  LDS.128 R40, [R0+0x8880] ;  /* 0x0088800000287984 */ /* 0x0002680000000c00 */
[----:B------:R1:W1:Y:S04]  /*5ec0*/  LDS.128 R44, [R0+0x80] ;  /* 0x00008000002c7984 */ /* 0x0002680000000c00 */
[----:B------:R1:W1:Y:S04]  /*5ed0*/  LDS.128 R48, [R0+0x880] ;  /* 0x0008800000307984 */ /* 0x0002680000000c00 */
[----:B------:R1:W1:Y:S04]  /*5ee0*/  LDS.128 R52, [R0+0x1080] ;  /* 0x0010800000347984 */ /* 0x0002680000000c00 */
[----:B------:R1:W1:Y:S04]  /*5ef0*/  LDS.128 R56, [R0+0x1880] ;  /* 0x0018800000387984 */ /* 0x0002680000000c00 */
[----:B------:R1:W1:Y:S04]  /*5f00*/  LDS.128 R60, [R0+0x2080] ;  /* 0x00208000003c7984 */ /* 0x0002680000000c00 */
[----:B------:R1:W1:Y:S01]  /*5f10*/  LDS.128 R64, [R0+0x2880] ;  /* 0x0028800000407984 */ /* 0x0002620000000c00 */
[----:B------:R-:W-:Y:S05]  /*5f20*/  @P0 BRA `(.L_x_5) ;  /* 0x0000009000000947 */ /* 0x000fea0003800000 */
[----:B--2---:R2:W5:Y:S01]  /*5f30*/  LDS.128 R16, [R0+0x6080] ;  /* 0x0060800000107984 */ /* 0x0045620000000c00 */
[----:B------:R-:W-:-:S05]  /*5f40*/  MOV R6, R8 ;  /* 0x0000000800067202 */ /* 0x000fca0000000f00 */
[----:B------:R-:W-:-:S05]  /*5f50*/  IMAD.WIDE.U32 R4, R2, c[0x0][0x330], R6 ;  /* 0x0000cc0002047a25 */ /* 0x000fca00078e0006 */
[----:B------:R-:W-:Y:S01]  /*5f60*/  LEA R12, P0, R4, c[0x0][0x318], 0x1 ;  /* 0x0000c600040c7a11 */ /* 0x000fe200078008ff */
[----:B-12---:R-:W-:-:S04]  /*5f70*/  IMAD R0, R3, c[0x0][0x330], RZ ;  /* 0x0000cc0003007a24 */ /* 0x006fc800078e02ff */
[----:B------:R-:W-:-:S05]  /*5f80*/  IMAD R0, R2, c[0x0][0x334], R0 ;  /* 0x0000cd0002007a24 */ /* 0x000fca00078e0200 */
[----:B------:R-:W-:-:S04]  /*5f90*/  IADD3 R0, R5, R0, RZ ;  /* 0x0000000005007210 */ /* 0x000fc80007ffe0ff */
[----:B------:R-:W-:-:S05]  /*5fa0*/  LEA.HI.X R13, R4, c[0x0][0x31c], R0, 0x1, P0 ;  /* 0x0000c700040d7a11 */ /* 0x000fca00000f0c00 */
[----:B-----5:R1:W-:Y:S02]  /*5fb0*/  STG.E.128 [R12.64], R16 ;  /* 0x000000100c007986 */ /* 0x0203e4000c101d0e */
.L_x_5:
[----:B--2---:R-:W-:Y:S05]  /*5fc0*/  BSYNC B0 ;  /* 0x0000000000007941 */ /* 0x004fea0003800000 */
.L_x_4:
[----:B-1----:R-:W-:Y:S01]  /*5fd0*/  IADD3 R0, R14, 0x10, RZ ;  /* 0x000000100e007810 */ /* 0x002fe20007ffe0ff */
[----:B------:R-:W-:Y:S03]  /*5fe0*/  BSSY B0, `(.L_x_6) ;  /* 0x000000f000007945 */ /* 0x000fe60003800000 */
[----:B------:R-:W-:-:S04]  /*5ff0*/  ISETP.GE.AND P5, PT, R0, R20, PT ;  /* 0x000000140000720c */ /* 0x000fc80003fa6270 */
[----:B------:R-:W-:-:S13]  /*6000*/  ISETP.GE.OR P0, PT, R10, c[0x0][0x324], P5 ;  /* 0x0000c9000a007a0c */ /* 0x000fda0002f06670 */
[----:B------:R-:W-:Y:S05]  /*6010*/  @P0 BRA `(.L_x_7) ;  /* 0x000000b000000947 */ /* 0x000fea0003800000 */
[----:B------:R-:W-:Y:S02]  /*6020*/  IADD3 R0, P0, R2, 0x10, RZ ;  /* 0x0000001002007810 */ /* 0x000fe40007f1e0ff */
[----:B------:R-:W-:-:S03]  /*6030*/  MOV R5, R7 ;  /* 0x0000000700057202 */ /* 0x000fc60000000f00 */
[----:B------:R-:W-:-:S04]  /*6040*/  IMAD.X R4, RZ, RZ, R3, P0 ;  /* 0x000000ffff047224 */ /* 0x000fc800000e0603 */
[----:B------:R-:W-:Y:S02]  /*6050*/  IMAD R12, R4, c[0x0][0x330], RZ ;  /* 0x0000cc00040c7a24 */ /* 0x000fe400078e02ff */
[----:B------:R-:W-:-:S04]  /*6060*/  IMAD.MOV.U32 R4, RZ, RZ, R8 ;  /* 0x000000ffff047224 */ /* 0x000fc800078e0008 */
[----:B------:R-:W-:-:S04]  /*6070*/  IMAD.WIDE.U32 R4, R0, c[0x0][0x330], R4 ;  /* 0x0000cc0000047a25 */ /* 0x000fc800078e0004 */
[----:B------:R-:W-:Y:S01]  /*6080*/  IMAD R0, R0, c[0x0][0x334], R12 ;  /* 0x0000cd0000007a24 */ /* 0x000fe200078e020c */
[----:B------:R-:W-:-:S04]  /*6090*/  LEA R12, P0, R4, c[0x0][0x318], 0x1 ;  /* 0x0000c600040c7a11 */ /* 0x000fc800078008ff */
[----:B------:R-:W-:-:S04]  /*60a0*/  IADD3 R0, R5, R0, RZ ;  /* 0x0000000005007210 */ /* 0x000fc80007ffe0ff */
[----:B------:R-:W-:-:S05]  /*60b0*/  LEA.HI.X R13, R4, c[0x0][0x31c], R0, 0x1, P0 ;  /* 0x0000c700040d7a11 */ /* 0x000fca00000f0c00 */
[----:B------:R1:W-:Y:S02]  /*60c0*/  STG.E.128 [R12.64], R24 ;  /* 0x000000180c007986 */ /* 0x0003e4000c101d0e */
.L_x_7:
[----:B------:R-:W-:Y:S05]  /*60d0*/  BSYNC B0 ;  /* 0x0000000000007941 */ /* 0x000fea0003800000 */
.L_x_6:
[----:B------:R-:W-:Y:S01]  /*60e0*/  IADD3 R0, R14, 0x20, RZ ;  /* 0x000000200e007810 */ /* 0x000fe20007ffe0ff */
[----:B------:R-:W-:Y:S03]  /*60f0*/  BSSY B0, `(.L_x_8) ;  /* 0x000000f000007945 */ /* 0x000fe60003800000 */
[----:B------:R-:W-:-:S04]  /*6100*/  ISETP.GE.AND P4, PT, R0, R20, PT ;  /* 0x000000140000720c */ /* 0x000fc80003f86270 */
[----:B------:R-:W-:-:S13]  /*6110*/  ISETP.GE.OR P0, PT, R10, c[0x0][0x324], P4 ;  /* 0x0000c9000a007a0c */ /* 0x000fda0002706670 */
[----:B------:R-:W-:Y:S05]  /*6120*/  @P0 BRA `(.L_x_9) ;  /* 0x000000b000000947 */ /* 0x000fea0003800000 */
[----:B------:R-:W-:Y:S02]  /*6130*/  IADD3 R0, P0, R2, 0x20, RZ ;  /* 0x0000002002007810 */ /* 0x000fe40007f1e0ff */
[----:B------:R-:W-:-:S03]  /*6140*/  MOV R5, R7 ;  /* 0x0000000700057202 */ /* 0x000fc60000000f00 */
[----:B------:R-:W-:-:S04]  /*6150*/  IMAD.X R4, RZ, RZ, R3, P0 ;  /* 0x000000ffff047224 */ /* 0x000fc800000e0603 */
[----:B-1----:R-:W-:Y:S02]  /*6160*/  IMAD R12, R4, c[0x0][0x330], RZ ;  /* 0x0000cc00040c7a24 */ /* 0x002fe400078e02ff */
[----:B------:R-:W-:-:S04]  /*6170*/  IMAD.MOV.U32 R4, RZ, RZ, R8 ;  /* 0x000000ffff047224 */ /* 0x000fc800078e0008 */
[----:B------:R-:W-:-:S04]  /*6180*/  IMAD.WIDE.U32 R4, R0, c[0x0][0x330], R4 ;  /* 0x0000cc0000047a25 */ /* 0x000fc800078e0004 */
[----:B------:R-:W-:Y:S01]  /*6190*/  IMAD R0, R0, c[0x0][0x334], R12 ;  /* 0x0000cd0000007a24 */ /* 0x000fe200078e020c */
[----:B------:R-:W-:-:S04]  /*61a0*/  LEA R12, P0, R4, c[0x0][0x318], 0x1 ;  /* 0x0000c600040c7a11 */ /* 0x000fc800078008ff */
[----:B------:R-:W-:-:S04]  /*61b0*/  IADD3 R0, R5, R0, RZ ;  /* 0x0000000005007210 */ /* 0x000fc80007ffe0ff */
[----:B------:R-:W-:-:S05]  /*61c0*/  LEA.HI.X R13, R4, c[0x0][0x31c], R0, 0x1, P0 ;  /* 0x0000c700040d7a11 */ /* 0x000fca00000f0c00 */
[----:B---3--:R1:W-:Y:S02]  /*61d0*/  STG.E.128 [R12.64], R28 ;  /* 0x0000001c0c007986 */ /* 0x0083e4000c101d0e */
.L_x_9:
[----:B------:R-:W-:Y:S05]  /*61e0*/  BSYNC B0 ;  /* 0x0000000000007941 */ /* 0x000fea0003800000 */
.L_x_8:
        /* <DEDUP_REMOVED lines=15> */
[----:B----4-:R1:W-:Y:S02]  /*62e0*/  STG.E.128 [R12.64], R32 ;  /* 0x000000200c007986 */ /* 0x0103e4000c101d0e */
.L_x_11:
[----:B------:R-:W-:Y:S05]  /*62f0*/  BSYNC B0 ;  /* 0x0000000000007941 */ /* 0x000fea0003800000 */
.L_x_10:
        /* <DEDUP_REMOVED lines=15> */
[----:B------:R1:W-:Y:S02]  /*63f0*/  STG.E.128 [R12.64], R36 ;  /* 0x000000240c007986 */ /* 0x0003e4000c101d0e */
.L_x_13:
[----:B------:R-:W-:Y:S05]  /*6400*/  BSYNC B0 ;  /* 0x0000000000007941 */ /* 0x000fea0003800000 */
.L_x_12:
[----:B------:R-:W-:Y:S01]  /*6410*/  IADD3 R0, R14, 0x50, RZ ;  /* 0x000000500e007810 */ /* 0x000fe20007ffe0ff */
[----:B------:R-:W-:Y:S03]  /*6420*/  BSSY B0, `(.L_x_14) ;  /* 0x000000e000007945 */ /* 0x000fe60003800000 */
[----:B------:R-:W-:-:S04]  /*6430*/  ISETP.GE.AND P1, PT, R0, R20, PT ;  /* 0x000000140000720c */ /* 0x000fc80003f26270 */
[----:B------:R-:W-:-:S13]  /*6440*/  ISETP.GE.OR P0, PT, R10, c[0x0][0x324], P1 ;  /* 0x0000c9000a007a0c */ /* 0x000fda0000f06670 */
[----:B------:R-:W-:Y:S05]  /*6450*/  @P0 BRA `(.L_x_15) ;  /* 0x000000a000000947 */ /* 0x000fea0003800000 */
[----:B------:R-:W-:Y:S02]  /*6460*/  IADD3 R0, P0, R2, 0x50, RZ ;  /* 0x0000005002007810 */ /* 0x000fe40007f1e0ff */
[----:B------:R-:W-:Y:S02]  /*6470*/  MOV R6, R8 ;  /* 0x0000000800067202 */ /* 0x000fe40000000f00 */
[----:B------:R-:W-:-:S03]  /*6480*/  IADD3.X R4, RZ, R3, RZ, P0, !PT ;  /* 0x00000003ff047210 */ /* 0x000fc600007fe4ff */
[----:B------:R-:W-:-:S04]  /*6490*/  IMAD.WIDE.U32 R6, R0, c[0x0][0x330], R6 ;  /* 0x0000cc0000067a25 */ /* 0x000fc800078e0006 */
[----:B------:R-:W-:-:S04]  /*64a0*/  IMAD R4, R4, c[0x0][0x330], RZ ;  /* 0x0000cc0004047a24 */ /* 0x000fc800078e02ff */
[----:B------:R-:W-:Y:S01]  /*64b0*/  IMAD R0, R0, c[0x0][0x334], R4 ;  /* 0x0000cd0000007a24 */ /* 0x000fe200078e0204 */
[----:B------:R-:W-:-:S04]  /*64c0*/  LEA R4, P0, R6, c[0x0][0x318], 0x1 ;  /* 0x0000c60006047a11 */ /* 0x000fc800078008ff */
[----:B------:R-:W-:-:S04]  /*64d0*/  IADD3 R0, R7, R0, RZ ;  /* 0x0000000007007210 */ /* 0x000fc80007ffe0ff */
[----:B------:R-:W-:-:S05]  /*64e0*/  LEA.HI.X R5, R6, c[0x0][0x31c], R0, 0x1, P0 ;  /* 0x0000c70006057a11 */ /* 0x000fca00000f0c00 */
[----:B------:R2:W-:Y:S02]  /*64f0*/  STG.E.128 [R4.64], R40 ;  /* 0x0000002804007986 */ /* 0x0005e4000c101d0e */
.L_x_15:
[----:B------:R-:W-:Y:S05]  /*6500*/  BSYNC B0 ;  /* 0x0000000000007941 */ /* 0x000fea0003800000 */
.L_x_14:
[----:B------:R-:W-:Y:S01]  /*6510*/  IMAD R0, R22, c[0x0][0x308], RZ ;  /* 0x0000c20016007a24 */ /* 0x000fe200078e02ff */
[----:B------:R-:W-:Y:S01]  /*6520*/  ULDC.64 UR4, c[0x0][0x310] ;  /* 0x0000c40000047ab9 */ /* 0x000fe20000000a00 */
[C---:B------:R-:W-:Y:S01]  /*6530*/  IMAD.WIDE.U32 R6, R21.reuse, c[0x0][0x308], R10 ;  /* 0x0000c20015067a25 */ /* 0x040fe200078e000a */
[----:B------:R-:W-:Y:S01]  /*6540*/  ISETP.GE.OR P6, PT, R10, c[0x0][0x2f4], P6 ;  /* 0x0000bd000a007a0c */ /* 0x000fe200037c6670 */
[----:B------:R-:W-:Y:S01]  /*6550*/  UIMAD UR4, UR6, UR4, URZ ;  /* 0x00000004060472a4 */ /* 0x000fe2000f8e023f */
[----:B------:R-:W-:Y:S01]  /*6560*/  BSSY B0, `(.L_x_16) ;  /* 0x0000010000007945 */ /* 0x000fe20003800000 */
[----:B------:R-:W-:Y:S02]  /*6570*/  IMAD R0, R21, c[0x0][0x30c], R0 ;  /* 0x0000c30015007a24 */ /* 0x000fe400078e0200 */
[----:B------:R-:W-:-:S03]  /*6580*/  UIMAD UR4, UR10, UR5, UR4 ;  /* 0x000000050a0472a4 */ /* 0x000fc6000f8e0204 */
[----:B------:R-:W-:Y:S02]  /*6590*/  IADD3 R7, R7, R0, RZ ;  /* 0x0000000007077210 */ /* 0x000fe40007ffe0ff */
[----:B------:R-:W-:-:S05]  /*65a0*/  MOV R0, UR10 ;  /* 0x0000000a00007c02 */ /* 0x000fca0008000f00 */
[----:B------:R-:W-:-:S05]  /*65b0*/  IMAD.WIDE.U32 R6, R0, c[0x0][0x310], R6 ;  /* 0x0000c40000067a25 */ /* 0x000fca00078e0006 */
[----:B--2---:R-:W-:Y:S01]  /*65c0*/  IADD3 R5, R7, UR4, RZ ;  /* 0x0000000407057c10 */ /* 0x004fe2000fffe0ff */
[----:B------:R-:W-:Y:S05]  /*65d0*/  @P6 BRA `(.L_x_17) ;  /* 0x0000008000006947 */ /* 0x000fea0003800000 */
[----:B------:R-:W-:Y:S01]  /*65e0*/  MOV R4, R6 ;  /* 0x0000000600047202 */ /* 0x000fe20000000f00 */
[----:B------:R-:W-:-:S04]  /*65f0*/  IMAD R0, R3, c[0x0][0x300], RZ ;  /* 0x0000c00003007a24 */ /* 0x000fc800078e02ff */
[----:B------:R-:W-:-:S04]  /*6600*/  IMAD.WIDE.U32 R8, R2, c[0x0][0x300], R4 ;  /* 0x0000c00002087a25 */ /* 0x000fc800078e0004 */
[----:B------:R-:W-:Y:S01]  /*6610*/  IMAD R0, R2, c[0x0][0x304], R0 ;  /* 0x0000c10002007a24 */ /* 0x000fe200078e0200 */
[----:B-1----:R-:W-:-:S04]  /*6620*/  LEA R12, P0, R8, c[0x0][0x2e8], 0x1 ;  /* 0x0000ba00080c7a11 */ /* 0x002fc800078008ff */
[----:B------:R-:W-:-:S04]  /*6630*/  IADD3 R0, R9, R0, RZ ;  /* 0x0000000009007210 */ /* 0x000fc80007ffe0ff */
[----:B------:R-:W-:-:S05]  /*6640*/  LEA.HI.X R13, R8, c[0x0][0x2ec], R0, 0x1, P0 ;  /* 0x0000bb00080d7a11 */ /* 0x000fca00000f0c00 */
[----:B------:R1:W-:Y:S02]  /*6650*/  STG.E.128 [R12.64], R44 ;  /* 0x0000002c0c007986 */ /* 0x0003e4000c101d0e */
.L_x_17:
[----:B------:R-:W-:Y:S05]  /*6660*/  BSYNC B0 ;  /* 0x0000000000007941 */ /* 0x000fea0003800000 */
.L_x_16:
[----:B------:R-:W-:Y:S01]  /*6670*/  ISETP.GE.OR P5, PT, R10, c[0x0][0x2f4], P5 ;  /* 0x0000bd000a007a0c */ /* 0x000fe20002fa6670 */
[----:B------:R-:W-:-:S12]  /*6680*/  BSSY B0, `(.L_x_18) ;  /* 0x000000d000007945 */ /* 0x000fd80003800000 */
        /* <DEDUP_REMOVED lines=12> */
.L_x_19:
[----:B------:R-:W-:Y:S05]  /*6750*/  BSYNC B0 ;  /* 0x0000000000007941 */ /* 0x000fea0003800000 */
.L_x_18:
        /* <DEDUP_REMOVED lines=14> */
.L_x_21:
[----:B------:R-:W-:Y:S05]  /*6840*/  BSYNC B0 ;  /* 0x0000000000007941 */ /* 0x000fea0003800000 */
.L_x_20:
        /* <DEDUP_REMOVED lines=14> */
.L_x_23:
[----:B------:R-:W-:Y:S05]  /*6930*/  BSYNC B0 ;  /* 0x0000000000007941 */ /* 0x000fea0003800000 */
.L_x_22:
        /* <DEDUP_REMOVED lines=14> */
.L_x_25:
[----:B------:R-:W-:Y:S05]  /*6a20*/  BSYNC B0 ;  /* 0x0000000000007941 */ /* 0x000fea0003800000 */
.L_x_24:
[----:B------:R-:W-:-:S13]  /*6a30*/  ISETP.GE.OR P1, PT, R10, c[0x0][0x2f4], P1 ;  /* 0x0000bd000a007a0c */ /* 0x000fda0000f26670 */
[----:B------:R-:W-:Y:S05]  /*6a40*/  @P1 EXIT ;  /* 0x000000000000194d */ /* 0x000fea0003800000 */
[----:B------:R-:W-:-:S05]  /*6a50*/  IADD3 R0, P0, R2, 0x50, RZ ;  /* 0x0000005002007810 */ /* 0x000fca0007f1e0ff */
[----:B------:R-:W-:Y:S01]  /*6a60*/  IMAD.X R2, RZ, RZ, R3, P0 ;  /* 0x000000ffff027224 */ /* 0x000fe200000e0603 */
[----:B------:R-:W-:-:S03]  /*6a70*/  MOV R3, R5 ;  /* 0x0000000500037202 */ /* 0x000fc60000000f00 */
[----:B------:R-:W-:Y:S02]  /*6a80*/  IMAD R7, R2, c[0x0][0x300], RZ ;  /* 0x0000c00002077a24 */ /* 0x000fe400078e02ff */
[----:B------:R-:W-:-:S04]  /*6a90*/  IMAD.MOV.U32 R2, RZ, RZ, R6 ;  /* 0x000000ffff027224 */ /* 0x000fc800078e0006 */
[----:B------:R-:W-:-:S04]  /*6aa0*/  IMAD.WIDE.U32 R4, R0, c[0x0][0x300], R2 ;  /* 0x0000c00000047a25 */ /* 0x000fc800078e0002 */
[----:B------:R-:W-:Y:S01]  /*6ab0*/  IMAD R0, R0, c[0x0][0x304], R7 ;  /* 0x0000c10000007a24 */ /* 0x000fe200078e0207 */
[----:B------:R-:W-:-:S04]  /*6ac0*/  LEA R2, P0, R4, c[0x0][0x2e8], 0x1 ;  /* 0x0000ba0004027a11 */ /* 0x000fc800078008ff */
[----:B------:R-:W-:-:S04]  /*6ad0*/  IADD3 R0, R5, R0, RZ ;  /* 0x0000000005007210 */ /* 0x000fc80007ffe0ff */
[----:B------:R-:W-:-:S05]  /*6ae0*/  LEA.HI.X R3, R4, c[0x0][0x2ec], R0, 0x1, P0 ;  /* 0x0000bb0004037a11 */ /* 0x000fca00000f0c00 */
[----:B------:R-:W-:Y:S01]  /*6af0*/  STG.E.128 [R2.64], R64 ;  /* 0x0000004002007986 */ /* 0x000fe2000c101d0e */
[----:B------:R-:W-:Y:S05]  /*6b00*/  EXIT ;  /* 0x000000000000794d */ /* 0x000fea0003800000 */
.L_x_26:
[----:B------:R-:W-:-:S00]  /*6b10*/  BRA `(.L_x_26) ;  /* 0xfffffff000007947 */ /* 0x000fc0000383ffff */
[----:B------:R-:W-:-:S00]  /*6b20*/  NOP ;  /* 0x0000000000007918 */ /* 0x000fc00000000000 */
        /* <DEDUP_REMOVED lines=13> */
.L_x_2285:


//--------------------- .text._ZN7cutlass13device_kernelIN5flash19enable_sm80_to_sm89INS1_16FlashAttnBwdSm80INS1_25CollectiveMainloopBwdSm80ILi2ELi1EN4cute5tupleIJNS5_1CILi64EEENS7_ILi96EEENS7_ILi128EEEEEENS_10bfloat16_tEfNS_4arch4Sm80ELb0ELb0ELb0ELb0ELb1ELb0ELb0ELb0ELi2ELi2ELi2ELi2ELb1EEENS1_21CollectiveEpilogueBwdISB_SC_SE_Li256ELb0ELb0ELi4EEENS1_19SingleTileSchedulerILb0ELb0ELb0ELi96EEEEEEEEEvNT_6ParamsE --------------------------
	.section	.text._ZN7cutlass13device_kernelIN5flash19enable_sm80_to_sm89INS1_16FlashAttnBwdSm80INS1_25CollectiveMainloopBwdSm80ILi2ELi1EN4cute5tupleIJNS5_1CILi64EEENS7_ILi96EEENS7_ILi128EEEEEENS_10bfloat16_tEfNS_4arch4Sm80ELb0ELb0ELb0ELb0ELb1ELb0ELb0ELb0ELi2ELi2ELi2ELi2ELb1EEENS1_21CollectiveEpilogueBwdISB_SC_SE_Li256ELb0ELb0ELi4EEENS1_19SingleTileSchedulerILb0ELb0ELb0ELi96EEEEEEEEEvNT_6ParamsE,"ax",@progbits
	.sectioninfo	@"SHI_REGISTERS=255"
	.align	128
.text._ZN7cutlass13device_kernelIN5flash19enable_sm80_to_sm89INS1_16FlashAttnBwdSm80INS1_25CollectiveMainloopBwdSm80ILi2ELi1EN4cute5tupleIJNS5_1CILi64EEENS7_ILi96EEENS7_ILi128EEEEEENS_10bfloat16_tEfNS_4arch4Sm80ELb0ELb0ELb0ELb0ELb1ELb0ELb0ELb0ELi2ELi2ELi2ELi2ELb1EEENS1_21CollectiveEpilogueBwdISB_SC_SE_Li256ELb0ELb0ELi4EEENS1_19SingleTileSchedulerILb0ELb0ELb0ELi96EEEEEEEEEvNT_6ParamsE:
        .type           _ZN7cutlass13device_kernelIN5flash19enable_sm80_to_sm89INS1_16FlashAttnBwdSm80INS1_25CollectiveMainloopBwdSm80ILi2ELi1EN4cute5tupleIJNS5_1CILi64EEENS7_ILi96EEENS7_ILi128EEEEEENS_10bfloat16_tEfNS_4arch4Sm80ELb0ELb0ELb0ELb0ELb1ELb0ELb0ELb0ELi2ELi2ELi2ELi2ELb1EEENS1_21CollectiveEpilogueBwdISB_SC_SE_Li256ELb0ELb0ELi4EEENS1_19SingleTileSchedulerILb0ELb0ELb0ELi96EEEEEEEEEvNT_6ParamsE,@function
        .size           _ZN7cutlass13device_kernelIN5flash19enable_sm80_to_sm89INS1_16FlashAttnBwdSm80INS1_25CollectiveMainloopBwdSm80ILi2ELi1EN4cute5tupleIJNS5_1CILi64EEENS7_ILi96EEENS7_ILi128EEEEEENS_10bfloat16_tEfNS_4arch4Sm80ELb0ELb0ELb0ELb0ELb1ELb0ELb0ELb0ELi2ELi2ELi2ELi2ELb1EEENS1_21CollectiveEpilogueBwdISB_SC_SE_Li256ELb0ELb0ELi4EEENS1_19SingleTileSchedulerILb0ELb0ELb0ELi96EEEEEEEEEvNT_6ParamsE,(.L_x_2286 - _ZN7cutlass13device_kernelIN5flash19enable_sm80_to_sm89INS1_16FlashAttnBwdSm80INS1_25CollectiveMainloopBwdSm80ILi2ELi1EN4cute5tupleIJNS5_1CILi64EEENS7_ILi96EEENS7_ILi128EEEEEENS_10bfloat16_tEfNS_4arch4Sm80ELb0ELb0ELb0ELb0ELb1ELb0ELb0ELb0ELi2ELi2ELi2ELi2ELb1EEENS1_21CollectiveEpilogueBwdISB_SC_SE_Li256ELb0ELb0ELi4EEENS1_19SingleTileSchedulerILb0ELb0ELb0ELi96EEEEEEEEEvNT_6ParamsE)
        .other          _ZN7cutlass13device_kernelIN5flash19enable_sm80_to_sm89INS1_16FlashAttnBwdSm80INS1_25CollectiveMainloopBwdSm80ILi2ELi1EN4cute5tupleIJNS5_1CILi64EEENS7_ILi96EEENS7_ILi128EEEEEENS_10bfloat16_tEfNS_4arch4Sm80ELb0ELb0ELb0ELb0ELb1ELb0ELb0ELb0ELi2ELi2ELi2ELi2ELb1EEENS1_21CollectiveEpilogueBwdISB_SC_SE_Li256ELb0ELb0ELi4EEENS1_19SingleTileSchedulerILb0ELb0ELb0ELi96EEEEEEEEEvNT_6ParamsE,@"STO_CUDA_ENTRY STV_DEFAULT"
_ZN7cutlass13device_kernelIN5flash19enable_sm80_to_sm89INS1_16FlashAttnBwdSm80INS1_25CollectiveMainloopBwdSm80ILi2ELi1EN4cute5tupleIJNS5_1CILi64EEENS7_ILi96EEENS7_ILi128EEEEEENS_10bfloat16_tEfNS_4arch4Sm80ELb0ELb0ELb0ELb0ELb1ELb0ELb0ELb0ELi2ELi2ELi2ELi2ELb1EEENS1_21CollectiveEpilogueBwdISB_SC_SE_Li256ELb0ELb0ELi4EEENS1_19SingleTileSchedulerILb0ELb0ELb0ELi96EEEEEEEEEvNT_6ParamsE:
        /* <DEDUP_REMOVED lines=530> */
.L_x_30:
        /* <DEDUP_REMOVED lines=183> */
.L_x_28:
        /* <DEDUP_REMOVED lines=390> */
.L_x_29:
        /* <DEDUP_REMOVED lines=186> */
.L_x_27:
        /* <DEDUP_REMOVED lines=243> */
.L_x_32:
[----:B--2---:R-:W-:Y:S05]  /*5fc0*/  BSYNC B0 ;  /* 0x0000000000007941 */ /* 0x004fea0003800000 */
.L_x_31:
        /* <DEDUP_REMOVED lines=16> */
.L_x_34:
[----:B------:R-:W-:Y:S05]  /*60d0*/  BSYNC B0 ;  /* 0x0000000000007941 */ /* 0x000fea0003800000 */
.L_x_33:
        /* <DEDUP_REMOVED lines=16> */
.L_x_36:
[----:B------:R-:W-:Y:S05]  /*61e0*/  BSYNC B0 ;  /* 0x0000000000007941 */ /* 0x000fea0003800000 */
.L_x_35:
        /* <DEDUP_REMOVED lines=16> */
.L_x_38:
[----:B------:R-:W-:Y:S05]  /*62f0*/  BSYNC B0 ;  /* 0x0000000000007941 */ /* 0x000fea0003800000 */
.L_x_37:
        /* <DEDUP_REMOVED lines=16> */
.L_x_40:
[----:B------:R-:W-:Y:S05]  /*6400*/  BSYNC B0 ;  /* 0x0000000000007941 */ /* 0x000fea0003800000 */
.L_x_39:
        /* <DEDUP_REMOVED lines=15> */
.L_x_42:
[----:B------:R-:W-:Y:S05]  /*6500*/  BSYNC B0 ;  /* 0x0000000000007941 */ /* 0x000fea0003800000 */
.L_x_41:
        /* <DEDUP_REMOVED lines=21> */
.L_x_44:
[----:B------:R-:W-:Y:S05]  /*6660*/  BSYNC B0 ;  /* 0x0000000000007941 */ /* 0x000fea0003800000 */
.L_x_43:
        /* <DEDUP_REMOVED lines=14> */
.L_x_46:
[----:B------:R-:W-:Y:S05]  /*6750*/  BSYNC B0 ;  /* 0x0000000000007941 */ /* 0x000fea0003800000 */
.L_x_45:
        /* <DEDUP_REMOVED lines=14> */
.L_x_48:
[----:B------:R-:W-:Y:S05]  /*6840*/  BSYNC B0 ;  /* 0x0000000000007941 */ /* 0x000fea0003800000 */
.L_x_47:
        /* <DEDUP_REMOVED lines=14> */
.L_x_50:
[----:B------:R-:W-:Y:S05]  /*6930*/  BSYNC B0 ;  /* 0x0000000000007941 */ /* 0x000fea0003800000 */
.L_x_49:
        /* <DEDUP_REMOVED lines=14> */
.L_x_52:
[----:B------:R-:W-:Y:S05]  /*6a20*/  BSYNC B0 ;  /* 0x0000000000007941 */ /* 0x000fea0003800000 */
.L_x_51:
        /* <DEDUP_REMOVED lines=14> */
.L_x_53:
        /* <DEDUP_REMOVED lines=15> */
.L_x_2286:


//--------------------- .text._ZN7cutlass13device_kernelIN5flash19enable_sm80_to_sm89INS1_16FlashAttnBwdSm80INS1_25CollectiveMainloopBwdSm80ILi2ELi1EN4cute5tupleIJNS5_1CILi64EEENS7_ILi96EEENS7_ILi128EEEEEENS_10bfloat16_tEfNS_4arch4Sm80ELb0ELb0ELb0ELb0ELb0ELb0ELb0ELb0ELi2ELi2ELi2ELi2ELb1EEENS1_24CollectiveEpilogueBwdGQAISB_fSE_Li256ELb0ELb0EEENS1_19SingleTileSchedulerILb0ELb0ELb0ELi96EEEEEEEEEvNT_6ParamsE --------------------------
	.section	.text._ZN7cutlass13device_kernelIN5flash19enable_sm80_to_sm89INS1_16FlashAttnBwdSm80INS1_25CollectiveMainloopBwdSm80ILi2ELi1EN4cute5tupleIJNS5_1CILi64EEENS7_ILi96EEENS7_ILi128EEEEEENS_10bfloat16_tEfNS_4arch4Sm80ELb0ELb0ELb0ELb0ELb0ELb0ELb0ELb0ELi2ELi2ELi2ELi2ELb1EEENS1_24CollectiveEpilogueBwdGQAISB_fSE_Li256ELb0ELb0EEENS1_19SingleTileSchedulerILb0ELb0ELb0ELi96EEEEEEEEEvNT_6ParamsE,"ax",@progbits
	.sectioninfo	@"SHI_REGISTERS=255"
	.align	128
.text._ZN7cutlass13device_kernelIN5flash19enable_sm80_to_sm89INS1_16FlashAttnBwdSm80INS1_25CollectiveMainloopBwdSm80ILi2ELi1EN4cute5tupleIJNS5_1CILi64EEENS7_ILi96EEENS7_ILi128EEEEEENS_10bfloat16_tEfNS_4arch4Sm80ELb0ELb0ELb0ELb0ELb0ELb0ELb0ELb0ELi2ELi2ELi2ELi2ELb1EEENS1_24CollectiveEpilogueBwdGQAISB_fSE_Li256ELb0ELb0EEENS1_19SingleTileSchedulerILb0ELb0ELb0ELi96EEEEEEEEEvNT_6ParamsE:
        .type           _ZN7cutlass13device_kernelIN5flash19enable_sm80_to_sm89INS1_16FlashAttnBwdSm80INS1_25CollectiveMainloopBwdSm80ILi2ELi1EN4cute5tupleIJNS5_1CILi64EEENS7_ILi96EEENS7_ILi128EEEEEENS_10bfloat16_tEfNS_4arch4Sm80ELb0ELb0ELb0ELb0ELb0ELb0ELb0ELb0ELi2ELi2ELi2ELi2ELb1EEENS1_24CollectiveEpilogueBwdGQAISB_fSE_Li256ELb0ELb0EEENS1_19SingleTileSchedulerILb0ELb0ELb0ELi96EEEEEEEEEvNT_6ParamsE,@function
        .size           _ZN7cutlass13device_kernelIN5flash19enable_sm80_to_sm89INS1_16FlashAttnBwdSm80INS1_25CollectiveMainloopBwdSm80ILi2ELi1EN4cute5tupleIJNS5_1CILi64EEENS7_ILi96EEENS7_ILi128EEEEEENS_10bfloat16_tEfNS_4arch4Sm80ELb0ELb0ELb0ELb0ELb0ELb0ELb0ELb0ELi2ELi2ELi2ELi2ELb1EEENS1_24CollectiveEpilogueBwdGQAISB_fSE_Li256ELb0ELb0EEENS1_19SingleTileSchedulerILb0ELb0ELb0ELi96EEEEEEEEEvNT_6ParamsE,(.L_x_2287 - _ZN7cutlass13device_kernelIN5flash19enable_sm80_to_sm89INS1_16FlashAttnBwdSm80INS1_25CollectiveMainloopBwdSm80ILi2ELi1EN4cute5tupleIJNS5_1CILi64EEENS7_ILi96EEENS7_ILi128EEEEEENS_10bfloat16_tEfNS_4arch4Sm80ELb0ELb0ELb0ELb0ELb0ELb0ELb0ELb0ELi2ELi2ELi2ELi2ELb1EEENS1_24CollectiveEpilogueBwdGQAISB_fSE_Li256ELb0ELb0EEENS1_19SingleTileSchedulerILb0ELb0ELb0ELi96EEEEEEEEEvNT_6ParamsE)
        .other          _ZN7cutlass13device_kernelIN5flash19enable_sm80_to_sm89INS1_16FlashAttnBwdSm80INS1_25CollectiveMainloopBwdSm80ILi2ELi1EN4cute5tupleIJNS5_1CILi64EEENS7_ILi96EEENS7_ILi128EEEEEENS_10bfloat16_tEfNS_4arch4Sm80ELb0ELb0ELb0ELb0ELb0ELb0ELb0ELb0ELi2ELi2ELi2ELi2ELb1EEENS1_24CollectiveEpilogueBwdGQAISB_fSE_Li256ELb0ELb0EEENS1_19SingleTileSchedulerILb0ELb0ELb0ELi96EEEEEEEEEvNT_6ParamsE,@"STO_CUDA_ENTRY STV_DEFAULT"
_ZN7cutlass13device_kernelIN5flash19enable_sm80_to_sm89INS1_16FlashAttnBwdSm80INS1_25CollectiveMainloopBwdSm80ILi2ELi1EN4cute5tupleIJNS5_1CILi64EEENS7_ILi96EEENS7_ILi128EEEEEENS_10bfloat16_tEfNS_4arch4Sm80ELb0ELb0ELb0ELb0ELb0ELb0ELb0ELb0ELi2ELi2ELi2ELi2ELb1EEENS1_24CollectiveEpilogueBwdGQAISB_fSE_Li256ELb0ELb0EEENS1_19SingleTileSchedulerILb0ELb0ELb0ELi96EEEEEEEEEvNT_6ParamsE:
        /* <DEDUP_REMOVED lines=8> */
[----:B------:R-:W-:Y:S01]  /*0080*/  IMAD.MOV.U32 R220, RZ, RZ, 0x40 ;  /* 0x00000040ffdc7424 */ /* 0x000fe200078e00ff */
[----:B------:R-:W-:Y:S01]  /*0090*/  UISETP.NE.AND UP0, UPT, UR12, 0x1, UPT ;  /* 0x000000010c00788c */ /* 0x000fe2000bf05270 */
[----:B------:R-:W3:Y:S01]  /*00a0*/  S2R R4, SR_CTAID.X ;  /* 0x0000000000047919 */ /* 0x000ee20000002500 */
[----:B------:R-:W-:Y:S01]  /*00b0*/  ULDC UR8, c[0x0][0x250] ;  /* 0x0000940000087ab9 */ /* 0x000fe20000000800 */
[----:B------:R-:W-:Y:S01]  /*00c0*/  IMAD.MOV.U32 R210, RZ, RZ, 0x20 ;  /* 0x00000020ffd27424 */ /* 0x000fe200078e00ff */
[----:B------:R-:W-:Y:S01]  /*00d0*/  ULDC.64 UR4, c[0x0][0x1b0] ;  /* 0x00006c0000047ab9 */ /* 0x000fe20000000a00 */
[----:B------:R-:W-:Y:S01]  /*00e0*/  IMAD.MOV.U32 R230, RZ, RZ, 0x10 ;  /* 0x00000010ffe67424 */ /* 0x000fe200078e00ff */
[----:B------:R-:W-:Y:S01]  /*00f0*/  ULDC.64 UR6, c[0x0][0x1e0] ;  /* 0x0000780000067ab9 */ /* 0x000fe20000000a00 */
[----:B------:R-:W-:Y:S01]  /*0100*/  CS2R R138, SRZ ;  /* 0x00000000008a7805 */ /* 0x000fe2000001ff00 */
[----:B------:R-:W-:Y:S01]  /*0110*/  ULDC.64 UR18, c[0x0][0x118] ;  /* 0x0000460000127ab9 */ /* 0x000fe20000000a00 */
        /* <DEDUP_REMOVED lines=11> */
[----:B-1----:R-:W-:Y:S01]  /*01d0*/  SHF.R.S32.HI R2, RZ, 0x1f, R238 ;  /* 0x0000001fff027819 */ /* 0x002fe200000114ee */
[----:B--2---:R-:W-:Y:S01]  /*01e0*/  UIMAD.WIDE.U32 UR12, UR9, UR13, URZ ;  /* 0x0000000d090c72a5 */ /* 0x004fe2000f8e003f */
[----:B------:R-:W-:Y:S01]  /*01f0*/  IMAD.SHL.U32 R246, R238, 0x4, RZ ;  /* 0x00000004eef67824 */ /* 0x000fe200078e00ff */
[----:B------:R-:W-:Y:S01]  /*0200*/  UMOV UR10, UR9 ;  /* 0x00000009000a7c82 */ /* 0x000fe20008000000 */
[CC--:B------:R-:W-:Y:S01]  /*0210*/  LEA.HI R8, R2.reuse, R238.reuse, RZ, 0x3 ;  /* 0x000000ee02087211 */ /* 0x0c0fe200078f18ff */
[----:B------:R-:W-:Y:S01]  /*0220*/  @UP0 USHF.R.U32.HI UR10, URZ, UR8, UR13 ;  /* 0x000000083f0a0299 */ /* 0x000fe2000801160d */
[----:B------:R-:W-:Y:S01]  /*0230*/  LEA.HI R5, R2, R238, RZ, 0x6 ;  /* 0x000000ee02057211 */ /* 0x000fe200078f30ff */
[----:B------:R-:W-:Y:S01]  /*0240*/  CS2R R114, SRZ ;  /* 0x0000000000727805 */ /* 0x000fe2000001ff00 */
[----:B------:R-:W-:Y:S01]  /*0250*/  LOP3.LUT R9, R8, 0xfffffff8, RZ, 0xc0, !PT ;  /* 0xfffffff808097812 */ /* 0x000fe200078ec0ff */
[----:B------:R-:W-:Y:S01]  /*0260*/  USHF.R.S32.HI UR8, URZ, 0x1f, UR10 ;  /* 0x0000001f3f087899 */ /* 0x000fe2000801140a */
[----:B------:R-:W-:Y:S01]  /*0270*/  SHF.R.S32.HI R244, RZ, 0x3, R8 ;  /* 0x00000003fff47819 */ /* 0x000fe20000011408 */
[----:B------:R-:W-:Y:S01]  /*0280*/  IMAD.U32 R0, RZ, RZ, UR10 ;  /* 0x0000000aff007e24 */ /* 0x000fe2000f8e00ff */
[----:B------:R-:W-:Y:S01]  /*0290*/  SHF.R.S32.HI R5, RZ, 0x6, R5 ;  /* 0x00000006ff057819 */ /* 0x000fe20000011405 */
[----:B------:R-:W-:Y:S01]  /*02a0*/  IMAD.IADD R9, R238, 0x1, -R9 ;  /* 0x00000001ee097824 */ /* 0x000fe200078e0a09 */
[----:B------:R-:W-:Y:S01]  /*02b0*/  SHF.R.S32.HI R245, RZ, 0x1f, R244 ;  /* 0x0000001ffff57819 */ /* 0x000fe200000114f4 */
[----:B------:R-:W-:Y:S01]  /*02c0*/  UIMAD UR4, UR8, UR4, URZ ;  /* 0x00000004080472a4 */ /* 0x000fe2000f8e023f */
[----:B------:R-:W-:Y:S01]  /*02d0*/  IMAD.SHL.U32 R236, R244, 0x40, RZ ;  /* 0x00000040f4ec7824 */ /* 0x000fe200078e00ff */
[----:B------:R-:W-:Y:S01]  /*02e0*/  UIMAD UR6, UR8, UR6, URZ ;  /* 0x00000006080672a4 */ /* 0x000fe2000f8e023f */
[----:B------:R-:W-:Y:S01]  /*02f0*/  IMAD.SHL.U32 R14, R9, 0x8, RZ ;  /* 0x00000008090e7824 */ /* 0x000fe200078e00ff */
[----:B------:R-:W-:Y:S01]  /*0300*/  USHF.R.S32.HI UR8, URZ, 0x1f, UR9 ;  /* 0x0000001f3f087899 */ /* 0x000fe20008011409 */
[----:B------:R-:W-:Y:S01]  /*0310*/  IMAD R6, R245, c[0x0][0x178], RZ ;  /* 0x00005e00f5067a24 */ /* 0x000fe200078e02ff */
[----:B------:R-:W-:Y:S01]  /*0320*/  UIMAD UR7, UR10, UR7, UR6 ;  /* 0x000000070a0772a4 */ /* 0x000fe2000f8e0206 */
[----:B------:R-:W-:Y:S01]  /*0330*/  LOP3.LUT R236, R236, 0x1c0, RZ, 0xc0, !PT ;  /* 0x000001c0ecec7812 */ /* 0x000fe200078ec0ff */
[----:B------:R-:W-:Y:S01]  /*0340*/  UIMAD UR6, UR10, UR5, UR4 ;  /* 0x000000050a0672a4 */ /* 0x000fe2000f8e0204 */
[----:B------:R-:W-:Y:S01]  /*0350*/  SHF.R.S32.HI R15, RZ, 0x1f, R14 ;  /* 0x0000001fff0f7819 */ /* 0x000fe2000001140e */
[----:B------:R-:W-:Y:S01]  /*0360*/  IMAD R6, R244, c[0x0][0x17c], R6 ;  /* 0x00005f00f4067a24 */ /* 0x000fe200078e0206 */
[----:B------:R-:W-:Y:S01]  /*0370*/  ULDC.64 UR4, c[0x0][0x180] ;  /* 0x0000600000047ab9 */ /* 0x000fe20000000a00 */
[----:B------:R-:W-:Y:S01]  /*0380*/  IMAD.SHL.U32 R10, R5, 0x200, RZ ;  /* 0x00000200050a7824 */ /* 0x000fe200078e00ff */
[----:B------:R-:W-:Y:S01]  /*0390*/  UIMAD UR4, UR8, UR4, URZ ;  /* 0x00000004080472a4 */ /* 0x000fe2000f8e023f */
[--C-:B------:R-:W-:Y:S01]  /*03a0*/  IMAD.WIDE.U32 R16, R0, c[0x0][0x1b0], R14.reuse ;  /* 0x00006c0000107a25 */ /* 0x100fe200078e000e */
[----:B------:R-:W-:Y:S01]  /*03b0*/  LOP3.LUT R3, R236, 0x38, R14, 0xf8, !PT ;  /* 0x00000038ec037812 */ /* 0x000fe200078ef80e */
[----:B------:R-:W-:Y:S01]  /*03c0*/  ULDC.64 UR10, c[0x0][0x1e8] ;  /* 0x00007a00000a7ab9 */ /* 0x000fe20000000a00 */
[----:B------:R-:W-:Y:S01]  /*03d0*/  SHF.R.U32.HI R236, RZ, 0x3, R236 ;  /* 0x00000003ffec7819 */ /* 0x000fe200000116ec */
[----:B------:R-:W-:Y:S01]  /*03e0*/  IMAD.WIDE.U32 R18, R244, c[0x0][0x178], R14 ;  /* 0x00005e00f4127a25 */ /* 0x000fe200078e000e */
[----:B------:R-:W-:Y:S01]  /*03f0*/  IADD3 R17, R17, UR6, RZ ;  /* 0x0000000611117c10 */ /* 0x000fe2000fffe0ff */
[----:B------:R-:W-:Y:S01]  /*0400*/  USHF.R.S32.HI UR6, URZ, 0x1f, UR16 ;  /* 0x0000001f3f067899 */ /* 0x000fe20008011410 */
[----:B------:R-:W-:Y:S01]  /*0410*/  LOP3.LUT R236, R10, R3, R236, 0xf6, !PT ;  /* 0x000000030aec7212 */ /* 0x000fe200078ef6ec */
[----:B------:R-:W-:Y:S01]  /*0420*/  IMAD.WIDE.U32 R12, R0, c[0x0][0x1e0], R14 ;  /* 0x00007800000c7a25 */ /* 0x000fe200078e000e */
[----:B------:R-:W-:Y:S01]  /*0430*/  IADD3 R11, -R244, c[0x0][0x198], RZ ;  /* 0x00006600f40b7a10 */ /* 0x000fe20007ffe1ff */
[----:B------:R-:W-:Y:S01]  /*0440*/  UIMAD UR10, UR6, UR10, URZ ;  /* 0x0000000a060a72a4 */ /* 0x000fe2000f8e023f */
[----:B------:R-:W-:Y:S01]  /*0450*/  ISETP.GE.AND P4, PT, R14, c[0x0][0x1cc], PT ;  /* 0x000073000e007a0c */ /* 0x000fe20003f86270 */
[----:B------:R-:W-:Y:S01]  /*0460*/  IMAD.IADD R7, R19, 0x1, R6 ;  /* 0x0000000113077824 */ /* 0x000fe200078e0206 */
[----:B------:R-:W-:Y:S01]  /*0470*/  IADD3 R13, R13, UR7, RZ ;  /* 0x000000070d0d7c10 */ /* 0x000fe2000fffe0ff */
[----:B------:R-:W-:Y:S01]  /*0480*/  IMAD.MOV.U32 R6, RZ, RZ, R18 ;  /* 0x000000ffff067224 */ /* 0x000fe200078e0012 */
[----:B------:R-:W-:Y:S01]  /*0490*/  UIMAD UR7, UR9, UR5, UR4 ;  /* 0x00000005090772a4 */ /* 0x000fe2000f8e0204 */
[----:B------:R-:W-:Y:S01]  /*04a0*/  IMAD.U32 R0, RZ, RZ, UR9 ;  /* 0x00000009ff007e24 */ /* 0x000fe2000f8e00ff */
[----:B------:R-:W-:Y:S01]  /*04b0*/  UIMAD UR10, UR16, UR11, UR10 ;  /* 0x0000000b100a72a4 */ /* 0x000fe2000f8e020a */
[----:B------:R-:W-:Y:S01]  /*04c0*/  IMAD.U32 R3, RZ, RZ, UR16 ;  /* 0x00000010ff037e24 */ /* 0x000fe2000f8e00ff */
[----:B------:R-:W-:Y:S01]  /*04d0*/  ULDC.64 UR4, c[0x0][0x1b8] ;  /* 0x00006e0000047ab9 */ /* 0x000fe20000000a00 */
[----:B------:R-:W-:Y:S01]  /*04e0*/  IMAD.WIDE.U32 R6, R0, c[0x0][0x180], R6 ;  /* 0x0000600000067a25 */ /* 0x000fe200078e0006 */
[----:B------:R-:W-:Y:S01]  /*04f0*/  UIMAD UR4, UR6, UR4, URZ ;  /* 0x00000004060472a4 */ /* 0x000fe2000f8e023f */
[----:B------:R-:W-:Y:S01]  /*0500*/  ISETP.GE.AND P6, PT, R14, c[0x0][0x19c], PT ;  /* 0x000067000e007a0c */ /* 0x000fe20003fc6270 */
[----:B------:R-:W-:Y:S01]  /*0510*/  CS2R R112, SRZ ;  /* 0x0000000000707805 */ /* 0x000fe2000001ff00 */
[----:B------:R-:W-:Y:S01]  /*0520*/  IMAD.U32 R18, RZ, RZ, UR16 ;  /* 0x00000010ff127e24 */ /* 0x000fe2000f8e00ff */
[----:B------:R-:W-:Y:S01]  /*0530*/  IADD3 R7, R7, UR7, RZ ;  /* 0x0000000707077c10 */ /* 0x000fe2000fffe0ff */
[----:B------:R-:W-:Y:S01]  /*0540*/  UIMAD UR7, UR16, UR5, UR4 ;  /* 0x00000005100772a4 */ /* 0x000fe2000f8e0204 */
[----:B------:R-:W-:Y:S01]  /*0550*/  IMAD.WIDE.U32 R12, R3, c[0x0][0x1e8], R12 ;  /* 0x00007a00030c7a25 */ /* 0x000fe200078e000c */
[----:B------:R-:W-:Y:S01]  /*0560*/  SHF.R.S32.HI R247, RZ, 0x1f, R246 ;  /* 0x0000001ffff77819 */ /* 0x000fe200000114f6 */
[----:B------:R-:W-:Y:S01]  /*0570*/  ULDC.64 UR4, c[0x0][0x188] ;  /* 0x0000620000047ab9 */ /* 0x000fe20000000a00 */
[----:B------:R-:W-:Y:S01]  /*0580*/  CS2R R118, SRZ ;  /* 0x0000000000767805 */ /* 0x000fe2000001ff00 */
[----:B------:R-:W-:Y:S01]  /*0590*/  UIMAD UR4, UR6, UR4, URZ ;  /* 0x00000004060472a4 */ /* 0x000fe2000f8e023f */
[----:B------:R-:W-:Y:S01]  /*05a0*/  IMAD.U32 R0, RZ, RZ, UR16 ;  /* 0x00000010ff007e24 */ /* 0x000fe2000f8e00ff */
[----:B------:R-:W-:Y:S01]  /*05b0*/  IADD3 R13, R13, UR10, RZ ;  /* 0x0000000a0d0d7c10 */ /* 0x000fe2000fffe0ff */
[----:B---3--:R-:W-:Y:S01]  /*05c0*/  IMAD.WIDE R20, R4, 0x60, R244 ;  /* 0x0000006004147825 */ /* 0x008fe200078e02f4 */
[----:B------:R-:W-:Y:S01]  /*05d0*/  UIMAD UR4, UR16, UR5, UR4 ;  /* 0x00000005100472a4 */ /* 0x000fe2000f8e0204 */
[----:B------:R-:W-:Y:S01]  /*05e0*/  CS2R R116, SRZ ;  /* 0x0000000000747805 */ /* 0x000fe2000001ff00 */
[----:B------:R-:W-:Y:S01]  /*05f0*/  CS2R R122, SRZ ;  /* 0x00000000007a7805 */ /* 0x000fe2000001ff00 */
[----:B------:R-:W-:Y:S01]  /*0600*/  IMAD.WIDE.U32 R18, R18, c[0x0][0x188], R6 ;  /* 0x0000620012127a25 */ /* 0x000fe200078e0006 */
[----:B------:R-:W-:Y:S01]  /*0610*/  CS2R R120, SRZ ;  /* 0x0000000000787805 */ /* 0x000fe2000001ff00 */
[----:B------:R-:W-:Y:S01]  /*0620*/  CS2R R110, SRZ ;  /* 0x00000000006e7805 */ /* 0x000fe2000001ff00 */
[----:B------:R-:W-:Y:S01]  /*0630*/  CS2R R108, SRZ ;  /* 0x00000000006c7805 */ /* 0x000fe2000001ff00 */
[----:B------:R-:W-:Y:S01]  /*0640*/  IMAD.WIDE.U32 R16, R0, c[0x0][0x1b8], R16 ;  /* 0x00006e0000107a25 */ /* 0x000fe200078e0010 */
[----:B------:R-:W-:Y:S01]  /*0650*/  IADD3 R3, R19, UR4, RZ ;  /* 0x0000000413037c10 */ /* 0x000fe2000fffe0ff */
[----:B------:R-:W-:Y:S01]  /*0660*/  ULDC.64 UR4, c[0x0][0x1d8] ;  /* 0x0000760000047ab9 */ /* 0x000fe20000000a00 */
[----:B------:R-:W-:Y:S01]  /*0670*/  LEA R242, P0, R18, c[0x0][0x160], 0x1 ;  /* 0x0000580012f27a11 */ /* 0x000fe200078008ff */
[----:B------:R-:W-:Y:S01]  /*0680*/  IMAD R7, R21, c[0x0][0x1d8], RZ ;  /* 0x0000760015077a24 */ /* 0x000fe200078e02ff */
[----:B------:R-:W-:Y:S01]  /*0690*/  IADD3 R17, R17, UR7, RZ ;  /* 0x0000000711117c10 */ /* 0x000fe2000fffe0ff */
[----:B------:R-:W-:Y:S01]  /*06a0*/  IMAD R11, R4, -0x60, R11 ;  /* 0xffffffa0040b7824 */ /* 0x000fe200078e020b */
[----:B------:R-:W-:Y:S01]  /*06b0*/  LEA.HI.X R243, R18, c[0x0][0x164], R3, 0x1, P0 ;  /* 0x0000590012f37a11 */ /* 0x000fe200000f0c03 */
[----:B------:R-:W-:Y:S01]  /*06c0*/  IMAD R7, R20, c[0x0][0x1dc], R7 ;  /* 0x0000770014077a24 */ /* 0x000fe200078e0207 */
[----:B------:R-:W-:Y:S01]  /*06d0*/  IADD3 R3, R14, 0x40, RZ ;  /* 0x000000400e037810 */ /* 0x000fe20007ffe0ff */
[----:B------:R-:W-:Y:S01]  /*06e0*/  IMAD.WIDE.U32 R12, R20, c[0x0][0x1d8], R12 ;  /* 0x00007600140c7a25 */ /* 0x000fe200078e000c */
[----:B------:R-:W-:Y:S01]  /*06f0*/  ISETP.LT.OR P2, PT, R11, 0x1, P4 ;  /* 0x000000010b00780c */ /* 0x000fe20002741670 */
[----:B------:R-:W-:Y:S01]  /*0700*/  USHF.L.U32 UR12, UR4, 0x6, URZ ;  /* 0x00000006040c7899 */ /* 0x000fe2000800063f */
[----:B------:R-:W-:Y:S01]  /*0710*/  ISETP.GE.AND P3, PT, R3, c[0x0][0x1cc], PT ;  /* 0x0000730003007a0c */ /* 0x000fe20003f66270 */
[----:B------:R-:W-:Y:S01]  /*0720*/  IMAD R0, R21, c[0x0][0x1a8], RZ ;  /* 0x00006a0015007a24 */ /* 0x000fe200078e02ff */
[----:B------:R-:W-:Y:S01]  /*0730*/  LEA R6, P0, R12, c[0x0][0x1c0], 0x1 ;  /* 0x000070000c067a11 */ /* 0x000fe200078008ff */
[----:B------:R-:W-:Y:S01]  /*0740*/  IMAD.IADD R7, R13, 0x1, R7 ;  /* 0x000000010d077824 */ /* 0x000fe200078e0207 */
[C---:B------:R-:W-:Y:S01]  /*0750*/  ISETP.LT.OR P1, PT, R11.reuse, 0x1, P3 ;  /* 0x000000010b00780c */ /* 0x040fe20001f21670 */
[C---:B------:R-:W-:Y:S01]  /*0760*/  IMAD R0, R20.reuse, c[0x0][0x1ac], R0 ;  /* 0x00006b0014007a24 */ /* 0x040fe200078e0200 */
[----:B------:R-:W-:Y:S01]  /*0770*/  UMOV UR7, 0x6 ;  /* 0x0000000600077882 */ /* 0x000fe20000000000 */
[----:B------:R-:W-:Y:S01]  /*0780*/  IMAD.WIDE.U32 R16, R20, c[0x0][0x1a8], R16 ;  /* 0x00006a0014107a25 */ /* 0x000fe200078e0010 */
[----:B------:R-:W-:Y:S01]  /*0790*/  LEA.HI.X R7, R12, c[0x0][0x1c4], R7, 0x1, P0 ;  /* 0x000071000c077a11 */ /* 0x000fe200000f0c07 */
[----:B------:R-:W-:Y:S01]  /*07a0*/  USHF.L.U64.HI UR10, UR4, UR7, UR5 ;  /* 0x00000007040a7299 */ /* 0x000fe20008010205 */
[----:B------:R-:W-:Y:S01]  /*07b0*/  ISETP.LT.OR P5, PT, R11, 0x21, P4 ;  /* 0x000000210b00780c */ /* 0x000fe200027a1670 */
[----:B------:R-:W-:Y:S01]  /*07c0*/  IMAD.IADD R0, R17, 0x1, R0 ;  /* 0x0000000111007824 */ /* 0x000fe200078e0200 */
[----:B------:R-:W-:Y:S01]  /*07d0*/  LEA R12, P0, R16, c[0x0][0x190], 0x1 ;  /* 0x00006400100c7a11 */ /* 0x000fe200078008ff */
[----:B------:R-:W-:Y:S01]  /*07e0*/  IMAD.SHL.U32 R236, R236, 0x2, RZ ;  /* 0x00000002ecec7824 */ /* 0x000fe200078e00ff */
[----:B------:R-:W-:Y:S01]  /*07f0*/  ULDC.64 UR4, c[0x0][0x278] ;  /* 0x00009e0000047ab9 */ /* 0x000fe20000000a00 */
[----:B------:R-:W-:Y:S01]  /*0800*/  IMAD.SHL.U32 R233, R9, 0x40, RZ ;  /* 0x0000004009e97824 */ /* 0x000fe200078e00ff */
[----:B------:R-:W-:Y:S01]  /*0810*/  LEA.HI.X R13, R16, c[0x0][0x194], R0, 0x1, P0 ;  /* 0x00006500100d7a11 */ /* 0x000fe200000f0c00 */
[----:B------:R-:W-:Y:S01]  /*0820*/  UIMAD UR11, UR6, UR4, URZ ;  /* 0x00000004060b72a4 */ /* 0x000fe2000f8e023f */
[----:B------:R1:W-:Y:S01]  /*0830*/  LDGSTS.E.BYPASS.LTC128B.128 [R236+0x6080], [R6.64], !P2 ;  /* 0x0608000006ec7fae */ /* 0x0003e2000d101d52 */
[----:B------:R-:W-:Y:S01]  /*0840*/  IADD3 R16, P2, R6, UR12, RZ ;  /* 0x0000000c06107c10 */ /* 0x000fe2000ff5e0ff */
[----:B------:R-:W-:Y:S01]  /*0850*/  IMAD.U32 R0, RZ, RZ, UR12 ;  /* 0x0000000cff007e24 */ /* 0x000fe2000f8e00ff */
[----:B------:R-:W-:Y:S01]  /*0860*/  UIMAD.WIDE.U32 UR14, UR16, UR4, URZ ;  /* 0x00000004100e72a5 */ /* 0x000fe2000f8e003f */
[----:B------:R1:W-:Y:S01]  /*0870*/  LDGSTS.E.BYPASS.LTC128B.128 [R236+0x9080], [R6.64+0x80], !P1 ;  /* 0x0908008006ec7fae */ /* 0x0003e2000c901d52 */
[----:B------:R-:W-:Y:S01]  /*0880*/  IADD3.X R17, R7, UR10, RZ, P2, !PT ;  /* 0x0000000a07117c10 */ /* 0x000fe200097fe4ff */
[----:B------:R-:W-:Y:S01]  /*0890*/  UIMAD UR11, UR16, UR5, UR11 ;  /* 0x00000005100b72a4 */ /* 0x000fe2000f8e020b */
[C---:B------:R-:W-:Y:S01]  /*08a0*/  ISETP.LT.OR P2, PT, R11.reuse, 0x21, P3 ;  /* 0x000000210b00780c */ /* 0x040fe20001f41670 */
[----:B------:R-:W-:Y:S01]  /*08b0*/  IMAD.U32 R18, RZ, RZ, UR9 ;  /* 0x00000009ff127e24 */ /* 0x000fe2000f8e00ff */
[----:B------:R-:W-:Y:S01]  /*08c0*/  ULDC.64 UR4, c[0x0][0x270] ;  /* 0x00009c0000047ab9 */ /* 0x000fe20000000a00 */
[----:B------:R2:W-:Y:S01]  /*08d0*/  LDGSTS.E.BYPASS.LTC128B.128 [R236+0x7080], [R16.64], !P5 ;  /* 0x0708000010ec7fae */ /* 0x0005e2000e901d52 */
[----:B------:R-:W-:Y:S01]  /*08e0*/  UIMAD UR4, UR8, UR4, URZ ;  /* 0x00000004080472a4 */ /* 0x000fe2000f8e023f */
[----:B------:R-:W-:Y:S01]  /*08f0*/  ISETP.LT.OR P4, PT, R11, 0x41, P4 ;  /* 0x000000410b00780c */ /* 0x000fe20002781670 */
[----:B------:R-:W-:Y:S01]  /*0900*/  IMAD.WIDE.U32 R18, R18, c[0x0][0x270], R246 ;  /* 0x00009c0012127a25 */ /* 0x000fe200078e00f6 */
[----:B------:R-:W-:Y:S01]  /*0910*/  ISETP.GE.AND P5, PT, R3, c[0x0][0x19c], PT ;  /* 0x0000670003007a0c */ /* 0x000fe20003fa6270 */
[----:B------:R-:W-:Y:S01]  /*0920*/  UIMAD UR5, UR9, UR5, UR4 ;  /* 0x00000005090572a4 */ /* 0x000fe2000f8e0204 */
[----:B------:R-:W-:Y:S01]  /*0930*/  ISETP.LT.OR P3, PT, R11, 0x41, P3 ;  /* 0x000000410b00780c */ /* 0x000fe20001f61670 */
[----:B------:R-:W-:Y:S01]  /*0940*/  UIADD3 UR11, UR15, UR11, URZ ;  /* 0x0000000b0f0b7290 */ /* 0x000fe2000fffe03f */
[----:B------:R-:W-:Y:S01]  /*0950*/  LOP3.LUT R233, R233, 0x1c0, RZ, 0xc0, !PT ;  /* 0x000001c0e9e97812 */ /* 0x000fe200078ec0ff */
[----:B------:R-:W-:Y:S01]  /*0960*/  IMAD.WIDE.U32 R20, R244, c[0x0][0x208], R14 ;  /* 0x00008200f4147a25 */ /* 0x000fe200078e000e */
        /* <DEDUP_REMOVED lines=11> */
[----:B-1----:R-:W-:Y:S01]  /*0a20*/  IADD3 R6, P1, P0, R0, 0x80, R6 ;  /* 0x0000008000067810 */ /* 0x002fe2000783e006 */
[----:B------:R-:W-:Y:S01]  /*0a30*/  IMAD.U32 R0, RZ, RZ, UR5 ;  /* 0x00000005ff007e24 */ /* 0x000fe2000f8e00ff */
[----:B------:R-:W-:Y:S01]  /*0a40*/  ULDC.64 UR4, c[0x0][0x1a8] ;  /* 0x00006a0000047ab9 */ /* 0x000fe20000000a00 */
[----:B------:R-:W-:Y:S01]  /*0a50*/  CS2R R84, SRZ ;  /* 0x0000000000547805 */ /* 0x000fe2000001ff00 */
[----:B------:R-:W-:Y:S01]  /*0a60*/  IADD3.X R7, RZ, UR10, R7, P1, P0 ;  /* 0x0000000aff077c10 */ /* 0x000fe20008fe0407 */
[----:B------:R-:W-:Y:S01]  /*0a70*/  CS2R R82, SRZ ;  /* 0x0000000000527805 */ /* 0x000fe2000001ff00 */
[----:B--2---:R-:W-:Y:S01]  /*0a80*/  IADD3 R16, P1, R16, UR12, RZ ;  /* 0x0000000c10107c10 */ /* 0x004fe2000ff3e0ff */
[----:B------:R-:W-:Y:S01]  /*0a90*/  USHF.L.U64.HI UR12, UR4, UR7, UR5 ;  /* 0x00000007040c7299 */ /* 0x000fe20008010205 */
[----:B------:R-:W-:Y:S01]  /*0aa0*/  CS2R R80, SRZ ;  /* 0x0000000000507805 */ /* 0x000fe2000001ff00 */
[----:B------:R1:W-:Y:S01]  /*0ab0*/  LDGSTS.E.BYPASS.LTC128B.128 [R236+0xa080], [R6.64], !P2 ;  /* 0x0a08000006ec7fae */ /* 0x0003e2000d101d52 */
[----:B------:R-:W-:Y:S01]  /*0ac0*/  IADD3.X R17, R17, UR10, RZ, P1, !PT ;  /* 0x0000000a11117c10 */ /* 0x000fe20008ffe4ff */
[----:B------:R-:W-:Y:S01]  /*0ad0*/  USHF.L.U32 UR10, UR4, 0x6, URZ ;  /* 0x00000006040a7899 */ /* 0x000fe2000800063f */
[C---:B------:R-:W-:Y:S01]  /*0ae0*/  ISETP.LT.OR P2, PT, R11.reuse, 0x1, P6 ;  /* 0x000000010b00780c */ /* 0x040fe20003741670 */
[----:B------:R-:W-:Y:S01]  /*0af0*/  CS2R R78, SRZ ;  /* 0x00000000004e7805 */ /* 0x000fe2000001ff00 */
[----:B------:R-:W-:Y:S01]  /*0b00*/  ISETP.LT.OR P1, PT, R11, 0x1, P5 ;  /* 0x000000010b00780c */ /* 0x000fe20002f21670 */
[----:B------:R2:W-:Y:S01]  /*0b10*/  LDGSTS.E.BYPASS.LTC128B.128 [R236+0x8080], [R16.64], !P4 ;  /* 0x0808000010ec7fae */ /* 0x0005e2000e101d52 */
[----:B------:R-:W-:Y:S01]  /*0b20*/  ULDC.64 UR4, c[0x0][0x210] ;  /* 0x0000840000047ab9 */ /* 0x000fe20000000a00 */
[----:B------:R-:W-:Y:S01]  /*0b30*/  ISETP.GE.AND P4, PT, R14, c[0x0][0x16c], PT ;  /* 0x00005b000e007a0c */ /* 0x000fe20003f86270 */
[----:B------:R-:W-:Y:S01]  /*0b40*/  UIMAD UR4, UR8, UR4, URZ ;  /* 0x00000004080472a4 */ /* 0x000fe2000f8e023f */
[----:B------:R2:W-:Y:S01]  /*0b50*/  LDGSTS.E.BYPASS.LTC128B.128 [R236+0xb080], [R16.64+0x80], !P3 ;  /* 0x0b08008010ec7fae */ /* 0x0005e2000d901d52 */
[----:B------:R-:W-:Y:S01]  /*0b60*/  ISETP.GE.AND P3, PT, R3, c[0x0][0x16c], PT ;  /* 0x00005b0003007a0c */ /* 0x000fe20003f66270 */
[----:B------:R-:W-:Y:S01]  /*0b70*/  CS2R R76, SRZ ;  /* 0x00000000004c7805 */ /* 0x000fe2000001ff00 */
[----:B------:R-:W-:Y:S01]  /*0b80*/  UIMAD UR4, UR9, UR5, UR4 ;  /* 0x00000005090472a4 */ /* 0x000fe2000f8e0204 */
[----:B------:R-:W0:Y:S01]  /*0b90*/  LDGDEPBAR ;  /* 0x00000000000079af */ /* 0x000e220000000000 */
[----:B------:R-:W-:Y:S01]  /*0ba0*/  CS2R R66, SRZ ;  /* 0x0000000000427805 */ /* 0x000fe2000001ff00 */
[----:B------:R-:W-:Y:S01]  /*0bb0*/  CS2R R64, SRZ ;  /* 0x0000000000407805 */ /* 0x000fe2000001ff00 */
[----:B------:R-:W-:Y:S01]  /*0bc0*/  CS2R R70, SRZ ;  /* 0x0000000000467805 */ /* 0x000fe2000001ff00 */
[----:B------:R3:W-:Y:S01]  /*0bd0*/  LDGSTS.E.BYPASS.LTC128B.128 [R236+0x80], [R12.64], !P2 ;  /* 0x000800000cec7fae */ /* 0x0007e2000d101d52 */
[----:B------:R-:W-:Y:S01]  /*0be0*/  CS2R R68, SRZ ;  /* 0x0000000000447805 */ /* 0x000fe2000001ff00 */
[----:B------:R-:W-:Y:S01]  /*0bf0*/  CS2R R74, SRZ ;  /* 0x00000000004a7805 */ /* 0x000fe2000001ff00 */
[----:B------:R-:W-:Y:S01]  /*0c00*/  CS2R R72, SRZ ;  /* 0x0000000000487805 */ /* 0x000fe2000001ff00 */
[----:B------:R3:W-:Y:S01]  /*0c10*/  LDGSTS.E.BYPASS.LTC128B.128 [R236+0x3080], [R12.64+0x80], !P1 ;  /* 0x030800800cec7fae */ /* 0x0007e2000c901d52 */
[----:B------:R-:W-:Y:S01]  /*0c20*/  CS2R R62, SRZ ;  /* 0x00000000003e7805 */ /* 0x000fe2000001ff00 */
[----:B------:R-:W-:Y:S01]  /*0c30*/  CS2R R60, SRZ ;  /* 0x00000000003c7805 */ /* 0x000fe2000001ff00 */
[----:B------:R-:W-:Y:S01]  /*0c40*/  CS2R R58, SRZ ;  /* 0x00000000003a7805 */ /* 0x000fe2000001ff00 */
[----:B------:R-:W-:Y:S01]  /*0c50*/  CS2R R56, SRZ ;  /* 0x0000000000387805 */ /* 0x000fe2000001ff00 */
[----:B-1----:R-:W-:Y:S01]  /*0c60*/  LOP3.LUT R7, R233, 0x8, R8, 0xf8, !PT ;  /* 0x00000008e9077812 */ /* 0x002fe200078ef808 */
[----:B------:R-:W-:Y:S01]  /*0c70*/  CS2R R54, SRZ ;  /* 0x0000000000367805 */ /* 0x000fe2000001ff00 */
[----:B------:R-:W-:Y:S01]  /*0c80*/  SHF.R.U32.HI R233, RZ, 0x3, R233 ;  /* 0x00000003ffe97819 */ /* 0x000fe200000116e9 */
[----:B------:R-:W-:Y:S01]  /*0c90*/  CS2R R52, SRZ ;  /* 0x0000000000347805 */ /* 0x000fe2000001ff00 */
[----:B------:R-:W-:-:S02]  /*0ca0*/  IADD3 R6, P0, R18, UR14, RZ ;  /* 0x0000000e12067c10 */ /* 0x000fc4000ff1e0ff */
[----:B------:R-:W-:Y:S01]  /*0cb0*/  LOP3.LUT R233, R10, R7, R233, 0xf6, !PT ;  /* 0x000000070ae97212 */ /* 0x000fe200078ef6e9 */
[----:B------:R-:W-:Y:S01]  /*0cc0*/  IMAD.U32 R7, RZ, RZ, UR10 ;  /* 0x0000000aff077e24 */ /* 0x000fe2000f8e00ff */
[----:B------:R-:W-:Y:S01]  /*0cd0*/  IADD3.X R0, R19, UR11, R0, P0, !PT ;  /* 0x0000000b13007c10 */ /* 0x000fe200087fe400 */
[----:B------:R-:W-:Y:S01]  /*0ce0*/  IMAD R10, R245, c[0x0][0x208], RZ ;  /* 0x00008200f50a7a24 */ /* 0x000fe200078e02ff */
[----:B------:R-:W-:Y:S01]  /*0cf0*/  IADD3 R18, P2, R12, UR10, RZ ;  /* 0x0000000a0c127c10 */ /* 0x000fe2000ff5e0ff */
[----:B------:R-:W-:Y:S01]  /*0d00*/  IMAD.SHL.U32 R233, R233, 0x2, RZ ;  /* 0x00000002e9e97824 */ /* 0x000fe200078e00ff */
[----:B--2---:R-:W-:Y:S01]  /*0d10*/  IADD3 R16, P1, P0, R7, 0x80, R12 ;  /* 0x0000008007107810 */ /* 0x004fe2000783e00c */
[----:B------:R-:W-:Y:S01]  /*0d20*/  IMAD R10, R244, c[0x0][0x20c], R10 ;  /* 0x00008300f40a7a24 */ /* 0x000fe200078e020a */
[----:B------:R-:W-:Y:S01]  /*0d30*/  IADD3.X R19, R13, UR12, RZ, P2, !PT ;  /* 0x0000000c0d137c10 */ /* 0x000fe200097fe4ff */
[----:B------:R-:W-:Y:S01]  /*0d40*/  IMAD.U32 R7, RZ, RZ, UR9 ;  /* 0x00000009ff077e24 */ /* 0x000fe2000f8e00ff */
[----:B------:R-:W-:Y:S01]  /*0d50*/  ISETP.LT.OR P2, PT, R11, 0x21, P6 ;  /* 0x000000210b00780c */ /* 0x000fe20003741670 */
[----:B------:R-:W-:Y:S01]  /*0d60*/  IMAD.IADD R21, R21, 0x1, R10 ;  /* 0x0000000115157824 */ /* 0x000fe200078e020a */
[----:B------:R-:W-:-:S02]  /*0d70*/  IADD3.X R17, RZ, UR12, R13, P1, P0 ;  /* 0x0000000cff117c10 */ /* 0x000fc40008fe040d */
[----:B------:R-:W-:Y:S01]  /*0d80*/  ISETP.LT.OR P0, PT, R11, 0x21, P5 ;  /* 0x000000210b00780c */ /* 0x000fe20002f01670 */
[----:B------:R-:W-:Y:S01]  /*0d90*/  IMAD.WIDE.U32 R20, R7, c[0x0][0x210], R20 ;  /* 0x0000840007147a25 */ /* 0x000fe200078e0014 */
[C---:B------:R-:W-:Y:S02]  /*0da0*/  ISETP.LT.OR P6, PT, R11.reuse, 0x41, P6 ;  /* 0x000000410b00780c */ /* 0x040fe400037c1670 */
[----:B------:R-:W-:Y:S01]  /*0db0*/  ISETP.LT.OR P5, PT, R11, 0x41, P5 ;  /* 0x000000410b00780c */ /* 0x000fe20002fa1670 */
[----:B------:R-:W-:Y:S01]  /*0dc0*/  IMAD.U32 R7, RZ, RZ, UR16 ;  /* 0x00000010ff077e24 */ /* 0x000fe2000f8e00ff */
[----:B------:R-:W-:Y:S01]  /*0dd0*/  IADD3 R11, R21, UR4, RZ ;  /* 0x00000004150b7c10 */ /* 0x000fe2000fffe0ff */
[----:B------:R-:W-:Y:S01]  /*0de0*/  ULDC.64 UR4, c[0x0][0x218] ;  /* 0x0000860000047ab9 */ /* 0x000fe20000000a00 */
[----:B------:R-:W-:Y:S01]  /*0df0*/  IMAD.MOV.U32 R10, RZ, RZ, R20 ;  /* 0x000000ffff0a7224 */ /* 0x000fe200078e0014 */
[----:B------:R1:W-:Y:S01]  /*0e00*/  LDGSTS.E.BYPASS.LTC128B.128 [R236+0x1080], [R18.64], !P2 ;  /* 0x0108000012ec7fae */ /* 0x0003e2000d101d52 */
[----:B------:R-:W-:Y:S01]  /*0e10*/  UIMAD UR4, UR6, UR4, URZ ;  /* 0x00000004060472a4 */ /* 0x000fe2000f8e023f */
[----:B---3--:R-:W-:Y:S01]  /*0e20*/  SEL R12, RZ, 0x1, P4 ;  /* 0x00000001ff0c7807 */ /* 0x008fe20002000000 */
[----:B------:R-:W-:Y:S01]  /*0e30*/  IMAD.WIDE.U32 R10, R7, c[0x0][0x218], R10 ;  /* 0x00008600070a7a25 */ /* 0x000fe200078e000a */
[----:B------:R2:W-:Y:S01]  /*0e40*/  LDGSTS.E.BYPASS.LTC128B.128 [R236+0x4080], [R16.64], !P0 ;  /* 0x0408000010ec7fae */ /* 0x0005e2000c101d52 */
[----:B------:R-:W-:Y:S01]  /*0e50*/  UIMAD UR5, UR16, UR5, UR4 ;  /* 0x00000005100572a4 */ /* 0x000fe2000f8e0204 */
[----:B------:R-:W-:-:S02]  /*0e60*/  SEL R13, RZ, 0x2, P3 ;  /* 0x00000002ff0d7807 */ /* 0x000fc40001800000 */
[----:B------:R-:W-:-:S03]  /*0e70*/  LEA R240, P2, R10, c[0x0][0x1f0], 0x1 ;  /* 0x00007c000af07a11 */ /* 0x000fc600078408ff */
[----:B------:R-:W-:Y:S01]  /*0e80*/  IMAD.IADD R12, R13, 0x1, R12 ;  /* 0x000000010d0c7824 */ /* 0x000fe200078e020c */
[----:B------:R-:W-:Y:S01]  /*0e90*/  IADD3 R7, R11, UR5, RZ ;  /* 0x000000050b077c10 */ /* 0x000fe2000fffe0ff */
[----:B------:R-:W-:Y:S02]  /*0ea0*/  ULDC.64 UR4, c[0x0][0x288] ;  /* 0x0000a20000047ab9 */ /* 0x000fe40000000a00 */
[----:B------:R-:W-:Y:S01]  /*0eb0*/  UIMAD UR4, UR8, UR4, URZ ;  /* 0x00000004080472a4 */ /* 0x000fe2000f8e023f */
[----:B------:R-:W-:Y:S02]  /*0ec0*/  LEA.HI.X R241, R10, c[0x0][0x1f4], R7, 0x1, P2 ;  /* 0x00007d000af17a11 */ /* 0x000fe400010f0c07 */
[----:B------:R-:W-:Y:S02]  /*0ed0*/  LOP3.LUT P1, RZ, R12, 0x1, RZ, 0xc0, !PT ;  /* 0x000000010cff7812 */ /* 0x000fe4000782c0ff */
[----:B------:R-:W-:Y:S02]  /*0ee0*/  IADD3 R10, -R244, c[0x0][0x168], RZ ;  /* 0x00005a00f40a7a10 */ /* 0x000fe40007ffe1ff */
[----:B--2---:R-:W-:-:S04]  /*0ef0*/  IADD3 R16, P0, R18, UR10, RZ ;  /* 0x0000000a12107c10 */ /* 0x004fc8000ff1e0ff */
[----:B------:R-:W-:Y:S01]  /*0f00*/  IADD3.X R17, R19, UR12, RZ, P0, !PT ;  /* 0x0000000c13117c10 */ /* 0x000fe200087fe4ff */
[----:B------:R-:W-:Y:S01]  /*0f10*/  ULDC.64 UR12, c[0x0][0x178] ;  /* 0x00005e00000c7ab9 */ /* 0x000fe20000000a00 */
[----:B------:R-:W-:Y:S01]  /*0f20*/  LOP3.LUT P0, RZ, R12, 0x2, RZ, 0xc0, !PT ;  /* 0x000000020cff7812 */ /* 0x000fe2000780c0ff */
[----:B------:R-:W-:Y:S02]  /*0f30*/  USHF.L.U32 UR14, UR12, 0x6, URZ ;  /* 0x000000060c0e7899 */ /* 0x000fe4000800063f */
[----:B------:R2:W-:Y:S01]  /*0f40*/  LDGSTS.E.BYPASS.LTC128B.128 [R236+0x2080], [R16.64], !P6 ;  /* 0x0208000010ec7fae */ /* 0x0005e2000f101d52 */
[C---:B------:R-:W-:Y:S01]  /*0f50*/  ISETP.LT.OR P2, PT, R10.reuse, 0x1, !P0 ;  /* 0x000000010a00780c */ /* 0x040fe20004741670 */
[----:B------:R-:W-:Y:S01]  /*0f60*/  USHF.L.U64.HI UR13, UR12, UR7, UR13 ;  /* 0x000000070c0d7299 */ /* 0x000fe2000801020d */
[C---:B------:R-:W-:Y:S01]  /*0f70*/  ISETP.LT.OR P6, PT, R10.reuse, 0x21, !P1 ;  /* 0x000000210a00780c */ /* 0x040fe20004fc1670 */
[----:B------:R2:W-:Y:S01]  /*0f80*/  LDGSTS.E.BYPASS.LTC128B.128 [R236+0x5080], [R16.64+0x80], !P5 ;  /* 0x0508008010ec7fae */ /* 0x0005e2000e901d52 */
[C---:B------:R-:W-:Y:S01]  /*0f90*/  LOP3.LUT P5, RZ, R9.reuse, 0x4, RZ, 0xc0, !PT ;  /* 0x0000000409ff7812 */ /* 0x040fe200078ac0ff */
[----:B------:R-:W-:Y:S01]  /*0fa0*/  IMAD.U32 R7, RZ, RZ, UR14 ;  /* 0x0000000eff077e24 */ /* 0x000fe2000f8e00ff */
[----:B------:R-:W-:Y:S01]  /*0fb0*/  ISETP.LT.OR P0, PT, R10, 0x21, !P0 ;  /* 0x000000210a00780c */ /* 0x000fe20004701670 */
[----:B------:R-:W0:Y:S01]  /*0fc0*/  LDGDEPBAR ;  /* 0x00000000000079af */ /* 0x000e220000000000 */
[----:B------:R-:W-:Y:S01]  /*0fd0*/  SEL R220, R220, 0xffffffc0, !P5 ;  /* 0xffffffc0dcdc7807 */ /* 0x000fe20006800000 */
[----:B------:R-:W-:Y:S01]  /*0fe0*/  UIMAD UR7, UR9, UR5, UR4 ;  /* 0x00000005090772a4 */ /* 0x000fe2000f8e0204 */
[C---:B------:R-:W-:Y:S01]  /*0ff0*/  LOP3.LUT P5, RZ, R9.reuse, 0x2, RZ, 0xc0, !PT ;  /* 0x0000000209ff7812 */ /* 0x040fe200078ac0ff */
[----:B------:R-:W-:Y:S01]  /*1000*/  IMAD.SHL.U32 R9, R9, 0x20, RZ ;  /* 0x0000002009097824 */ /* 0x000fe200078e00ff */
[----:B------:R-:W-:Y:S01]  /*1010*/  ULDC.64 UR4, c[0x0][0x290] ;  /* 0x0000a40000047ab9 */ /* 0x000fe20000000a00 */
[C---:B------:R-:W-:Y:S01]  /*1020*/  IMAD.IADD R221, R233.reuse, 0x1, R220 ;  /* 0x00000001e9dd7824 */ /* 0x040fe200078e02dc */
[----:B------:R-:W-:Y:S01]  /*1030*/  SEL R210, R210, 0xffffffe0, !P5 ;  /* 0xffffffe0d2d27807 */ /* 0x000fe20006800000 */
[----:B------:R-:W-:Y:S01]  /*1040*/  UIMAD UR10, UR6, UR4, URZ ;  /* 0x00000004060a72a4 */ /* 0x000fe2000f8e023f */
[----:B------:R-:W-:Y:S01]  /*1050*/  ISETP.LT.OR P5, PT, R10, 0x1, !P1 ;  /* 0x000000010a00780c */ /* 0x000fe20004fa1670 */
[----:B------:R-:W-:Y:S01]  /*1060*/  UIMAD.WIDE.U32 UR20, UR16, UR4, URZ ;  /* 0x00000004101472a5 */ /* 0x000fe2000f8e003f */
[----:B------:R-:W-:Y:S01]  /*1070*/  IMAD.U32 R11, RZ, RZ, UR7 ;  /* 0x00000007ff0b7e24 */ /* 0x000fe2000f8e00ff */
[----:B------:R-:W-:Y:S01]  /*1080*/  UIMAD UR5, UR16, UR5, UR10 ;  /* 0x00000005100572a4 */ /* 0x000fe2000f8e020a */
[----:B------:R-:W-:Y:S01]  /*1090*/  IMAD.IADD R222, R233, 0x1, R210 ;  /* 0x00000001e9de7824 */ /* 0x000fe200078e02d2 */
[----:B------:R-:W-:Y:S01]  /*10a0*/  ULDC UR7, c[0x0][0x168] ;  /* 0x00005a0000077ab9 */ /* 0x000fe20000000800 */
[----:B------:R-:W-:Y:S01]  /*10b0*/  IMAD.IADD R210, R210, 0x1, R221 ;  /* 0x00000001d2d27824 */ /* 0x000fe200078e02dd */
[----:B------:R-:W-:-:S02]  /*10c0*/  UIADD3 UR12, UR21, UR5, URZ ;  /* 0x00000005150c7290 */ /* 0x000fc4000fffe03f */
[----:B------:R-:W-:Y:S01]  /*10d0*/  UISETP.GE.AND UP0, UPT, UR7, 0x1, UPT ;  /* 0x000000010700788c */ /* 0x000fe2000bf06270 */
[----:B--2---:R-:W-:Y:S01]  /*10e0*/  IADD3 R16, P1, R242, UR14, RZ ;  /* 0x0000000ef2107c10 */ /* 0x004fe2000ff3e0ff */
[----:B------:R-:W-:-:S04]  /*10f0*/  DEPBAR.LE SB0, 0x1 ;  /* 0x000080400000791a */ /* 0x000fc80000000000 */
[----:B------:R-:W-:Y:S01]  /*1100*/  BAR.SYNC.DEFER_BLOCKING 0x0 ;  /* 0x0000000000007b1d */ /* 0x000fe20000010000 */
[----:B------:R-:W-:-:S05]  /*1110*/  IADD3.X R17, R243, UR13, RZ, P1, !PT ;  /* 0x0000000df3117c10 */ /* 0x000fca0008ffe4ff */
[----:B------:R2:W3:Y:S04]  /*1120*/  LDSM.16.M88.2 R182, [R210+0x6080] ;  /* 0x00608000d2b6783b */ /* 0x0004e80000000100 */
[----:B------:R2:W4:Y:S04]  /*1130*/  LDSM.16.M88.2 R184, [R210+0x7080] ;  /* 0x00708000d2b8783b */ /* 0x0005280000000100 */
[----:B------:R2:W1:Y:S04]  /*1140*/  LDSM.16.M88.2 R186, [R210+0x8080] ;  /* 0x00808000d2ba783b */ /* 0x0004680000000100 */
[----:B------:R2:W1:Y:S04]  /*1150*/  LDSM.16.M88.2 R206, [R210+0x9080] ;  /* 0x00908000d2ce783b */ /* 0x0004680000000100 */
[----:B------:R2:W1:Y:S04]  /*1160*/  LDSM.16.M88.2 R208, [R210+0xa080] ;  /* 0x00a08000d2d0783b */ /* 0x0004680000000100 */
[----:B------:R-:W1:Y:S04]  /*1170*/  LDSM.16.M88.2 R210, [R210+0xb080] ;  /* 0x00b08000d2d2783b */ /* 0x000e680000000100 */
        /* <DEDUP_REMOVED lines=15> */
[----:B------:R2:W2:Y:S04]  /*1270*/  LDSM.16.M88.2 R200, [R221+0x9080] ;  /* 0x00908000ddc8783b */ /* 0x0004a80000000100 */
[----:B------:R1:W2:Y:S04]  /*1280*/  LDSM.16.M88.2 R202, [R221+0xa080] ;  /* 0x00a08000ddca783b */ /* 0x0002a80000000100 */
[----:B------:R1:W2:Y:S04]  /*1290*/  LDSM.16.M88.2 R204, [R221+0xb080] ;  /* 0x00b08000ddcc783b */ /* 0x0002a80000000100 */
[----:B------:R-:W-:Y:S06]  /*12a0*/  BAR.SYNC.DEFER_BLOCKING 0x0 ;  /* 0x0000000000007b1d */ /* 0x000fec0000010000 */
[----:B------:R-:W-:Y:S01]  /*12b0*/  @!PT LDS RZ, [RZ] ;  /* 0x00000000fffff984 */ /* 0x000fe20000000800 */
[----:B------:R-:W-:Y:S01]  /*12c0*/  @!PT LDS RZ, [RZ] ;  /* 0x00000000fffff984 */ /* 0x000fe20000000800 */
[----:B------:R-:W-:Y:S01]  /*12d0*/  @!PT LDS RZ, [RZ] ;  /* 0x00000000fffff984 */ /* 0x000fe20000000800 */
[----:B------:R2:W-:Y:S01]  /*12e0*/  LDGSTS.E.BYPASS.LTC128B.128 [R236+0x6080], [R242.64], !P5 ;  /* 0x06080000f2ec7fae */ /* 0x0005e2000e901d52 */
[----:B-1----:R-:W-:-:S02]  /*12f0*/  IADD3 R18, P5, P1, R7, 0x80, R242 ;  /* 0x0000008007127810 */ /* 0x002fc400079be0f2 */
[----:B------:R-:W-:Y:S01]  /*1300*/  LEA.HI R7, R2, R238, RZ, 0x5 ;  /* 0x000000ee02077211 */ /* 0x000fe200078f28ff */
[----:B------:R1:W-:Y:S01]  /*1310*/  LDGSTS.E.BYPASS.LTC128B.128 [R236+0x8080], [R242.64+0x80], !P2 ;  /* 0x08080080f2ec7fae */ /* 0x0003e2000d101d52 */
[C---:B------:R-:W-:Y:S02]  /*1320*/  LEA R12, P2, R6.reuse, c[0x0][0x258], 0x2 ;  /* 0x00009600060c7a11 */ /* 0x040fe400078410ff */
[----:B------:R-:W-:Y:S01]  /*1330*/  IADD3.X R19, RZ, UR13, R243, P5, P1 ;  /* 0x0000000dff137c10 */ /* 0x000fe2000afe24f3 */
[----:B------:R5:W-:Y:S01]  /*1340*/  LDGSTS.E.BYPASS.LTC128B.128 [R236+0x7080], [R16.64], !P6 ;  /* 0x0708000010ec7fae */ /* 0x000be2000f101d52 */
[----:B------:R-:W-:Y:S01]  /*1350*/  LEA.HI.X R13, R6, c[0x0][0x25c], R0, 0x2, P2 ;  /* 0x00009700060d7a11 */ /* 0x000fe200010f1400 */
[----:B------:R-:W-:Y:S01]  /*1360*/  IMAD.U32 R0, RZ, RZ, UR9 ;  /* 0x00000009ff007e24 */ /* 0x000fe2000f8e00ff */
[----:B------:R-:W-:Y:S01]  /*1370*/  ISETP.GT.AND P2, PT, R238, 0xf, PT ;  /* 0x0000000fee00780c */ /* 0x000fe20003f44270 */
[----:B------:R1:W-:Y:S01]  /*1380*/  LDGSTS.E.BYPASS.LTC128B.128 [R236+0x9080], [R18.64], !P0 ;  /* 0x0908000012ec7fae */ /* 0x0003e2000c101d52 */
[----:B------:R-:W-:-:S02]  /*1390*/  ISETP.GE.AND P6, PT, R14, c[0x0][0x1fc], PT ;  /* 0x00007f000e007a0c */ /* 0x000fc40003fc6270 */
[----:B------:R-:W-:Y:S02]  /*13a0*/  ISETP.GE.AND P5, PT, R3, c[0x0][0x1fc], PT ;  /* 0x00007f0003007a0c */ /* 0x000fe40003fa6270 */
[C---:B------:R-:W-:Y:S02]  /*13b0*/  ISETP.LT.OR P0, PT, R10.reuse, 0x1, P6 ;  /* 0x000000010a00780c */ /* 0x040fe40003701670 */
[C---:B------:R-:W-:Y:S02]  /*13c0*/  ISETP.LT.OR P1, PT, R10.reuse, 0x1, P5 ;  /* 0x000000010a00780c */ /* 0x040fe40002f21670 */
[C---:B------:R-:W-:Y:S02]  /*13d0*/  ISETP.LT.OR P6, PT, R10.reuse, 0x21, P6 ;  /* 0x000000210a00780c */ /* 0x040fe400037c1670 */
[----:B------:R-:W-:Y:S01]  /*13e0*/  ISETP.LT.OR P5, PT, R10, 0x21, P5 ;  /* 0x000000210a00780c */ /* 0x000fe20002fa1670 */
[----:B------:R-:W-:-:S05]  /*13f0*/  @!P2 IMAD.SHL.U32 R6, R238, 0x10, RZ ;  /* 0x00000010ee06a824 */ /* 0x000fca00078e00ff */
[----:B------:R2:W-:Y:S04]  /*1400*/  @!P2 LDGSTS.E.BYPASS.LTC128B.128 [R6+0x12080], [R12.64] ;  /* 0x120800000c06afae */ /* 0x0005e8000b901d52 */
[----:B------:R-:W0:Y:S01]  /*1410*/  LDGDEPBAR ;  /* 0x00000000000079af */ /* 0x000e220000000000 */
[----:B-----5:R-:W-:Y:S01]  /*1420*/  IMAD.WIDE.U32 R16, R0, c[0x0][0x288], R246 ;  /* 0x0000a20000107a25 */ /* 0x020fe200078e00f6 */
[CC--:B------:R-:W-:Y:S02]  /*1430*/  LEA.HI R0, R2.reuse, R238.reuse, RZ, 0x2 ;  /* 0x000000ee02007211 */ /* 0x0c0fe400078f10ff */
[----:B------:R3:W-:Y:S01]  /*1440*/  LDGSTS.E.BYPASS.LTC128B.128 [R236+0xe080], [R240.64], !P0 ;  /* 0x0e080000f0ec7fae */ /* 0x0007e2000c101d52 */
[----:B------:R-:W-:-:S03]  /*1450*/  LEA.HI R2, R2, R238, RZ, 0x4 ;  /* 0x000000ee02027211 */ /* 0x000fc600078f20ff */
[----:B------:R3:W-:Y:S01]  /*1460*/  LDGSTS.E.BYPASS.LTC128B.128 [R236+0x10080], [R240.64+0x80], !P1 ;  /* 0x10080080f0ec7fae */ /* 0x0007e2000c901d52 */
[----:B------:R-:W-:-:S04]  /*1470*/  SHF.R.S32.HI R15, RZ, 0x4, R2 ;  /* 0x00000004ff0f7819 */ /* 0x000fc80000011402 */
[----:B-1----:R-:W-:-:S04]  /*1480*/  LEA.HI R19, R2, R15, RZ, 0x1 ;  /* 0x0000000f02137211 */ /* 0x002fc800078f08ff */
[----:B------:R-:W-:-:S05]  /*1490*/  LOP3.LUT R19, R19, 0xfffffffe, RZ, 0xc0, !PT ;  /* 0xfffffffe13137812 */ /* 0x000fca00078ec0ff */
[----:B------:R-:W-:Y:S01]  /*14a0*/  IMAD.IADD R19, R15, 0x1, -R19 ;  /* 0x000000010f137824 */ /* 0x000fe200078e0a13 */
[----:B--2---:R-:W-:Y:S02]  /*14b0*/  IADD3 R13, P0, R16, UR20, RZ ;  /* 0x00000014100d7c10 */ /* 0x004fe4000ff1e0ff */
[--C-:B------:R-:W-:Y:S01]  /*14c0*/  SHF.R.S32.HI R16, RZ, 0x2, R0.reuse ;  /* 0x00000002ff107819 */ /* 0x100fe20000011400 */
[C---:B------:R-:W-:Y:S01]  /*14d0*/  IMAD.SHL.U32 R234, R19.reuse, 0x20, RZ ;  /* 0x0000002013ea7824 */ /* 0x040fe200078e00ff */
[----:B------:R-:W-:Y:S01]  /*14e0*/  SHF.R.S32.HI R6, RZ, 0x1f, R0 ;  /* 0x0000001fff067819 */ /* 0x000fe20000011400 */
[----:B------:R-:W-:Y:S01]  /*14f0*/  IMAD.SHL.U32 R235, R19, 0x8, RZ ;  /* 0x0000000813eb7824 */ /* 0x000fe200078e00ff */
[----:B------:R-:W-:Y:S01]  /*1500*/  IADD3.X R11, R17, UR12, R11, P0, !PT ;  /* 0x0000000c110b7c10 */ /* 0x000fe200087fe40b */
[----:B------:R-:W-:Y:S01]  /*1510*/  IMAD.SHL.U32 R19, R19, 0x100, RZ ;  /* 0x0000010013137824 */ /* 0x000fe200078e00ff */
[----:B------:R-:W-:Y:S02]  /*1520*/  LEA.HI R6, R6, R16, RZ, 0x3 ;  /* 0x0000001006067211 */ /* 0x000fe400078f18ff */
[----:B------:R-:W-:-:S02]  /*1530*/  SHF.R.S32.HI R12, RZ, 0x5, R7 ;  /* 0x00000005ff0c7819 */ /* 0x000fc40000011407 */
[----:B------:R-:W-:Y:S02]  /*1540*/  ISETP.GE.AND P0, PT, R3, c[0x0][0x1fc], PT ;  /* 0x00007f0003007a0c */ /* 0x000fe40003f06270 */
[----:B------:R-:W-:Y:S02]  /*1550*/  LOP3.LUT R6, R6, 0xfffffff8, RZ, 0xc0, !PT ;  /* 0xfffffff806067812 */ /* 0x000fe400078ec0ff */
[----:B------:R-:W-:Y:S02]  /*1560*/  LEA.HI R17, R7, R12, RZ, 0x1 ;  /* 0x0000000c07117211 */ /* 0x000fe400078f08ff */
[----:B------:R-:W-:Y:S01]  /*1570*/  SEL R237, RZ, 0xffffffff, P0 ;  /* 0xffffffffffed7807 */ /* 0x000fe20000000000 */
[----:B------:R-:W-:Y:S01]  /*1580*/  IMAD.IADD R6, R16, 0x1, -R6 ;  /* 0x0000000110067824 */ /* 0x000fe200078e0a06 */
[----:B------:R-:W-:Y:S01]  /*1590*/  ISETP.GE.AND P0, PT, R14, c[0x0][0x1fc], PT ;  /* 0x00007f000e007a0c */ /* 0x000fe20003f06270 */
[----:B------:R-:W-:Y:S01]  /*15a0*/  IMAD.SHL.U32 R14, R5, 0x8, RZ ;  /* 0x00000008050e7824 */ /* 0x000fe200078e00ff */
[----:B------:R-:W-:Y:S01]  /*15b0*/  LOP3.LUT R3, R17, 0xfffffffe, RZ, 0xc0, !PT ;  /* 0xfffffffe11037812 */ /* 0x000fe200078ec0ff */
[----:B------:R-:W-:Y:S01]  /*15c0*/  IMAD.SHL.U32 R251, R6, 0x20, RZ ;  /* 0x0000002006fb7824 */ /* 0x000fe200078e00ff */
[----:B------:R-:W-:Y:S01]  /*15d0*/  LOP3.LUT R0, R0, 0x3ffffffc, RZ, 0xc0, !PT ;  /* 0x3ffffffc00007812 */ /* 0x000fe200078ec0ff */
[----:B------:R-:W-:Y:S01]  /*15e0*/  IMAD.SHL.U32 R10, R6, 0x4, RZ ;  /* 0x00000004060a7824 */ /* 0x000fe200078e00ff */
[----:B------:R-:W-:Y:S01]  /*15f0*/  LOP3.LUT R14, R14, 0x18, RZ, 0xc0, !PT ;  /* 0x000000180e0e7812 */ /* 0x000fe200078ec0ff */
[----:B------:R-:W-:Y:S01]  /*1600*/  IMAD.IADD R3, R12, 0x1, -R3 ;  /* 0x000000010c037824 */ /* 0x000fe200078e0a03 */
[----:B------:R-:W-:Y:S01]  /*1610*/  LEA R12, P1, R13, c[0x0][0x280], 0x2 ;  /* 0x0000a0000d0c7a11 */ /* 0x000fe200078210ff */
[----:B------:R-:W-:Y:S01]  /*1620*/  IMAD.SHL.U32 R237, R237, 0x2, RZ ;  /* 0x00000002eded7824 */ /* 0x000fe200078e00ff */
[C---:B------:R-:W-:Y:S01]  /*1630*/  LOP3.LUT R251, R14.reuse, 0xe0, R251, 0xf8, !PT ;  /* 0x000000e00efb7812 */ /* 0x040fe200078ef8fb */
[----:B------:R-:W-:Y:S01]  /*1640*/  IMAD.SHL.U32 R250, R3, 0x10, RZ ;  /* 0x0000001003fa7824 */ /* 0x000fe200078e00ff */
[----:B------:R-:W-:Y:S01]  /*1650*/  LEA.HI.X R13, R13, c[0x0][0x284], R11, 0x2, P1 ;  /* 0x0000a1000d0d7a11 */ /* 0x000fe200008f140b */
[----:B------:R-:W-:Y:S01]  /*1660*/  IMAD.MOV.U32 R11, RZ, RZ, 0x5 ;  /* 0x00000005ff0b7424 */ /* 0x000fe200078e00ff */
[----:B------:R-:W-:Y:S01]  /*1670*/  LOP3.LUT R234, R14, 0x20, R234, 0xf8, !PT ;  /* 0x000000200eea7812 */ /* 0x000fe200078ef8ea */
[----:B------:R-:W-:Y:S01]  /*1680*/  IMAD.MOV.U32 R14, RZ, RZ, c[0x0][0x208] ;  /* 0x00008200ff0e7624 */ /* 0x000fe200078e00ff */
[----:B------:R-:W-:-:S02]  /*1690*/  LOP3.LUT R251, R251, 0x18, R10, 0x78, !PT ;  /* 0x00000018fbfb7812 */ /* 0x000fc400078e780a */
[----:B------:R-:W-:Y:S01]  /*16a0*/  LOP3.LUT R10, R2, 0xfffffff0, RZ, 0xc0, !PT ;  /* 0xfffffff0020a7812 */ /* 0x000fe200078ec0ff */
[----:B------:R-:W-:Y:S01]  /*16b0*/  IMAD.IADD R2, R238, 0x1, -R0 ;  /* 0x00000001ee027824 */ /* 0x000fe200078e0a00 */
[----:B------:R-:W-:Y:S02]  /*16c0*/  LOP3.LUT R18, R250, 0x10, RZ, 0xc0, !PT ;  /* 0x00000010fa127812 */ /* 0x000fe400078ec0ff */
[C---:B------:R-:W-:Y:S01]  /*16d0*/  SHF.L.U64.HI R11, R14.reuse, R11, c[0x0][0x20c] ;  /* 0x000083000e0b7619 */ /* 0x040fe2000001020b */
[----:B------:R-:W-:Y:S01]  /*16e0*/  IMAD.SHL.U32 R14, R14, 0x20, RZ ;  /* 0x000000200e0e7824 */ /* 0x000fe200078e00ff */
[----:B------:R-:W-:Y:S01]  /*16f0*/  LOP3.LUT R18, R18, 0xe0, R9, 0xf8, !PT ;  /* 0x000000e012127812 */ /* 0x000fe200078ef809 */
[----:B------:R-:W-:Y:S01]  /*1700*/  IMAD.IADD R10, R238, 0x1, -R10 ;  /* 0x00000001ee0a7824 */ /* 0x000fe200078e0a0a */
[----:B------:R-:W-:Y:S01]  /*1710*/  SEL R15, RZ, 0x1, P0 ;  /* 0x00000001ff0f7807 */ /* 0x000fe20000000000 */
[----:B------:R-:W-:Y:S01]  /*1720*/  IMAD.SHL.U32 R9, R3, 0x200, RZ ;  /* 0x0000020003097824 */ /* 0x000fe200078e00ff */
[C---:B------:R-:W-:Y:S01]  /*1730*/  SHF.L.U64.HI R11, R14.reuse, 0x1, R11 ;  /* 0x000000010e0b7819 */ /* 0x040fe2000001020b */
[----:B------:R-:W-:Y:S01]  /*1740*/  IMAD.SHL.U32 R14, R14, 0x2, RZ ;  /* 0x000000020e0e7824 */ /* 0x000fe200078e00ff */
[----:B------:R-:W-:Y:S01]  /*1750*/  SHF.R.S32.HI R0, RZ, 0x1f, R10 ;  /* 0x0000001fff007819 */ /* 0x000fe2000001140a */
[----:B------:R-:W-:Y:S01]  /*1760*/  IMAD R2, R2, 0x2, R9 ;  /* 0x0000000202027824 */ /* 0x000fe200078e0209 */
[----:B------:R-:W-:Y:S01]  /*1770*/  LOP3.LUT R237, R237, 0x2, R15, 0xe2, !PT ;  /* 0x00000002eded7812 */ /* 0x000fe200078ee20f */
[----:B------:R-:W-:Y:S01]  /*1780*/  IMAD.SHL.U32 R231, R10, 0x20, RZ ;  /* 0x000000200ae77824 */ /* 0x000fe200078e00ff */
[----:B------:R-:W-:Y:S01]  /*1790*/  LEA.HI R0, R0, R10, RZ, 0x3 ;  /* 0x0000000a00007211 */ /* 0x000fe200078f18ff */
[----:B------:R-:W-:Y:S01]  /*17a0*/  IMAD.IADD R251, R2, 0x1, R251 ;  /* 0x0000000102fb7824 */ /* 0x000fe200078e02fb */
[----:B------:R-:W-:-:S02]  /*17b0*/  IADD3 R16, P0, R14, R240, RZ ;  /* 0x000000f00e107210 */ /* 0x000fc40007f1e0ff */
[C---:B------:R-:W-:Y:S01]  /*17c0*/  LOP3.LUT R2, R0.reuse, 0xfffffff8, RZ, 0xc0, !PT ;  /* 0xfffffff800027812 */ /* 0x040fe200078ec0ff */
[----:B------:R-:W-:Y:S01]  /*17d0*/  IMAD.SHL.U32 R0, R0, 0x40, RZ ;  /* 0x0000004000007824 */ /* 0x000fe200078e00ff */
[----:B------:R-:W-:Y:S01]  /*17e0*/  LOP3.LUT R235, R235, 0x8, RZ, 0xc0, !PT ;  /* 0x00000008ebeb7812 */ /* 0x000fe200078ec0ff */
[----:B------:R-:W-:Y:S01]  /*17f0*/  IMAD.X R17, R11, 0x1, R241, P0 ;  /* 0x000000010b117824 */ /* 0x000fe200000e06f1 */
[----:B------:R-:W-:Y:S01]  /*1800*/  IADD3 R14, P1, P0, R14, 0x80, R240 ;  /* 0x000000800e0e7810 */ /* 0x000fe2000783e0f0 */
[----:B------:R-:W-:Y:S01]  /*1810*/  IMAD.IADD R2, R10, 0x1, -R2 ;  /* 0x000000010a027824 */ /* 0x000fe200078e0a02 */
[----:B------:R-:W-:Y:S02]  /*1820*/  LOP3.LUT R231, R235, 0x1e0, R231, 0xf8, !PT ;  /* 0x000001e0ebe77812 */ /* 0x000fe400078ef8e7 */
[----:B------:R-:W-:Y:S01]  /*1830*/  IADD3.X R15, R11, RZ, R241, P1, P0 ;  /* 0x000000ff0b0f7210 */ /* 0x000fe20000fe04f1 */
[----:B------:R-:W-:Y:S01]  /*1840*/  IMAD.SHL.U32 R11, R2, 0x40, RZ ;  /* 0x00000040020b7824 */ /* 0x000fe200078e00ff */
[C---:B------:R-:W-:Y:S01]  /*1850*/  LOP3.LUT P0, RZ, R10.reuse, 0x4, RZ, 0xc0, !PT ;  /* 0x000000040aff7812 */ /* 0x040fe2000780c0ff */
[----:B------:R-:W-:Y:S01]  /*1860*/  IMAD.SHL.U32 R10, R10, 0x4, RZ ;  /* 0x000000040a0a7824 */ /* 0x000fe200078e00ff */
[----:B------:R-:W-:Y:S01]  /*1870*/  LOP3.LUT R0, R0, 0xfffffe00, RZ, 0xc0, !PT ;  /* 0xfffffe0000007812 */ /* 0x000fe200078ec0ff */
[----:B------:R1:W-:Y:S01]  /*1880*/  LDGSTS.E.BYPASS.LTC128B.128 [R236+0xf080], [R16.64], !P6 ;  /* 0x0f08000010ec7fae */ /* 0x0003e2000f101d52 */
[----:B------:R-:W-:-:S02]  /*1890*/  LOP3.LUT R11, R11, 0x1c0, RZ, 0xc0, !PT ;  /* 0x000001c00b0b7812 */ /* 0x000fc400078ec0ff */
[----:B------:R-:W-:Y:S01]  /*18a0*/  LOP3.LUT R231, R231, 0x38, R10, 0x78, !PT ;  /* 0x00000038e7e77812 */ /* 0x000fe200078e780a */
[----:B------:R-:W-:Y:S01]  /*18b0*/  IMAD R3, R3, 0x400, R0 ;  /* 0x0000040003037824 */ /* 0x000fe200078e0200 */
[----:B------:R-:W-:Y:S01]  /*18c0*/  SHF.R.U32.HI R10, RZ, 0x3, R11 ;  /* 0x00000003ff0a7819 */ /* 0x000fe2000001160b */
[----:B------:R1:W-:Y:S01]  /*18d0*/  LDGSTS.E.BYPASS.LTC128B.128 [R236+0x11080], [R14.64], !P5 ;  /* 0x110800000eec7fae */ /* 0x0003e2000e901d52 */
[----:B------:R-:W-:Y:S02]  /*18e0*/  PLOP3.LUT P1, PT, PT, PT, UP0, 0x80, 0x0 ;  /* 0x000000000000781c */ /* 0x000fe40003f2f008 */
[C---:B------:R-:W-:Y:S02]  /*18f0*/  LOP3.LUT R235, R10.reuse, R11, R235, 0x1e, !PT ;  /* 0x0000000b0aeb7212 */ /* 0x040fe400078e1eeb */
[----:B------:R-:W-:Y:S02]  /*1900*/  LOP3.LUT R234, R10, R234, R11, 0x1e, !PT ;  /* 0x000000ea0aea7212 */ /* 0x000fe400078e1e0b */
[----:B------:R-:W-:Y:S01]  /*1910*/  LOP3.LUT R18, R18, 0x100, R19, 0xf8, !PT ;  /* 0x0000010012127812 */ /* 0x000fe200078ef813 */
[----:B------:R-:W-:Y:S01]  /*1920*/  IMAD.IADD R235, R3, 0x1, R235 ;  /* 0x0000000103eb7824 */ /* 0x000fe200078e02eb */
[----:B------:R-:W-:-:S02]  /*1930*/  LOP3.LUT R3, R7, 0xffffffe0, RZ, 0xc0, !PT ;  /* 0xffffffe007037812 */ /* 0x000fc400078ec0ff */
[----:B------:R-:W-:Y:S01]  /*1940*/  LOP3.LUT R234, R234, R0, RZ, 0xfc, !PT ;  /* 0x00000000eaea7212 */ /* 0x000fe200078efcff */
[----:B------:R-:W-:Y:S01]  /*1950*/  @!P2 IMAD.SHL.U32 R0, R238, 0x10, RZ ;  /* 0x00000010ee00a824 */ /* 0x000fe200078e00ff */
[----:B------:R-:W-:Y:S01]  /*1960*/  LOP3.LUT R232, R18, 0x1c0, RZ, 0xc0, !PT ;  /* 0x000001c012e87812 */ /* 0x000fe200078ec0ff */
[----:B------:R-:W-:Y:S01]  /*1970*/  IMAD.IADD R3, R238, 0x1, -R3 ;  /* 0x00000001ee037824 */ /* 0x000fe200078e0a03 */
[----:B------:R-:W-:Y:S02]  /*1980*/  LOP3.LUT R8, R18, 0x8, R8, 0xf8, !PT ;  /* 0x0000000812087812 */ /* 0x000fe400078ef808 */
[----:B------:R2:W-:Y:S01]  /*1990*/  @!P2 LDGSTS.E.BYPASS.LTC128B.128 [R0+0x12280], [R12.64] ;  /* 0x122800000c00afae */ /* 0x0005e2000b901d52 */
[----:B------:R-:W-:Y:S02]  /*19a0*/  SHF.R.U32.HI R232, RZ, 0x3, R232 ;  /* 0x00000003ffe87819 */ /* 0x000fe400000116e8 */
[----:B------:R-:W-:Y:S01]  /*19b0*/  LOP3.LUT R231, R231, R9, RZ, 0xfc, !PT ;  /* 0x00000009e7e77212 */ /* 0x000fe200078efcff */
[----:B------:R-:W0:Y:S01]  /*19c0*/  LDGDEPBAR ;  /* 0x00000000000079af */ /* 0x000e220000000000 */
[----:B------:R-:W-:-:S02]  /*19d0*/  LOP3.LUT R232, R232, R8, RZ, 0x3c, !PT ;  /* 0x00000008e8e87212 */ /* 0x000fc400078e3cff */
[----:B------:R-:W-:Y:S01]  /*19e0*/  SEL R230, R230, 0xfffffff0, !P0 ;  /* 0xfffffff0e6e67807 */ /* 0x000fe20004000000 */
[----:B------:R-:W0:Y:S01]  /*19f0*/  LDGDEPBAR ;  /* 0x00000000000079af */ /* 0x000e220000000000 */
[----:B--2---:R-:W-:-:S04]  /*1a00*/  SHF.R.S32.HI R0, RZ, 0x1f, R3 ;  /* 0x0000001fff007819 */ /* 0x004fc80000011403 */
[----:B------:R-:W-:-:S04]  /*1a10*/  LEA.HI R0, R0, R3, RZ, 0x2 ;  /* 0x0000000300007211 */ /* 0x000fc800078f10ff */
[----:B------:R-:W-:Y:S01]  /*1a20*/  LEA.HI.SX32 R250, R0, R250, 0x1e ;  /* 0x000000fa00fa7211 */ /* 0x000fe200078ff2ff */
[----:B------:R-:W-:Y:S05]  /*1a30*/  @!P1 BRA `(.L_x_54) ;  /* 0x0000350000009947 */ /* 0x000fea0003800000 */
[----:B-1-34-:R-:W-:Y:S01]  /*1a40*/  LOP3.LUT R249, R0, 0xfffffffc, RZ, 0xc0, !PT ;  /* 0xfffffffc00f97812 */ /* 0x01afe200078ec0ff */
[----:B------:R-:W-:Y:S01]  /*1a50*/  ULDC.64 UR4, c[0x0][0x238] ;  /* 0x00008e0000047ab9 */ /* 0x000fe20000000a00 */
[----:B------:R-:W-:Y:S01]  /*1a60*/  SHF.R.S32.HI R0, RZ, 0x1f, R5 ;  /* 0x0000001fff007819 */ /* 0x000fe20000011405 */
[----:B------:R-:W-:Y:S01]  /*1a70*/  UIMAD UR4, UR8, UR4, URZ ;  /* 0x00000004080472a4 */ /* 0x000fe2000f8e023f */
[----:B------:R-:W-:Y:S01]  /*1a80*/  LOP3.LUT P0, RZ, R6, 0x1, RZ, 0xc0, !PT ;  /* 0x0000000106ff7812 */ /* 0x000fe2000780c0ff */
[----:B------:R-:W-:Y:S01]  /*1a90*/  IMAD.IADD R249, R3, 0x1, -R249 ;  /* 0x0000000103f97824 */ /* 0x000fe200078e0af9 */
[----:B------:R-:W-:Y:S01]  /*1aa0*/  LEA.HI R3, R0, R5, RZ, 0x2 ;  /* 0x0000000500037211 */ /* 0x000fe200078f10ff */
[----:B------:R-:W-:Y:S01]  /*1ab0*/  IMAD.U32 R6, RZ, RZ, UR9 ;  /* 0x00000009ff067e24 */ /* 0x000fe2000f8e00ff */
[--C-:B------:R-:W-:Y:S01]  /*1ac0*/  SHF.R.S32.HI R239, RZ, 0x1f, R238.reuse ;  /* 0x0000001fffef7819 */ /* 0x100fe200000114ee */
[----:B------:R-:W-:Y:S01]  /*1ad0*/  IMAD.MOV.U32 R0, RZ, RZ, -0x60 ;  /* 0xffffffa0ff007424 */ /* 0x000fe200078e00ff */
[----:B------:R-:W-:Y:S01]  /*1ae0*/  LOP3.LUT R3, R3, 0xfffffffc, RZ, 0xc0, !PT ;  /* 0xfffffffc03037812 */ /* 0x000fe200078ec0ff */
[----:B------:R-:W-:Y:S01]  /*1af0*/  UIMAD UR9, UR9, UR5, UR4 ;  /* 0x00000005090972a4 */ /* 0x000fe2000f8e0204 */
[----:B------:R-:W-:Y:S01]  /*1b00*/  IMAD.SHL.U32 R251, R251, 0x2, RZ ;  /* 0x00000002fbfb7824 */ /* 0x000fe200078e00ff */
[----:B------:R-:W-:Y:S01]  /*1b10*/  LEA R231, R231, 0x15480, 0x1 ;  /* 0x00015480e7e77811 */ /* 0x000fe200078e08ff */
[----:B------:R-:W-:Y:S01]  /*1b20*/  IMAD.WIDE.U32 R6, R6, c[0x0][0x238], R238 ;  /* 0x00008e0006067a25 */ /* 0x000fe200078e00ee */
[----:B------:R-:W-:Y:S01]  /*1b30*/  IADD3 R5, R5, -R3, RZ ;  /* 0x8000000305057210 */ /* 0x000fe20007ffe0ff */
[----:B------:R-:W-:Y:S01]  /*1b40*/  ULDC.64 UR4, c[0x0][0x240] ;  /* 0x0000900000047ab9 */ /* 0x000fe20000000a00 */
[----:B------:R-:W-:Y:S01]  /*1b50*/  IADD3 R3, R251, 0x12480, RZ ;  /* 0x00012480fb037810 */ /* 0x000fe20007ffe0ff */
[----:B------:R-:W-:Y:S01]  /*1b60*/  IMAD R0, R4, R0, c[0x0][0x198] ;  /* 0x0000660004007624 */ /* 0x000fe200078e0200 */
[----:B------:R-:W-:Y:S01]  /*1b70*/  IADD3 R7, R7, UR9, RZ ;  /* 0x0000000907077c10 */ /* 0x000fe2000fffe0ff */
[----:B------:R-:W-:Y:S01]  /*1b80*/  UIMAD UR6, UR6, UR4, URZ ;  /* 0x00000004060672a4 */ /* 0x000fe2000f8e023f */
[----:B------:R-:W-:Y:S01]  /*1b90*/  IADD3 R248, R251, 0x126c0, RZ ;  /* 0x000126c0fbf87810 */ /* 0x000fe20007ffe0ff */
[----:B------:R-:W-:Y:S01]  /*1ba0*/  IMAD R5, R5, -0x8, R0 ;  /* 0xfffffff805057824 */ /* 0x000fe200078e0200 */
[----:B------:R-:W-:Y:S01]  /*1bb0*/  UIADD3 UR9, UR7, 0x3f, URZ ;  /* 0x0000003f07097890 */ /* 0x000fe2000fffe03f */
[----:B------:R-:W-:Y:S01]  /*1bc0*/  IMAD.U32 R0, RZ, RZ, UR16 ;  /* 0x00000010ff007e24 */ /* 0x000fe2000f8e00ff */
[----:B------:R-:W-:Y:S01]  /*1bd0*/  UIMAD UR6, UR16, UR5, UR6 ;  /* 0x00000005100672a4 */ /* 0x000fe2000f8e0206 */
[----:B------:R-:W-:Y:S01]  /*1be0*/  @P0 IADD3 R248, R3, 0x1c0, RZ ;  /* 0x000001c003f80810 */ /* 0x000fe20007ffe0ff */
[----:B------:R-:W-:Y:S01]  /*1bf0*/  USHF.R.S32.HI UR7, URZ, 0x1f, UR9 ;  /* 0x0000001f3f077899 */ /* 0x000fe20008011409 */
[----:B------:R-:W-:Y:S01]  /*1c00*/  IMAD.WIDE.U32 R8, R0, c[0x0][0x240], R6 ;  /* 0x0000900000087a25 */ /* 0x000fe200078e0006 */
[----:B------:R-:W-:Y:S01]  /*1c10*/  SHF.L.U32 R232, R232, 0x1, RZ ;  /* 0x00000001e8e87819 */ /* 0x000fe200000006ff */
[----:B------:R-:W-:Y:S01]  /*1c20*/  CS2R R146, SRZ ;  /* 0x0000000000927805 */ /* 0x000fe2000001ff00 */
[----:B------:R-:W-:Y:S01]  /*1c30*/  ULEA.HI UR7, UR7, UR9, URZ, 0x6 ;  /* 0x0000000907077291 */ /* 0x000fe2000f8f303f */
[----:B------:R-:W-:Y:S01]  /*1c40*/  IMAD R249, R249, -0x2, R5 ;  /* 0xfffffffef9f97824 */ /* 0x000fe200078e0205 */
[----:B------:R1:W-:Y:S01]  /*1c50*/  STL.64 [R1], R8 ;  /* 0x0000000801007387 */ /* 0x0003e20000100a00 */
[----:B------:R-:W-:Y:S01]  /*1c60*/  IMAD.IADD R220, R220, 0x1, R222 ;  /* 0x00000001dcdc7824 */ /* 0x000fe200078e02de */
        /* <DEDUP_REMOVED lines=47> */
[----:B------:R-:W-:Y:S01]  /*1f60*/  IMAD R230, R230, 0x2, R231 ;  /* 0x00000002e6e67824 */ /* 0x000fe200078e02e7 */
[----:B------:R-:W-:Y:S01]  /*1f70*/  IADD3 R252, R9, UR6, RZ ;  /* 0x0000000609fc7c10 */ /* 0x000fe2000fffe0ff */
[----:B------:R-:W-:-:S02]  /*1f80*/  ULDC UR8, c[0x0][0x278] ;  /* 0x00009e0000087ab9 */ /* 0x000fc40000000800 */
[----:B------:R-:W-:Y:S02]  /*1f90*/  ULDC UR5, c[0x0][0x290] ;  /* 0x0000a40000057ab9 */ /* 0x000fe40000000800 */
[----:B------:R-:W-:Y:S02]  /*1fa0*/  UMOV UR4, URZ ;  /* 0x0000003f00047c82 */ /* 0x000fe40008000000 */
[----:B------:R-:W-:Y:S02]  /*1fb0*/  UMOV UR17, 0x1 ;  /* 0x0000000100117882 */ /* 0x000fe40000000000 */
[----:B------:R-:W-:Y:S02]  /*1fc0*/  UMOV UR10, URZ ;  /* 0x0000003f000a7c82 */ /* 0x000fe40008000000 */
[----:B------:R-:W-:Y:S02]  /*1fd0*/  UIMAD UR8, UR16, UR8, URZ ;  /* 0x00000008100872a4 */ /* 0x000fe4000f8e023f */
[----:B------:R-:W-:-:S02]  /*1fe0*/  UIMAD UR5, UR16, UR5, URZ ;  /* 0x00000005100572a4 */ /* 0x000fc4000f8e023f */
[----:B------:R-:W-:Y:S02]  /*1ff0*/  USHF.R.S32.HI UR15, URZ, 0x6, UR7 ;  /* 0x000000063f0f7899 */ /* 0x000fe40008011407 */
[----:B------:R-:W-:Y:S02]  /*2000*/  ULDC UR9, c[0x0][0x168] ;  /* 0x00005a0000097ab9 */ /* 0x000fe40000000800 */
[----:B-1----:R-:W-:Y:S01]  /*2010*/  IMAD.MOV.U32 R0, RZ, RZ, 0x20 ;  /* 0x00000020ff007424 */ /* 0x002fe200078e00ff */
[C---:B------:R-:W-:Y:S01]  /*2020*/  LOP3.LUT P0, RZ, R2.reuse, 0x4, RZ, 0xc0, !PT ;  /* 0x0000000402ff7812 */ /* 0x040fe2000780c0ff */
[----:B------:R-:W-:Y:S01]  /*2030*/  IMAD.MOV.U32 R229, RZ, RZ, 0x10 ;  /* 0x00000010ffe57424 */ /* 0x000fe200078e00ff */
[----:B------:R-:W-:Y:S02]  /*2040*/  LOP3.LUT P1, RZ, R2, 0x2, RZ, 0xc0, !PT ;  /* 0x0000000202ff7812 */ /* 0x000fe4000782c0ff */
[C---:B------:R-:W-:Y:S02]  /*2050*/  SEL R227, R0.reuse, 0xffffffe0, !P0 ;  /* 0xffffffe000e37807 */ /* 0x040fe40004000000 */
[C---:B------:R-:W-:Y:S02]  /*2060*/  SHF.L.U32 R228, R235.reuse, 0x1, RZ ;  /* 0x00000001ebe47819 */ /* 0x040fe400000006ff */
[----:B------:R-:W-:Y:S01]  /*2070*/  SEL R0, R0, 0xffffffe0, !P1 ;  /* 0xffffffe000007807 */ /* 0x000fe20004800000 */
[----:B------:R-:W-:Y:S01]  /*2080*/  IMAD.IADD R224, R235, 0x1, R227 ;  /* 0x00000001ebe07824 */ /* 0x000fe200078e02e3 */
[----:B------:R-:W-:-:S03]  /*2090*/  SEL R229, R229, 0xfffffff0, !P1 ;  /* 0xfffffff0e5e57807 */ /* 0x000fc60004800000 */
[----:B------:R-:W-:Y:S01]  /*20a0*/  IMAD.IADD R0, R228, 0x1, R0 ;  /* 0x00000001e4007824 */ /* 0x000fe200078e0200 */
[----:B------:R-:W-:Y:S01]  /*20b0*/  IADD3 R226, R229, R227, RZ ;  /* 0x000000e3e5e27210 */ /* 0x000fe20007ffe0ff */
[----:B------:R-:W-:Y:S01]  /*20c0*/  IMAD.IADD R225, R235, 0x1, R229 ;  /* 0x00000001ebe17824 */ /* 0x000fe200078e02e5 */
[----:B------:R-:W-:Y:S02]  /*20d0*/  IADD3 R223, R229, R224, RZ ;  /* 0x000000e0e5df7210 */ /* 0x000fe40007ffe0ff */
.L_x_57:
[----:B------:R-:W-:Y:S04]  /*20e0*/  DEPBAR.LE SB0, 0x1 ;  /* 0x000080400000791a */ /* 0x000fe80000000000 */
[----:B------:R-:W-:Y:S01]  /*20f0*/  BAR.SYNC.DEFER_BLOCKING 0x0 ;  /* 0x0000000000007b1d */ /* 0x000fe20000010000 */
[----:B------:R-:W-:Y:S01]  /*2100*/  IMAD.U32 R2, RZ, RZ, UR4 ;  /* 0x00000004ff027e24 */ /* 0x000fe2000f8e00ff */
[----:B------:R-:W-:Y:S01]  /*2110*/  MOV R46, UR4 ;  /* 0x00000004002e7c02 */ /* 0x000fe20008000f00 */
[----:B------:R-:W-:Y:S01]  /*2120*/  UIADD3 UR21, UR10, 0x1, URZ ;  /* 0x000000010a157890 */ /* 0x000fe2000fffe03f */
[----:B------:R-:W-:Y:S02]  /*2130*/  MOV R212, UR4 ;  /* 0x0000000400d47c02 */ /* 0x000fe40008000f00 */
[----:B------:R-:W-:Y:S01]  /*2140*/  LEA R2, R2, R235, 0xd ;  /* 0x000000eb02027211 */ /* 0x000fe200078e68ff */
[----:B------:R-:W-:Y:S01]  /*2150*/  IMAD R46, R46, 0x2000, R229 ;  /* 0x000020002e2e7824 */ /* 0x000fe200078e02e5 */
[----:B------:R-:W-:Y:S01]  /*2160*/  MOV R40, UR4 ;  /* 0x0000000400287c02 */ /* 0x000fe20008000f00 */
[----:B------:R-:W-:Y:S01]  /*2170*/  IMAD R212, R212, 0x40, R250 ;  /* 0x00000040d4d47824 */ /* 0x000fe200078e02fa */
[----:B------:R-:W-:Y:S01]  /*2180*/  MOV R176, UR4 ;  /* 0x0000000400b07c02 */ /* 0x000fe20008000f00 */
[----:B------:R-:W-:Y:S01]  /*2190*/  IMAD.SHL.U32 R153, R2, 0x2, RZ ;  /* 0x0000000202997824 */ /* 0x000fe200078e00ff */
[CC--:B------:R-:W-:Y:S01]  /*21a0*/  IADD3 R152, R235.reuse, R46.reuse, RZ ;  /* 0x0000002eeb987210 */ /* 0x0c0fe20007ffe0ff */
[--C-:B------:R-:W-:Y:S01]  /*21b0*/  IMAD R40, R40, 0x2000, R227.reuse ;  /* 0x0000200028287824 */ /* 0x100fe200078e02e3 */
[C---:B------:R-:W-:Y:S01]  /*21c0*/  IADD3 R148, R235.reuse, R46, R227 ;  /* 0x0000002eeb947210 */ /* 0x040fe20007ffe0e3 */
[----:B------:R-:W-:Y:S01]  /*21d0*/  IMAD R176, R176, 0x2000, R226 ;  /* 0x00002000b0b07824 */ /* 0x000fe200078e02e2 */
[----:B------:R-:W-:Y:S01]  /*21e0*/  UISETP.GE.AND UP0, UPT, UR21, UR15, UPT ;  /* 0x0000000f1500728c */ /* 0x000fe2000bf06270 */
[----:B------:R-:W-:Y:S01]  /*21f0*/  IMAD.SHL.U32 R152, R152, 0x2, RZ ;  /* 0x0000000298987824 */ /* 0x000fe200078e00ff */
[C---:B------:R-:W-:Y:S01]  /*2200*/  IADD3 R40, R235.reuse, R40, RZ ;  /* 0x00000028eb287210 */ /* 0x040fe20007ffe0ff */
[----:B------:R-:W-:Y:S01]  /*2210*/  IMAD.IADD R176, R235, 0x1, R176 ;  /* 0x00000001ebb07824 */ /* 0x000fe200078e02b0 */
[----:B------:R-:W-:Y:S02]  /*2220*/  SHF.L.U32 R148, R148, 0x1, RZ ;  /* 0x0000000194947819 */ /* 0x000fe400000006ff */
[----:B------:R-:W-:Y:S01]  /*2230*/  PLOP3.LUT P1, PT, PT, PT, UP0, 0x80, 0x0 ;  /* 0x000000000000781c */ /* 0x000fe20003f2f008 */
[----:B------:R-:W-:Y:S01]  /*2240*/  IMAD.SHL.U32 R156, R40, 0x2, RZ ;  /* 0x00000002289c7824 */ /* 0x000fe200078e00ff */
[----:B------:R-:W-:Y:S01]  /*2250*/  LDSM.16.M88.2 R2, [R233+0x80] ;  /* 0x00008000e902783b */ /* 0x000fe20000000100 */
[----:B------:R-:W-:Y:S03]  /*2260*/  SHF.L.U32 R176, R176, 0x1, RZ ;  /* 0x00000001b0b07819 */ /* 0x000fe600000006ff */
[----:B------:R-:W1:Y:S04]  /*2270*/  LDSM.16.M88.4 R20, [R153+0x6080] ;  /* 0x006080009914783b */ /* 0x000e680000000200 */
[----:B------:R-:W2:Y:S04]  /*2280*/  LDSM.16.M88.4 R24, [R153+0x7080] ;  /* 0x007080009918783b */ /* 0x000ea80000000200 */
[----:B------:R-:W3:Y:S04]  /*2290*/  LDSM.16.M88.2 R16, [R233+0x1080] ;  /* 0x00108000e910783b */ /* 0x000ee80000000100 */
[----:B------:R-:W4:Y:S04]  /*22a0*/  LDSM.16.M88.2 R28, [R233+0x2080] ;  /* 0x00208000e91c783b */ /* 0x000f280000000100 */
[----:B------:R-:W-:Y:S04]  /*22b0*/  LDSM.16.M88.2 R30, [R222+0x80] ;  /* 0x00008000de1e783b */ /* 0x000fe80000000100 */
[----:B------:R-:W5:Y:S04]  /*22c0*/  LDSM.16.M88.4 R32, [R152+0x6080] ;  /* 0x006080009820783b */ /* 0x000f680000000200 */
[----:B------:R-:W4:Y:S04]  /*22d0*/  LDSM.16.M88.4 R36, [R152+0x7080] ;  /* 0x007080009824783b */ /* 0x000f280000000200 */
[----:B------:R-:W-:Y:S04]  /*22e0*/  LDSM.16.M88.2 R44, [R221+0x80] ;  /* 0x00008000dd2c783b */ /* 0x000fe80000000100 */
[----:B------:R-:W-:Y:S04]  /*22f0*/  LDSM.16.M88.4 R40, [R156+0x6080] ;  /* 0x006080009c28783b */ /* 0x000fe80000000200 */
[----:B------:R-:W-:Y:S01]  /*2300*/  LDSM.16.M88.4 R48, [R156+0x7080] ;  /* 0x007080009c30783b */ /* 0x000fe20000000200 */
[-C--:B-1----:R-:W-:Y:S03]  /*2310*/  HMMA.16816.F32.BF16 R4, R20, R2.reuse, RZ ;  /* 0x000000021404723c */ /* 0x082fe600000418ff */
[----:B------:R-:W-:Y:S04]  /*2320*/  LDSM.16.M88.2 R46, [R221+0x2080] ;  /* 0x00208000dd2e783b */ /* 0x000fe80000000100 */
[----:B------:R-:W-:Y:S01]  /*2330*/  LDSM.16.M88.4 R148, [R148+0x6080] ;  /* 0x006080009494783b */ /* 0x000fe20000000200 */
[C---:B--2---:R-:W-:Y:S03]  /*2340*/  HMMA.16816.F32.BF16 R8, R24.reuse, R2, RZ ;  /* 0x000000021808723c */ /* 0x044fe600000418ff */
[----:B------:R-:W1:Y:S04]  /*2350*/  LDSM.16.M88.2 R2, [R222+0x1080] ;  /* 0x00108000de02783b */ /* 0x000e680000000100 */
[----:B------:R-:W-:Y:S01]  /*2360*/  LDSM.16.M88.4 R156, [R156+0x9080] ;  /* 0x009080009c9c783b */ /* 0x000fe20000000200 */
[-C--:B---3--:R-:W-:Y:S03]  /*2370*/  HMMA.16816.F32.BF16 R12, R24, R16.reuse, RZ ;  /* 0x00000010180c723c */ /* 0x088fe600000418ff */
[----:B------:R-:W-:Y:S04]  /*2380*/  LDS R215, [R212.X4+0x12080] ;  /* 0x01208000d4d77984 */ /* 0x000fe80000004800 */
[----:B------:R-:W-:Y:S01]  /*2390*/  LDS R214, [R212.X4+0x120a0] ;  /* 0x0120a000d4d67984 */ /* 0x000fe20000004800 */
[C---:B------:R-:W-:Y:S03]  /*23a0*/  HMMA.16816.F32.BF16 R16, R20.reuse, R16, RZ ;  /* 0x000000101410723c */ /* 0x040fe600000418ff */
[----:B------:R-:W-:Y:S04]  /*23b0*/  LDS R213, [R212.X4+0x12100] ;  /* 0x01210000d4d57984 */ /* 0x000fe80000004800 */
[----:B------:R-:W-:Y:S01]  /*23c0*/  LDS R212, [R212.X4+0x12120] ;  /* 0x01212000d4d47984 */ /* 0x000fe20000004800 */
[-C--:B----4-:R-:W-:Y:S08]  /*23d0*/  HMMA.16816.F32.BF16 R20, R20, R28.reuse, RZ ;  /* 0x0000001c1414723c */ /* 0x090ff000000418ff */
[----:B------:R-:W-:Y:S01]  /*23e0*/  HMMA.16816.F32.BF16 R24, R24, R28, RZ ;  /* 0x0000001c1818723c */ /* 0x000fe200000418ff */
[----:B------:R-:W2:Y:S07]  /*23f0*/  LDSM.16.M88.2 R28, [R222+0x2080] ;  /* 0x00208000de1c783b */ /* 0x000eae0000000100 */
[-C--:B-----5:R-:W-:Y:S08]  /*2400*/  HMMA.16816.F32.BF16 R4, R32, R30.reuse, R4 ;  /* 0x0000001e2004723c */ /* 0x0a0ff00000041804 */
[C---:B------:R-:W-:Y:S01]  /*2410*/  HMMA.16816.F32.BF16 R8, R36.reuse, R30, R8 ;  /* 0x0000001e2408723c */ /* 0x040fe20000041808 */
[----:B------:R-:W3:Y:S07]  /*2420*/  LDSM.16.M88.2 R30, [R221+0x1080] ;  /* 0x00108000dd1e783b */ /* 0x000eee0000000100 */
[-C--:B-1----:R-:W-:Y:S08]  /*2430*/  HMMA.16816.F32.BF16 R12, R36, R2.reuse, R12 ;  /* 0x00000002240c723c */ /* 0x082ff0000004180c */
[C---:B------:R-:W-:Y:S01]  /*2440*/  HMMA.16816.F32.BF16 R16, R32.reuse, R2, R16 ;  /* 0x000000022010723c */ /* 0x040fe20000041810 */
[----:B------:R-:W1:Y:S07]  /*2450*/  LDSM.16.M88.2 R2, [R220+0x80] ;  /* 0x00008000dc02783b */ /* 0x000e6e0000000100 */
[-C--:B--2---:R-:W-:Y:S01]  /*2460*/  HMMA.16816.F32.BF16 R20, R32, R28.reuse, R20 ;  /* 0x0000001c2014723c */ /* 0x084fe20000041814 */
[----:B------:R-:W2:Y:S07]  /*2470*/  LDSM.16.M88.4 R32, [R176+0x7080] ;  /* 0x00708000b020783b */ /* 0x000eae0000000200 */
[----:B------:R-:W-:Y:S01]  /*2480*/  HMMA.16816.F32.BF16 R24, R36, R28, R24 ;  /* 0x0000001c2418723c */ /* 0x000fe20000041818 */
[----:B------:R-:W4:Y:S04]  /*2490*/  LDSM.16.M88.2 R28, [R220+0x1080] ;  /* 0x00108000dc1c783b */ /* 0x000f280000000100 */
[----:B------:R-:W5:Y:S02]  /*24a0*/  LDSM.16.M88.2 R36, [R220+0x2080] ;  /* 0x00208000dc24783b */ /* 0x000f640000000100 */
[----:B------:R-:W-:Y:S01]  /*24b0*/  IMAD.U32 R38, RZ, RZ, UR4 ;  /* 0x00000004ff267e24 */ /* 0x000fe2000f8e00ff */
[-C--:B------:R-:W-:Y:S05]  /*24c0*/  HMMA.16816.F32.BF16 R4, R40, R44.reuse, R4 ;  /* 0x0000002c2804723c */ /* 0x080fea0000041804 */
[----:B------:R-:W-:Y:S03]  /*24d0*/  LEA R38, R38, R225, 0xd ;  /* 0x000000e126267211 */ /* 0x000fe600078e68ff */
[C---:B------:R-:W-:Y:S08]  /*24e0*/  HMMA.16816.F32.BF16 R8, R48.reuse, R44, R8 ;  /* 0x0000002c3008723c */ /* 0x040ff00000041808 */
[-C--:B---3--:R-:W-:Y:S08]  /*24f0*/  HMMA.16816.F32.BF16 R12, R48, R30.reuse, R12 ;  /* 0x0000001e300c723c */ /* 0x088ff0000004180c */
[C---:B------:R-:W-:Y:S01]  /*2500*/  HMMA.16816.F32.BF16 R16, R40.reuse, R30, R16 ;  /* 0x0000001e2810723c */ /* 0x040fe20000041810 */
[----:B------:R-:W-:Y:S07]  /*2510*/  LDSM.16.M88.2 R30, [R233+0x3080] ;  /* 0x00308000e91e783b */ /* 0x000fee0000000100 */
[-C--:B------:R-:W-:Y:S01]  /*2520*/  HMMA.16816.F32.BF16 R20, R40, R46.reuse, R20 ;  /* 0x0000002e2814723c */ /* 0x080fe20000041814 */
[----:B------:R-:W3:Y:S07]  /*2530*/  LDSM.16.M88.4 R40, [R153+0x8080] ;  /* 0x008080009928783b */ /* 0x000eee0000000200 */
[----:B------:R-:W-:Y:S01]  /*2540*/  HMMA.16816.F32.BF16 R24, R48, R46, R24 ;  /* 0x0000002e3018723c */ /* 0x000fe20000041818 */
[----:B------:R-:W3:Y:S06]  /*2550*/  LDSM.16.M88.4 R44, [R153+0x9080] ;  /* 0x00908000992c783b */ /* 0x000eec0000000200 */
[----:B------:R-:W-:Y:S01]  /*2560*/  IMAD.SHL.U32 R48, R38, 0x2, RZ ;  /* 0x0000000226307824 */ /* 0x000fe200078e00ff */
[-C--:B-1----:R-:W-:Y:S01]  /*2570*/  HMMA.16816.F32.BF16 R4, R148, R2.reuse, R4 ;  /* 0x000000029404723c */ /* 0x082fe20000041804 */
[----:B------:R-:W-:Y:S04]  /*2580*/  LDSM.16.M88.2 R38, [R222+0x3080] ;  /* 0x00308000de26783b */ /* 0x000fe80000000100 */
[----:B------:R-:W-:Y:S03]  /*2590*/  LDSM.16.M88.4 R48, [R48+0x8080] ;  /* 0x008080003030783b */ /* 0x000fe60000000200 */
[C---:B--2---:R-:W-:Y:S01]  /*25a0*/  HMMA.16816.F32.BF16 R8, R32.reuse, R2, R8 ;  /* 0x000000022008723c */ /* 0x044fe20000041808 */
[----:B------:R-:W1:Y:S07]  /*25b0*/  LDSM.16.M88.2 R2, [R233+0x4080] ;  /* 0x00408000e902783b */ /* 0x000e6e0000000100 */
[-C--:B----4-:R-:W-:Y:S08]  /*25c0*/  HMMA.16816.F32.BF16 R12, R32, R28.reuse, R12 ;  /* 0x0000001c200c723c */ /* 0x090ff0000004180c */
[C---:B------:R-:W-:Y:S01]  /*25d0*/  HMMA.16816.F32.BF16 R16, R148.reuse, R28, R16 ;  /* 0x0000001c9410723c */ /* 0x040fe20000041810 */
[----:B------:R-:W2:Y:S07]  /*25e0*/  LDSM.16.M88.2 R28, [R233+0x5080] ;  /* 0x00508000e91c783b */ /* 0x000eae0000000100 */
[-C--:B-----5:R-:W-:Y:S01]  /*25f0*/  HMMA.16816.F32.BF16 R20, R148, R36.reuse, R20 ;  /* 0x000000249414723c */ /* 0x0a0fe20000041814 */
[----:B------:R4:W5:Y:S07]  /*2600*/  LDSM.16.M88.4 R148, [R152+0x9080] ;  /* 0x009080009894783b */ /* 0x00096e0000000200 */
[----:B------:R-:W-:Y:S01]  /*2610*/  HMMA.16816.F32.BF16 R24, R32, R36, R24 ;  /* 0x000000242018723c */ /* 0x000fe20000041818 */
[----:B------:R-:W5:Y:S06]  /*2620*/  LDSM.16.M88.2 R32, [R222+0x4080] ;  /* 0x00408000de20783b */ /* 0x000f6c0000000100 */
[----:B------:R-:W-:Y:S01]  /*2630*/  MOV R34, UR4 ;  /* 0x0000000400227c02 */ /* 0x000fe20008000f00 */
[-C--:B---3--:R-:W-:Y:S05]  /*2640*/  HMMA.16816.F32.BF16 R4, R40, R30.reuse, R4 ;  /* 0x0000001e2804723c */ /* 0x088fea0000041804 */
[----:B------:R-:W-:Y:S03]  /*2650*/  IMAD R34, R34, 0x2000, R224 ;  /* 0x0000200022227824 */ /* 0x000fe600078e02e0 */
[C---:B------:R-:W-:Y:S01]  /*2660*/  HMMA.16816.F32.BF16 R8, R44.reuse, R30, R8 ;  /* 0x0000001e2c08723c */ /* 0x040fe20000041808 */
[----:B------:R-:W3:Y:S03]  /*2670*/  LDSM.16.M88.2 R30, [R222+0x5080] ;  /* 0x00508000de1e783b */ /* 0x000ee60000000100 */
[----:B----4-:R-:W-:Y:S02]  /*2680*/  SHF.L.U32 R152, R34, 0x1, RZ ;  /* 0x0000000122987819 */ /* 0x010fe400000006ff */
[----:B------:R-:W-:Y:S02]  /*2690*/  LDSM.16.M88.2 R34, [R221+0x3080] ;  /* 0x00308000dd22783b */ /* 0x000fe40000000100 */
[-C--:B-1----:R-:W-:Y:S02]  /*26a0*/  HMMA.16816.F32.BF16 R12, R44, R2.reuse, R12 ;  /* 0x000000022c0c723c */ /* 0x082fe4000004180c */
[----:B------:R-:W1:Y:S06]  /*26b0*/  LDSM.16.M88.4 R152, [R152+0x8080] ;  /* 0x008080009898783b */ /* 0x000e6c0000000200 */
[C---:B------:R-:W-:Y:S01]  /*26c0*/  HMMA.16816.F32.BF16 R16, R40.reuse, R2, R16 ;  /* 0x000000022810723c */ /* 0x040fe20000041810 */
[----:B------:R-:W4:Y:S07]  /*26d0*/  LDSM.16.M88.2 R2, [R221+0x4080] ;  /* 0x00408000dd02783b */ /* 0x000f2e0000000100 */
[-C--:B--2---:R-:W-:Y:S01]  /*26e0*/  HMMA.16816.F32.BF16 R20, R40, R28.reuse, R20 ;  /* 0x0000001c2814723c */ /* 0x084fe20000041814 */
[----:B------:R-:W-:Y:S07]  /*26f0*/  LDSM.16.M88.2 R40, [R220+0x5080] ;  /* 0x00508000dc28783b */ /* 0x000fee0000000100 */
[----:B------:R-:W-:Y:S01]  /*2700*/  HMMA.16816.F32.BF16 R24, R44, R28, R24 ;  /* 0x0000001c2c18723c */ /* 0x000fe20000041818 */
[----:B------:R-:W2:Y:S07]  /*2710*/  LDSM.16.M88.2 R28, [R221+0x5080] ;  /* 0x00508000dd1c783b */ /* 0x000eae0000000100 */
[-C--:B------:R-:W-:Y:S08]  /*2720*/  HMMA.16816.F32.BF16 R4, R48, R38.reuse, R4 ;  /* 0x000000263004723c */ /* 0x080ff00000041804 */
[C---:B-----5:R-:W-:Y:S01]  /*2730*/  HMMA.16816.F32.BF16 R8, R148.reuse, R38, R8 ;  /* 0x000000269408723c */ /* 0x060fe20000041808 */
[----:B------:R-:W-:Y:S07]  /*2740*/  LDSM.16.M88.4 R36, [R176+0x9080] ;  /* 0x00908000b024783b */ /* 0x000fee0000000200 */
[-C--:B------:R-:W-:Y:S08]  /*2750*/  HMMA.16816.F32.BF16 R12, R148, R32.reuse, R12 ;  /* 0x00000020940c723c */ /* 0x080ff0000004180c */
[C---:B------:R-:W-:Y:S08]  /*2760*/  HMMA.16816.F32.BF16 R16, R48.reuse, R32, R16 ;  /* 0x000000203010723c */ /* 0x040ff00000041810 */
[-C--:B---3--:R-:W-:Y:S08]  /*2770*/  HMMA.16816.F32.BF16 R20, R48, R30.reuse, R20 ;  /* 0x0000001e3014723c */ /* 0x088ff00000041814 */
[----:B------:R-:W-:Y:S07]  /*2780*/  HMMA.16816.F32.BF16 R24, R148, R30, R24 ;  /* 0x0000001e9418723c */ /* 0x000fee0000041818 */
[----:B------:R-:W-:Y:S01]  /*2790*/  IMAD.U32 R30, RZ, RZ, UR4 ;  /* 0x00000004ff1e7e24 */ /* 0x000fe2000f8e00ff */
[-C--:B-1----:R-:W-:Y:S05]  /*27a0*/  HMMA.16816.F32.BF16 R4, R152, R34.reuse, R4 ;  /* 0x000000229804723c */ /* 0x082fea0000041804 */
[----:B------:R-:W-:Y:S03]  /*27b0*/  LEA R30, R30, R223, 0xd ;  /* 0x000000df1e1e7211 */ /* 0x000fe600078e68ff */
[C---:B------:R-:W-:Y:S04]  /*27c0*/  HMMA.16816.F32.BF16 R8, R156.reuse, R34, R8 ;  /* 0x000000229c08723c */ /* 0x040fe80000041808 */
[----:B------:R-:W-:Y:S02]  /*27d0*/  IMAD.SHL.U32 R32, R30, 0x2, RZ ;  /* 0x000000021e207824 */ /* 0x000fe400078e00ff */
[----:B------:R-:W-:Y:S02]  /*27e0*/  LDSM.16.M88.2 R30, [R220+0x4080] ;  /* 0x00408000dc1e783b */ /* 0x000fe40000000100 */
[-C--:B----4-:R-:W-:Y:S02]  /*27f0*/  HMMA.16816.F32.BF16 R12, R156, R2.reuse, R12 ;  /* 0x000000029c0c723c */ /* 0x090fe4000004180c */
[----:B------:R-:W-:Y:S06]  /*2800*/  LDSM.16.M88.4 R32, [R32+0x8080] ;  /* 0x008080002020783b */ /* 0x000fec0000000200 */
[C---:B------:R-:W-:Y:S01]  /*2810*/  HMMA.16816.F32.BF16 R16, R152.reuse, R2, R16 ;  /* 0x000000029810723c */ /* 0x040fe20000041810 */
[----:B------:R-:W1:Y:S01]  /*2820*/  LDSM.16.M88.2 R2, [R220+0x3080] ;  /* 0x00308000dc02783b */ /* 0x000e620000000100 */
[----:B------:R-:W-:Y:S04]  /*2830*/  DEPBAR.LE SB0, 0x0 ;  /* 0x000080000000791a */ /* 0x000fe80000000000 */
[----:B------:R-:W-:Y:S02]  /*2840*/  BAR.SYNC.DEFER_BLOCKING 0x0 ;  /* 0x0000000000007b1d */ /* 0x000fe40000010000 */
[-C--:B--2---:R-:W-:Y:S08]  /*2850*/  HMMA.16816.F32.BF16 R20, R152, R28.reuse, R20 ;  /* 0x0000001c9814723c */ /* 0x084ff00000041814 */
[----:B------:R-:W-:Y:S01]  /*2860*/  HMMA.16816.F32.BF16 R24, R156, R28, R24 ;  /* 0x0000001c9c18723c */ /* 0x000fe20000041818 */
[----:B------:R2:W3:Y:S04]  /*2870*/  LDSM.16.M88.4 R44, [R228+0xe080] ;  /* 0x00e08000e42c783b */ /* 0x0004e80000000200 */
[----:B------:R2:W4:Y:S04]  /*2880*/  LDSM.16.M88.4 R48, [R228+0xf080] ;  /* 0x00f08000e430783b */ /* 0x0005280000000200 */
[----:B------:R2:W2:Y:S01]  /*2890*/  LDSM.16.M88.4 R148, [R0+0xe080] ;  /* 0x00e080000094783b */ /* 0x0004a20000000200 */
[-C--:B-1----:R-:W-:Y:S03]  /*28a0*/  HMMA.16816.F32.BF16 R4, R32, R2.reuse, R4 ;  /* 0x000000022004723c */ /* 0x082fe60000041804 */
[----:B------:R1:W1:Y:S05]  /*28b0*/  LDSM.16.M88.4 R152, [R0+0xf080] ;  /* 0x00f080000098783b */ /* 0x00026a0000000200 */
[C---:B------:R-:W-:Y:S08]  /*28c0*/  HMMA.16816.F32.BF16 R8, R36.reuse, R2, R8 ;  /* 0x000000022408723c */ /* 0x040ff00000041808 */
[-C--:B------:R-:W-:Y:S08]  /*28d0*/  HMMA.16816.F32.BF16 R12, R36, R30.reuse, R12 ;  /* 0x0000001e240c723c */ /* 0x080ff0000004180c */
[C---:B------:R-:W-:Y:S08]  /*28e0*/  HMMA.16816.F32.BF16 R16, R32.reuse, R30, R16 ;  /* 0x0000001e2010723c */ /* 0x040ff00000041810 */
[-C--:B------:R-:W-:Y:S08]  /*28f0*/  HMMA.16816.F32.BF16 R20, R32, R40.reuse, R20 ;  /* 0x000000282014723c */ /* 0x080ff00000041814 */
[----:B------:R-:W-:Y:S01]  /*2900*/  HMMA.16816.F32.BF16 R24, R36, R40, R24 ;  /* 0x000000282418723c */ /* 0x000fe20000041818 */
[----:B------:R-:W-:-:S07]  /*2910*/  @P1 BRA `(.L_x_55) ;  /* 0x0000030000001947 */ /* 0x000fce0003800000 */
[----:B-1234-:R-:W1:Y:S01]  /*2920*/  @!P2 S2R R2, SR_CTAID.Y ;  /* 0x000000000002a919 */ /* 0x01ee620000002600 */
[----:B------:R-:W-:Y:S02]  /*2930*/  USHF.R.S32.HI UR20, URZ, 0x1f, UR21 ;  /* 0x0000001f3f147899 */ /* 0x000fe40008011415 */
[----:B------:R-:W-:Y:S02]  /*2940*/  ULDC.64 UR6, c[0x0][0x178] ;  /* 0x00005e0000067ab9 */ /* 0x000fe40000000a00 */
[----:B------:R-:W-:Y:S02]  /*2950*/  UIMAD UR20, UR20, UR6, URZ ;  /* 0x00000006141472a4 */ /* 0x000fe4000f8e023f */
[----:B------:R-:W-:Y:S02]  /*2960*/  UIMAD.WIDE.U32 UR22, UR21, UR6, URZ ;  /* 0x00000006151672a5 */ /* 0x000fe4000f8e003f */
[----:B------:R-:W-:Y:S02]  /*2970*/  UIMAD UR20, UR21, UR7, UR20 ;  /* 0x00000007151472a4 */ /* 0x000fe4000f8e0214 */
[----:B------:R-:W-:Y:S02]  /*2980*/  UIMAD UR21, UR21, -0x40, UR9 ;  /* 0xffffffc0151578a4 */ /* 0x000fe4000f8e0209 */
[----:B------:R-:W-:Y:S01]  /*2990*/  IMAD.U32 R32, RZ, RZ, UR22 ;  /* 0x00000016ff207e24 */ /* 0x000fe2000f8e00ff */
[----:B------:R-:W-:Y:S01]  /*29a0*/  UIADD3 UR20, UR23, UR20, URZ ;  /* 0x0000001417147290 */ /* 0x000fe2000fffe03f */
[----:B------:R-:W-:Y:S03]  /*29b0*/  IMAD.U32 R28, RZ, RZ, UR22 ;  /* 0x00000016ff1c7e24 */ /* 0x000fe6000f8e00ff */
[----:B------:R-:W-:Y:S02]  /*29c0*/  LEA R32, P5, R32, R242, 0x7 ;  /* 0x000000f220207211 */ /* 0x000fe400078a38ff */
[----:B------:R-:W-:Y:S01]  /*29d0*/  IMAD.U32 R3, RZ, RZ, UR20 ;  /* 0x00000014ff037e24 */ /* 0x000fe2000f8e00ff */
[----:B-1----:R-:W-:Y:S01]  /*29e0*/  @!P2 SHF.R.S32.HI R29, RZ, 0x1f, R2 ;  /* 0x0000001fff1da819 */ /* 0x002fe20000011402 */
[----:B------:R-:W-:Y:S03]  /*29f0*/  @!P2 IMAD.WIDE.U32 R30, R2, c[0x0][0x270], R246 ;  /* 0x00009c00021eaa25 */ /* 0x000fe600078e00f6 */
[----:B------:R-:W-:Y:S02]  /*2a00*/  LEA.HI.X R33, R28, R243, R3, 0x7, P5 ;  /* 0x000000f31c217211 */ /* 0x000fe400028f3c03 */
[----:B------:R-:W-:Y:S01]  /*2a10*/  IADD3 R3, R236, 0x6080, RZ ;  /* 0x00006080ec037810 */ /* 0x000fe20007ffe0ff */
[----:B------:R-:W-:Y:S01]  /*2a20*/  @!P2 IMAD R29, R29, c[0x0][0x270], RZ ;  /* 0x00009c001d1daa24 */ /* 0x000fe200078e02ff */
[----:B------:R-:W-:Y:S01]  /*2a30*/  @!P2 IADD3 R30, P1, R30, UR8, RZ ;  /* 0x000000081e1eac10 */ /* 0x000fe2000ff3e0ff */
[----:B------:R-:W-:Y:S02]  /*2a40*/  IMAD.U32 R28, RZ, RZ, UR17 ;  /* 0x00000011ff1c7e24 */ /* 0x000fe4000f8e00ff */
[----:B------:R-:W-:Y:S02]  /*2a50*/  @!P2 IMAD R29, R2, c[0x0][0x274], R29 ;  /* 0x00009d00021daa24 */ /* 0x000fe400078e021d */
[----:B------:R-:W-:Y:S02]  /*2a60*/  IMAD.U32 R2, RZ, RZ, UR14 ;  /* 0x0000000eff027e24 */ /* 0x000fe4000f8e00ff */
[----:B------:R-:W-:Y:S01]  /*2a70*/  @!P2 IMAD R28, R28, 0x40, R246 ;  /* 0x000000401c1ca824 */ /* 0x000fe200078e02f6 */
[----:B------:R-:W-:Y:S02]  /*2a80*/  @!P2 IADD3.X R29, R31, UR11, R29, P1, !PT ;  /* 0x0000000b1f1dac10 */ /* 0x000fe40008ffe41d */
[----:B------:R-:W-:Y:S01]  /*2a90*/  IADD3 R31, -R244, UR21, RZ ;  /* 0x00000015f41f7c10 */ /* 0x000fe2000fffe1ff */
[----:B------:R-:W-:Y:S01]  /*2aa0*/  @!P2 IMAD.SHL.U32 R28, R28, 0x4, RZ ;  /* 0x000000041c1ca824 */ /* 0x000fe200078e00ff */
[----:B------:R-:W-:Y:S01]  /*2ab0*/  IADD3 R36, P5, P1, R2, 0x80, R32 ;  /* 0x0000008002247810 */ /* 0x000fe200079be020 */
[----:B------:R-:W-:Y:S01]  /*2ac0*/  IMAD.U32 R2, RZ, RZ, UR17 ;  /* 0x00000011ff027e24 */ /* 0x000fe2000f8e00ff */
[C---:B------:R-:W-:Y:S02]  /*2ad0*/  ISETP.LT.OR P6, PT, R31.reuse, 0x1, P4 ;  /* 0x000000011f00780c */ /* 0x040fe400027c1670 */
[----:B------:R-:W-:Y:S01]  /*2ae0*/  IADD3.X R37, RZ, UR13, R33, P5, P1 ;  /* 0x0000000dff257c10 */ /* 0x000fe2000afe2421 */
[----:B------:R-:W-:Y:S01]  /*2af0*/  IMAD R2, R2, 0x4000, R3 ;  /* 0x0000400002027824 */ /* 0x000fe200078e0203 */
[----:B------:R-:W-:Y:S01]  /*2b00*/  @!P2 LEA R34, P1, R30, c[0x0][0x258], 0x2 ;  /* 0x000096001e22aa11 */ /* 0x000fe200078210ff */
[----:B------:R-:W-:Y:S01]  /*2b10*/  IMAD.U32 R3, RZ, RZ, UR10 ;  /* 0x0000000aff037e24 */ /* 0x000fe2000f8e00ff */
[----:B------:R-:W-:Y:S02]  /*2b20*/  IADD3 R38, P5, R32, UR14, RZ ;  /* 0x0000000e20267c10 */ /* 0x000fe4000ffbe0ff */
[----:B------:R-:W-:Y:S02]  /*2b30*/  @!P2 LEA.HI.X R35, R30, c[0x0][0x25c], R29, 0x2, P1 ;  /* 0x000097001e23aa11 */ /* 0x000fe400008f141d */
[----:B------:R-:W-:Y:S02]  /*2b40*/  ISETP.LT.OR P1, PT, R31, 0x1, P3 ;  /* 0x000000011f00780c */ /* 0x000fe40001f21670 */
[----:B------:R-:W-:Y:S01]  /*2b50*/  IADD3.X R39, R33, UR13, RZ, P5, !PT ;  /* 0x0000000d21277c10 */ /* 0x000fe2000affe4ff */
[----:B------:R-:W-:Y:S01]  /*2b60*/  @!PT LDS RZ, [RZ] ;  /* 0x00000000fffff984 */ /* 0x000fe20000000800 */
[----:B------:R-:W-:Y:S01]  /*2b70*/  @!PT LDS RZ, [RZ] ;  /* 0x00000000fffff984 */ /* 0x000fe20000000800 */
[----:B------:R-:W-:Y:S01]  /*2b80*/  @!PT LDS RZ, [RZ] ;  /* 0x00000000fffff984 */ /* 0x000fe20000000800 */
[----:B------:R1:W-:Y:S01]  /*2b90*/  LDGSTS.E.BYPASS.LTC128B.128 [R2], [R32.64], !P6 ;  /* 0x0000000020027fae */ /* 0x0003e2000f101d52 */
[C---:B------:R-:W-:Y:S02]  /*2ba0*/  ISETP.LT.OR P5, PT, R31.reuse, 0x21, P4 ;  /* 0x000000211f00780c */ /* 0x040fe400027a1670 */
[----:B------:R-:W-:Y:S02]  /*2bb0*/  ISETP.LT.OR P6, PT, R31, 0x21, P3 ;  /* 0x000000211f00780c */ /* 0x000fe40001fc1670 */
[----:B------:R-:W-:Y:S05]  /*2bc0*/  @!P2 LEA R3, R3, 0x40, 0x6 ;  /* 0x000000400303a811 */ /* 0x000fea00078e30ff */
[----:B------:R1:W-:Y:S01]  /*2bd0*/  LDGSTS.E.BYPASS.LTC128B.128 [R2+0x2000], [R32.64+0x80], !P1 ;  /* 0x0200008020027fae */ /* 0x0003e2000c901d52 */
[----:B------:R-:W-:Y:S04]  /*2be0*/  @!P2 IMAD.WIDE R34, R3, 0x4, R34 ;  /* 0x000000040322a825 */ /* 0x000fe800078e0222 */
[----:B------:R1:W-:Y:S05]  /*2bf0*/  LDGSTS.E.BYPASS.LTC128B.128 [R2+0x1000], [R38.64], !P5 ;  /* 0x0100000026027fae */ /* 0x0003ea000e901d52 */
[----:B------:R1:W-:Y:S05]  /*2c00*/  LDGSTS.E.BYPASS.LTC128B.128 [R2+0x3000], [R36.64], !P6 ;  /* 0x0300000024027fae */ /* 0x0003ea000f101d52 */
[----:B------:R1:W-:Y:S02]  /*2c10*/  @!P2 LDGSTS.E.BYPASS.LTC128B.128 [R28+0x12080], [R34.64] ;  /* 0x12080000221cafae */ /* 0x0003e4000b901d52 */
.L_x_55:
[-C--:B-1234-:R-:W-:Y:S01]  /*2c20*/  HMMA.16816.F32.BF16 R28, R44, R160.reuse, RZ ;  /* 0x000000a02c1c723c */ /* 0x09efe200000418ff */
[----:B------:R-:W0:Y:S01]  /*2c30*/  LDGDEPBAR ;  /* 0x00000000000079af */ /* 0x000e220000000000 */
[----:B------:R-:W-:Y:S01]  /*2c40*/  UIADD3 UR20, UR10, 0x1, URZ ;  /* 0x000000010a147890 */ /* 0x000fe2000fffe03f */
[C---:B------:R-:W-:Y:S02]  /*2c50*/  ISETP.GT.AND P6, PT, R249.reuse, RZ, PT ;  /* 0x000000fff900720c */ /* 0x040fe40003fc4270 */
[C---:B------:R-:W-:Y:S02]  /*2c60*/  ISETP.GT.AND P1, PT, R249.reuse, 0x20, PT ;  /* 0x00000020f900780c */ /* 0x040fe40003f24270 */
[----:B------:R-:W-:Y:S01]  /*2c70*/  FSEL R8, R8, -INF , P6 ;  /* 0xff80000008087808 */ /* 0x000fe20003000000 */
[C---:B------:R-:W-:Y:S01]  /*2c80*/  HMMA.16816.F32.BF16 R32, R48.reuse, R160, RZ ;  /* 0x000000a03020723c */ /* 0x040fe200000418ff */
[----:B------:R-:W-:Y:S02]  /*2c90*/  MOV R2, 0x40 ;  /* 0x0000004000027802 */ /* 0x000fe40000000f00 */
[----:B------:R-:W-:Y:S02]  /*2ca0*/  ISETP.GT.AND P5, PT, R249, 0x1, PT ;  /* 0x00000001f900780c */ /* 0x000fe40003fa4270 */
[----:B------:R-:W-:Y:S02]  /*2cb0*/  FSEL R218, R10, -INF , P6 ;  /* 0xff8000000ada7808 */ /* 0x000fe40003000000 */
[----:B------:R-:W-:Y:S01]  /*2cc0*/  FSEL R5, R5, -INF , P5 ;  /* 0xff80000005057808 */ /* 0x000fe20002800000 */
[-C--:B------:R-:W-:Y:S01]  /*2cd0*/  HMMA.16816.F32.BF16 R36, R48, R162.reuse, RZ ;  /* 0x000000a23024723c */ /* 0x080fe200000418ff */
[----:B------:R-:W-:Y:S03]  /*2ce0*/  FSEL R9, R9, -INF , P5 ;  /* 0xff80000009097808 */ /* 0x000fe60002800000 */
[----:B------:R-:W-:Y:S01]  /*2cf0*/  FSEL R11, R11, -INF , P5 ;  /* 0xff8000000b0b7808 */ /* 0x000fe20002800000 */
[--C-:B------:R-:W-:Y:S01]  /*2d00*/  FFMA.FTZ R217, R5, c[0x0][0x29c], -R215.reuse ;  /* 0x0000a70005d97a23 */ /* 0x100fe200000108d7 */
[----:B------:R-:W-:Y:S02]  /*2d10*/  SEL R2, R2, 0xffffffc0, !P0 ;  /* 0xffffffc002027807 */ /* 0x000fe40004000000 */
[C---:B------:R-:W-:Y:S03]  /*2d20*/  HMMA.16816.F32.BF16 R40, R44.reuse, R162, RZ ;  /* 0x000000a22c28723c */ /* 0x040fe600000418ff */
[----:B------:R-:W-:Y:S01]  /*2d30*/  MUFU.EX2 R217, R217 ;  /* 0x000000d900d97308 */ /* 0x000fe20000000800 */
[----:B------:R-:W-:Y:S02]  /*2d40*/  IADD3 R3, R228, R2, RZ ;  /* 0x00000002e4037210 */ /* 0x000fe40007ffe0ff */
[----:B------:R-:W-:Y:S02]  /*2d50*/  IADD3 R2, R2, R0, RZ ;  /* 0x0000000002027210 */ /* 0x000fe40007ffe0ff */
[-C--:B------:R-:W-:Y:S01]  /*2d60*/  HMMA.16816.F32.BF16 R44, R44, R164.reuse, RZ ;  /* 0x000000a42c2c723c */ /* 0x080fe200000418ff */
[----:B------:R-:W1:Y:S03]  /*2d70*/  LDSM.16.M88.4 R156, [R3+0xe080] ;  /* 0x00e08000039c783b */ /* 0x000e660000000200 */
[----:B------:R-:W-:Y:S02]  /*2d80*/  FSEL R18, R18, -INF , P1 ;  /* 0xff80000012127808 */ /* 0x000fe40000800000 */
[----:B------:R-:W-:Y:S02]  /*2d90*/  FSEL R4, R4, -INF , P6 ;  /* 0xff80000004047808 */ /* 0x000fe40003000000 */
[----:B------:R-:W-:Y:S01]  /*2da0*/  HMMA.16816.F32.BF16 R48, R48, R164, RZ ;  /* 0x000000a43030723c */ /* 0x000fe200000418ff */
[----:B------:R-:W2:Y:S03]  /*2db0*/  LDSM.16.M88.4 R176, [R3+0xf080] ;  /* 0x00f0800003b0783b */ /* 0x000ea60000000200 */
[----:B------:R-:W-:Y:S01]  /*2dc0*/  FFMA.FTZ R18, R18, c[0x0][0x29c], -R214 ;  /* 0x0000a70012127a23 */ /* 0x000fe200000108d6 */
[----:B------:R-:W-:Y:S01]  /*2dd0*/  FSEL R14, R14, -INF , P1 ;  /* 0xff8000000e0e7808 */ /* 0x000fe20000800000 */
[--C-:B------:R-:W-:Y:S02]  /*2de0*/  FFMA.FTZ R4, R4, c[0x0][0x29c], -R215.reuse ;  /* 0x0000a70004047a23 */ /* 0x100fe400000108d7 */
[-C--:B------:R-:W-:Y:S02]  /*2df0*/  HMMA.16816.F32.BF16 R28, R148, R166.reuse, R28 ;  /* 0x000000a6941c723c */ /* 0x080fe4000004181c */
[----:B------:R3:W4:Y:S03]  /*2e00*/  MUFU.EX2 R216, R4 ;  /* 0x0000000400d87308 */ /* 0x0007260000000800 */
[--C-:B------:R-:W-:Y:S03]  /*2e10*/  FFMA.FTZ R14, R14, c[0x0][0x29c], -R212.reuse ;  /* 0x0000a7000e0e7a23 */ /* 0x100fe600000108d4 */
[C---:B------:R-:W-:Y:S08]  /*2e20*/  HMMA.16816.F32.BF16 R32, R152.reuse, R166, R32 ;  /* 0x000000a69820723c */ /* 0x040ff00000041820 */
[-C--:B------:R-:W-:Y:S08]  /*2e30*/  HMMA.16816.F32.BF16 R36, R152, R168.reuse, R36 ;  /* 0x000000a89824723c */ /* 0x080ff00000041824 */
[C---:B------:R-:W-:Y:S04]  /*2e40*/  HMMA.16816.F32.BF16 R40, R148.reuse, R168, R40 ;  /* 0x000000a89428723c */ /* 0x040fe80000041828 */
[----:B---3--:R-:W-:Y:S02]  /*2e50*/  FSEL R4, R16, -INF , P1 ;  /* 0xff80000010047808 */ /* 0x008fe40000800000 */
[----:B------:R-:W-:Y:S02]  /*2e60*/  FSEL R16, R6, -INF , P6 ;  /* 0xff80000006107808 */ /* 0x000fe40003000000 */
[-C--:B------:R-:W-:Y:S01]  /*2e70*/  HMMA.16816.F32.BF16 R44, R148, R170.reuse, R44 ;  /* 0x000000aa942c723c */ /* 0x080fe2000004182c */
[----:B------:R-:W3:Y:S02]  /*2e80*/  LDSM.16.M88.4 R148, [R2+0xe080] ;  /* 0x00e080000294783b */ /* 0x000ee40000000200 */
[----:B------:R-:W-:Y:S01]  /*2e90*/  ISETP.GT.AND P6, PT, R249, 0x21, PT ;  /* 0x00000021f900780c */ /* 0x000fe20003fc4270 */
[--C-:B------:R-:W-:Y:S03]  /*2ea0*/  FFMA.FTZ R4, R4, c[0x0][0x29c], -R215.reuse ;  /* 0x0000a70004047a23 */ /* 0x100fe600000108d7 */
[----:B------:R-:W-:Y:S01]  /*2eb0*/  FSEL R19, R19, -INF , P6 ;  /* 0xff80000013137808 */ /* 0x000fe20003000000 */
[----:B------:R-:W-:Y:S01]  /*2ec0*/  HMMA.16816.F32.BF16 R48, R152, R170, R48 ;  /* 0x000000aa9830723c */ /* 0x000fe20000041830 */
[----:B------:R-:W5:Y:S01]  /*2ed0*/  LDSM.16.M88.4 R152, [R2+0xf080] ;  /* 0x00f080000298783b */ /* 0x000f620000000200 */
[----:B------:R4:W-:Y:S02]  /*2ee0*/  MUFU.EX2 R219, R4 ;  /* 0x0000000400db7308 */ /* 0x0009e40000000800 */
[----:B------:R-:W-:Y:S04]  /*2ef0*/  FSEL R15, R15, -INF , P6 ;  /* 0xff8000000f0f7808 */ /* 0x000fe80003000000 */
[-C--:B-1----:R-:W-:Y:S05]  /*2f00*/  HMMA.16816.F32.BF16 R28, R156, R172.reuse, R28 ;  /* 0x000000ac9c1c723c */ /* 0x082fea000004181c */
[----:B------:R-:W-:Y:S03]  /*2f10*/  FFMA.FTZ R15, R15, c[0x0][0x29c], -R212 ;  /* 0x0000a7000f0f7a23 */ /* 0x000fe600000108d4 */
[C---:B--2---:R-:W-:Y:S03]  /*2f20*/  HMMA.16816.F32.BF16 R32, R176.reuse, R172, R32 ;  /* 0x000000acb020723c */ /* 0x044fe60000041820 */
[----:B------:R-:W-:Y:S05]  /*2f30*/  MUFU.EX2 R15, R15 ;  /* 0x0000000f000f7308 */ /* 0x000fea0000000800 */
[-C--:B------:R-:W-:Y:S04]  /*2f40*/  HMMA.16816.F32.BF16 R36, R176, R174.reuse, R36 ;  /* 0x000000aeb024723c */ /* 0x080fe80000041824 */
[----:B----4-:R-:W-:Y:S02]  /*2f50*/  FSEL R4, R17, -INF , P6 ;  /* 0xff80000011047808 */ /* 0x010fe40003000000 */
[----:B------:R-:W-:Y:S02]  /*2f60*/  FSEL R17, R7, -INF , P5 ;  /* 0xff80000007117808 */ /* 0x000fe40002800000 */
[C---:B------:R-:W-:Y:S04]  /*2f70*/  HMMA.16816.F32.BF16 R40, R156.reuse, R174, R40 ;  /* 0x000000ae9c28723c */ /* 0x040fe80000041828 */
[----:B------:R-:W-:Y:S01]  /*2f80*/  FFMA.FTZ R17, R17, c[0x0][0x29c], -R214 ;  /* 0x0000a70011117a23 */ /* 0x000fe200000108d6 */
[C---:B------:R-:W-:Y:S01]  /*2f90*/  ISETP.GT.AND P5, PT, R249.reuse, 0x40, PT ;  /* 0x00000040f900780c */ /* 0x040fe20003fa4270 */
[--C-:B------:R-:W-:Y:S02]  /*2fa0*/  FFMA.FTZ R4, R4, c[0x0][0x29c], -R215.reuse ;  /* 0x0000a70004047a23 */ /* 0x100fe400000108d7 */
[-C--:B------:R-:W-:Y:S01]  /*2fb0*/  HMMA.16816.F32.BF16 R44, R156, R180.reuse, R44 ;  /* 0x000000b49c2c723c */ /* 0x080fe2000004182c */
[----:B------:R-:W1:Y:S03]  /*2fc0*/  LDSM.16.M88.4 R156, [R228+0x10080] ;  /* 0x01008000e49c783b */ /* 0x000e660000000200 */
[----:B------:R-:W-:Y:S02]  /*2fd0*/  FSEL R24, R24, -INF , P5 ;  /* 0xff80000018187808 */ /* 0x000fe40002800000 */
[----:B------:R-:W-:Y:S02]  /*2fe0*/  FSEL R22, R22, -INF , P5 ;  /* 0xff80000016167808 */ /* 0x000fe40002800000 */
[----:B------:R-:W-:Y:S01]  /*2ff0*/  HMMA.16816.F32.BF16 R48, R176, R180, R48 ;  /* 0x000000b4b030723c */ /* 0x000fe20000041830 */
[----:B------:R-:W2:Y:S03]  /*3000*/  LDSM.16.M88.4 R176, [R228+0x11080] ;  /* 0x01108000e4b0783b */ /* 0x000ea60000000200 */
[----:B------:R-:W-:Y:S04]  /*3010*/  FSEL R26, R26, -INF , P5 ;  /* 0xff8000001a1a7808 */ /* 0x000fe80002800000 */
[-C--:B---3--:R-:W-:Y:S05]  /*3020*/  HMMA.16816.F32.BF16 R28, R148, R182.reuse, R28 ;  /* 0x000000b6941c723c */ /* 0x088fea000004181c */
[----:B------:R-:W-:Y:S03]  /*3030*/  FFMA.FTZ R26, R26, c[0x0][0x29c], -R212 ;  /* 0x0000a7001a1a7a23 */ /* 0x000fe600000108d4 */
[C---:B-----5:R-:W-:Y:S03]  /*3040*/  HMMA.16816.F32.BF16 R32, R152.reuse, R182, R32 ;  /* 0x000000b69820723c */ /* 0x060fe60000041820 */
[----:B------:R-:W-:Y:S05]  /*3050*/  MUFU.EX2 R26, R26 ;  /* 0x0000001a001a7308 */ /* 0x000fea0000000800 */
        /* <DEDUP_REMOVED lines=12> */
[----:B------:R-:W-:Y:S01]  /*3120*/  MOV R159, R11 ;  /* 0x0000000b009f7202 */ /* 0x000fe20000000f00 */
[----:B------:R-:W-:Y:S03]  /*3130*/  HMMA.16816.F32.BF16 R48, R176, R192, R48 ;  /* 0x000000c0b030723c */ /* 0x000fe60000041830 */
[----:B------:R-:W-:Y:S01]  /*3140*/  MUFU.EX2 R157, R18 ;  /* 0x00000012009d7308 */ /* 0x000fe20000000800 */
[----:B------:R-:W-:Y:S03]  /*3150*/  MOV R158, R9 ;  /* 0x00000009009e7202 */ /* 0x000fe60000000f00 */
[----:B------:R-:W-:Y:S01]  /*3160*/  MOV R179, R8 ;  /* 0x0000000800b37202 */ /* 0x000fe20000000f00 */
[-C--:B---3--:R-:W-:Y:S01]  /*3170*/  HMMA.16816.F32.BF16 R28, R148, R194.reuse, R28 ;  /* 0x000000c2941c723c */ /* 0x088fe2000004181c */
[----:B------:R-:W-:Y:S07]  /*3180*/  LDSM.16.M88.4 R8, [R3+0x11080] ;  /* 0x011080000308783b */ /* 0x000fee0000000200 */
[C---:B----4-:R-:W-:Y:S04]  /*3190*/  HMMA.16816.F32.BF16 R32, R152.reuse, R194, R32 ;  /* 0x000000c29820723c */ /* 0x050fe80000041820 */
[----:B-1----:R-:W-:Y:S02]  /*31a0*/  FSEL R4, R20, -INF , P5 ;  /* 0xff80000014047808 */ /* 0x002fe40002800000 */
[----:B------:R-:W-:Y:S02]  /*31b0*/  FSEL R20, R12, -INF , P1 ;  /* 0xff8000000c147808 */ /* 0x000fe40000800000 */
[-C--:B------:R-:W-:Y:S03]  /*31c0*/  HMMA.16816.F32.BF16 R36, R152, R196.reuse, R36 ;  /* 0x000000c49824723c */ /* 0x080fe60000041824 */
[----:B------:R-:W-:Y:S01]  /*31d0*/  ISETP.GT.AND P1, PT, R249, 0x41, PT ;  /* 0x00000041f900780c */ /* 0x000fe20003f24270 */
[--C-:B------:R-:W-:Y:S02]  /*31e0*/  FFMA.FTZ R12, R4, c[0x0][0x29c], -R215.reuse ;  /* 0x0000a700040c7a23 */ /* 0x100fe400000108d7 */
[----:B------:R1:W2:Y:S01]  /*31f0*/  LDSM.16.M88.4 R4, [R3+0x10080] ;  /* 0x010080000304783b */ /* 0x0002a20000000200 */
[----:B------:R-:W-:Y:S01]  /*3200*/  FSEL R23, R23, -INF , P1 ;  /* 0xff80000017177808 */ /* 0x000fe20000800000 */
[C---:B------:R-:W-:Y:S02]  /*3210*/  HMMA.16816.F32.BF16 R40, R148.reuse, R196, R40 ;  /* 0x000000c49428723c */ /* 0x040fe40000041828 */
[----:B------:R-:W-:Y:S02]  /*3220*/  MUFU.EX2 R12, R12 ;  /* 0x0000000c000c7308 */ /* 0x000fe40000000800 */
[----:B------:R-:W-:Y:S02]  /*3230*/  FSEL R21, R21, -INF , P1 ;  /* 0xff80000015157808 */ /* 0x000fe40000800000 */
[----:B------:R-:W-:Y:S02]  /*3240*/  FSEL R25, R25, -INF , P1 ;  /* 0xff80000019197808 */ /* 0x000fe40000800000 */
[-C--:B------:R-:W-:Y:S01]  /*3250*/  HMMA.16816.F32.BF16 R44, R148, R198.reuse, R44 ;  /* 0x000000c6942c723c */ /* 0x080fe2000004182c */
[----:B------:R-:W-:Y:S03]  /*3260*/  LDSM.16.M88.4 R148, [R2+0x11080] ;  /* 0x011080000294783b */ /* 0x000fe60000000200 */
[----:B------:R-:W-:Y:S01]  /*3270*/  FFMA.FTZ R215, R21, c[0x0][0x29c], -R215 ;  /* 0x0000a70015d77a23 */ /* 0x000fe200000108d7 */
[----:B------:R-:W-:Y:S01]  /*3280*/  FSEL R27, R27, -INF , P1 ;  /* 0xff8000001b1b7808 */ /* 0x000fe20000800000 */
[----:B------:R3:W-:Y:S01]  /*3290*/  MUFU.EX2 R21, R17 ;  /* 0x0000001100157308 */ /* 0x0007e20000000800 */
[----:B------:R-:W-:Y:S01]  /*32a0*/  PLOP3.LUT P1, PT, PT, PT, UP0, 0x80, 0x0 ;  /* 0x000000000000781c */ /* 0x000fe20003f2f008 */
[----:B------:R-:W-:Y:S04]  /*32b0*/  HMMA.16816.F32.BF16 R48, R152, R198, R48 ;  /* 0x000000c69830723c */ /* 0x000fe80000041830 */
[--C-:B-1----:R-:W-:Y:S03]  /*32c0*/  FFMA.FTZ R3, R16, c[0x0][0x29c], -R214.reuse ;  /* 0x0000a70010037a23 */ /* 0x102fe600000108d6 */
[--C-:B------:R-:W-:Y:S01]  /*32d0*/  FFMA.FTZ R152, R19, c[0x0][0x29c], -R214.reuse ;  /* 0x0000a70013987a23 */ /* 0x100fe200000108d6 */
[----:B------:R-:W-:Y:S10]  /*32e0*/  MUFU.EX2 R215, R215 ;  /* 0x000000d700d77308 */ /* 0x000ff40000000800 */
[----:B------:R-:W-:Y:S01]  /*32f0*/  MUFU.EX2 R152, R152 ;  /* 0x0000009800987308 */ /* 0x000fe20000000800 */
[-C--:B--2---:R-:W-:Y:S01]  /*3300*/  HMMA.16816.F32.BF16 R28, R4, R200.reuse, R28 ;  /* 0x000000c8041c723c */ /* 0x084fe2000004181c */
[----:B---3--:R1:W2:Y:S08]  /*3310*/  LDSM.16.M88.4 R16, [R2+0x10080] ;  /* 0x010080000210783b */ /* 0x0082b00000000200 */
[----:B------:R-:W3:Y:S01]  /*3320*/  MUFU.EX2 R3, R3 ;  /* 0x0000000300037308 */ /* 0x000ee20000000800 */
[C---:B------:R-:W-:Y:S08]  /*3330*/  HMMA.16816.F32.BF16 R32, R8.reuse, R200, R32 ;  /* 0x000000c80820723c */ /* 0x040ff00000041820 */
[-C--:B------:R-:W-:Y:S08]  /*3340*/  HMMA.16816.F32.BF16 R36, R8, R202.reuse, R36 ;  /* 0x000000ca0824723c */ /* 0x080ff00000041824 */
[C---:B------:R-:W-:Y:S04]  /*3350*/  HMMA.16816.F32.BF16 R40, R4.reuse, R202, R40 ;  /* 0x000000ca0428723c */ /* 0x040fe80000041828 */
[--C-:B-1----:R-:W-:Y:S02]  /*3360*/  FFMA.FTZ R2, R22, c[0x0][0x29c], -R214.reuse ;  /* 0x0000a70016027a23 */ /* 0x102fe400000108d6 */
[--C-:B------:R-:W-:Y:S02]  /*3370*/  FFMA.FTZ R22, R179, c[0x0][0x29c], -R213.reuse ;  /* 0x0000a700b3167a23 */ /* 0x100fe400000108d5 */
[-C--:B------:R-:W-:Y:S01]  /*3380*/  HMMA.16816.F32.BF16 R44, R4, R204.reuse, R44 ;  /* 0x000000cc042c723c */ /* 0x080fe2000004182c */
[----:B------:R-:W1:Y:S01]  /*3390*/  LDS R5, [R250.X4+0x12280] ;  /* 0x01228000fa057984 */ /* 0x000e620000004800 */
[----:B------:R-:W-:Y:S02]  /*33a0*/  MUFU.EX2 R2, R2 ;  /* 0x0000000200027308 */ /* 0x000fe40000000800 */
[----:B------:R-:W-:Y:S03]  /*33b0*/  FFMA.FTZ R214, R23, c[0x0][0x29c], -R214 ;  /* 0x0000a70017d67a23 */ /* 0x000fe600000108d6 */
[--C-:B------:R-:W-:Y:S01]  /*33c0*/  FFMA.FTZ R4, R158, c[0x0][0x29c], -R213.reuse ;  /* 0x0000a7009e047a23 */ /* 0x100fe200000108d5 */
[----:B------:R-:W-:Y:S01]  /*33d0*/  HMMA.16816.F32.BF16 R48, R8, R204, R48 ;  /* 0x000000cc0830723c */ /* 0x000fe20000041830 */
[----:B------:R-:W4:Y:S03]  /*33e0*/  LDS R8, [R250.X4+0x122a0] ;  /* 0x0122a000fa087984 */ /* 0x000f260000004800 */
[--C-:B------:R-:W-:Y:S01]  /*33f0*/  FFMA.FTZ R6, R20, c[0x0][0x29c], -R213.reuse ;  /* 0x0000a70014067a23 */ /* 0x100fe200000108d5 */
[----:B------:R-:W5:Y:S01]  /*3400*/  LDS R10, [R250.X4+0x12300] ;  /* 0x01230000fa0a7984 */ /* 0x000f620000004800 */
[----:B------:R-:W-:Y:S01]  /*3410*/  MUFU.EX2 R214, R214 ;  /* 0x000000d600d67308 */ /* 0x000fe20000000800 */
[--C-:B------:R-:W-:Y:S01]  /*3420*/  FFMA.FTZ R9, R24, c[0x0][0x29c], -R213.reuse ;  /* 0x0000a70018097a23 */ /* 0x100fe200000108d5 */
[-C--:B--2---:R-:W-:Y:S05]  /*3430*/  HMMA.16816.F32.BF16 R28, R16, R206.reuse, R28 ;  /* 0x000000ce101c723c */ /* 0x084fea000004181c */
[----:B------:R-:W-:Y:S01]  /*3440*/  FSEL R7, R13, -INF , P6 ;  /* 0xff8000000d077808 */ /* 0x000fe20003000000 */
[--C-:B------:R-:W-:Y:S02]  /*3450*/  FFMA.FTZ R13, R159, c[0x0][0x29c], -R212.reuse ;  /* 0x0000a7009f0d7a23 */ /* 0x100fe400000108d4 */
[C---:B------:R-:W-:Y:S01]  /*3460*/  HMMA.16816.F32.BF16 R32, R148.reuse, R206, R32 ;  /* 0x000000ce9420723c */ /* 0x040fe20000041820 */
[----:B------:R-:W2:Y:S03]  /*3470*/  MUFU.EX2 R22, R22 ;  /* 0x0000001600167308 */ /* 0x000ea60000000800 */
[--C-:B------:R-:W-:Y:S02]  /*3480*/  FFMA.FTZ R11, R218, c[0x0][0x29c], -R212.reuse ;  /* 0x0000a700da0b7a23 */ /* 0x100fe400000108d4 */
[----:B------:R-:W-:Y:S02]  /*3490*/  FFMA.FTZ R212, R27, c[0x0][0x29c], -R212 ;  /* 0x0000a7001bd47a23 */ /* 0x000fe400000108d4 */
[-C--:B------:R-:W-:Y:S03]  /*34a0*/  HMMA.16816.F32.BF16 R36, R148, R208.reuse, R36 ;  /* 0x000000d09424723c */ /* 0x080fe60000041824 */
[----:B------:R-:W-:Y:S01]  /*34b0*/  MUFU.EX2 R11, R11 ;  /* 0x0000000b000b7308 */ /* 0x000fe20000000800 */
[--C-:B------:R-:W-:Y:S02]  /*34c0*/  FFMA.FTZ R7, R7, c[0x0][0x29c], -R213.reuse ;  /* 0x0000a70007077a23 */ /* 0x100fe400000108d5 */
[----:B------:R-:W-:Y:S02]  /*34d0*/  FFMA.FTZ R213, R25, c[0x0][0x29c], -R213 ;  /* 0x0000a70019d57a23 */ /* 0x000fe400000108d5 */
[C---:B------:R-:W-:Y:S04]  /*34e0*/  HMMA.16816.F32.BF16 R40, R16.reuse, R208, R40 ;  /* 0x000000d01028723c */ /* 0x040fe80000041828 */
[--C-:B-1----:R-:W-:Y:S01]  /*34f0*/  FADD.FTZ R29, R29, -R5.reuse ;  /* 0x800000051d1d7221 */ /* 0x102fe20000010000 */
[----:B------:R-:W-:Y:S03]  /*3500*/  MUFU.EX2 R13, R13 ;  /* 0x0000000d000d7308 */ /* 0x000fe60000000800 */
[-C--:B------:R-:W-:Y:S04]  /*3510*/  HMMA.16816.F32.BF16 R44, R16, R210.reuse, R44 ;  /* 0x000000d2102c723c */ /* 0x080fe8000004182c */
[--C-:B----4-:R-:W-:Y:S02]  /*3520*/  FADD.FTZ R30, R30, -R8.reuse ;  /* 0x800000081e1e7221 */ /* 0x110fe40000010000 */
[----:B------:R-:W-:Y:S01]  /*3530*/  FADD.FTZ R31, R31, -R8 ;  /* 0x800000081f1f7221 */ /* 0x000fe20000010000 */
[----:B------:R3:W-:Y:S01]  /*3540*/  MUFU.EX2 R17, R14 ;  /* 0x0000000e00117308 */ /* 0x0007e20000000800 */
[----:B------:R-:W-:Y:S04]  /*3550*/  HMMA.16816.F32.BF16 R48, R148, R210, R48 ;  /* 0x000000d29430723c */ /* 0x000fe80000041830 */
[--C-:B------:R-:W-:Y:S02]  /*3560*/  FADD.FTZ R16, R28, -R5.reuse ;  /* 0x800000051c107221 */ /* 0x100fe40000010000 */
[----:B-----5:R-:W-:Y:S02]  /*3570*/  FADD.FTZ R32, R32, -R10 ;  /* 0x8000000a20207221 */ /* 0x020fe40000010000 */
[--C-:B------:R-:W-:Y:S01]  /*3580*/  FADD.FTZ R42, R42, -R8.reuse ;  /* 0x800000082a2a7221 */ /* 0x100fe20000010000 */
[----:B------:R-:W1:Y:S03]  /*3590*/  MUFU.EX2 R4, R4 ;  /* 0x0000000400047308 */ /* 0x000e660000000800 */
[--C-:B------:R-:W-:Y:S02]  /*35a0*/  FADD.FTZ R43, R43, -R8.reuse ;  /* 0x800000082b2b7221 */ /* 0x100fe40000010000 */
[----:B------:R-:W-:Y:S01]  /*35b0*/  FMUL.FTZ R16, R216, R16 ;  /* 0x00000010d8107220 */ /* 0x000fe20000410000 */
[----:B------:R-:W-:Y:S01]  /*35c0*/  F2FP.BF16.PACK_AB R216, R217, R216 ;  /* 0x000000d8d9d8723e */ /* 0x000fe200000010ff */
[--C-:B------:R-:W-:Y:S02]  /*35d0*/  FADD.FTZ R46, R46, -R8.reuse ;  /* 0x800000082e2e7221 */ /* 0x100fe40000010000 */
[----:B------:R-:W-:Y:S01]  /*35e0*/  FADD.FTZ R47, R47, -R8 ;  /* 0x800000082f2f7221 */ /* 0x000fe20000010000 */
[----:B------:R-:W-:Y:S01]  /*35f0*/  MUFU.EX2 R7, R7 ;  /* 0x0000000700077308 */ /* 0x000fe20000000800 */
[----:B------:R-:W4:Y:S01]  /*3600*/  LDS R8, [R250.X4+0x12320] ;  /* 0x01232000fa087984 */ /* 0x000f220000004800 */
[--C-:B------:R-:W-:Y:S02]  /*3610*/  FADD.FTZ R33, R33, -R10.reuse ;  /* 0x8000000a21217221 */ /* 0x100fe40000010000 */
[----:B---3--:R-:W-:Y:S01]  /*3620*/  FMUL.FTZ R14, R3, R30 ;  /* 0x0000001e030e7220 */ /* 0x008fe20000410000 */
[----:B------:R-:W-:Y:S01]  /*3630*/  F2FP.BF16.PACK_AB R3, R21, R3 ;  /* 0x000000031503723e */ /* 0x000fe200000010ff */
[----:B------:R-:W-:Y:S01]  /*3640*/  STS [R251+0x12480], R216 ;  /* 0x012480d8fb007388 */ /* 0x000fe20000000800 */
[----:B--2---:R-:W-:Y:S02]  /*3650*/  FMUL.FTZ R32, R22, R32 ;  /* 0x0000002016207220 */ /* 0x004fe40000410000 */
[--C-:B------:R-:W-:Y:S01]  /*3660*/  FADD.FTZ R40, R40, -R5.reuse ;  /* 0x8000000528287221 */ /* 0x100fe20000010000 */
[----:B------:R-:W2:Y:S01]  /*3670*/  MUFU.EX2 R6, R6 ;  /* 0x0000000600067308 */ /* 0x000ea20000000800 */
[----:B------:R3:W-:Y:S01]  /*3680*/  STS [R248], R3 ;  /* 0x00000003f8007388 */ /* 0x0007e20000000800 */
[--C-:B------:R-:W-:Y:S01]  /*3690*/  FADD.FTZ R41, R41, -R5.reuse ;  /* 0x8000000529297221 */ /* 0x100fe20000010000 */
[C---:B-1----:R-:W-:Y:S01]  /*36a0*/  F2FP.BF16.PACK_AB R22, R4.reuse, R22 ;  /* 0x000000160416723e */ /* 0x042fe200000010ff */
[----:B------:R-:W-:Y:S01]  /*36b0*/  FMUL.FTZ R33, R4, R33 ;  /* 0x0000002104217220 */ /* 0x000fe20000410000 */
[----:B------:R-:W-:Y:S01]  /*36c0*/  F2FP.BF16.PACK_AB R4, R13, R11 ;  /* 0x0000000b0d04723e */ /* 0x000fe200000010ff */
[--C-:B------:R-:W-:Y:S02]  /*36d0*/  FADD.FTZ R44, R44, -R5.reuse ;  /* 0x800000052c2c7221 */ /* 0x100fe40000010000 */
[----:B------:R-:W-:Y:S01]  /*36e0*/  STS [R251+0x12c80], R22 ;  /* 0x012c8016fb007388 */ /* 0x000fe20000000800 */
[----:B------:R-:W-:Y:S01]  /*36f0*/  FADD.FTZ R45, R45, -R5 ;  /* 0x800000052d2d7221 */ /* 0x000fe20000010000 */
[----:B------:R-:W-:Y:S01]  /*3700*/  MUFU.EX2 R213, R213 ;  /* 0x000000d500d57308 */ /* 0x000fe20000000800 */
[----:B------:R-:W-:Y:S01]  /*3710*/  FMUL.FTZ R5, R219, R40 ;  /* 0x00000028db057220 */ /* 0x000fe20000410000 */
[----:B------:R-:W-:Y:S01]  /*3720*/  F2FP.BF16.PACK_AB R219, R156, R219 ;  /* 0x000000db9cdb723e */ /* 0x000fe200000010ff */
[----:B------:R-:W-:Y:S01]  /*3730*/  STS [R248+0x800], R4 ;  /* 0x00080004f8007388 */ /* 0x000fe20000000800 */
[--C-:B------:R-:W-:Y:S01]  /*3740*/  FADD.FTZ R36, R36, -R10.reuse ;  /* 0x8000000a24247221 */ /* 0x100fe20000010000 */
[----:B------:R-:W-:Y:S01]  /*3750*/  F2FP.BF16.PACK_AB R32, R33, R32 ;  /* 0x000000202120723e */ /* 0x000fe200000010ff */
[----:B------:R-:W-:Y:S01]  /*3760*/  FMUL.FTZ R42, R157, R42 ;  /* 0x0000002a9d2a7220 */ /* 0x000fe20000410000 */
[----:B------:R-:W-:Y:S01]  /*3770*/  F2FP.BF16.PACK_AB R157, R152, R157 ;  /* 0x0000009d989d723e */ /* 0x000fe200000010ff */
[----:B------:R-:W-:Y:S01]  /*3780*/  STS [R251+0x13480], R219 ;  /* 0x013480dbfb007388 */ /* 0x000fe20000000800 */
[----:B------:R-:W-:Y:S01]  /*3790*/  FMUL.FTZ R44, R12, R44 ;  /* 0x0000002c0c2c7220 */ /* 0x000fe20000410000 */
[----:B------:R-:W-:Y:S01]  /*37a0*/  F2FP.BF16.PACK_AB R12, R215, R12 ;  /* 0x0000000cd70c723e */ /* 0x000fe200000010ff */
[----:B------:R-:W-:Y:S01]  /*37b0*/  FMUL.FTZ R46, R2, R46 ;  /* 0x0000002e022e7220 */ /* 0x000fe20000410000 */
[----:B------:R-:W-:Y:S01]  /*37c0*/  STS [R248+0x1000], R157 ;  /* 0x0010009df8007388 */ /* 0x000fe20000000800 */
[----:B--2---:R-:W-:Y:S01]  /*37d0*/  FMUL.FTZ R36, R6, R36 ;  /* 0x0000002406247220 */ /* 0x004fe20000410000 */
[----:B------:R-:W-:Y:S01]  /*37e0*/  F2FP.BF16.PACK_AB R6, R7, R6 ;  /* 0x000000060706723e */ /* 0x000fe200000010ff */
[----:B------:R-:W1:Y:S01]  /*37f0*/  MUFU.EX2 R9, R9 ;  /* 0x0000000900097308 */ /* 0x000e620000000800 */
[----:B---3--:R-:W-:Y:S01]  /*3800*/  F2FP.BF16.PACK_AB R3, R15, R17 ;  /* 0x000000110f03723e */ /* 0x008fe200000010ff */
[----:B------:R-:W-:Y:S01]  /*3810*/  FADD.FTZ R48, R48, -R10 ;  /* 0x8000000a30307221 */ /* 0x000fe20000010000 */
[----:B------:R-:W-:Y:S01]  /*3820*/  F2FP.BF16.PACK_AB R2, R214, R2 ;  /* 0x00000002d602723e */ /* 0x000fe200000010ff */
[----:B------:R-:W-:Y:S01]  /*3830*/  STS [R251+0x13c80], R6 ;  /* 0x013c8006fb007388 */ /* 0x000fe20000000800 */
[----:B------:R-:W-:Y:S02]  /*3840*/  FMUL.FTZ R29, R217, R29 ;  /* 0x0000001dd91d7220 */ /* 0x000fe40000410000 */
[----:B------:R-:W-:Y:S01]  /*3850*/  FMUL.FTZ R21, R21, R31 ;  /* 0x0000001f15157220 */ /* 0x000fe20000410000 */
[----:B------:R-:W-:Y:S01]  /*3860*/  STS [R248+0x1800], R3 ;  /* 0x00180003f8007388 */ /* 0x000fe20000000800 */
[--C-:B----4-:R-:W-:Y:S01]  /*3870*/  FADD.FTZ R34, R34, -R8.reuse ;  /* 0x8000000822227221 */ /* 0x110fe20000010000 */
[----:B------:R-:W2:Y:S01]  /*3880*/  MUFU.EX2 R212, R212 ;  /* 0x000000d400d47308 */ /* 0x000ea20000000800 */
[----:B------:R-:W-:Y:S01]  /*3890*/  F2FP.BF16.PACK_AB R16, R29, R16 ;  /* 0x000000101d10723e */ /* 0x000fe200000010ff */
[----:B------:R-:W-:Y:S01]  /*38a0*/  STS [R251+0x14480], R12 ;  /* 0x0144800cfb007388 */ /* 0x000fe20000000800 */
[----:B------:R-:W-:Y:S01]  /*38b0*/  FADD.FTZ R35, R35, -R8 ;  /* 0x8000000823237221 */ /* 0x000fe20000010000 */
[----:B------:R-:W-:Y:S01]  /*38c0*/  F2FP.BF16.PACK_AB R14, R21, R14 ;  /* 0x0000000e150e723e */ /* 0x000fe200000010ff */
[----:B------:R-:W-:Y:S01]  /*38d0*/  FMUL.FTZ R34, R11, R34 ;  /* 0x000000220b227220 */ /* 0x000fe20000410000 */
[----:B------:R2:W-:Y:S01]  /*38e0*/  STS [R248+0x2000], R2 ;  /* 0x00200002f8007388 */ /* 0x0005e20000000800 */
[----:B------:R-:W-:Y:S02]  /*38f0*/  FMUL.FTZ R35, R13, R35 ;  /* 0x000000230d237220 */ /* 0x000fe40000410000 */
[----:B------:R-:W-:Y:S02]  /*3900*/  FMUL.FTZ R41, R156, R41 ;  /* 0x000000299c297220 */ /* 0x000fe40000410000 */
[----:B------:R-:W-:Y:S01]  /*3910*/  FMUL.FTZ R43, R152, R43 ;  /* 0x0000002b982b7220 */ /* 0x000fe20000410000 */
[----:B------:R-:W-:Y:S01]  /*3920*/  F2FP.BF16.PACK_AB R34, R35, R34 ;  /* 0x000000222322723e */ /* 0x000fe200000010ff */
[----:B------:R-:W-:Y:S01]  /*3930*/  FADD.FTZ R37, R37, -R10 ;  /* 0x8000000a25257221 */ /* 0x000fe20000010000 */
[----:B------:R-:W-:Y:S01]  /*3940*/  F2FP.BF16.PACK_AB R5, R41, R5 ;  /* 0x000000052905723e */ /* 0x000fe200000010ff */
[----:B-1----:R-:W-:Y:S01]  /*3950*/  FMUL.FTZ R48, R9, R48 ;  /* 0x0000003009307220 */ /* 0x002fe20000410000 */
[----:B------:R-:W-:Y:S01]  /*3960*/  F2FP.BF16.PACK_AB R9, R213, R9 ;  /* 0x00000009d509723e */ /* 0x000fe200000010ff */
[----:B------:R-:W-:Y:S01]  /*3970*/  FMUL.FTZ R37, R7, R37 ;  /* 0x0000002507257220 */ /* 0x000fe20000410000 */
[----:B------:R-:W-:Y:S01]  /*3980*/  F2FP.BF16.PACK_AB R42, R43, R42 ;  /* 0x0000002a2b2a723e */ /* 0x000fe200000010ff */
[--C-:B------:R-:W-:Y:S02]  /*3990*/  FADD.FTZ R38, R38, -R8.reuse ;  /* 0x8000000826267221 */ /* 0x100fe40000010000 */
[----:B------:R-:W-:Y:S01]  /*39a0*/  STS [R251+0x14c80], R9 ;  /* 0x014c8009fb007388 */ /* 0x000fe20000000800 */
[----:B------:R-:W-:Y:S01]  /*39b0*/  FADD.FTZ R39, R39, -R8 ;  /* 0x8000000827277221 */ /* 0x000fe20000010000 */
[----:B------:R-:W-:Y:S01]  /*39c0*/  F2FP.BF16.PACK_AB R36, R37, R36 ;  /* 0x000000242524723e */ /* 0x000fe200000010ff */
[----:B------:R-:W-:Y:S02]  /*39d0*/  FMUL.FTZ R38, R17, R38 ;  /* 0x0000002611267220 */ /* 0x000fe40000410000 */
[----:B------:R-:W-:Y:S02]  /*39e0*/  FMUL.FTZ R39, R15, R39 ;  /* 0x000000270f277220 */ /* 0x000fe40000410000 */
[----:B------:R-:W-:Y:S02]  /*39f0*/  FMUL.FTZ R45, R215, R45 ;  /* 0x0000002dd72d7220 */ /* 0x000fe40000410000 */
[----:B------:R-:W-:Y:S01]  /*3a00*/  FMUL.FTZ R47, R214, R47 ;  /* 0x0000002fd62f7220 */ /* 0x000fe20000410000 */
[----:B--2---:R-:W-:Y:S01]  /*3a10*/  F2FP.BF16.PACK_AB R2, R212, R26 ;  /* 0x0000001ad402723e */ /* 0x004fe200000010ff */
[----:B------:R-:W-:Y:S01]  /*3a20*/  FADD.FTZ R49, R49, -R10 ;  /* 0x8000000a31317221 */ /* 0x000fe20000010000 */
[----:B------:R-:W-:Y:S01]  /*3a30*/  F2FP.BF16.PACK_AB R38, R39, R38 ;  /* 0x000000262726723e */ /* 0x000fe200000010ff */
[--C-:B------:R-:W-:Y:S01]  /*3a40*/  FADD.FTZ R50, R50, -R8.reuse ;  /* 0x8000000832327221 */ /* 0x100fe20000010000 */
[----:B------:R-:W-:Y:S01]  /*3a50*/  F2FP.BF16.PACK_AB R44, R45, R44 ;  /* 0x0000002c2d2c723e */ /* 0x000fe200000010ff */
[----:B------:R1:W-:Y:S01]  /*3a60*/  STS [R248+0x2800], R2 ;  /* 0x00280002f8007388 */ /* 0x0003e20000000800 */
[----:B------:R-:W-:Y:S01]  /*3a70*/  FMUL.FTZ R49, R213, R49 ;  /* 0x00000031d5317220 */ /* 0x000fe20000410000 */
[----:B------:R-:W-:Y:S01]  /*3a80*/  F2FP.BF16.PACK_AB R46, R47, R46 ;  /* 0x0000002e2f2e723e */ /* 0x000fe200000010ff */
[----:B------:R-:W-:Y:S01]  /*3a90*/  FADD.FTZ R51, R51, -R8 ;  /* 0x8000000833337221 */ /* 0x000fe20000010000 */
[----:B------:R-:W-:Y:S01]  /*3aa0*/  BAR.SYNC.DEFER_BLOCKING 0x0 ;  /* 0x0000000000007b1d */ /* 0x000fe20000010000 */
[----:B------:R-:W-:Y:S01]  /*3ab0*/  FMUL.FTZ R50, R26, R50 ;  /* 0x000000321a327220 */ /* 0x000fe20000410000 */
[----:B------:R-:W-:Y:S01]  /*3ac0*/  F2FP.BF16.PACK_AB R48, R49, R48 ;  /* 0x000000303130723e */ /* 0x000fe200000010ff */
[----:B------:R-:W-:Y:S05]  /*3ad0*/  FMUL.FTZ R51, R212, R51 ;  /* 0x00000033d4337220 */ /* 0x000fea0000410000 */
[----:B------:R-:W-:Y:S02]  /*3ae0*/  F2FP.BF16.PACK_AB R50, R51, R50 ;  /* 0x000000323332723e */ /* 0x000fe400000010ff */
[----:B-1----:R-:W-:Y:S01]  /*3af0*/  SHF.L.U32 R2, R234, 0x1, RZ ;  /* 0x00000001ea027819 */ /* 0x002fe200000006ff */
        /* <DEDUP_REMOVED lines=12> */
[----:B------:R-:W-:Y:S08]  /*3bc0*/  LDSM.16.MT88.4 R4, [R232+0x12480] ;  /* 0x01248000e804783b */ /* 0x000ff00000004200 */
[----:B------:R-:W1:Y:S08]  /*3bd0*/  LDSM.16.MT88.4 R8, [R2+0xe080] ;  /* 0x00e080000208783b */ /* 0x000e700000004200 */
[----:B------:R-:W2:Y:S08]  /*3be0*/  LDSM.16.MT88.4 R12, [R232+0x13480] ;  /* 0x01348000e80c783b */ /* 0x000eb00000004200 */
[----:B------:R-:W3:Y:S08]  /*3bf0*/  LDSM.16.MT88.4 R16, [R232+0x14480] ;  /* 0x01448000e810783b */ /* 0x000ef00000004200 */
[----:B------:R-:W4:Y:S08]  /*3c00*/  LDSM.16.MT88.4 R20, [R2+0x10080] ;  /* 0x010080000214783b */ /* 0x000f300000004200 */
[----:B------:R-:W-:Y:S01]  /*3c10*/  LDSM.16.MT88.4 R24, [R232+0x12880] ;  /* 0x01288000e818783b */ /* 0x000fe20000004200 */
[-C--:B-1----:R-:W-:Y:S07]  /*3c20*/  HMMA.16816.F32.BF16 R52, R4, R8.reuse, R52 ;  /* 0x000000080434723c */ /* 0x082fee0000041834 */
[----:B------:R-:W1:Y:S01]  /*3c30*/  LDSM.16.MT88.4 R28, [R2+0xe880] ;  /* 0x00e88000021c783b */ /* 0x000e620000004200 */
[-C--:B--2---:R-:W-:Y:S07]  /*3c40*/  HMMA.16816.F32.BF16 R56, R12, R8.reuse, R56 ;  /* 0x000000080c38723c */ /* 0x084fee0000041838 */
[----:B------:R-:W2:Y:S01]  /*3c50*/  LDSM.16.MT88.4 R32, [R232+0x13880] ;  /* 0x01388000e820783b */ /* 0x000ea20000004200 */
[C---:B---3--:R-:W-:Y:S07]  /*3c60*/  HMMA.16816.F32.BF16 R60, R16.reuse, R8, R60 ;  /* 0x00000008103c723c */ /* 0x048fee000004183c */
[----:B------:R-:W3:Y:S01]  /*3c70*/  LDSM.16.MT88.4 R36, [R232+0x14880] ;  /* 0x01488000e824783b */ /* 0x000ee20000004200 */
[-C--:B------:R-:W-:Y:S07]  /*3c80*/  HMMA.16816.F32.BF16 R64, R16, R10.reuse, R64 ;  /* 0x0000000a1040723c */ /* 0x080fee0000041840 */
[----:B------:R-:W5:Y:S01]  /*3c90*/  LDSM.16.MT88.4 R40, [R2+0x10880] ;  /* 0x010880000228783b */ /* 0x000f620000004200 */
[-C--:B------:R-:W-:Y:S07]  /*3ca0*/  HMMA.16816.F32.BF16 R68, R12, R10.reuse, R68 ;  /* 0x0000000a0c44723c */ /* 0x080fee0000041844 */
[----:B------:R-:W-:Y:S01]  /*3cb0*/  LDSM.16.MT88.4 R44, [R2+0xf880] ;  /* 0x00f88000022c783b */ /* 0x000fe20000004200 */
[C---:B------:R-:W-:Y:S07]  /*3cc0*/  HMMA.16816.F32.BF16 R72, R4.reuse, R10, R72 ;  /* 0x0000000a0448723c */ /* 0x040fee0000041848 */
[----:B------:R-:W-:Y:S01]  /*3cd0*/  LDSM.16.MT88.4 R8, [R2+0xf080] ;  /* 0x00f080000208783b */ /* 0x000fe20000004200 */
[-C--:B----4-:R-:W-:Y:S07]  /*3ce0*/  HMMA.16816.F32.BF16 R76, R4, R20.reuse, R76 ;  /* 0x00000014044c723c */ /* 0x090fee000004184c */
[----:B------:R-:W-:Y:S01]  /*3cf0*/  LDSM.16.MT88.4 R48, [R232+0x14080] ;  /* 0x01408000e830783b */ /* 0x000fe20000004200 */
[-C--:B------:R-:W-:Y:S07]  /*3d00*/  HMMA.16816.F32.BF16 R80, R12, R20.reuse, R80 ;  /* 0x000000140c50723c */ /* 0x080fee0000041850 */
[----:B------:R-:W-:Y:S01]  /*3d10*/  LDSM.16.MT88.4 R148, [R232+0x15080] ;  /* 0x01508000e894783b */ /* 0x000fe20000004200 */
[C---:B------:R-:W-:Y:S08]  /*3d20*/  HMMA.16816.F32.BF16 R84, R16.reuse, R20, R84 ;  /* 0x000000141054723c */ /* 0x040ff00000041854 */
[-C--:B------:R-:W-:Y:S01]  /*3d30*/  HMMA.16816.F32.BF16 R88, R16, R22.reuse, R88 ;  /* 0x000000161058723c */ /* 0x080fe20000041858 */
[----:B------:R-:W-:Y:S07]  /*3d40*/  LDSM.16.MT88.4 R16, [R232+0x14c80] ;  /* 0x014c8000e810783b */ /* 0x000fee0000004200 */
[-C--:B------:R-:W-:Y:S01]  /*3d50*/  HMMA.16816.F32.BF16 R92, R12, R22.reuse, R92 ;  /* 0x000000160c5c723c */ /* 0x080fe2000004185c */
[----:B------:R-:W-:Y:S07]  /*3d60*/  LDSM.16.MT88.4 R12, [R232+0x13c80] ;  /* 0x013c8000e80c783b */ /* 0x000fee0000004200 */
[----:B------:R-:W-:Y:S01]  /*3d70*/  HMMA.16816.F32.BF16 R96, R4, R22, R96 ;  /* 0x000000160460723c */ /* 0x000fe20000041860 */
[----:B------:R-:W4:Y:S07]  /*3d80*/  LDSM.16.MT88.4 R4, [R232+0x12c80] ;  /* 0x012c8000e804783b */ /* 0x000f2e0000004200 */
[-C--:B-1----:R-:W-:Y:S01]  /*3d90*/  HMMA.16816.F32.BF16 R52, R24, R28.reuse, R52 ;  /* 0x0000001c1834723c */ /* 0x082fe20000041834 */
[----:B------:R-:W1:Y:S07]  /*3da0*/  LDSM.16.MT88.4 R20, [R2+0x11080] ;  /* 0x011080000214783b */ /* 0x000e6e0000004200 */
[-C--:B--2---:R-:W-:Y:S08]  /*3db0*/  HMMA.16816.F32.BF16 R56, R32, R28.reuse, R56 ;  /* 0x0000001c2038723c */ /* 0x084ff00000041838 */
[C---:B---3--:R-:W-:Y:S08]  /*3dc0*/  HMMA.16816.F32.BF16 R60, R36.reuse, R28, R60 ;  /* 0x0000001c243c723c */ /* 0x048ff0000004183c */
[-C--:B------:R-:W-:Y:S08]  /*3dd0*/  HMMA.16816.F32.BF16 R64, R36, R30.reuse, R64 ;  /* 0x0000001e2440723c */ /* 0x080ff00000041840 */
[-C--:B------:R-:W-:Y:S08]  /*3de0*/  HMMA.16816.F32.BF16 R68, R32, R30.reuse, R68 ;  /* 0x0000001e2044723c */ /* 0x080ff00000041844 */
[C---:B------:R-:W-:Y:S01]  /*3df0*/  HMMA.16816.F32.BF16 R72, R24.reuse, R30, R72 ;  /* 0x0000001e1848723c */ /* 0x040fe20000041848 */
[----:B------:R-:W2:Y:S07]  /*3e00*/  LDSM.16.MT88.4 R28, [R232+0x13080] ;  /* 0x01308000e81c783b */ /* 0x000eae0000004200 */
[-C--:B-----5:R-:W-:Y:S08]  /*3e10*/  HMMA.16816.F32.BF16 R76, R24, R40.reuse, R76 ;  /* 0x00000028184c723c */ /* 0x0a0ff0000004184c */
[-C--:B------:R-:W-:Y:S08]  /*3e20*/  HMMA.16816.F32.BF16 R80, R32, R40.reuse, R80 ;  /* 0x000000282050723c */ /* 0x080ff00000041850 */
[C---:B------:R-:W-:Y:S08]  /*3e30*/  HMMA.16816.F32.BF16 R84, R36.reuse, R40, R84 ;  /* 0x000000282454723c */ /* 0x040ff00000041854 */
[-C--:B------:R-:W-:Y:S08]  /*3e40*/  HMMA.16816.F32.BF16 R88, R36, R42.reuse, R88 ;  /* 0x0000002a2458723c */ /* 0x080ff00000041858 */
[-C--:B------:R-:W-:Y:S08]  /*3e50*/  HMMA.16816.F32.BF16 R92, R32, R42.reuse, R92 ;  /* 0x0000002a205c723c */ /* 0x080ff0000004185c */
[----:B------:R-:W-:Y:S01]  /*3e60*/  HMMA.16816.F32.BF16 R96, R24, R42, R96 ;  /* 0x0000002a1860723c */ /* 0x000fe20000041860 */
[----:B------:R-:W3:Y:S07]  /*3e70*/  LDSM.16.MT88.4 R24, [R2+0x11880] ;  /* 0x011880000218783b */ /* 0x000eee0000004200 */
[-C--:B----4-:R-:W-:Y:S01]  /*3e80*/  HMMA.16816.F32.BF16 R52, R4, R8.reuse, R52 ;  /* 0x000000080434723c */ /* 0x090fe20000041834 */
[----:B------:R-:W-:Y:S07]  /*3e90*/  BAR.SYNC.DEFER_BLOCKING 0x0 ;  /* 0x0000000000007b1d */ /* 0x000fee0000010000 */
[-C--:B------:R-:W-:Y:S08]  /*3ea0*/  HMMA.16816.F32.BF16 R56, R12, R8.reuse, R56 ;  /* 0x000000080c38723c */ /* 0x080ff00000041838 */
[C---:B------:R-:W-:Y:S08]  /*3eb0*/  HMMA.16816.F32.BF16 R60, R16.reuse, R8, R60 ;  /* 0x00000008103c723c */ /* 0x040ff0000004183c */
[-C--:B------:R-:W-:Y:S08]  /*3ec0*/  HMMA.16816.F32.BF16 R64, R16, R10.reuse, R64 ;  /* 0x0000000a1040723c */ /* 0x080ff00000041840 */
[-C--:B------:R-:W-:Y:S08]  /*3ed0*/  HMMA.16816.F32.BF16 R68, R12, R10.reuse, R68 ;  /* 0x0000000a0c44723c */ /* 0x080ff00000041844 */
[C---:B------:R-:W-:Y:S08]  /*3ee0*/  HMMA.16816.F32.BF16 R72, R4.reuse, R10, R72 ;  /* 0x0000000a0448723c */ /* 0x040ff00000041848 */
[-C--:B-1----:R-:W-:Y:S08]  /*3ef0*/  HMMA.16816.F32.BF16 R76, R4, R20.reuse, R76 ;  /* 0x00000014044c723c */ /* 0x082ff0000004184c */
[-C--:B------:R-:W-:Y:S01]  /*3f00*/  HMMA.16816.F32.BF16 R80, R12, R20.reuse, R80 ;  /* 0x000000140c50723c */ /* 0x080fe20000041850 */
[----:B------:R1:W4:Y:S07]  /*3f10*/  LDSM.16.M88.4 R32, [R231] ;  /* 0x00000000e720783b */ /* 0x00032e0000000200 */
[C---:B------:R-:W-:Y:S01]  /*3f20*/  HMMA.16816.F32.BF16 R84, R16.reuse, R20, R84 ;  /* 0x000000141054723c */ /* 0x040fe20000041854 */
[----:B------:R1:W1:Y:S07]  /*3f30*/  LDSM.16.M88.4 R36, [R231+0x800] ;  /* 0x00080000e724783b */ /* 0x00026e0000000200 */
[-C--:B------:R-:W-:Y:S01]  /*3f40*/  HMMA.16816.F32.BF16 R88, R16, R22.reuse, R88 ;  /* 0x000000161058723c */ /* 0x080fe20000041858 */
[----:B------:R1:W1:Y:S07]  /*3f50*/  LDSM.16.MT88.4 R16, [R2+0x80] ;  /* 0x000080000210783b */ /* 0x00026e0000004200 */
[-C--:B------:R-:W-:Y:S01]  /*3f60*/  HMMA.16816.F32.BF16 R92, R12, R22.reuse, R92 ;  /* 0x000000160c5c723c */ /* 0x080fe2000004185c */
[----:B------:R1:W1:Y:S07]  /*3f70*/  LDSM.16.MT88.4 R40, [R2+0x3080] ;  /* 0x003080000228783b */ /* 0x00026e0000004200 */
[----:B------:R-:W-:Y:S01]  /*3f80*/  HMMA.16816.F32.BF16 R96, R4, R22, R96 ;  /* 0x000000160460723c */ /* 0x000fe20000041860 */
[----:B------:R1:W1:Y:S07]  /*3f90*/  LDSM.16.M88.4 R152, [R230] ;  /* 0x00000000e698783b */ /* 0x00026e0000000200 */
[-C--:B--2---:R-:W-:Y:S01]  /*3fa0*/  HMMA.16816.F32.BF16 R52, R28, R44.reuse, R52 ;  /* 0x0000002c1c34723c */ /* 0x084fe20000041834 */
[----:B------:R2:W1:Y:S07]  /*3fb0*/  LDSM.16.M88.4 R176, [R230+0x800] ;  /* 0x00080000e6b0783b */ /* 0x00046e0000000200 */
[-C--:B------:R-:W-:Y:S01]  /*3fc0*/  HMMA.16816.F32.BF16 R56, R48, R44.reuse, R56 ;  /* 0x0000002c3038723c */ /* 0x080fe20000041838 */
[----:B------:R2:W1:Y:S07]  /*3fd0*/  LDSM.16.MT88.4 R156, [R2+0x880] ;  /* 0x00088000029c783b */ /* 0x00046e0000004200 */
[C---:B------:R-:W-:Y:S01]  /*3fe0*/  HMMA.16816.F32.BF16 R60, R148.reuse, R44, R60 ;  /* 0x0000002c943c723c */ /* 0x040fe2000004183c */
[----:B------:R2:W1:Y:S07]  /*3ff0*/  LDSM.16.MT88.4 R212, [R2+0x3880] ;  /* 0x0038800002d4783b */ /* 0x00046e0000004200 */
        /* <DEDUP_REMOVED lines=10> */
[----:B-12-4-:R-:W-:Y:S01]  /*40a0*/  LOP3.LUT P6, RZ, R237, 0x1, RZ, 0xc0, !PT ;  /* 0x00000001edff7812 */ /* 0x016fe200078cc0ff */
[----:B------:R-:W1:Y:S01]  /*40b0*/  S2R R3, SR_CTAID.Y ;  /* 0x0000000000037919 */ /* 0x000e620000002600 */
[----:B------:R-:W-:Y:S01]  /*40c0*/  USHF.R.S32.HI UR21, URZ, 0x1f, UR20 ;  /* 0x0000001f3f157899 */ /* 0x000fe20008011414 */
[----:B------:R-:W-:Y:S01]  /*40d0*/  IMAD.MOV.U32 R7, RZ, RZ, 0x6 ;  /* 0x00000006ff077424 */ /* 0x000fe200078e00ff */
[----:B------:R-:W-:Y:S02]  /*40e0*/  ULDC.64 UR6, c[0x0][0x208] ;  /* 0x0000820000067ab9 */ /* 0x000fe40000000a00 */
[----:B------:R-:W-:Y:S02]  /*40f0*/  UIMAD UR21, UR21, UR6, URZ ;  /* 0x00000006151572a4 */ /* 0x000fe4000f8e023f */
[----:B------:R-:W-:Y:S02]  /*4100*/  UIMAD.WIDE.U32 UR22, UR20, UR6, URZ ;  /* 0x00000006141672a5 */ /* 0x000fe4000f8e003f */
[----:B------:R-:W-:Y:S02]  /*4110*/  UIMAD UR21, UR20, UR7, UR21 ;  /* 0x00000007141572a4 */ /* 0x000fe4000f8e0215 */
[----:B------:R-:W-:Y:S02]  /*4120*/  USHF.L.U32 UR6, UR20, 0x6, URZ ;  /* 0x0000000614067899 */ /* 0x000fe4000800063f */
[----:B------:R-:W-:Y:S01]  /*4130*/  IMAD.U32 R10, RZ, RZ, UR22 ;  /* 0x00000016ff0a7e24 */ /* 0x000fe2000f8e00ff */
[----:B------:R-:W-:Y:S01]  /*4140*/  UIADD3 UR21, UR23, UR21, URZ ;  /* 0x0000001517157290 */ /* 0x000fe2000fffe03f */
[----:B------:R-:W-:Y:S03]  /*4150*/  IMAD.U32 R4, RZ, RZ, UR22 ;  /* 0x00000016ff047e24 */ /* 0x000fe6000f8e00ff */
[----:B------:R-:W-:Y:S02]  /*4160*/  LEA R10, P5, R10, R240, 0x7 ;  /* 0x000000f00a0a7211 */ /* 0x000fe400078a38ff */
[----:B-1----:R-:W-:Y:S01]  /*4170*/  SHF.R.S32.HI R5, RZ, 0x1f, R3 ;  /* 0x0000001fff057819 */ /* 0x002fe20000011403 */
[----:B------:R-:W-:Y:S04]  /*4180*/  IMAD.WIDE.U32 R8, R3, c[0x0][0x288], R246 ;  /* 0x0000a20003087a25 */ /* 0x000fe800078e00f6 */
[----:B------:R-:W-:Y:S01]  /*4190*/  IMAD R5, R5, c[0x0][0x288], RZ ;  /* 0x0000a20005057a24 */ /* 0x000fe200078e02ff */
[----:B------:R-:W-:Y:S01]  /*41a0*/  IADD3 R6, P1, R8, UR5, RZ ;  /* 0x0000000508067c10 */ /* 0x000fe2000ff3e0ff */
[----:B------:R-:W-:Y:S02]  /*41b0*/  IMAD.MOV.U32 R8, RZ, RZ, c[0x0][0x208] ;  /* 0x00008200ff087624 */ /* 0x000fe400078e00ff */
[----:B------:R-:W-:Y:S02]  /*41c0*/  IMAD R5, R3, c[0x0][0x28c], R5 ;  /* 0x0000a30003057a24 */ /* 0x000fe400078e0205 */
[----:B------:R-:W-:Y:S01]  /*41d0*/  IMAD.U32 R3, RZ, RZ, UR21 ;  /* 0x00000015ff037e24 */ /* 0x000fe2000f8e00ff */
[C---:B------:R-:W-:Y:S01]  /*41e0*/  SHF.L.U64.HI R7, R8.reuse, R7, c[0x0][0x20c] ;  /* 0x0000830008077619 */ /* 0x040fe20000010207 */
[----:B------:R-:W-:Y:S01]  /*41f0*/  IMAD.SHL.U32 R8, R8, 0x40, RZ ;  /* 0x0000004008087824 */ /* 0x000fe200078e00ff */
[----:B------:R-:W-:Y:S02]  /*4200*/  IADD3.X R5, R9, UR12, R5, P1, !PT ;  /* 0x0000000c09057c10 */ /* 0x000fe40008ffe405 */
[----:B------:R-:W-:Y:S01]  /*4210*/  LEA.HI.X R11, R4, R241, R3, 0x7, P5 ;  /* 0x000000f1040b7211 */ /* 0x000fe200028f3c03 */
[----:B------:R-:W-:Y:S01]  /*4220*/  IMAD.U32 R3, RZ, RZ, UR6 ;  /* 0x00000006ff037e24 */ /* 0x000fe2000f8e00ff */
[C---:B------:R-:W-:Y:S01]  /*4230*/  LEA R12, P1, R6.reuse, c[0x0][0x280], 0x2 ;  /* 0x0000a000060c7a11 */ /* 0x040fe200078210ff */
[----:B------:R-:W-:Y:S03]  /*4240*/  IMAD.U32 R4, RZ, RZ, UR6 ;  /* 0x00000006ff047e24 */ /* 0x000fe6000f8e00ff */
[----:B------:R-:W-:Y:S02]  /*4250*/  LEA.HI.X R13, R6, c[0x0][0x284], R5, 0x2, P1 ;  /* 0x0000a100060d7a11 */ /* 0x000fe400008f1405 */
[----:B------:R-:W-:Y:S02]  /*4260*/  IADD3 R14, P5, P1, R8, 0x80, R10 ;  /* 0x00000080080e7810 */ /* 0x000fe400079be00a */
[----:B------:R-:W-:Y:S02]  /*4270*/  IADD3 R5, -R244, c[0x0][0x168], -R3 ;  /* 0x00005a00f4057a10 */ /* 0x000fe40007ffe903 */
[--C-:B------:R-:W-:Y:S02]  /*4280*/  IADD3.X R15, R7, RZ, R11.reuse, P5, P1 ;  /* 0x000000ff070f7210 */ /* 0x100fe40002fe240b */
[C---:B------:R-:W-:Y:S02]  /*4290*/  ISETP.LT.OR P5, PT, R5.reuse, 0x1, !P6 ;  /* 0x000000010500780c */ /* 0x040fe400077a1670 */
[----:B------:R-:W-:Y:S02]  /*42a0*/  LEA R12, P1, R4, R12, 0x2 ;  /* 0x0000000c040c7211 */ /* 0x000fe400078210ff */
[----:B------:R-:W-:Y:S02]  /*42b0*/  ISETP.LT.OR P6, PT, R5, 0x21, !P6 ;  /* 0x000000210500780c */ /* 0x000fe400077c1670 */
[----:B------:R-:W-:Y:S01]  /*42c0*/  LEA.HI.X.SX32 R13, R3, R13, 0x2, P1 ;  /* 0x0000000d030d7211 */ /* 0x000fe200008f16ff */
[----:B------:R-:W-:Y:S01]  /*42d0*/  @!P2 IMAD.SHL.U32 R3, R238, 0x10, RZ ;  /* 0x00000010ee03a824 */ /* 0x000fe200078e00ff */
[----:B------:R-:W-:Y:S05]  /*42e0*/  IADD3 R8, P1, R8, R10, RZ ;  /* 0x0000000a08087210 */ /* 0x000fea0007f3e0ff */
[----:B------:R-:W-:Y:S01]  /*42f0*/  @!PT LDS RZ, [RZ] ;  /* 0x00000000fffff984 */ /* 0x000fe20000000800 */
[----:B------:R-:W-:Y:S01]  /*4300*/  @!PT LDS RZ, [RZ] ;  /* 0x00000000fffff984 */ /* 0x000fe20000000800 */
[----:B------:R-:W-:Y:S01]  /*4310*/  @!PT LDS RZ, [RZ] ;  /* 0x00000000fffff984 */ /* 0x000fe20000000800 */
[----:B------:R1:W-:Y:S01]  /*4320*/  LDGSTS.E.BYPASS.LTC128B.128 [R236+0xe080], [R10.64], !P5 ;  /* 0x0e0800000aec7fae */ /* 0x0003e2000e901d52 */
[----:B------:R-:W-:Y:S01]  /*4330*/  IMAD.X R9, R7, 0x1, R11, P1 ;  /* 0x0000000107097824 */ /* 0x000fe200008e060b */
[----:B------:R-:W-:Y:S04]  /*4340*/  LOP3.LUT P1, RZ, R237, 0x2, RZ, 0xc0, !PT ;  /* 0x00000002edff7812 */ /* 0x000fe8000782c0ff */
[C---:B------:R-:W-:Y:S02]  /*4350*/  ISETP.LT.OR P5, PT, R5.reuse, 0x1, !P1 ;  /* 0x000000010500780c */ /* 0x040fe40004fa1670 */
[----:B------:R-:W-:Y:S11]  /*4360*/  ISETP.LT.OR P1, PT, R5, 0x21, !P1 ;  /* 0x000000210500780c */ /* 0x000ff60004f21670 */
[----:B------:R1:W-:Y:S05]  /*4370*/  LDGSTS.E.BYPASS.LTC128B.128 [R236+0x10080], [R10.64+0x80], !P5 ;  /* 0x100800800aec7fae */ /* 0x0003ea000e901d52 */
[----:B------:R1:W-:Y:S05]  /*4380*/  LDGSTS.E.BYPASS.LTC128B.128 [R236+0xf080], [R8.64], !P6 ;  /* 0x0f08000008ec7fae */ /* 0x0003ea000f101d52 */
[----:B------:R1:W-:Y:S05]  /*4390*/  LDGSTS.E.BYPASS.LTC128B.128 [R236+0x11080], [R14.64], !P1 ;  /* 0x110800000eec7fae */ /* 0x0003ea000c901d52 */
[----:B------:R1:W-:Y:S02]  /*43a0*/  @!P2 LDGSTS.E.BYPASS.LTC128B.128 [R3+0x12280], [R12.64] ;  /* 0x122800000c03afae */ /* 0x0003e4000b901d52 */
.L_x_56:
[-C--:B-12-4-:R-:W-:Y:S01]  /*43b0*/  HMMA.16816.F32.BF16 R4, R32, R16.reuse, RZ ;  /* 0x000000102004723c */ /* 0x096fe200000418ff */
[----:B------:R-:W-:Y:S01]  /*43c0*/  LDSM.16.MT88.4 R44, [R2+0x1080] ;  /* 0x00108000022c783b */ /* 0x000fe20000004200 */
[----:B------:R-:W-:Y:S02]  /*43d0*/  USHF.L.U32 UR10, UR10, 0xd, URZ ;  /* 0x0000000d0a0a7899 */ /* 0x000fe4000800063f */
[----:B------:R-:W-:Y:S01]  /*43e0*/  UISETP.GE.AND UP0, UPT, UR20, UR15, UPT ;  /* 0x0000000f1400728c */ /* 0x000fe2000bf06270 */
[----:B------:R-:W-:Y:S01]  /*43f0*/  LDSM.16.M88.4 R48, [R231+0x1800] ;  /* 0x00180000e730783b */ /* 0x000fe20000000200 */
        /* <DEDUP_REMOVED lines=15> */
[----:B------:R-:W1:Y:S07]  /*44f0*/  LDSM.16.M88.4 R36, [R231+0x1000] ;  /* 0x00100000e724783b */ /* 0x000e6e0000000200 */
[----:B------:R-:W-:Y:S01]  /*4500*/  HMMA.16816.F32.BF16 R32, R32, R42, RZ ;  /* 0x0000002a2020723c */ /* 0x000fe200000418ff */
[----:B------:R-:W2:Y:S07]  /*4510*/  LDSM.16.MT88.4 R40, [R2+0x4080] ;  /* 0x004080000228783b */ /* 0x000eae0000004200 */
        /* <DEDUP_REMOVED lines=10> */
[----:B------:R-:W3:Y:S04]  /*45c0*/  LDSM.16.MT88.4 R152, [R2+0x1880] ;  /* 0x001880000298783b */ /* 0x000ee80000004200 */
[----:B------:R-:W-:Y:S03]  /*45d0*/  LDSM.16.MT88.4 R212, [R2+0x2080] ;  /* 0x0020800002d4783b */ /* 0x000fe60000004200 */
[-C--:B-1----:R-:W-:Y:S08]  /*45e0*/  HMMA.16816.F32.BF16 R4, R36, R44.reuse, R4 ;  /* 0x0000002c2404723c */ /* 0x082ff00000041804 */
[C---:B------:R-:W-:Y:S08]  /*45f0*/  HMMA.16816.F32.BF16 R8, R48.reuse, R44, R8 ;  /* 0x0000002c3008723c */ /* 0x040ff00000041808 */
[-C--:B------:R-:W-:Y:S08]  /*4600*/  HMMA.16816.F32.BF16 R12, R48, R46.reuse, R12 ;  /* 0x0000002e300c723c */ /* 0x080ff0000004180c */
[C---:B------:R-:W-:Y:S01]  /*4610*/  HMMA.16816.F32.BF16 R16, R36.reuse, R46, R16 ;  /* 0x0000002e2410723c */ /* 0x040fe20000041810 */
[----:B------:R-:W1:Y:S07]  /*4620*/  LDSM.16.M88.4 R44, [R231+0x2000] ;  /* 0x00200000e72c783b */ /* 0x000e6e0000000200 */
[-C--:B--2---:R-:W-:Y:S08]  /*4630*/  HMMA.16816.F32.BF16 R20, R36, R40.reuse, R20 ;  /* 0x000000282414723c */ /* 0x084ff00000041814 */
[C---:B------:R-:W-:Y:S08]  /*4640*/  HMMA.16816.F32.BF16 R24, R48.reuse, R40, R24 ;  /* 0x000000283018723c */ /* 0x040ff00000041818 */
[-C--:B------:R-:W-:Y:S01]  /*4650*/  HMMA.16816.F32.BF16 R28, R48, R42.reuse, R28 ;  /* 0x0000002a301c723c */ /* 0x080fe2000004181c */
[----:B------:R-:W-:Y:S07]  /*4660*/  LDSM.16.MT88.4 R48, [R2+0x2880] ;  /* 0x002880000230783b */ /* 0x000fee0000004200 */
[----:B------:R-:W-:Y:S01]  /*4670*/  HMMA.16816.F32.BF16 R32, R36, R42, R32 ;  /* 0x0000002a2420723c */ /* 0x000fe20000041820 */
[----:B------:R-:W2:Y:S04]  /*4680*/  LDSM.16.MT88.4 R36, [R2+0x5080] ;  /* 0x005080000224783b */ /* 0x000ea80000004200 */
[----:B------:R-:W4:Y:S03]  /*4690*/  LDSM.16.M88.4 R40, [R230+0x2000] ;  /* 0x00200000e628783b */ /* 0x000f260000000200 */
[-C--:B---3--:R-:W-:Y:S08]  /*46a0*/  HMMA.16816.F32.BF16 R4, R148, R152.reuse, R4 ;  /* 0x000000989404723c */ /* 0x088ff00000041804 */
[C---:B------:R-:W-:Y:S08]  /*46b0*/  HMMA.16816.F32.BF16 R8, R156.reuse, R152, R8 ;  /* 0x000000989c08723c */ /* 0x040ff00000041808 */
[-C--:B------:R-:W-:Y:S08]  /*46c0*/  HMMA.16816.F32.BF16 R12, R156, R154.reuse, R12 ;  /* 0x0000009a9c0c723c */ /* 0x080ff0000004180c */
[C---:B------:R-:W-:Y:S01]  /*46d0*/  HMMA.16816.F32.BF16 R16, R148.reuse, R154, R16 ;  /* 0x0000009a9410723c */ /* 0x040fe20000041810 */
[----:B------:R-:W3:Y:S07]  /*46e0*/  LDSM.16.M88.4 R152, [R230+0x2800] ;  /* 0x00280000e698783b */ /* 0x000eee0000000200 */
[-C--:B------:R-:W-:Y:S08]  /*46f0*/  HMMA.16816.F32.BF16 R20, R148, R176.reuse, R20 ;  /* 0x000000b09414723c */ /* 0x080ff00000041814 */
[C---:B------:R-:W-:Y:S01]  /*4700*/  HMMA.16816.F32.BF16 R24, R156.reuse, R176, R24 ;  /* 0x000000b09c18723c */ /* 0x040fe20000041818 */
[----:B------:R-:W5:Y:S07]  /*4710*/  LDL.64 R176, [R1] ;  /* 0x0000000001b07983 */ /* 0x000f6e0000100a00 */
[-C--:B------:R-:W-:Y:S08]  /*4720*/  HMMA.16816.F32.BF16 R28, R156, R178.reuse, R28 ;  /* 0x000000b29c1c723c */ /* 0x080ff0000004181c */
[----:B------:R-:W-:Y:S01]  /*4730*/  HMMA.16816.F32.BF16 R32, R148, R178, R32 ;  /* 0x000000b29420723c */ /* 0x000fe20000041820 */
[----:B------:R-:W3:Y:S07]  /*4740*/  LDSM.16.MT88.4 R148, [R2+0x5880] ;  /* 0x005880000294783b */ /* 0x000eee0000004200 */
[-C--:B-1----:R-:W-:Y:S08]  /*4750*/  HMMA.16816.F32.BF16 R4, R44, R212.reuse, R4 ;  /* 0x000000d42c04723c */ /* 0x082ff00000041804 */
[C---:B------:R-:W-:Y:S08]  /*4760*/  HMMA.16816.F32.BF16 R8, R216.reuse, R212, R8 ;  /* 0x000000d4d808723c */ /* 0x040ff00000041808 */
[-C--:B------:R-:W-:Y:S08]  /*4770*/  HMMA.16816.F32.BF16 R12, R216, R214.reuse, R12 ;  /* 0x000000d6d80c723c */ /* 0x080ff0000004180c */
[C---:B------:R-:W-:Y:S08]  /*4780*/  HMMA.16816.F32.BF16 R16, R44.reuse, R214, R16 ;  /* 0x000000d62c10723c */ /* 0x040ff00000041810 */
[-C--:B--2---:R-:W-:Y:S08]  /*4790*/  HMMA.16816.F32.BF16 R20, R44, R36.reuse, R20 ;  /* 0x000000242c14723c */ /* 0x084ff00000041814 */
[C---:B------:R-:W-:Y:S08]  /*47a0*/  HMMA.16816.F32.BF16 R24, R216.reuse, R36, R24 ;  /* 0x00000024d818723c */ /* 0x040ff00000041818 */
[-C--:B------:R-:W-:Y:S08]  /*47b0*/  HMMA.16816.F32.BF16 R28, R216, R38.reuse, R28 ;  /* 0x00000026d81c723c */ /* 0x080ff0000004181c */
[----:B------:R-:W-:Y:S01]  /*47c0*/  HMMA.16816.F32.BF16 R32, R44, R38, R32 ;  /* 0x000000262c20723c */ /* 0x000fe20000041820 */
[----:B------:R-:W-:Y:S07]  /*47d0*/  LDSM.16.MT88.4 R44, [R232+0x18080] ;  /* 0x01808000e82c783b */ /* 0x000fee0000004200 */
[-C--:B----4-:R-:W-:Y:S08]  /*47e0*/  HMMA.16816.F32.BF16 R4, R40, R48.reuse, R4 ;  /* 0x000000302804723c */ /* 0x090ff00000041804 */
[C---:B---3--:R-:W-:Y:S08]  /*47f0*/  HMMA.16816.F32.BF16 R8, R152.reuse, R48, R8 ;  /* 0x000000309808723c */ /* 0x048ff00000041808 */
[-C--:B------:R-:W-:Y:S08]  /*4800*/  HMMA.16816.F32.BF16 R12, R152, R50.reuse, R12 ;  /* 0x00000032980c723c */ /* 0x080ff0000004180c */
[C---:B------:R-:W-:Y:S08]  /*4810*/  HMMA.16816.F32.BF16 R16, R40.reuse, R50, R16 ;  /* 0x000000322810723c */ /* 0x040ff00000041810 */
[-C--:B------:R-:W-:Y:S08]  /*4820*/  HMMA.16816.F32.BF16 R20, R40, R148.reuse, R20 ;  /* 0x000000942814723c */ /* 0x080ff00000041814 */
[C---:B------:R-:W-:Y:S08]  /*4830*/  HMMA.16816.F32.BF16 R24, R152.reuse, R148, R24 ;  /* 0x000000949818723c */ /* 0x040ff00000041818 */
[-C--:B------:R-:W-:Y:S08]  /*4840*/  HMMA.16816.F32.BF16 R28, R152, R150.reuse, R28 ;  /* 0x00000096981c723c */ /* 0x080ff0000004181c */
[----:B------:R-:W-:Y:S04]  /*4850*/  HMMA.16816.F32.BF16 R32, R40, R150, R32 ;  /* 0x000000962820723c */ /* 0x000fe80000041820 */
[----:B-----5:R-:W-:Y:S01]  /*4860*/  IADD3 R2, P1, R176, UR10, RZ ;  /* 0x0000000ab0027c10 */ /* 0x020fe2000ff3e0ff */
[----:B------:R-:W-:Y:S03]  /*4870*/  UMOV UR10, UR20 ;  /* 0x00000014000a7c82 */ /* 0x000fe60008000000 */
[----:B------:R-:W-:Y:S04]  /*4880*/  LEA.HI.X.SX32 R3, R3, R252, 0x1, P1 ;  /* 0x000000fc03037211 */ /* 0x000fe800008f0eff */
[C---:B------:R-:W-:Y:S04]  /*4890*/  LEA R36, P1, R2.reuse, c[0x0][0x220], 0x2 ;  /* 0x0000880002247a11 */ /* 0x040fe800078210ff */
[----:B------:R-:W-:Y:S01]  /*48a0*/  LEA.HI.X R37, R2, c[0x0][0x224], R3, 0x2, P1 ;  /* 0x0000890002257a11 */ /* 0x000fe200008f1403 */
[----:B------:R-:W-:Y:S01]  /*48b0*/  IMAD.U32 R2, RZ, RZ, UR4 ;  /* 0x00000004ff027e24 */ /* 0x000fe2000f8e00ff */
[----:B------:R-:W-:Y:S01]  /*48c0*/  PLOP3.LUT P1, PT, PT, PT, UP0, 0x80, 0x0 ;  /* 0x000000000000781c */ /* 0x000fe20003f2f008 */
[----:B------:R-:W-:Y:S02]  /*48d0*/  USEL UR4, UR7, URZ, !UP2 ;  /* 0x0000003f07047287 */ /* 0x000fe4000d000000 */
[----:B------:R-:W-:Y:S01]  /*48e0*/  RED.E.ADD.F32.FTZ.RN.STRONG.GPU [R36.64], R4 ;  /* 0x000000042400798e */ /* 0x000fe2000c10e792 */
[----:B------:R-:W-:Y:S03]  /*48f0*/  IMAD R2, R2, 0x2000, R234 ;  /* 0x0000200002027824 */ /* 0x000fe600078e02ea */
[----:B------:R-:W-:Y:S01]  /*4900*/  RED.E.ADD.F32.FTZ.RN.STRONG.GPU [R36.64+0x400], R5 ;  /* 0x000400052400798e */ /* 0x000fe2000c10e792 */
[----:B------:R-:W-:Y:S03]  /*4910*/  IMAD.SHL.U32 R2, R2, 0x2, RZ ;  /* 0x0000000202027824 */ /* 0x000fe600078e00ff */
[----:B------:R-:W-:Y:S04]  /*4920*/  RED.E.ADD.F32.FTZ.RN.STRONG.GPU [R36.64+0x800], R6 ;  /* 0x000800062400798e */ /* 0x000fe8000c10e792 */
        /* <DEDUP_REMOVED lines=47> */
[C---:B------:R-:W-:Y:S03]  /*4c20*/  HMMA.16816.F32.BF16 R132, R16.reuse, R20, R132 ;  /* 0x000000141084723c */ /* 0x040fe60000041884 */
[----:B------:R-:W2:Y:S05]  /*4c30*/  LDSM.16.MT88.4 R36, [R232+0x17880] ;  /* 0x01788000e824783b */ /* 0x000eaa0000004200 */
[-C--:B------:R-:W-:Y:S01]  /*4c40*/  HMMA.16816.F32.BF16 R136, R16, R22.reuse, R136 ;  /* 0x000000161088723c */ /* 0x080fe20000041888 */
[----:B------:R-:W-:Y:S07]  /*4c50*/  LDSM.16.MT88.4 R16, [R232+0x17c80] ;  /* 0x017c8000e810783b */ /* 0x000fee0000004200 */
[-C--:B------:R-:W-:Y:S01]  /*4c60*/  HMMA.16816.F32.BF16 R140, R12, R22.reuse, R140 ;  /* 0x000000160c8c723c */ /* 0x080fe2000004188c */
[----:B------:R-:W-:Y:S07]  /*4c70*/  LDSM.16.MT88.4 R12, [R232+0x16c80] ;  /* 0x016c8000e80c783b */ /* 0x000fee0000004200 */
[----:B------:R-:W-:Y:S01]  /*4c80*/  HMMA.16816.F32.BF16 R144, R4, R22, R144 ;  /* 0x000000160490723c */ /* 0x000fe20000041890 */
[----:B------:R-:W3:Y:S04]  /*4c90*/  LDSM.16.MT88.4 R4, [R232+0x15c80] ;  /* 0x015c8000e804783b */ /* 0x000ee80000004200 */
[----:B------:R-:W4:Y:S03]  /*4ca0*/  LDSM.16.MT88.4 R20, [R2+0x9080] ;  /* 0x009080000214783b */ /* 0x000f260000004200 */
[-C--:B-1----:R-:W-:Y:S08]  /*4cb0*/  HMMA.16816.F32.BF16 R100, R24, R28.reuse, R100 ;  /* 0x0000001c1864723c */ /* 0x082ff00000041864 */
[-C--:B------:R-:W-:Y:S08]  /*4cc0*/  HMMA.16816.F32.BF16 R104, R32, R28.reuse, R104 ;  /* 0x0000001c2068723c */ /* 0x080ff00000041868 */
[C---:B--2---:R-:W-:Y:S08]  /*4cd0*/  HMMA.16816.F32.BF16 R108, R36.reuse, R28, R108 ;  /* 0x0000001c246c723c */ /* 0x044ff0000004186c */
        /* <DEDUP_REMOVED lines=31> */
[-C--:B--2---:R-:W-:Y:S08]  /*4ed0*/  HMMA.16816.F32.BF16 R124, R28, R24.reuse, R124 ;  /* 0x000000181c7c723c */ /* 0x084ff0000004187c */
[-C--:B------:R-:W-:Y:S08]  /*4ee0*/  HMMA.16816.F32.BF16 R128, R36, R24.reuse, R128 ;  /* 0x000000182480723c */ /* 0x080ff00000041880 */
[C---:B------:R-:W-:Y:S08]  /*4ef0*/  HMMA.16816.F32.BF16 R132, R44.reuse, R24, R132 ;  /* 0x000000182c84723c */ /* 0x040ff00000041884 */
[-C--:B------:R-:W-:Y:S08]  /*4f00*/  HMMA.16816.F32.BF16 R136, R44, R26.reuse, R136 ;  /* 0x0000001a2c88723c */ /* 0x080ff00000041888 */
[-C--:B------:R-:W-:Y:S08]  /*4f10*/  HMMA.16816.F32.BF16 R140, R36, R26.reuse, R140 ;  /* 0x0000001a248c723c */ /* 0x080ff0000004188c */
[----:B------:R-:W-:Y:S01]  /*4f20*/  HMMA.16816.F32.BF16 R144, R28, R26, R144 ;  /* 0x0000001a1c90723c */ /* 0x000fe20000041890 */
[----:B------:R-:W-:-:S07]  /*4f30*/  @!P1 BRA `(.L_x_57) ;  /* 0xffffd1a000009947 */ /* 0x000fce000383ffff */
.L_x_54:
[----:B-1-34-:R-:W1:Y:S01]  /*4f40*/  S2R R0, SR_CTAID.Y ;  /* 0x0000000000007919 */ /* 0x01ae620000002600 */
[----:B------:R-:W2:Y:S01]  /*4f50*/  S2UR UR6, SR_CTAID.X ;  /* 0x00000000000679c3 */ /* 0x000ea20000002500 */
[----:B------:R-:W-:Y:S01]  /*4f60*/  MOV R2, c[0x0][0x338] ;  /* 0x0000ce0000027a02 */ /* 0x000fe20000000f00 */
[----:B------:R-:W-:Y:S01]  /*4f70*/  USHF.R.S32.HI UR4, URZ, 0x1f, UR16 ;  /* 0x0000001f3f047899 */ /* 0x000fe20008011410 */
[----:B------:R-:W-:Y:S01]  /*4f80*/  BAR.SYNC.DEFER_BLOCKING 0x1, 0x100 ;  /* 0x0044000000007b1d */ /* 0x000fe20000010000 */
[----:B------:R-:W-:Y:S01]  /*4f90*/  FMUL.FTZ R100, R100, c[0x0][0x298] ;  /* 0x0000a60064647a20 */ /* 0x000fe20000410000 */
[----:B------:R-:W-:-:S13]  /*4fa0*/  ISETP.NE.AND P1, PT, R2, 0x1, PT ;  /* 0x000000010200780c */ /* 0x000fda0003f25270 */
[----:B-1----:R-:W-:Y:S01]  /*4fb0*/  @P1 IMAD.HI.U32 R3, R0, c[0x0][0x33c], RZ ;  /* 0x0000cf0000031a27 */ /* 0x002fe200078e00ff */
[----:B--2---:R-:W-:Y:S01]  /*4fc0*/  UIMAD UR6, UR6, 0x3000, URZ ;  /* 0x00003000060678a4 */ /* 0x004fe2000f8e023f */
[----:B------:R-:W-:Y:S02]  /*4fd0*/  SHF.R.S32.HI R7, RZ, 0x1f, R0 ;  /* 0x0000001fff077819 */ /* 0x000fe40000011400 */
[----:B------:R-:W-:Y:S01]  /*4fe0*/  MOV R6, R0 ;  /* 0x0000000000067202 */ /* 0x000fe20000000f00 */
[----:B------:R-:W-:Y:S01]  /*4ff0*/  USHF.R.S32.HI UR10, URZ, 0x1f, UR6 ;  /* 0x0000001f3f0a7899 */ /* 0x000fe20008011406 */
[----:B------:R-:W-:Y:S02]  /*5000*/  @P1 SHF.R.U32.HI R3, RZ, c[0x0][0x340], R3 ;  /* 0x0000d000ff031a19 */ /* 0x000fe40000011603 */
[C---:B------:R-:W-:Y:S01]  /*5010*/  IADD3 R4, P0, R238.reuse, UR6, RZ ;  /* 0x00000006ee047c10 */ /* 0x040fe2000ff1e0ff */
[----:B------:R-:W-:Y:S01]  /*5020*/  ULDC.64 UR6, c[0x0][0x330] ;  /* 0x0000cc0000067ab9 */ /* 0x000fe20000000a00 */
[----:B------:R-:W-:Y:S01]  /*5030*/  @P1 SHF.R.S32.HI R2, RZ, 0x1f, R3 ;  /* 0x0000001fff021819 */ /* 0x000fe20000011403 */
[----:B------:R-:W-:Y:S01]  /*5040*/  UIMAD UR6, UR4, UR6, URZ ;  /* 0x00000006040672a4 */ /* 0x000fe2000f8e023f */
[----:B------:R-:W-:-:S02]  /*5050*/  LEA.HI.X.SX32 R5, R238, UR10, 0x1, P0 ;  /* 0x0000000aee057c11 */ /* 0x000fc400080f0eff */
[----:B------:R-:W-:Y:S01]  /*5060*/  @P1 MOV R7, R2 ;  /* 0x0000000200071202 */ /* 0x000fe20000000f00 */
[----:B------:R-:W-:Y:S01]  /*5070*/  UIMAD UR10, UR16, UR7, UR6 ;  /* 0x00000007100a72a4 */ /* 0x000fe2000f8e0206 */
[----:B------:R-:W-:Y:S02]  /*5080*/  @P1 MOV R6, R3 ;  /* 0x0000000300061202 */ /* 0x000fe40000000f00 */
[----:B------:R-:W-:Y:S01]  /*5090*/  MOV R3, UR16 ;  /* 0x0000001000037c02 */ /* 0x000fe20008000f00 */
[C---:B------:R-:W-:Y:S01]  /*50a0*/  IMAD R2, R7.reuse, c[0x0][0x328], RZ ;  /* 0x0000ca0007027a24 */ /* 0x040fe200078e02ff */
[----:B------:R-:W-:Y:S01]  /*50b0*/  ULDC.64 UR6, c[0x0][0x308] ;  /* 0x0000c20000067ab9 */ /* 0x000fe20000000a00 */
[----:B------:R-:W-:Y:S01]  /*50c0*/  IMAD R0, R7, c[0x0][0x300], RZ ;  /* 0x0000c00007007a24 */ /* 0x000fe200078e02ff */
[----:B------:R-:W-:Y:S01]  /*50d0*/  UIMAD UR6, UR4, UR6, URZ ;  /* 0x00000006040672a4 */ /* 0x000fe2000f8e023f */
[----:B------:R-:W-:-:S03]  /*50e0*/  IMAD.WIDE.U32 R8, R6, c[0x0][0x328], R4 ;  /* 0x0000ca0006087a25 */ /* 0x000fc600078e0004 */
[----:B------:R-:W-:Y:S01]  /*50f0*/  UIMAD UR6, UR16, UR7, UR6 ;  /* 0x00000007100672a4 */ /* 0x000fe2000f8e0206 */
[C---:B------:R-:W-:Y:S02]  /*5100*/  IMAD R2, R6.reuse, c[0x0][0x32c], R2 ;  /* 0x0000cb0006027a24 */ /* 0x040fe400078e0202 */
[----:B------:R-:W-:-:S03]  /*5110*/  IMAD.WIDE.U32 R4, R6, c[0x0][0x300], R4 ;  /* 0x0000c00006047a25 */ /* 0x000fc600078e0004 */
[----:B------:R-:W-:Y:S01]  /*5120*/  IADD3 R7, R9, R2, RZ ;  /* 0x0000000209077210 */ /* 0x000fe20007ffe0ff */
[----:B------:R-:W-:Y:S01]  /*5130*/  IMAD R0, R6, c[0x0][0x304], R0 ;  /* 0x0000c10006007a24 */ /* 0x000fe200078e0200 */
[----:B------:R-:W-:Y:S02]  /*5140*/  MOV R6, R8 ;  /* 0x0000000800067202 */ /* 0x000fe40000000f00 */
[----:B------:R-:W-:Y:S02]  /*5150*/  MOV R2, UR16 ;  /* 0x0000001000027c02 */ /* 0x000fe40008000f00 */
[----:B------:R-:W-:Y:S01]  /*5160*/  IADD3 R5, R5, R0, RZ ;  /* 0x0000000005057210 */ /* 0x000fe20007ffe0ff */
[----:B------:R-:W-:-:S04]  /*5170*/  IMAD.WIDE.U32 R6, R3, c[0x0][0x330], R6 ;  /* 0x0000cc0003067a25 */ /* 0x000fc800078e0006 */
[----:B------:R-:W-:Y:S01]  /*5180*/  IMAD.WIDE.U32 R4, R2, c[0x0][0x308], R4 ;  /* 0x0000c20002047a25 */ /* 0x000fe200078e0004 */
[----:B------:R-:W-:Y:S02]  /*5190*/  IADD3 R0, R7, UR10, RZ ;  /* 0x0000000a07007c10 */ /* 0x000fe4000fffe0ff */
[----:B------:R-:W-:Y:S02]  /*51a0*/  LEA R10, P1, R6, c[0x0][0x310], 0x2 ;  /* 0x0000c400060a7a11 */ /* 0x000fe400078210ff */
[----:B------:R-:W-:Y:S02]  /*51b0*/  LEA R8, P0, R4, c[0x0][0x2e8], 0x2 ;  /* 0x0000ba0004087a11 */ /* 0x000fe400078010ff */
[----:B------:R-:W-:Y:S02]  /*51c0*/  LEA.HI.X R11, R6, c[0x0][0x314], R0, 0x2, P1 ;  /* 0x0000c500060b7a11 */ /* 0x000fe400008f1400 */
[----:B------:R-:W-:-:S03]  /*51d0*/  IADD3 R2, R5, UR6, RZ ;  /* 0x0000000605027c10 */ /* 0x000fc6000fffe0ff */
[----:B------:R-:W-:Y:S01]  /*51e0*/  RED.E.ADD.F32.FTZ.RN.STRONG.GPU [R10.64], R52 ;  /* 0x000000340a00798e */ /* 0x000fe2000c10e792 */
[----:B------:R-:W-:-:S03]  /*51f0*/  LEA.HI.X R9, R4, c[0x0][0x2ec], R2, 0x2, P0 ;  /* 0x0000bb0004097a11 */ /* 0x000fc600000f1402 */
        /* <DEDUP_REMOVED lines=39> */
[----:B------:R-:W-:Y:S01]  /*5470*/  RED.E.ADD.F32.FTZ.RN.STRONG.GPU [R10.64+0xa000], R92 ;  /* 0x00a0005c0a00798e */ /* 0x000fe2000c10e792 */
[----:B------:R-:W-:-:S03]  /*5480*/  FMUL.FTZ R101, R101, c[0x0][0x298] ;  /* 0x0000a60065657a20 */ /* 0x000fc60000410000 */
        /* <DEDUP_REMOVED lines=14> */
[----:B------:R-:W-:Y:S01]  /*5570*/  RED.E.ADD.F32.FTZ.RN.STRONG.GPU [R8.64], R100 ;  /* 0x000000640800798e */ /* 0x000fe2000c10e792 */
        /* <DEDUP_REMOVED lines=86> */
[----:B------:R-:W-:Y:S05]  /*5ae0*/  EXIT ;  /* 0x000000000000794d */ /* 0x000fea0003800000 */
.L_x_58:
        /* <DEDUP_REMOVED lines=9> */
.L_x_2287:


//--------------------- .text._ZN7cutlass13device_kernelIN5flash19enable_sm80_to_sm89INS1_16FlashAttnBwdSm80INS1_25CollectiveMainloopBwdSm80ILi2ELi1EN4cute5tupleIJNS5_1CILi64EEENS7_ILi96EEENS7_ILi128EEEEEENS_10bfloat16_tEfNS_4arch4Sm80ELb0ELb0ELb0ELb0ELb1ELb0ELb0ELb0ELi2ELi2ELi2ELi2ELb1EEENS1_24CollectiveEpilogueBwdGQAISB_fSE_Li256ELb0ELb1EEENS1_19SingleTileSchedulerILb0ELb0ELb0ELi96EEEEEEEEEvNT_6ParamsE --------------------------
	.section	.text._ZN7cutlass13device_kernelIN5flash19enable_sm80_to_sm89INS1_16FlashAttnBwdSm80INS1_25CollectiveMainloopBwdSm80ILi2ELi1EN4cute5tupleIJNS5_1CILi64EEENS7_ILi96EEENS7_ILi128EEEEEENS_10bfloat16_tEfNS_4arch4Sm80ELb0ELb0ELb0ELb0ELb1ELb0ELb0ELb0ELi2ELi2ELi2ELi2ELb1EEENS1_24CollectiveEpilogueBwdGQAISB_fSE_Li256ELb0ELb1EEENS1_19SingleTileSchedulerILb0ELb0ELb0ELi96EEEEEEEEEvNT_6ParamsE,"ax",@progbits
	.sectioninfo	@"SHI_REGISTERS=255"
	.align	128
.text._ZN7cutlass13device_kernelIN5flash19enable_sm80_to_sm89INS1_16FlashAttnBwdSm80INS1_25CollectiveMainloopBwdSm80ILi2ELi1EN4cute5tupleIJNS5_1CILi64EEENS7_ILi96EEENS7_ILi128EEEEEENS_10bfloat16_tEfNS_4arch4Sm80ELb0ELb0ELb0ELb0ELb1ELb0ELb0ELb0ELi2ELi2ELi2ELi2ELb1EEENS1_24CollectiveEpilogueBwdGQAISB_fSE_Li256ELb0ELb1EEENS1_19SingleTileSchedulerILb0ELb0ELb0ELi96EEEEEEEEEvNT_6ParamsE:
        .type           _ZN7cutlass13device_kernelIN5flash19enable_sm80_to_sm89INS1_16FlashAttnBwdSm80INS1_25CollectiveMainloopBwdSm80ILi2ELi1EN4cute5tupleIJNS5_1CILi64EEENS7_ILi96EEENS7_ILi128EEEEEENS_10bfloat16_tEfNS_4arch4Sm80ELb0ELb0ELb0ELb0ELb1ELb0ELb0ELb0ELi2ELi2ELi2ELi2ELb1EEENS1_24CollectiveEpilogueBwdGQAISB_fSE_Li256ELb0ELb1EEENS1_19SingleTileSchedulerILb0ELb0ELb0ELi96EEEEEEEEEvNT_6ParamsE,@function
        .size           _ZN7cutlass13device_kernelIN5flash19enable_sm80_to_sm89INS1_16FlashAttnBwdSm80INS1_25CollectiveMainloopBwdSm80ILi2ELi1EN4cute5tupleIJNS5_1CILi64EEENS7_ILi96EEENS7_ILi128EEEEEENS_10bfloat16_tEfNS_4arch4Sm80ELb0ELb0ELb0ELb0ELb1ELb0ELb0ELb0ELi2ELi2ELi2ELi2ELb1EEENS1_24CollectiveEpilogueBwdGQAISB_fSE_Li256ELb0ELb1EEENS1_19SingleTileSchedulerILb0ELb0ELb0ELi96EEEEEEEEEvNT_6ParamsE,(.L_x_2288 - _ZN7cutlass13device_kernelIN5flash19enable_sm80_to_sm89INS1_16FlashAttnBwdSm80INS1_25CollectiveMainloopBwdSm80ILi2ELi1EN4cute5tupleIJNS5_1CILi64EEENS7_ILi96EEENS7_ILi128EEEEEENS_10bfloat16_tEfNS_4arch4Sm80ELb0ELb0ELb0ELb0ELb1ELb0ELb0ELb0ELi2ELi2ELi2ELi2ELb1EEENS1_24CollectiveEpilogueBwdGQAISB_fSE_Li256ELb0ELb1EEENS1_19SingleTileSchedulerILb0ELb0ELb0ELi96EEEEEEEEEvNT_6ParamsE)
        .other          _ZN7cutlass13device_kernelIN5flash19enable_sm80_to_sm89INS1_16FlashAttnBwdSm80INS1_25CollectiveMainloopBwdSm80ILi2ELi1EN4cute5tupleIJNS5_1CILi64EEENS7_ILi96EEENS7_ILi128EEEEEENS_10bfloat16_tEfNS_4arch4Sm80ELb0ELb0ELb0ELb0ELb1ELb0ELb0ELb0ELi2ELi2ELi2ELi2ELb1EEENS1_24CollectiveEpilogueBwdGQAISB_fSE_Li256ELb0ELb1EEENS1_19SingleTileSchedulerILb0ELb0ELb0ELi96EEEEEEEEEvNT_6ParamsE,@"STO_CUDA_ENTRY STV_DEFAULT"
_ZN7cutlass13device_kernelIN5flash19enable_sm80_to_sm89INS1_16FlashAttnBwdSm80INS1_25CollectiveMainloopBwdSm80ILi2ELi1EN4cute5tupleIJNS5_1CILi64EEENS7_ILi96EEENS7_ILi128EEEEEENS_10bfloat16_tEfNS_4arch4Sm80ELb0ELb0ELb0ELb0ELb1ELb0ELb0ELb0ELi2ELi2ELi2ELi2ELb1EEENS1_24CollectiveEpilogueBwdGQAISB_fSE_Li256ELb0ELb1EEENS1_19SingleTileSchedulerILb0ELb0ELb0ELi96EEEEEEEEEvNT_6ParamsE:
[----:B------:R-:W-:-:S03]  /*0000*/  MOV R1, c[0x0][0x28] ;  /* 0x00000a0000017a02 */ /* 0x000fc60000000f00 */
[----:B------:R-:W1:Y:S01]  /*0010*/  S2R R234, SR_CTAID.Z ;  /* 0x0000000000ea7919 */ /* 0x000e620000002700 */
[----:B------:R-:W-:Y:S02]  /*0020*/  IADD3 R1, R1, -0x8, RZ ;  /* 0xfffffff801017810 */ /* 0x000fe40007ffe0ff */
[----:B-1----:R-:W-:-:S13]  /*0030*/  ISETP.GE.AND P0, PT, R234, RZ, PT ;  /* 0x000000ffea00720c */ /* 0x002fda0003f06270 */
[----:B------:R-:W-:Y:S05]  /*0040*/  @!P0 EXIT ;  /* 0x000000000000894d */ /* 0x000fea0003800000 */
[----:B------:R-:W1:Y:S01]  /*0050*/  S2R R236, SR_TID.X ;  /* 0x0000000000ec7919 */ /* 0x000e620000002100 */
[----:B------:R-:W2:Y:S01]  /*0060*/  S2UR UR7, SR_CTAID.Y ;  /* 0x00000000000779c3 */ /* 0x000ea20000002600 */
[----:B------:R-:W-:Y:S01]  /*0070*/  ULDC.64 UR8, c[0x0][0x248] ;  /* 0x0000920000087ab9 */ /* 0x000fe20000000a00 */
[----:B------:R-:W-:Y:S01]  /*0080*/  SHF.R.S32.HI R233, RZ, 0x1f, R234 ;  /* 0x0000001fffe97819 */ /* 0x000fe200000114ea */
[----:B------:R-:W-:Y:S01]  /*0090*/  UISETP.NE.AND UP0, UPT, UR8, 0x1, UPT ;  /* 0x000000010800788c */ /* 0x000fe2000bf05270 */
[C---:B------:R-:W-:Y:S01]  /*00a0*/  IMAD.WIDE.U32 R6, R234.reuse, c[0x0][0x278], RZ ;  /* 0x00009e00ea067a25 */ /* 0x040fe200078e00ff */
[----:B------:R-:W-:Y:S01]  /*00b0*/  ULDC.64 UR4, c[0x0][0x270] ;  /* 0x00009c0000047ab9 */ /* 0x000fe20000000a00 */
[----:B------:R-:W-:Y:S01]  /*00c0*/  CS2R R138, SRZ ;  /* 0x00000000008a7805 */ /* 0x000fe2000001ff00 */
[----:B------:R-:W-:Y:S01]  /*00d0*/  ULDC.64 UR14, c[0x0][0x118] ;  /* 0x00004600000e7ab9 */ /* 0x000fe20000000a00 */
[C---:B------:R-:W-:Y:S01]  /*00e0*/  IMAD R232, R233.reuse, c[0x0][0x278], RZ ;  /* 0x00009e00e9e87a24 */ /* 0x040fe200078e02ff */
[----:B------:R-:W-:Y:S01]  /*00f0*/  CS2R R136, SRZ ;  /* 0x0000000000887805 */ /* 0x000fe2000001ff00 */
[----:B------:R-:W-:Y:S01]  /*0100*/  IMAD R22, R233, c[0x0][0x1e8], RZ ;  /* 0x00007a00e9167a24 */ /* 0x000fe200078e02ff */
[----:B------:R-:W-:Y:S01]  /*0110*/  CS2R R142, SRZ ;  /* 0x00000000008e7805 */ /* 0x000fe2000001ff00 */
[C---:B------:R-:W-:Y:S01]  /*0120*/  IMAD R232, R234.reuse, c[0x0][0x27c], R232 ;  /* 0x00009f00eae87a24 */ /* 0x040fe200078e02e8 */
[----:B------:R-:W-:Y:S01]  /*0130*/  CS2R R140, SRZ ;  /* 0x00000000008c7805 */ /* 0x000fe2000001ff00 */
[C---:B------:R-:W-:Y:S01]  /*0140*/  IMAD R22, R234.reuse, c[0x0][0x1ec], R22 ;  /* 0x00007b00ea167a24 */ /* 0x040fe200078e0216 */
[----:B------:R-:W-:Y:S01]  /*0150*/  CS2R R146, SRZ ;  /* 0x0000000000927805 */ /* 0x000fe2000001ff00 */
[----:B------:R-:W-:Y:S01]  /*0160*/  IMAD.IADD R232, R7, 0x1, R232 ;  /* 0x0000000107e87824 */ /* 0x000fe200078e02e8 */
[----:B------:R-:W-:Y:S01]  /*0170*/  CS2R R144, SRZ ;  /* 0x0000000000907805 */ /* 0x000fe2000001ff00 */
[----:B------:R-:W-:Y:S01]  /*0180*/  IMAD R20, R233, c[0x0][0x1b8], RZ ;  /* 0x00006e00e9147a24 */ /* 0x000fe200078e02ff */
[----:B------:R-:W-:Y:S01]  /*0190*/  CS2R R134, SRZ ;  /* 0x0000000000867805 */ /* 0x000fe2000001ff00 */
[----:B------:R-:W-:Y:S01]  /*01a0*/  IMAD.MOV.U32 R216, RZ, RZ, 0x40 ;  /* 0x00000040ffd87424 */ /* 0x000fe200078e00ff */
[----:B------:R-:W-:Y:S01]  /*01b0*/  CS2R R132, SRZ ;  /* 0x0000000000847805 */ /* 0x000fe2000001ff00 */
[----:B------:R-:W-:Y:S01]  /*01c0*/  IMAD R20, R234, c[0x0][0x1bc], R20 ;  /* 0x00006f00ea147a24 */ /* 0x000fe200078e0214 */
[----:B-1----:R-:W-:Y:S01]  /*01d0*/  SHF.R.S32.HI R2, RZ, 0x1f, R236 ;  /* 0x0000001fff027819 */ /* 0x002fe200000114ec */
[----:B------:R-:W-:Y:S01]  /*01e0*/  IMAD.SHL.U32 R246, R236, 0x4, RZ ;  /* 0x00000004ecf67824 */ /* 0x000fe200078e00ff */
[----:B--2---:R-:W-:Y:S01]  /*01f0*/  USHF.R.S32.HI UR6, URZ, 0x1f, UR7 ;  /* 0x0000001f3f067899 */ /* 0x004fe20008011407 */
[----:B------:R-:W-:Y:S01]  /*0200*/  IMAD.U32 R4, RZ, RZ, UR7 ;  /* 0x00000007ff047e24 */ /* 0x000fe2000f8e00ff */
[----:B------:R-:W-:Y:S01]  /*0210*/  LEA.HI R8, R2, R236, RZ, 0x3 ;  /* 0x000000ec02087211 */ /* 0x000fe200078f18ff */
[----:B------:R-:W-:Y:S01]  /*0220*/  UIMAD.WIDE.U32 UR10, UR7, UR9, URZ ;  /* 0x00000009070a72a5 */ /* 0x000fe2000f8e003f */
[----:B------:R-:W-:Y:S01]  /*0230*/  SHF.R.S32.HI R247, RZ, 0x1f, R246 ;  /* 0x0000001ffff77819 */ /* 0x000fe200000114f6 */
[----:B------:R-:W-:Y:S01]  /*0240*/  UIMAD UR4, UR6, UR4, URZ ;  /* 0x00000004060472a4 */ /* 0x000fe2000f8e023f */
[----:B------:R-:W-:Y:S01]  /*0250*/  LOP3.LUT R9, R8, 0xfffffff8, RZ, 0xc0, !PT ;  /* 0xfffffff808097812 */ /* 0x000fe200078ec0ff */
[----:B------:R-:W-:Y:S01]  /*0260*/  ULDC UR9, c[0x0][0x250] ;  /* 0x0000940000097ab9 */ /* 0x000fe20000000800 */
[----:B------:R-:W-:Y:S01]  /*0270*/  SHF.R.S32.HI R244, RZ, 0x3, R8 ;  /* 0x00000003fff47819 */ /* 0x000fe20000011408 */
[----:B------:R-:W-:Y:S01]  /*0280*/  IMAD.WIDE.U32 R4, R4, c[0x0][0x270], R246 ;  /* 0x00009c0004047a25 */ /* 0x000fe200078e00f6 */
[----:B------:R-:W-:Y:S01]  /*0290*/  UIMAD UR12, UR7, UR5, UR4 ;  /* 0x00000005070c72a4 */ /* 0x000fe2000f8e0204 */
[----:B------:R-:W-:Y:S01]  /*02a0*/  CS2R R130, SRZ ;  /* 0x0000000000827805 */ /* 0x000fe2000001ff00 */
[----:B------:R-:W-:Y:S01]  /*02b0*/  UMOV UR8, UR7 ;  /* 0x0000000700087c82 */ /* 0x000fe20008000000 */
[----:B------:R-:W-:Y:S01]  /*02c0*/  IMAD.IADD R9, R236, 0x1, -R9 ;  /* 0x00000001ec097824 */ /* 0x000fe200078e0a09 */
[----:B------:R-:W-:Y:S01]  /*02d0*/  @UP0 USHF.R.U32.HI UR8, URZ, UR9, UR11 ;  /* 0x000000093f080299 */ /* 0x000fe2000801160b */
[----:B------:R-:W-:Y:S01]  /*02e0*/  IADD3 R7, P0, R6, R4, RZ ;  /* 0x0000000406077210 */ /* 0x000fe20007f1e0ff */
[----:B------:R-:W-:Y:S01]  /*02f0*/  ULDC.64 UR4, c[0x0][0x1e0] ;  /* 0x0000780000047ab9 */ /* 0x000fe20000000a00 */
[----:B------:R-:W-:Y:S01]  /*0300*/  IMAD.SHL.U32 R14, R9, 0x8, RZ ;  /* 0x00000008090e7824 */ /* 0x000fe200078e00ff */
[----:B------:R-:W-:Y:S01]  /*0310*/  USHF.R.S32.HI UR9, URZ, 0x1f, UR8 ;  /* 0x0000001f3f097899 */ /* 0x000fe20008011408 */
[----:B------:R-:W-:Y:S01]  /*0320*/  IADD3.X R3, R232, UR12, R5, P0, !PT ;  /* 0x0000000ce8037c10 */ /* 0x000fe200087fe405 */
[----:B------:R-:W-:Y:S01]  /*0330*/  IMAD.U32 R5, RZ, RZ, UR8 ;  /* 0x00000008ff057e24 */ /* 0x000fe2000f8e00ff */
[----:B------:R-:W-:Y:S01]  /*0340*/  SHF.R.S32.HI R245, RZ, 0x1f, R244 ;  /* 0x0000001ffff57819 */ /* 0x000fe200000114f4 */
[----:B------:R-:W-:Y:S01]  /*0350*/  UIMAD UR4, UR9, UR4, URZ ;  /* 0x00000004090472a4 */ /* 0x000fe2000f8e023f */
[--C-:B------:R-:W-:Y:S01]  /*0360*/  SHF.R.S32.HI R15, RZ, 0x1f, R14.reuse ;  /* 0x0000001fff0f7819 */ /* 0x100fe2000001140e */
[----:B------:R-:W-:Y:S01]  /*0370*/  IMAD.SHL.U32 R235, R244, 0x40, RZ ;  /* 0x00000040f4eb7824 */ /* 0x000fe200078e00ff */
[----:B------:R-:W-:Y:S01]  /*0380*/  LEA.HI R4, R2, R236, RZ, 0x6 ;  /* 0x000000ec02047211 */ /* 0x000fe200078f30ff */
[----:B------:R-:W-:Y:S01]  /*0390*/  UIMAD UR10, UR8, UR5, UR4 ;  /* 0x00000005080a72a4 */ /* 0x000fe2000f8e0204 */
[----:B------:R-:W-:Y:S01]  /*03a0*/  IMAD R24, R245, c[0x0][0x178], RZ ;  /* 0x00005e00f5187a24 */ /* 0x000fe200078e02ff */
[----:B------:R-:W-:Y:S01]  /*03b0*/  ISETP.GE.AND P5, PT, R14, c[0x0][0x1cc], PT ;  /* 0x000073000e007a0c */ /* 0x000fe20003fa6270 */
[C---:B------:R-:W-:Y:S01]  /*03c0*/  IMAD.WIDE.U32 R10, R5.reuse, c[0x0][0x1e0], R14 ;  /* 0x00007800050a7a25 */ /* 0x040fe200078e000e */
[----:B------:R-:W-:Y:S01]  /*03d0*/  ULDC.64 UR4, c[0x0][0x1b0] ;  /* 0x00006c0000047ab9 */ /* 0x000fe20000000a00 */
[----:B------:R-:W-:Y:S01]  /*03e0*/  SHF.R.S32.HI R4, RZ, 0x6, R4 ;  /* 0x00000006ff047819 */ /* 0x000fe20000011404 */
[----:B------:R-:W-:Y:S01]  /*03f0*/  UIMAD UR4, UR9, UR4, URZ ;  /* 0x00000004090472a4 */ /* 0x000fe2000f8e023f */
[----:B------:R-:W-:Y:S01]  /*0400*/  IMAD.WIDE.U32 R12, R5, c[0x0][0x1b0], R14 ;  /* 0x00006c00050c7a25 */ /* 0x000fe200078e000e */
[----:B------:R-:W-:Y:S01]  /*0410*/  IADD3 R11, R11, UR10, RZ ;  /* 0x0000000a0b0b7c10 */ /* 0x000fe2000fffe0ff */
[----:B------:R-:W1:Y:S01]  /*0420*/  S2R R5, SR_CTAID.X ;  /* 0x0000000000057919 */ /* 0x000e620000002500 */
[----:B------:R-:W-:Y:S01]  /*0430*/  UIMAD UR8, UR8, UR5, UR4 ;  /* 0x00000005080872a4 */ /* 0x000fe2000f8e0204 */
[----:B------:R-:W-:Y:S01]  /*0440*/  IMAD R0, R245, c[0x0][0x208], RZ ;  /* 0x00008200f5007a24 */ /* 0x000fe200078e02ff */
[----:B------:R-:W-:Y:S01]  /*0450*/  LOP3.LUT R235, R235, 0x1c0, RZ, 0xc0, !PT ;  /* 0x000001c0ebeb7812 */ /* 0x000fe200078ec0ff */
[C---:B------:R-:W-:Y:S01]  /*0460*/  IMAD R24, R244.reuse, c[0x0][0x17c], R24 ;  /* 0x00005f00f4187a24 */ /* 0x040fe200078e0218 */
[----:B------:R-:W-:Y:S01]  /*0470*/  ULDC.64 UR4, c[0x0][0x180] ;  /* 0x0000600000047ab9 */ /* 0x000fe20000000a00 */
[C---:B------:R-:W-:Y:S01]  /*0480*/  IMAD.WIDE.U32 R18, R244.reuse, c[0x0][0x178], R14 ;  /* 0x00005e00f4127a25 */ /* 0x040fe200078e000e */
[----:B------:R-:W-:Y:S01]  /*0490*/  UIMAD UR4, UR6, UR4, URZ ;  /* 0x00000004060472a4 */ /* 0x000fe2000f8e023f */
[----:B------:R-:W-:Y:S01]  /*04a0*/  IADD3 R13, R13, UR8, RZ ;  /* 0x000000080d0d7c10 */ /* 0x000fe2000fffe0ff */
[----:B------:R-:W-:Y:S01]  /*04b0*/  UMOV UR11, 0x6 ;  /* 0x00000006000b7882 */ /* 0x000fe20000000000 */
[C---:B------:R-:W-:Y:S01]  /*04c0*/  IMAD R0, R244.reuse, c[0x0][0x20c], R0 ;  /* 0x00008300f4007a24 */ /* 0x040fe200078e0200 */
[----:B------:R-:W-:Y:S01]  /*04d0*/  UIMAD UR8, UR7, UR5, UR4 ;  /* 0x00000005070872a4 */ /* 0x000fe2000f8e0204 */
[----:B------:R-:W-:Y:S01]  /*04e0*/  IMAD.WIDE.U32 R16, R244, c[0x0][0x208], R14 ;  /* 0x00008200f4107a25 */ /* 0x000fe200078e000e */
[----:B------:R-:W-:Y:S01]  /*04f0*/  LOP3.LUT R6, R235, 0x38, R14, 0xf8, !PT ;  /* 0x00000038eb067812 */ /* 0x000fe200078ef80e */
[----:B------:R-:W-:Y:S01]  /*0500*/  ULDC.64 UR4, c[0x0][0x210] ;  /* 0x0000840000047ab9 */ /* 0x000fe20000000a00 */
[----:B------:R-:W-:Y:S01]  /*0510*/  SHF.R.U32.HI R235, RZ, 0x3, R235 ;  /* 0x00000003ffeb7819 */ /* 0x000fe200000116eb */
[----:B------:R-:W-:Y:S01]  /*0520*/  IMAD.IADD R25, R19, 0x1, R24 ;  /* 0x0000000113197824 */ /* 0x000fe200078e0218 */
[----:B------:R-:W-:Y:S01]  /*0530*/  UIMAD UR4, UR6, UR4, URZ ;  /* 0x00000004060472a4 */ /* 0x000fe2000f8e023f */
[----:B------:R-:W-:Y:S01]  /*0540*/  IMAD.IADD R17, R17, 0x1, R0 ;  /* 0x0000000111117824 */ /* 0x000fe200078e0200 */
[----:B------:R-:W-:Y:S01]  /*0550*/  CS2R R128, SRZ ;  /* 0x0000000000807805 */ /* 0x000fe2000001ff00 */
[----:B------:R-:W-:Y:S01]  /*0560*/  IMAD.MOV.U32 R24, RZ, RZ, R18 ;  /* 0x000000ffff187224 */ /* 0x000fe200078e0012 */
[----:B------:R-:W-:Y:S01]  /*0570*/  UIMAD UR4, UR7, UR5, UR4 ;  /* 0x00000005070472a4 */ /* 0x000fe2000f8e0204 */
[----:B------:R-:W-:Y:S01]  /*0580*/  IMAD.U32 R0, RZ, RZ, UR7 ;  /* 0x00000007ff007e24 */ /* 0x000fe2000f8e00ff */
[----:B------:R-:W-:Y:S01]  /*0590*/  CS2R R126, SRZ ;  /* 0x00000000007e7805 */ /* 0x000fe2000001ff00 */
[----:B------:R-:W-:Y:S01]  /*05a0*/  IMAD.WIDE.U32 R10, R234, c[0x0][0x1e8], R10 ;  /* 0x00007a00ea0a7a25 */ /* 0x000fe200078e000a */
[----:B------:R-:W-:Y:S01]  /*05b0*/  CS2R R124, SRZ ;  /* 0x00000000007c7805 */ /* 0x000fe2000001ff00 */
[----:B------:R-:W-:Y:S01]  /*05c0*/  CS2R R114, SRZ ;  /* 0x0000000000727805 */ /* 0x000fe2000001ff00 */
[----:B------:R-:W-:Y:S01]  /*05d0*/  CS2R R112, SRZ ;  /* 0x0000000000707805 */ /* 0x000fe2000001ff00 */
[----:B------:R-:W-:Y:S01]  /*05e0*/  IMAD.WIDE.U32 R24, R0, c[0x0][0x180], R24 ;  /* 0x0000600000187a25 */ /* 0x000fe200078e0018 */
[----:B------:R-:W-:Y:S01]  /*05f0*/  CS2R R118, SRZ ;  /* 0x0000000000767805 */ /* 0x000fe2000001ff00 */
[----:B------:R-:W-:Y:S01]  /*0600*/  CS2R R116, SRZ ;  /* 0x0000000000747805 */ /* 0x000fe2000001ff00 */
[----:B------:R-:W-:Y:S01]  /*0610*/  CS2R R122, SRZ ;  /* 0x00000000007a7805 */ /* 0x000fe2000001ff00 */
[----:B-1----:R-:W-:Y:S01]  /*0620*/  IMAD.WIDE R26, R5, 0x60, R244 ;  /* 0x00000060051a7825 */ /* 0x002fe200078e02f4 */
[----:B------:R-:W-:Y:S01]  /*0630*/  IADD3 R25, R25, UR8, RZ ;  /* 0x0000000819197c10 */ /* 0x000fe2000fffe0ff */
[----:B------:R-:W-:Y:S01]  /*0640*/  CS2R R120, SRZ ;  /* 0x0000000000787805 */ /* 0x000fe2000001ff00 */
[----:B------:R-:W-:Y:S01]  /*0650*/  CS2R R110, SRZ ;  /* 0x00000000006e7805 */ /* 0x000fe2000001ff00 */
[----:B------:R-:W-:Y:S01]  /*0660*/  IMAD.IADD R23, R11, 0x1, R22 ;  /* 0x000000010b177824 */ /* 0x000fe200078e0216 */
[----:B------:R-:W-:Y:S01]  /*0670*/  CS2R R108, SRZ ;  /* 0x00000000006c7805 */ /* 0x000fe2000001ff00 */
[----:B------:R-:W-:Y:S01]  /*0680*/  IMAD.MOV.U32 R22, RZ, RZ, R10 ;  /* 0x000000ffff167224 */ /* 0x000fe200078e000a */
[----:B------:R-:W-:Y:S01]  /*0690*/  CS2R R106, SRZ ;  /* 0x00000000006a7805 */ /* 0x000fe2000001ff00 */
[----:B------:R-:W-:Y:S01]  /*06a0*/  IMAD R11, R27, c[0x0][0x1d8], RZ ;  /* 0x000076001b0b7a24 */ /* 0x000fe200078e02ff */
[----:B------:R-:W-:Y:S01]  /*06b0*/  CS2R R104, SRZ ;  /* 0x0000000000687805 */ /* 0x000fe2000001ff00 */
[----:B------:R-:W-:Y:S01]  /*06c0*/  IMAD.WIDE.U32 R12, R234, c[0x0][0x1b8], R12 ;  /* 0x00006e00ea0c7a25 */ /* 0x000fe200078e000c */
[----:B------:R-:W-:Y:S01]  /*06d0*/  CS2R R102, SRZ ;  /* 0x0000000000667805 */ /* 0x000fe2000001ff00 */
[----:B------:R-:W-:Y:S01]  /*06e0*/  CS2R R100, SRZ ;  /* 0x0000000000647805 */ /* 0x000fe2000001ff00 */
[----:B------:R-:W-:Y:S01]  /*06f0*/  CS2R R90, SRZ ;  /* 0x00000000005a7805 */ /* 0x000fe2000001ff00 */
[----:B------:R-:W-:Y:S01]  /*0700*/  IMAD R10, R233, c[0x0][0x188], RZ ;  /* 0x00006200e90a7a24 */ /* 0x000fe200078e02ff */
[----:B------:R-:W-:Y:S01]  /*0710*/  CS2R R88, SRZ ;  /* 0x0000000000587805 */ /* 0x000fe2000001ff00 */
[----:B------:R-:W-:Y:S01]  /*0720*/  IMAD.U32 R18, RZ, RZ, UR7 ;  /* 0x00000007ff127e24 */ /* 0x000fe2000f8e00ff */
[----:B------:R-:W-:Y:S01]  /*0730*/  CS2R R94, SRZ ;  /* 0x00000000005e7805 */ /* 0x000fe2000001ff00 */
[C---:B------:R-:W-:Y:S01]  /*0740*/  IMAD R11, R26.reuse, c[0x0][0x1dc], R11 ;  /* 0x000077001a0b7a24 */ /* 0x040fe200078e020b */
[----:B------:R-:W-:Y:S01]  /*0750*/  CS2R R92, SRZ ;  /* 0x00000000005c7805 */ /* 0x000fe2000001ff00 */
[----:B------:R-:W-:Y:S01]  /*0760*/  IMAD.WIDE.U32 R22, R26, c[0x0][0x1d8], R22 ;  /* 0x000076001a167a25 */ /* 0x000fe200078e0016 */
[----:B------:R-:W-:Y:S01]  /*0770*/  CS2R R98, SRZ ;  /* 0x0000000000627805 */ /* 0x000fe2000001ff00 */
[----:B------:R-:W-:Y:S01]  /*0780*/  CS2R R96, SRZ ;  /* 0x0000000000607805 */ /* 0x000fe2000001ff00 */
[----:B------:R-:W-:Y:S01]  /*0790*/  CS2R R86, SRZ ;  /* 0x0000000000567805 */ /* 0x000fe2000001ff00 */
[----:B------:R-:W-:Y:S01]  /*07a0*/  IMAD.IADD R21, R13, 0x1, R20 ;  /* 0x000000010d157824 */ /* 0x000fe200078e0214 */
[----:B------:R-:W-:Y:S01]  /*07b0*/  CS2R R84, SRZ ;  /* 0x0000000000547805 */ /* 0x000fe2000001ff00 */
[----:B------:R-:W-:Y:S01]  /*07c0*/  IMAD.SHL.U32 R229, R4, 0x200, RZ ;  /* 0x0000020004e57824 */ /* 0x000fe200078e00ff */
[----:B------:R-:W-:Y:S01]  /*07d0*/  CS2R R82, SRZ ;  /* 0x0000000000527805 */ /* 0x000fe2000001ff00 */
[----:B------:R-:W-:Y:S01]  /*07e0*/  IMAD.MOV.U32 R20, RZ, RZ, R12 ;  /* 0x000000ffff147224 */ /* 0x000fe200078e000c */
[----:B------:R-:W-:Y:S01]  /*07f0*/  IADD3 R12, -R244, c[0x0][0x198], RZ ;  /* 0x00006600f40c7a10 */ /* 0x000fe20007ffe1ff */
[C---:B------:R-:W-:Y:S01]  /*0800*/  IMAD R10, R234.reuse, c[0x0][0x18c], R10 ;  /* 0x00006300ea0a7a24 */ /* 0x040fe200078e020a */
[----:B------:R-:W-:Y:S01]  /*0810*/  LOP3.LUT R235, R229, R6, R235, 0xf6, !PT ;  /* 0x00000006e5eb7212 */ /* 0x000fe200078ef6eb */
[----:B------:R-:W-:Y:S01]  /*0820*/  IMAD.WIDE.U32 R24, R234, c[0x0][0x188], R24 ;  /* 0x00006200ea187a25 */ /* 0x000fe200078e0018 */
[----:B------:R-:W-:Y:S01]  /*0830*/  CS2R R80, SRZ ;  /* 0x0000000000507805 */ /* 0x000fe2000001ff00 */
[----:B------:R-:W-:Y:S01]  /*0840*/  CS2R R78, SRZ ;  /* 0x00000000004e7805 */ /* 0x000fe2000001ff00 */
[----:B------:R-:W-:Y:S01]  /*0850*/  CS2R R76, SRZ ;  /* 0x00000000004c7805 */ /* 0x000fe2000001ff00 */
[----:B------:R-:W-:Y:S01]  /*0860*/  IMAD R0, R27, c[0x0][0x1a8], RZ ;  /* 0x00006a001b007a24 */ /* 0x000fe200078e02ff */
[----:B------:R-:W-:Y:S01]  /*0870*/  LEA R240, P1, R24, c[0x0][0x160], 0x1 ;  /* 0x0000580018f07a11 */ /* 0x000fe200078208ff */
[----:B------:R-:W-:Y:S01]  /*0880*/  IMAD.WIDE.U32 R18, R18, c[0x0][0x210], R16 ;  /* 0x0000840012127a25 */ /* 0x000fe200078e0010 */
[----:B------:R-:W-:Y:S01]  /*0890*/  LEA R16, P0, R22, c[0x0][0x1c0], 0x1 ;  /* 0x0000700016107a11 */ /* 0x000fe200078008ff */
[----:B------:R-:W-:Y:S01]  /*08a0*/  CS2R R66, SRZ ;  /* 0x0000000000427805 */ /* 0x000fe2000001ff00 */
[----:B------:R-:W-:Y:S01]  /*08b0*/  CS2R R64, SRZ ;  /* 0x0000000000407805 */ /* 0x000fe2000001ff00 */
[----:B------:R-:W-:Y:S01]  /*08c0*/  IMAD.IADD R11, R23, 0x1, R11 ;  /* 0x00000001170b7824 */ /* 0x000fe200078e020b */
[----:B------:R-:W-:Y:S01]  /*08d0*/  IADD3 R19, R19, UR4, RZ ;  /* 0x0000000413137c10 */ /* 0x000fe2000fffe0ff */
[----:B------:R-:W-:Y:S01]  /*08e0*/  IMAD.IADD R10, R25, 0x1, R10 ;  /* 0x00000001190a7824 */ /* 0x000fe200078e020a */
[----:B------:R-:W-:Y:S01]  /*08f0*/  ULDC.64 UR4, c[0x0][0x1d8] ;  /* 0x0000760000047ab9 */ /* 0x000fe20000000a00 */
[----:B------:R-:W-:Y:S01]  /*0900*/  IMAD R0, R26, c[0x0][0x1ac], R0 ;  /* 0x00006b001a007a24 */ /* 0x000fe200078e0200 */
[----:B------:R-:W-:Y:S01]  /*0910*/  LEA.HI.X R17, R22, c[0x0][0x1c4], R11, 0x1, P0 ;  /* 0x0000710016117a11 */ /* 0x000fe200000f0c0b */
[----:B------:R-:W-:Y:S01]  /*0920*/  IMAD.WIDE.U32 R20, R26, c[0x0][0x1a8], R20 ;  /* 0x00006a001a147a25 */ /* 0x000fe200078e0014 */
[----:B------:R-:W-:Y:S01]  /*0930*/  LEA.HI.X R241, R24, c[0x0][0x164], R10, 0x1, P1 ;  /* 0x0000590018f17a11 */ /* 0x000fe200008f0c0a */
[----:B------:R-:W-:Y:S01]  /*0940*/  USHF.L.U32 UR8, UR4, 0x6, URZ ;  /* 0x0000000604087899 */ /* 0x000fe2000800063f */
[----:B------:R-:W-:Y:S01]  /*0950*/  CS2R R70, SRZ ;  /* 0x0000000000467805 */ /* 0x000fe2000001ff00 */
[----:B------:R-:W-:Y:S01]  /*0960*/  IMAD R6, R233, c[0x0][0x218], RZ ;  /* 0x00008600e9067a24 */ /* 0x000fe200078e02ff */
[----:B------:R-:W-:Y:S01]  /*0970*/  USHF.L.U64.HI UR9, UR4, UR11, UR5 ;  /* 0x0000000b04097299 */ /* 0x000fe20008010205 */
[----:B------:R-:W-:Y:S01]  /*0980*/  IMAD.IADD R11, R21, 0x1, R0 ;  /* 0x00000001150b7824 */ /* 0x000fe200078e0200 */
[----:B------:R-:W-:Y:S01]  /*0990*/  IADD3 R0, R14, 0x40, RZ ;  /* 0x000000400e007810 */ /* 0x000fe20007ffe0ff */
[----:B------:R-:W-:Y:S01]  /*09a0*/  IMAD R10, R234, c[0x0][0x21c], R6 ;  /* 0x00008700ea0a7a24 */ /* 0x000fe200078e0206 */
[----:B------:R-:W-:Y:S01]  /*09b0*/  ULDC.64 UR4, c[0x0][0x1a8] ;  /* 0x00006a0000047ab9 */ /* 0x000fe20000000a00 */
[----:B------:R-:W-:Y:S01]  /*09c0*/  IMAD R6, R5, -0x60, R12 ;  /* 0xffffffa005067824 */ /* 0x000fe200078e020c */
[----:B------:R-:W-:Y:S01]  /*09d0*/  ISETP.GE.AND P4, PT, R0, c[0x0][0x1cc], PT ;  /* 0x0000730000007a0c */ /* 0x000fe20003f86270 */
[----:B------:R-:W-:Y:S01]  /*09e0*/  IMAD.WIDE.U32 R18, R234, c[0x0][0x218], R18 ;  /* 0x00008600ea127a25 */ /* 0x000fe200078e0012 */
[----:B------:R-:W-:Y:S01]  /*09f0*/  LEA R12, P0, R20, c[0x0][0x190], 0x1 ;  /* 0x00006400140c7a11 */ /* 0x000fe200078008ff */
[----:B------:R-:W-:Y:S01]  /*0a00*/  USHF.L.U32 UR10, UR4, 0x6, URZ ;  /* 0x00000006040a7899 */ /* 0x000fe2000800063f */
[C---:B------:R-:W-:Y:S01]  /*0a10*/  ISETP.LT.OR P1, PT, R6.reuse, 0x1, P5 ;  /* 0x000000010600780c */ /* 0x040fe20002f21670 */
[----:B------:R-:W-:Y:S01]  /*0a20*/  IMAD.IADD R10, R19, 0x1, R10 ;  /* 0x00000001130a7824 */ /* 0x000fe200078e020a */
[----:B------:R-:W-:Y:S01]  /*0a30*/  ISETP.LT.OR P3, PT, R6, 0x1, P4 ;  /* 0x000000010600780c */ /* 0x000fe20002761670 */
[----:B------:R-:W-:Y:S01]  /*0a40*/  IMAD.SHL.U32 R235, R235, 0x2, RZ ;  /* 0x00000002ebeb7824 */ /* 0x000fe200078e00ff */
[----:B------:R-:W-:Y:S01]  /*0a50*/  LEA.HI.X R13, R20, c[0x0][0x194], R11, 0x1, P0 ;  /* 0x00006500140d7a11 */ /* 0x000fe200000f0c0b */
[----:B------:R-:W-:Y:S01]  /*0a60*/  USHF.L.U64.HI UR5, UR4, UR11, UR5 ;  /* 0x0000000b04057299 */ /* 0x000fe20008010205 */
[----:B------:R-:W-:Y:S01]  /*0a70*/  LEA R238, P0, R18, c[0x0][0x1f0], 0x1 ;  /* 0x00007c0012ee7a11 */ /* 0x000fe200078008ff */
[----:B------:R-:W-:Y:S01]  /*0a80*/  IMAD.MOV.U32 R206, RZ, RZ, 0x20 ;  /* 0x00000020ffce7424 */ /* 0x000fe200078e00ff */
[----:B------:R-:W-:Y:S01]  /*0a90*/  ISETP.LT.OR P2, PT, R6, 0x21, P5 ;  /* 0x000000210600780c */ /* 0x000fe20002f41670 */
[----:B------:R-:W-:Y:S01]  /*0aa0*/  IMAD R242, R233, c[0x0][0x290], RZ ;  /* 0x0000a400e9f27a24 */ /* 0x000fe200078e02ff */
[----:B------:R-:W-:Y:S01]  /*0ab0*/  LEA.HI.X R239, R18, c[0x0][0x1f4], R10, 0x1, P0 ;  /* 0x00007d0012ef7a11 */ /* 0x000fe200000f0c0a */
[----:B------:R-:W-:Y:S01]  /*0ac0*/  IMAD.U32 R10, RZ, RZ, UR8 ;  /* 0x00000008ff0a7e24 */ /* 0x000fe2000f8e00ff */
[----:B------:R-:W-:Y:S01]  /*0ad0*/  IADD3 R18, P0, R16, UR8, RZ ;  /* 0x0000000810127c10 */ /* 0x000fe2000ff1e0ff */
[----:B------:R1:W-:Y:S01]  /*0ae0*/  LDGSTS.E.BYPASS.LTC128B.128 [R235+0x6080], [R16.64], !P1 ;  /* 0x0608000010eb7fae */ /* 0x0003e2000c901d4e */
[----:B------:R-:W-:Y:S01]  /*0af0*/  ISETP.LT.OR P5, PT, R6, 0x41, P5 ;  /* 0x000000410600780c */ /* 0x000fe20002fa1670 */
[----:B------:R-:W-:Y:S01]  /*0b00*/  IMAD R242, R234, c[0x0][0x294], R242 ;  /* 0x0000a500eaf27a24 */ /* 0x000fe200078e02f2 */
[----:B------:R-:W-:Y:S01]  /*0b10*/  IADD3.X R19, R17, UR9, RZ, P0, !PT ;  /* 0x0000000911137c10 */ /* 0x000fe200087fe4ff */
[----:B------:R1:W-:Y:S01]  /*0b20*/  LDGSTS.E.BYPASS.LTC128B.128 [R235+0x9080], [R16.64+0x80], !P3 ;  /* 0x0908008010eb7fae */ /* 0x0003e2000d901d4e */
[----:B------:R-:W-:Y:S01]  /*0b30*/  ISETP.LT.OR P3, PT, R6, 0x21, P4 ;  /* 0x000000210600780c */ /* 0x000fe20002761670 */
[----:B------:R-:W-:Y:S01]  /*0b40*/  IMAD.MOV.U32 R226, RZ, RZ, 0x10 ;  /* 0x00000010ffe27424 */ /* 0x000fe200078e00ff */
[----:B------:R-:W-:Y:S01]  /*0b50*/  IADD3 R10, P1, P0, R10, 0x80, R16 ;  /* 0x000000800a0a7810 */ /* 0x000fe2000783e010 */
[----:B------:R2:W-:Y:S01]  /*0b60*/  LDGSTS.E.BYPASS.LTC128B.128 [R235+0x7080], [R18.64], !P2 ;  /* 0x0708000012eb7fae */ /* 0x0005e2000d101d4e */
[----:B------:R-:W-:Y:S01]  /*0b70*/  ISETP.LT.OR P4, PT, R6, 0x41, P4 ;  /* 0x000000410600780c */ /* 0x000fe20002781670 */
[----:B------:R-:W-:Y:S01]  /*0b80*/  CS2R R68, SRZ ;  /* 0x0000000000447805 */ /* 0x000fe2000001ff00 */
[----:B------:R-:W-:Y:S01]  /*0b90*/  IADD3.X R11, RZ, UR9, R17, P1, P0 ;  /* 0x00000009ff0b7c10 */ /* 0x000fe20008fe0411 */
[----:B------:R-:W-:Y:S01]  /*0ba0*/  CS2R R74, SRZ ;  /* 0x00000000004a7805 */ /* 0x000fe2000001ff00 */
[----:B------:R-:W-:Y:S01]  /*0bb0*/  ISETP.GE.AND P1, PT, R14, c[0x0][0x19c], PT ;  /* 0x000067000e007a0c */ /* 0x000fe20003f26270 */
[----:B------:R-:W-:Y:S01]  /*0bc0*/  CS2R R72, SRZ ;  /* 0x0000000000487805 */ /* 0x000fe2000001ff00 */
[----:B------:R-:W-:Y:S01]  /*0bd0*/  ISETP.GE.AND P0, PT, R0, c[0x0][0x19c], PT ;  /* 0x0000670000007a0c */ /* 0x000fe20003f06270 */
[----:B------:R-:W-:Y:S01]  /*0be0*/  CS2R R62, SRZ ;  /* 0x00000000003e7805 */ /* 0x000fe2000001ff00 */
[----:B------:R-:W-:Y:S01]  /*0bf0*/  CS2R R60, SRZ ;  /* 0x00000000003c7805 */ /* 0x000fe2000001ff00 */
[----:B------:R3:W-:Y:S01]  /*0c00*/  LDGSTS.E.BYPASS.LTC128B.128 [R235+0xa080], [R10.64], !P3 ;  /* 0x0a0800000aeb7fae */ /* 0x0007e2000d901d4e */
[C---:B------:R-:W-:Y:S01]  /*0c10*/  ISETP.LT.OR P3, PT, R6.reuse, 0x1, P1 ;  /* 0x000000010600780c */ /* 0x040fe20000f61670 */
[----:B------:R-:W-:Y:S01]  /*0c20*/  CS2R R58, SRZ ;  /* 0x00000000003a7805 */ /* 0x000fe2000001ff00 */
[----:B------:R-:W-:Y:S01]  /*0c30*/  ISETP.LT.OR P6, PT, R6, 0x21, P0 ;  /* 0x000000210600780c */ /* 0x000fe200007c1670 */
[----:B------:R-:W-:Y:S01]  /*0c40*/  CS2R R56, SRZ ;  /* 0x0000000000387805 */ /* 0x000fe2000001ff00 */
[----:B------:R-:W-:Y:S01]  /*0c50*/  CS2R R54, SRZ ;  /* 0x0000000000367805 */ /* 0x000fe2000001ff00 */
[----:B------:R-:W-:Y:S01]  /*0c60*/  CS2R R52, SRZ ;  /* 0x0000000000347805 */ /* 0x000fe2000001ff00 */
[----:B--2---:R-:W-:-:S04]  /*0c70*/  IADD3 R18, P2, R18, UR8, RZ ;  /* 0x0000000812127c10 */ /* 0x004fc8000ff5e0ff */
[----:B------:R-:W-:Y:S01]  /*0c80*/  IADD3.X R19, R19, UR9, RZ, P2, !PT ;  /* 0x0000000913137c10 */ /* 0x000fe200097fe4ff */
[----:B------:R-:W-:Y:S01]  /*0c90*/  ULDC.64 UR8, c[0x0][0x178] ;  /* 0x00005e0000087ab9 */ /* 0x000fe20000000a00 */
[C---:B------:R-:W-:Y:S01]  /*0ca0*/  ISETP.LT.OR P2, PT, R6.reuse, 0x1, P0 ;  /* 0x000000010600780c */ /* 0x040fe20000741670 */
[----:B------:R-:W-:Y:S01]  /*0cb0*/  USHF.L.U64.HI UR9, UR8, UR11, UR9 ;  /* 0x0000000b08097299 */ /* 0x000fe20008010209 */
[----:B------:R-:W-:Y:S01]  /*0cc0*/  ISETP.LT.OR P0, PT, R6, 0x41, P0 ;  /* 0x000000410600780c */ /* 0x000fe20000701670 */
[----:B------:R2:W-:Y:S01]  /*0cd0*/  LDGSTS.E.BYPASS.LTC128B.128 [R235+0x8080], [R18.64], !P5 ;  /* 0x0808000012eb7fae */ /* 0x0005e2000e901d4e */
[----:B-1----:R-:W-:Y:S01]  /*0ce0*/  IADD3 R16, P5, R12, UR10, RZ ;  /* 0x0000000a0c107c10 */ /* 0x002fe2000ffbe0ff */
[----:B---3--:R-:W-:Y:S01]  /*0cf0*/  IMAD.SHL.U32 R10, R9, 0x40, RZ ;  /* 0x00000040090a7824 */ /* 0x008fe200078e00ff */
[----:B------:R-:W-:Y:S01]  /*0d00*/  ULDC UR11, c[0x0][0x168] ;  /* 0x00005a00000b7ab9 */ /* 0x000fe20000000800 */
[----:B------:R2:W-:Y:S01]  /*0d10*/  LDGSTS.E.BYPASS.LTC128B.128 [R235+0xb080], [R18.64+0x80], !P4 ;  /* 0x0b08008012eb7fae */ /* 0x0005e2000e101d4e */
[C---:B------:R-:W-:Y:S01]  /*0d20*/  ISETP.LT.OR P4, PT, R6.reuse, 0x21, P1 ;  /* 0x000000210600780c */ /* 0x040fe20000f81670 */
[----:B------:R-:W-:Y:S01]  /*0d30*/  UISETP.GE.AND UP0, UPT, UR11, 0x1, UPT ;  /* 0x000000010b00788c */ /* 0x000fe2000bf06270 */
[----:B------:R-:W-:Y:S01]  /*0d40*/  ISETP.LT.OR P1, PT, R6, 0x41, P1 ;  /* 0x000000410600780c */ /* 0x000fe20000f21670 */
[----:B------:R-:W-:Y:S01]  /*0d50*/  IMAD.U32 R6, RZ, RZ, UR10 ;  /* 0x0000000aff067e24 */ /* 0x000fe2000f8e00ff */
[----:B------:R-:W0:Y:S01]  /*0d60*/  LDGDEPBAR ;  /* 0x00000000000079af */ /* 0x000e220000000000 */
[----:B------:R-:W-:-:S03]  /*0d70*/  IADD3.X R17, R13, UR5, RZ, P5, !PT ;  /* 0x000000050d117c10 */ /* 0x000fc6000affe4ff */
[----:B------:R1:W-:Y:S04]  /*0d80*/  LDGSTS.E.BYPASS.LTC128B.128 [R235+0x80], [R12.64], !P3 ;  /* 0x000800000ceb7fae */ /* 0x0003e8000d901d4e */
[----:B------:R1:W-:Y:S04]  /*0d90*/  LDGSTS.E.BYPASS.LTC128B.128 [R235+0x3080], [R12.64+0x80], !P2 ;  /* 0x030800800ceb7fae */ /* 0x0003e8000d101d4e */
[----:B------:R3:W-:Y:S01]  /*0da0*/  LDGSTS.E.BYPASS.LTC128B.128 [R235+0x1080], [R16.64], !P4 ;  /* 0x0108000010eb7fae */ /* 0x0007e2000e101d4e */
[----:B------:R-:W-:Y:S02]  /*0db0*/  ISETP.GE.AND P4, PT, R14, c[0x0][0x16c], PT ;  /* 0x00005b000e007a0c */ /* 0x000fe40003f86270 */
[----:B--2---:R-:W-:-:S02]  /*0dc0*/  IADD3 R18, P3, P2, R6, 0x80, R12 ;  /* 0x0000008006127810 */ /* 0x004fc40007a7e00c */
[C---:B------:R-:W-:Y:S02]  /*0dd0*/  LEA R6, P5, R7.reuse, c[0x0][0x258], 0x2 ;  /* 0x0000960007067a11 */ /* 0x040fe400078a10ff */
[----:B------:R-:W-:Y:S02]  /*0de0*/  IADD3.X R19, RZ, UR5, R13, P3, P2 ;  /* 0x00000005ff137c10 */ /* 0x000fe40009fe440d */
[----:B------:R-:W-:Y:S02]  /*0df0*/  ISETP.GE.AND P3, PT, R0, c[0x0][0x16c], PT ;  /* 0x00005b0000007a0c */ /* 0x000fe40003f66270 */
[----:B------:R-:W-:Y:S01]  /*0e00*/  LEA.HI.X R7, R7, c[0x0][0x25c], R3, 0x2, P5 ;  /* 0x0000970007077a11 */ /* 0x000fe200028f1403 */
[----:B------:R2:W-:Y:S01]  /*0e10*/  LDGSTS.E.BYPASS.LTC128B.128 [R235+0x4080], [R18.64], !P6 ;  /* 0x0408000012eb7fae */ /* 0x0005e2000f101d4e */
[----:B------:R-:W-:Y:S02]  /*0e20*/  SEL R11, RZ, 0x2, P3 ;  /* 0x00000002ff0b7807 */ /* 0x000fe40001800000 */
[----:B-1----:R-:W-:-:S02]  /*0e30*/  LOP3.LUT R12, R10, 0x1c0, RZ, 0xc0, !PT ;  /* 0x000001c00a0c7812 */ /* 0x002fc400078ec0ff */
[----:B------:R-:W-:Y:S02]  /*0e40*/  SEL R10, RZ, 0x1, P4 ;  /* 0x00000001ff0a7807 */ /* 0x000fe40002000000 */
[----:B---3--:R-:W-:Y:S01]  /*0e50*/  IADD3 R16, P2, R16, UR10, RZ ;  /* 0x0000000a10107c10 */ /* 0x008fe2000ff5e0ff */
[----:B------:R-:W-:Y:S01]  /*0e60*/  USHF.L.U32 UR10, UR8, 0x6, URZ ;  /* 0x00000006080a7899 */ /* 0x000fe2000800063f */
[----:B------:R-:W-:Y:S01]  /*0e70*/  LOP3.LUT R13, R12, 0x8, R8, 0xf8, !PT ;  /* 0x000000080c0d7812 */ /* 0x000fe200078ef808 */
[----:B------:R-:W-:Y:S01]  /*0e80*/  IMAD.IADD R10, R11, 0x1, R10 ;  /* 0x000000010b0a7824 */ /* 0x000fe200078e020a */
[----:B------:R-:W-:Y:S01]  /*0e90*/  IADD3.X R17, R17, UR5, RZ, P2, !PT ;  /* 0x0000000511117c10 */ /* 0x000fe200097fe4ff */
[----:B------:R-:W-:Y:S01]  /*0ea0*/  ULDC.64 UR4, c[0x0][0x288] ;  /* 0x0000a20000047ab9 */ /* 0x000fe20000000a00 */
[----:B------:R-:W-:Y:S01]  /*0eb0*/  SHF.R.U32.HI R12, RZ, 0x3, R12 ;  /* 0x00000003ff0c7819 */ /* 0x000fe2000001160c */
[----:B------:R-:W-:Y:S01]  /*0ec0*/  UIMAD UR4, UR6, UR4, URZ ;  /* 0x00000004060472a4 */ /* 0x000fe2000f8e023f */
[----:B------:R-:W-:Y:S01]  /*0ed0*/  LOP3.LUT P6, RZ, R10, 0x1, RZ, 0xc0, !PT ;  /* 0x000000010aff7812 */ /* 0x000fe200078cc0ff */
[----:B------:R1:W-:Y:S01]  /*0ee0*/  LDGSTS.E.BYPASS.LTC128B.128 [R235+0x2080], [R16.64], !P1 ;  /* 0x0208000010eb7fae */ /* 0x0003e2000c901d4e */
[----:B------:R-:W-:Y:S01]  /*0ef0*/  LOP3.LUT R229, R229, R13, R12, 0xf6, !PT ;  /* 0x0000000de5e57212 */ /* 0x000fe200078ef60c */
[----:B------:R-:W-:Y:S01]  /*0f00*/  IMAD.U32 R12, RZ, RZ, UR10 ;  /* 0x0000000aff0c7e24 */ /* 0x000fe2000f8e00ff */
[C---:B------:R-:W-:Y:S01]  /*0f10*/  LOP3.LUT P1, RZ, R9.reuse, 0x2, RZ, 0xc0, !PT ;  /* 0x0000000209ff7812 */ /* 0x040fe2000782c0ff */
[----:B------:R1:W-:Y:S01]  /*0f20*/  LDGSTS.E.BYPASS.LTC128B.128 [R235+0x5080], [R16.64+0x80], !P0 ;  /* 0x0508008010eb7fae */ /* 0x0003e2000c101d4e */
[----:B------:R-:W-:Y:S01]  /*0f30*/  LOP3.LUT P0, RZ, R9, 0x4, RZ, 0xc0, !PT ;  /* 0x0000000409ff7812 */ /* 0x000fe2000780c0ff */
[----:B------:R-:W-:Y:S01]  /*0f40*/  IMAD.SHL.U32 R229, R229, 0x2, RZ ;  /* 0x00000002e5e57824 */ /* 0x000fe200078e00ff */
[----:B------:R-:W-:Y:S01]  /*0f50*/  SEL R206, R206, 0xffffffe0, !P1 ;  /* 0xffffffe0cece7807 */ /* 0x000fe20004800000 */
[----:B------:R-:W0:Y:S01]  /*0f60*/  LDGDEPBAR ;  /* 0x00000000000079af */ /* 0x000e220000000000 */
[----:B------:R-:W-:Y:S01]  /*0f70*/  SEL R216, R216, 0xffffffc0, !P0 ;  /* 0xffffffc0d8d87807 */ /* 0x000fe20004000000 */
[----:B------:R-:W-:Y:S01]  /*0f80*/  UIMAD UR4, UR7, UR5, UR4 ;  /* 0x00000005070472a4 */ /* 0x000fe2000f8e0204 */
[----:B------:R-:W-:Y:S01]  /*0f90*/  LOP3.LUT P5, RZ, R10, 0x2, RZ, 0xc0, !PT ;  /* 0x000000020aff7812 */ /* 0x000fe200078ac0ff */
[C---:B------:R-:W-:Y:S01]  /*0fa0*/  IMAD.IADD R218, R229.reuse, 0x1, R206 ;  /* 0x00000001e5da7824 */ /* 0x040fe200078e02ce */
[----:B------:R-:W-:Y:S01]  /*0fb0*/  IADD3 R12, P1, P0, R12, 0x80, R240 ;  /* 0x000000800c0c7810 */ /* 0x000fe2000783e0f0 */
[----:B------:R-:W-:Y:S01]  /*0fc0*/  IMAD.IADD R217, R229, 0x1, R216 ;  /* 0x00000001e5d97824 */ /* 0x000fe200078e02d8 */
[----:B------:R-:W-:Y:S01]  /*0fd0*/  IADD3 R10, -R244, c[0x0][0x168], RZ ;  /* 0x00005a00f40a7a10 */ /* 0x000fe20007ffe1ff */
[----:B------:R-:W-:Y:S01]  /*0fe0*/  IMAD.SHL.U32 R9, R9, 0x20, RZ ;  /* 0x0000002009097824 */ /* 0x000fe200078e00ff */
[----:B------:R-:W-:Y:S01]  /*0ff0*/  IADD3.X R13, RZ, UR9, R241, P1, P0 ;  /* 0x00000009ff0d7c10 */ /* 0x000fe20008fe04f1 */
[----:B------:R-:W-:Y:S01]  /*1000*/  IMAD.IADD R206, R206, 0x1, R217 ;  /* 0x00000001cece7824 */ /* 0x000fe200078e02d9 */
[----:B------:R-:W-:-:S02]  /*1010*/  ISETP.LT.OR P0, PT, R10, 0x1, !P6 ;  /* 0x000000010a00780c */ /* 0x000fc40007701670 */
[C---:B------:R-:W-:Y:S02]  /*1020*/  ISETP.LT.OR P1, PT, R10.reuse, 0x1, !P5 ;  /* 0x000000010a00780c */ /* 0x040fe40006f21670 */
[C---:B------:R-:W-:Y:S02]  /*1030*/  ISETP.LT.OR P6, PT, R10.reuse, 0x21, !P6 ;  /* 0x000000210a00780c */ /* 0x040fe400077c1670 */
[----:B------:R-:W-:Y:S02]  /*1040*/  ISETP.LT.OR P5, PT, R10, 0x21, !P5 ;  /* 0x000000210a00780c */ /* 0x000fe40006fa1670 */
[----:B-1----:R-:W-:Y:S01]  /*1050*/  IADD3 R16, P2, R240, UR10, RZ ;  /* 0x0000000af0107c10 */ /* 0x002fe2000ff5e0ff */
[----:B------:R-:W-:-:S04]  /*1060*/  DEPBAR.LE SB0, 0x1 ;  /* 0x000080400000791a */ /* 0x000fc80000000000 */
[----:B------:R-:W-:Y:S01]  /*1070*/  BAR.SYNC.DEFER_BLOCKING 0x0 ;  /* 0x0000000000007b1d */ /* 0x000fe20000010000 */
[----:B------:R-:W-:Y:S02]  /*1080*/  IADD3.X R17, R241, UR9, RZ, P2, !PT ;  /* 0x00000009f1117c10 */ /* 0x000fe400097fe4ff */
[----:B------:R-:W-:-:S03]  /*1090*/  ISETP.GT.AND P2, PT, R236, 0xf, PT ;  /* 0x0000000fec00780c */ /* 0x000fc60003f44270 */
        /* <DEDUP_REMOVED lines=28> */
[----:B------:R1:W-:Y:S01]  /*1260*/  LDGSTS.E.BYPASS.LTC128B.128 [R235+0x6080], [R240.64], !P0 ;  /* 0x06080000f0eb7fae */ /* 0x0003e2000c101d4e */
[----:B------:R-:W-:-:S03]  /*1270*/  ISETP.GE.AND P0, PT, R0, c[0x0][0x1fc], PT ;  /* 0x00007f0000007a0c */ /* 0x000fc60003f06270 */
[----:B------:R1:W-:Y:S01]  /*1280*/  LDGSTS.E.BYPASS.LTC128B.128 [R235+0x8080], [R240.64+0x80], !P1 ;  /* 0x08080080f0eb7fae */ /* 0x0003e2000c901d4e */
[----:B------:R-:W-:-:S03]  /*1290*/  SEL R243, RZ, 0xffffffff, P0 ;  /* 0xfffffffffff37807 */ /* 0x000fc60000000000 */
[----:B------:R5:W-:Y:S01]  /*12a0*/  LDGSTS.E.BYPASS.LTC128B.128 [R235+0x7080], [R16.64], !P6 ;  /* 0x0708000010eb7fae */ /* 0x000be2000f101d4e */
[----:B------:R-:W-:Y:S01]  /*12b0*/  ISETP.GE.AND P6, PT, R14, c[0x0][0x1fc], PT ;  /* 0x00007f000e007a0c */ /* 0x000fe20003fc6270 */
[----:B------:R-:W-:Y:S02]  /*12c0*/  IMAD.SHL.U32 R243, R243, 0x2, RZ ;  /* 0x00000002f3f37824 */ /* 0x000fe400078e00ff */
[----:B------:R1:W-:Y:S01]  /*12d0*/  LDGSTS.E.BYPASS.LTC128B.128 [R235+0x9080], [R12.64], !P5 ;  /* 0x090800000ceb7fae */ /* 0x0003e2000e901d4e */
[----:B------:R-:W-:Y:S02]  /*12e0*/  ISETP.LT.OR P1, PT, R10, 0x1, P6 ;  /* 0x000000010a00780c */ /* 0x000fe40003721670 */
[----:B------:R-:W-:Y:S01]  /*12f0*/  ISETP.GE.AND P5, PT, R0, c[0x0][0x1fc], PT ;  /* 0x00007f0000007a0c */ /* 0x000fe20003fa6270 */
[----:B------:R-:W-:Y:S01]  /*1300*/  @!P2 IMAD.SHL.U32 R0, R236, 0x10, RZ ;  /* 0x00000010ec00a824 */ /* 0x000fe200078e00ff */
[C---:B------:R-:W-:Y:S02]  /*1310*/  ISETP.LT.OR P6, PT, R10.reuse, 0x21, P6 ;  /* 0x000000210a00780c */ /* 0x040fe400037c1670 */
[----:B------:R-:W-:-:S02]  /*1320*/  ISETP.LT.OR P0, PT, R10, 0x1, P5 ;  /* 0x000000010a00780c */ /* 0x000fc40002f01670 */
[----:B------:R2:W-:Y:S01]  /*1330*/  @!P2 LDGSTS.E.BYPASS.LTC128B.128 [R0+0x12080], [R6.64] ;  /* 0x120800000600afae */ /* 0x0005e2000b901d4e */
[----:B------:R-:W-:-:S03]  /*1340*/  ISETP.LT.OR P5, PT, R10, 0x21, P5 ;  /* 0x000000210a00780c */ /* 0x000fc60002fa1670 */
[----:B------:R-:W0:Y:S04]  /*1350*/  LDGDEPBAR ;  /* 0x00000000000079af */ /* 0x000e280000000000 */
[----:B------:R3:W-:Y:S04]  /*1360*/  LDGSTS.E.BYPASS.LTC128B.128 [R235+0xe080], [R238.64], !P1 ;  /* 0x0e080000eeeb7fae */ /* 0x0007e8000c901d4e */
[----:B------:R3:W-:Y:S01]  /*1370*/  LDGSTS.E.BYPASS.LTC128B.128 [R235+0x10080], [R238.64+0x80], !P0 ;  /* 0x10080080eeeb7fae */ /* 0x0007e2000c101d4e */
[----:B------:R-:W-:Y:S01]  /*1380*/  ISETP.GE.AND P0, PT, R14, c[0x0][0x1fc], PT ;  /* 0x00007f000e007a0c */ /* 0x000fe20003f06270 */
[----:B-----5:R-:W-:-:S02]  /*1390*/  IMAD.U32 R16, RZ, RZ, UR7 ;  /* 0x00000007ff107e24 */ /* 0x020fc4000f8e00ff */
[----:B------:R-:W-:Y:S02]  /*13a0*/  IMAD.SHL.U32 R14, R4, 0x8, RZ ;  /* 0x00000008040e7824 */ /* 0x000fe400078e00ff */
[----:B-1----:R-:W-:-:S03]  /*13b0*/  IMAD.WIDE.U32 R12, R234, c[0x0][0x290], RZ ;  /* 0x0000a400ea0c7a25 */ /* 0x002fc600078e00ff */
[----:B------:R-:W-:Y:S01]  /*13c0*/  LOP3.LUT R14, R14, 0x18, RZ, 0xc0, !PT ;  /* 0x000000180e0e7812 */ /* 0x000fe200078ec0ff */
[----:B------:R-:W-:-:S04]  /*13d0*/  IMAD.WIDE.U32 R16, R16, c[0x0][0x288], R246 ;  /* 0x0000a20010107a25 */ /* 0x000fc800078e00f6 */
[----:B------:R-:W-:Y:S01]  /*13e0*/  IMAD.IADD R242, R13, 0x1, R242 ;  /* 0x000000010df27824 */ /* 0x000fe200078e02f2 */
[CC--:B--2---:R-:W-:Y:S02]  /*13f0*/  LEA.HI R0, R2.reuse, R236.reuse, RZ, 0x2 ;  /* 0x000000ec02007211 */ /* 0x0c4fe400078f10ff */
[----:B------:R-:W-:Y:S02]  /*1400*/  LEA.HI R7, R2, R236, RZ, 0x5 ;  /* 0x000000ec02077211 */ /* 0x000fe400078f28ff */
[----:B------:R-:W-:Y:S02]  /*1410*/  IADD3 R13, P1, R12, R16, RZ ;  /* 0x000000100c0d7210 */ /* 0x000fe40007f3e0ff */
[----:B------:R-:W-:Y:S02]  /*1420*/  LEA.HI R2, R2, R236, RZ, 0x4 ;  /* 0x000000ec02027211 */ /* 0x000fe400078f20ff */
[--C-:B------:R-:W-:Y:S02]  /*1430*/  SHF.R.S32.HI R16, RZ, 0x2, R0.reuse ;  /* 0x00000002ff107819 */ /* 0x100fe40000011400 */
[----:B------:R-:W-:-:S02]  /*1440*/  SHF.R.S32.HI R6, RZ, 0x1f, R0 ;  /* 0x0000001fff067819 */ /* 0x000fc40000011400 */
[----:B------:R-:W-:Y:S02]  /*1450*/  SHF.R.S32.HI R15, RZ, 0x4, R2 ;  /* 0x00000004ff0f7819 */ /* 0x000fe40000011402 */
[----:B------:R-:W-:Y:S02]  /*1460*/  LEA.HI R6, R6, R16, RZ, 0x3 ;  /* 0x0000001006067211 */ /* 0x000fe400078f18ff */
[----:B------:R-:W-:Y:S02]  /*1470*/  SHF.R.S32.HI R12, RZ, 0x5, R7 ;  /* 0x00000005ff0c7819 */ /* 0x000fe40000011407 */
[----:B------:R-:W-:Y:S02]  /*1480*/  LEA.HI R19, R2, R15, RZ, 0x1 ;  /* 0x0000000f02137211 */ /* 0x000fe400078f08ff */
[----:B------:R-:W-:Y:S02]  /*1490*/  LOP3.LUT R6, R6, 0xfffffff8, RZ, 0xc0, !PT ;  /* 0xfffffff806067812 */ /* 0x000fe400078ec0ff */
[----:B------:R-:W-:-:S02]  /*14a0*/  LEA.HI R3, R7, R12, RZ, 0x1 ;  /* 0x0000000c07037211 */ /* 0x000fc400078f08ff */
[----:B------:R-:W-:Y:S01]  /*14b0*/  LOP3.LUT R19, R19, 0xfffffffe, RZ, 0xc0, !PT ;  /* 0xfffffffe13137812 */ /* 0x000fe200078ec0ff */
[----:B------:R-:W-:Y:S01]  /*14c0*/  IMAD.IADD R6, R16, 0x1, -R6 ;  /* 0x0000000110067824 */ /* 0x000fe200078e0a06 */
[----:B------:R-:W-:Y:S02]  /*14d0*/  LOP3.LUT R3, R3, 0xfffffffe, RZ, 0xc0, !PT ;  /* 0xfffffffe03037812 */ /* 0x000fe400078ec0ff */
[----:B------:R-:W-:Y:S01]  /*14e0*/  IADD3.X R11, R242, UR4, R17, P1, !PT ;  /* 0x00000004f20b7c10 */ /* 0x000fe20008ffe411 */
[----:B------:R-:W-:Y:S01]  /*14f0*/  IMAD.IADD R19, R15, 0x1, -R19 ;  /* 0x000000010f137824 */ /* 0x000fe200078e0a13 */
[----:B------:R-:W-:Y:S01]  /*1500*/  LOP3.LUT R0, R0, 0x3ffffffc, RZ, 0xc0, !PT ;  /* 0x3ffffffc00007812 */ /* 0x000fe200078ec0ff */
[----:B------:R-:W-:Y:S01]  /*1510*/  IMAD.SHL.U32 R251, R6, 0x20, RZ ;  /* 0x0000002006fb7824 */ /* 0x000fe200078e00ff */
[----:B------:R-:W-:Y:S01]  /*1520*/  SEL R15, RZ, 0x1, P0 ;  /* 0x00000001ff0f7807 */ /* 0x000fe20000000000 */
[----:B------:R-:W-:Y:S01]  /*1530*/  IMAD.IADD R3, R12, 0x1, -R3 ;  /* 0x000000010c037824 */ /* 0x000fe200078e0a03 */
[----:B------:R-:W-:Y:S01]  /*1540*/  LEA R12, P1, R13, c[0x0][0x280], 0x2 ;  /* 0x0000a0000d0c7a11 */ /* 0x000fe200078210ff */
[----:B------:R-:W-:Y:S01]  /*1550*/  IMAD.SHL.U32 R230, R19, 0x20, RZ ;  /* 0x0000002013e67824 */ /* 0x000fe200078e00ff */
[----:B------:R-:W-:Y:S01]  /*1560*/  LOP3.LUT R251, R14, 0xe0, R251, 0xf8, !PT ;  /* 0x000000e00efb7812 */ /* 0x000fe200078ef8fb */
[----:B------:R-:W-:Y:S01]  /*1570*/  IMAD.SHL.U32 R10, R6, 0x4, RZ ;  /* 0x00000004060a7824 */ /* 0x000fe200078e00ff */
[----:B------:R-:W-:Y:S01]  /*1580*/  LEA.HI.X R13, R13, c[0x0][0x284], R11, 0x2, P1 ;  /* 0x0000a1000d0d7a11 */ /* 0x000fe200008f140b */
[----:B------:R-:W-:Y:S01]  /*1590*/  IMAD.SHL.U32 R250, R3, 0x10, RZ ;  /* 0x0000001003fa7824 */ /* 0x000fe200078e00ff */
[----:B------:R-:W-:Y:S01]  /*15a0*/  LOP3.LUT R230, R14, 0x20, R230, 0xf8, !PT ;  /* 0x000000200ee67812 */ /* 0x000fe200078ef8e6 */
[----:B------:R-:W-:Y:S01]  /*15b0*/  IMAD.MOV.U32 R14, RZ, RZ, c[0x0][0x208] ;  /* 0x00008200ff0e7624 */ /* 0x000fe200078e00ff */
[----:B------:R-:W-:Y:S01]  /*15c0*/  LOP3.LUT R251, R251, 0x18, R10, 0x78, !PT ;  /* 0x00000018fbfb7812 */ /* 0x000fe200078e780a */
[----:B------:R-:W-:Y:S01]  /*15d0*/  IMAD.MOV.U32 R11, RZ, RZ, 0x5 ;  /* 0x00000005ff0b7424 */ /* 0x000fe200078e00ff */
[----:B------:R-:W-:Y:S01]  /*15e0*/  LOP3.LUT R10, R2, 0xfffffff0, RZ, 0xc0, !PT ;  /* 0xfffffff0020a7812 */ /* 0x000fe200078ec0ff */
[----:B------:R-:W-:Y:S01]  /*15f0*/  IMAD.IADD R2, R236, 0x1, -R0 ;  /* 0x00000001ec027824 */ /* 0x000fe200078e0a00 */
[----:B------:R-:W-:Y:S01]  /*1600*/  LOP3.LUT R18, R250, 0x10, RZ, 0xc0, !PT ;  /* 0x00000010fa127812 */ /* 0x000fe200078ec0ff */
[----:B------:R-:W-:Y:S01]  /*1610*/  IMAD.SHL.U32 R231, R19, 0x8, RZ ;  /* 0x0000000813e77824 */ /* 0x000fe200078e00ff */
[C---:B------:R-:W-:Y:S01]  /*1620*/  SHF.L.U64.HI R11, R14.reuse, R11, c[0x0][0x20c] ;  /* 0x000083000e0b7619 */ /* 0x040fe2000001020b */
[----:B------:R-:W-:Y:S01]  /*1630*/  IMAD.SHL.U32 R14, R14, 0x20, RZ ;  /* 0x000000200e0e7824 */ /* 0x000fe200078e00ff */
[----:B------:R-:W-:Y:S01]  /*1640*/  LOP3.LUT R18, R18, 0xe0, R9, 0xf8, !PT ;  /* 0x000000e012127812 */ /* 0x000fe200078ef809 */
[----:B------:R-:W-:Y:S01]  /*1650*/  IMAD.IADD R10, R236, 0x1, -R10 ;  /* 0x00000001ec0a7824 */ /* 0x000fe200078e0a0a */
[----:B------:R-:W-:Y:S01]  /*1660*/  LOP3.LUT R243, R243, 0x2, R15, 0xe2, !PT ;  /* 0x00000002f3f37812 */ /* 0x000fe200078ee20f */
[----:B------:R-:W-:Y:S01]  /*1670*/  IMAD.SHL.U32 R9, R3, 0x200, RZ ;  /* 0x0000020003097824 */ /* 0x000fe200078e00ff */
[C---:B------:R-:W-:Y:S01]  /*1680*/  SHF.L.U64.HI R11, R14.reuse, 0x1, R11 ;  /* 0x000000010e0b7819 */ /* 0x040fe2000001020b */
[----:B------:R-:W-:Y:S01]  /*1690*/  IMAD.SHL.U32 R14, R14, 0x2, RZ ;  /* 0x000000020e0e7824 */ /* 0x000fe200078e00ff */
[----:B------:R-:W-:Y:S01]  /*16a0*/  SHF.R.S32.HI R0, RZ, 0x1f, R10 ;  /* 0x0000001fff007819 */ /* 0x000fe2000001140a */
[----:B------:R-:W-:Y:S01]  /*16b0*/  IMAD R2, R2, 0x2, R9 ;  /* 0x0000000202027824 */ /* 0x000fe200078e0209 */
[----:B------:R-:W-:Y:S01]  /*16c0*/  LOP3.LUT R231, R231, 0x8, RZ, 0xc0, !PT ;  /* 0x00000008e7e77812 */ /* 0x000fe200078ec0ff */
[----:B------:R-:W-:Y:S01]  /*16d0*/  IMAD.SHL.U32 R227, R10, 0x20, RZ ;  /* 0x000000200ae37824 */ /* 0x000fe200078e00ff */
[----:B------:R-:W-:Y:S01]  /*16e0*/  LEA.HI R0, R0, R10, RZ, 0x3 ;  /* 0x0000000a00007211 */ /* 0x000fe200078f18ff */
[----:B------:R-:W-:Y:S01]  /*16f0*/  IMAD.IADD R251, R2, 0x1, R251 ;  /* 0x0000000102fb7824 */ /* 0x000fe200078e02fb */
[----:B------:R-:W-:Y:S01]  /*1700*/  IADD3 R16, P0, R14, R238, RZ ;  /* 0x000000ee0e107210 */ /* 0x000fe20007f1e0ff */
[----:B------:R-:W-:Y:S01]  /*1710*/  IMAD.SHL.U32 R19, R19, 0x100, RZ ;  /* 0x0000010013137824 */ /* 0x000fe200078e00ff */
[C---:B------:R-:W-:Y:S01]  /*1720*/  LOP3.LUT R2, R0.reuse, 0xfffffff8, RZ, 0xc0, !PT ;  /* 0xfffffff800027812 */ /* 0x040fe200078ec0ff */
[----:B------:R-:W-:Y:S01]  /*1730*/  IMAD.SHL.U32 R0, R0, 0x40, RZ ;  /* 0x0000004000007824 */ /* 0x000fe200078e00ff */
[----:B------:R-:W-:Y:S01]  /*1740*/  LOP3.LUT R227, R231, 0x1e0, R227, 0xf8, !PT ;  /* 0x000001e0e7e37812 */ /* 0x000fe200078ef8e3 */
[----:B------:R-:W-:Y:S01]  /*1750*/  IMAD.X R17, R11, 0x1, R239, P0 ;  /* 0x000000010b117824 */ /* 0x000fe200000e06ef */
[----:B------:R-:W-:Y:S01]  /*1760*/  IADD3 R14, P1, P0, R14, 0x80, R238 ;  /* 0x000000800e0e7810 */ /* 0x000fe2000783e0ee */
[----:B------:R-:W-:Y:S01]  /*1770*/  IMAD.IADD R2, R10, 0x1, -R2 ;  /* 0x000000010a027824 */ /* 0x000fe200078e0a02 */
[----:B------:R-:W-:-:S02]  /*1780*/  LOP3.LUT R0, R0, 0xfffffe00, RZ, 0xc0, !PT ;  /* 0xfffffe0000007812 */ /* 0x000fc400078ec0ff */
[----:B------:R-:W-:Y:S01]  /*1790*/  IADD3.X R15, R11, RZ, R239, P1, P0 ;  /* 0x000000ff0b0f7210 */ /* 0x000fe20000fe04ef */
[----:B------:R-:W-:Y:S01]  /*17a0*/  IMAD.SHL.U32 R11, R2, 0x40, RZ ;  /* 0x00000040020b7824 */ /* 0x000fe200078e00ff */
[C---:B------:R-:W-:Y:S01]  /*17b0*/  LOP3.LUT P0, RZ, R10.reuse, 0x4, RZ, 0xc0, !PT ;  /* 0x000000040aff7812 */ /* 0x040fe2000780c0ff */
[----:B------:R-:W-:Y:S01]  /*17c0*/  IMAD.SHL.U32 R10, R10, 0x4, RZ ;  /* 0x000000040a0a7824 */ /* 0x000fe200078e00ff */
[----:B------:R1:W-:Y:S01]  /*17d0*/  LDGSTS.E.BYPASS.LTC128B.128 [R235+0xf080], [R16.64], !P6 ;  /* 0x0f08000010eb7fae */ /* 0x0003e2000f101d4e */
[----:B------:R-:W-:Y:S01]  /*17e0*/  IMAD R3, R3, 0x400, R0 ;  /* 0x0000040003037824 */ /* 0x000fe200078e0200 */
[----:B------:R-:W-:Y:S02]  /*17f0*/  LOP3.LUT R11, R11, 0x1c0, RZ, 0xc0, !PT ;  /* 0x000001c00b0b7812 */ /* 0x000fe400078ec0ff */
[----:B------:R-:W-:Y:S01]  /*1800*/  LOP3.LUT R227, R227, 0x38, R10, 0x78, !PT ;  /* 0x00000038e3e37812 */ /* 0x000fe200078e780a */
[----:B------:R1:W-:Y:S01]  /*1810*/  LDGSTS.E.BYPASS.LTC128B.128 [R235+0x11080], [R14.64], !P5 ;  /* 0x110800000eeb7fae */ /* 0x0003e2000e901d4e */
[----:B------:R-:W-:-:S02]  /*1820*/  SHF.R.U32.HI R10, RZ, 0x3, R11 ;  /* 0x00000003ff0a7819 */ /* 0x000fc4000001160b */
[----:B------:R-:W-:Y:S02]  /*1830*/  PLOP3.LUT P1, PT, PT, PT, UP0, 0x80, 0x0 ;  /* 0x000000000000781c */ /* 0x000fe40003f2f008 */
[C---:B------:R-:W-:Y:S02]  /*1840*/  LOP3.LUT R230, R10.reuse, R230, R11, 0x1e, !PT ;  /* 0x000000e60ae67212 */ /* 0x040fe400078e1e0b */
[----:B------:R-:W-:Y:S02]  /*1850*/  LOP3.LUT R231, R10, R11, R231, 0x1e, !PT ;  /* 0x0000000b0ae77212 */ /* 0x000fe400078e1ee7 */
[----:B------:R-:W-:Y:S01]  /*1860*/  LOP3.LUT R230, R230, R0, RZ, 0xfc, !PT ;  /* 0x00000000e6e67212 */ /* 0x000fe200078efcff */
[----:B------:R-:W-:Y:S01]  /*1870*/  @!P2 IMAD.SHL.U32 R0, R236, 0x10, RZ ;  /* 0x00000010ec00a824 */ /* 0x000fe200078e00ff */
[----:B------:R-:W-:Y:S01]  /*1880*/  LOP3.LUT R18, R18, 0x100, R19, 0xf8, !PT ;  /* 0x0000010012127812 */ /* 0x000fe200078ef813 */
[----:B------:R-:W-:Y:S01]  /*1890*/  IMAD.IADD R231, R3, 0x1, R231 ;  /* 0x0000000103e77824 */ /* 0x000fe200078e02e7 */
[----:B------:R-:W-:-:S02]  /*18a0*/  LOP3.LUT R227, R227, R9, RZ, 0xfc, !PT ;  /* 0x00000009e3e37212 */ /* 0x000fc400078efcff */
[----:B------:R2:W-:Y:S01]  /*18b0*/  @!P2 LDGSTS.E.BYPASS.LTC128B.128 [R0+0x12280], [R12.64] ;  /* 0x122800000c00afae */ /* 0x0005e2000b901d4e */
[C---:B------:R-:W-:Y:S02]  /*18c0*/  LOP3.LUT R228, R18.reuse, 0x1c0, RZ, 0xc0, !PT ;  /* 0x000001c012e47812 */ /* 0x040fe400078ec0ff */
[----:B------:R-:W-:Y:S01]  /*18d0*/  LOP3.LUT R8, R18, 0x8, R8, 0xf8, !PT ;  /* 0x0000000812087812 */ /* 0x000fe200078ef808 */
[----:B------:R-:W0:Y:S01]  /*18e0*/  LDGDEPBAR ;  /* 0x00000000000079af */ /* 0x000e220000000000 */
[----:B------:R-:W-:Y:S02]  /*18f0*/  SHF.R.U32.HI R228, RZ, 0x3, R228 ;  /* 0x00000003ffe47819 */ /* 0x000fe400000116e4 */
[----:B------:R-:W-:Y:S01]  /*1900*/  SEL R226, R226, 0xfffffff0, !P0 ;  /* 0xfffffff0e2e27807 */ /* 0x000fe20004000000 */
[----:B------:R-:W0:Y:S01]  /*1910*/  LDGDEPBAR ;  /* 0x00000000000079af */ /* 0x000e220000000000 */
[----:B------:R-:W-:Y:S02]  /*1920*/  LOP3.LUT R228, R228, R8, RZ, 0x3c, !PT ;  /* 0x00000008e4e47212 */ /* 0x000fe400078e3cff */
[----:B--2---:R-:W-:-:S05]  /*1930*/  LOP3.LUT R0, R7, 0xffffffe0, RZ, 0xc0, !PT ;  /* 0xffffffe007007812 */ /* 0x004fca00078ec0ff */
[----:B------:R-:W-:-:S05]  /*1940*/  IMAD.IADD R0, R236, 0x1, -R0 ;  /* 0x00000001ec007824 */ /* 0x000fca00078e0a00 */
[----:B------:R-:W-:-:S04]  /*1950*/  SHF.R.S32.HI R3, RZ, 0x1f, R0 ;  /* 0x0000001fff037819 */ /* 0x000fc80000011400 */
[----:B------:R-:W-:-:S04]  /*1960*/  LEA.HI R3, R3, R0, RZ, 0x2 ;  /* 0x0000000003037211 */ /* 0x000fc800078f10ff */
[----:B------:R-:W-:Y:S01]  /*1970*/  LEA.HI.SX32 R250, R3, R250, 0x1e ;  /* 0x000000fa03fa7211 */ /* 0x000fe200078ff2ff */
[----:B------:R-:W-:Y:S05]  /*1980*/  @!P1 BRA `(.L_x_59) ;  /* 0x000034b000009947 */ /* 0x000fea0003800000 */
[----:B-1-34-:R-:W-:Y:S01]  /*1990*/  IMAD.MOV.U32 R7, RZ, RZ, -0x60 ;  /* 0xffffffa0ff077424 */ /* 0x01afe200078e00ff */
[----:B------:R-:W-:Y:S01]  /*19a0*/  SHF.R.S32.HI R8, RZ, 0x1f, R4 ;  /* 0x0000001fff087819 */ /* 0x000fe20000011404 */
[----:B------:R-:W-:Y:S01]  /*19b0*/  ULDC.64 UR4, c[0x0][0x238] ;  /* 0x00008e0000047ab9 */ /* 0x000fe20000000a00 */
[----:B------:R-:W-:Y:S01]  /*19c0*/  LOP3.LUT P0, RZ, R6, 0x1, RZ, 0xc0, !PT ;  /* 0x0000000106ff7812 */ /* 0x000fe2000780c0ff */
[----:B------:R-:W-:Y:S01]  /*19d0*/  IMAD R6, R5, R7, c[0x0][0x198] ;  /* 0x0000660005067624 */ /* 0x000fe200078e0207 */
[----:B------:R-:W-:Y:S01]  /*19e0*/  LEA.HI R7, R8, R4, RZ, 0x2 ;  /* 0x0000000408077211 */ /* 0x000fe200078f10ff */
[----:B------:R-:W-:Y:S01]  /*19f0*/  UIMAD UR4, UR6, UR4, URZ ;  /* 0x00000004060472a4 */ /* 0x000fe2000f8e023f */
[--C-:B------:R-:W-:Y:S01]  /*1a00*/  SHF.R.S32.HI R237, RZ, 0x1f, R236.reuse ;  /* 0x0000001fffed7819 */ /* 0x100fe200000114ec */
[----:B------:R-:W-:Y:S01]  /*1a10*/  IMAD.U32 R5, RZ, RZ, UR7 ;  /* 0x00000007ff057e24 */ /* 0x000fe2000f8e00ff */
[----:B------:R-:W-:Y:S01]  /*1a20*/  LOP3.LUT R7, R7, 0xfffffffc, RZ, 0xc0, !PT ;  /* 0xfffffffc07077812 */ /* 0x000fe200078ec0ff */
[----:B------:R-:W-:Y:S01]  /*1a30*/  UIMAD UR4, UR7, UR5, UR4 ;  /* 0x00000005070472a4 */ /* 0x000fe2000f8e0204 */
[----:B------:R-:W-:Y:S01]  /*1a40*/  IMAD.SHL.U32 R251, R251, 0x2, RZ ;  /* 0x00000002fbfb7824 */ /* 0x000fe200078e00ff */
[----:B------:R-:W-:Y:S01]  /*1a50*/  UIADD3 UR11, UR11, 0x3f, URZ ;  /* 0x0000003f0b0b7890 */ /* 0x000fe2000fffe03f */
[----:B------:R-:W-:Y:S01]  /*1a60*/  IMAD.WIDE.U32 R8, R5, c[0x0][0x238], R236 ;  /* 0x00008e0005087a25 */ /* 0x000fe200078e00ec */
[----:B------:R-:W-:Y:S01]  /*1a70*/  IADD3 R4, R4, -R7, RZ ;  /* 0x8000000704047210 */ /* 0x000fe20007ffe0ff */
[----:B------:R-:W-:Y:S01]  /*1a80*/  CS2R R146, SRZ ;  /* 0x0000000000927805 */ /* 0x000fe2000001ff00 */
[----:B------:R-:W-:Y:S01]  /*1a90*/  LOP3.LUT R7, R3, 0xfffffffc, RZ, 0xc0, !PT ;  /* 0xfffffffc03077812 */ /* 0x000fe200078ec0ff */
[----:B------:R-:W-:Y:S01]  /*1aa0*/  IMAD.MOV.U32 R225, RZ, RZ, 0x10 ;  /* 0x00000010ffe17424 */ /* 0x000fe200078e00ff */
[----:B------:R-:W-:Y:S01]  /*1ab0*/  IADD3 R5, R9, UR4, RZ ;  /* 0x0000000409057c10 */ /* 0x000fe2000fffe0ff */
[----:B------:R-:W-:Y:S01]  /*1ac0*/  IMAD R6, R4, -0x8, R6 ;  /* 0xfffffff804067824 */ /* 0x000fe200078e0206 */
[C---:B------:R-:W-:Y:S01]  /*1ad0*/  IADD3 R3, R251.reuse, 0x12480, RZ ;  /* 0x00012480fb037810 */ /* 0x040fe20007ffe0ff */
[----:B------:R-:W-:Y:S01]  /*1ae0*/  IMAD.MOV.U32 R4, RZ, RZ, R8 ;  /* 0x000000ffff047224 */ /* 0x000fe200078e0008 */
[----:B------:R-:W-:Y:S01]  /*1af0*/  IADD3 R248, R251, 0x126c0, RZ ;  /* 0x000126c0fbf87810 */ /* 0x000fe20007ffe0ff */
[----:B------:R-:W-:Y:S01]  /*1b00*/  IMAD.IADD R7, R0, 0x1, -R7 ;  /* 0x0000000100077824 */ /* 0x000fe200078e0a07 */
[----:B------:R-:W-:Y:S01]  /*1b10*/  @P0 IADD3 R248, R3, 0x1c0, RZ ;  /* 0x000001c003f80810 */ /* 0x000fe20007ffe0ff */
[----:B------:R-:W-:Y:S01]  /*1b20*/  IMAD.WIDE.U32 R10, R234, c[0x0][0x240], R4 ;  /* 0x00009000ea0a7a25 */ /* 0x000fe200078e0004 */
[C---:B------:R-:W-:Y:S01]  /*1b30*/  LOP3.LUT P0, RZ, R2.reuse, 0x4, RZ, 0xc0, !PT ;  /* 0x0000000402ff7812 */ /* 0x040fe2000780c0ff */
[----:B------:R-:W-:Y:S01]  /*1b40*/  USHF.R.S32.HI UR5, URZ, 0x1f, UR11 ;  /* 0x0000001f3f057899 */ /* 0x000fe2000801140b */
[----:B------:R-:W-:Y:S01]  /*1b50*/  LOP3.LUT P1, RZ, R2, 0x2, RZ, 0xc0, !PT ;  /* 0x0000000202ff7812 */ /* 0x000fe2000782c0ff */
[----:B------:R-:W-:Y:S01]  /*1b60*/  IMAD.MOV.U32 R0, RZ, RZ, 0x20 ;  /* 0x00000020ff007424 */ /* 0x000fe200078e00ff */
[----:B------:R1:W-:Y:S01]  /*1b70*/  STL.64 [R1], R10 ;  /* 0x0000000a01007387 */ /* 0x0003e20000100a00 */
[----:B------:R-:W-:Y:S01]  /*1b80*/  IMAD R252, R233, c[0x0][0x240], RZ ;  /* 0x00009000e9fc7a24 */ /* 0x000fe200078e02ff */
[----:B------:R-:W-:Y:S01]  /*1b90*/  LEA R227, R227, 0x15480, 0x1 ;  /* 0x00015480e3e37811 */ /* 0x000fe200078e08ff */
[----:B------:R-:W-:Y:S01]  /*1ba0*/  ULEA.HI UR11, UR5, UR11, URZ, 0x6 ;  /* 0x0000000b050b7291 */ /* 0x000fe2000f8f303f */
[----:B------:R-:W-:Y:S01]  /*1bb0*/  SEL R223, R0, 0xffffffe0, !P0 ;  /* 0xffffffe000df7807 */ /* 0x000fe20004000000 */
[----:B------:R-:W-:Y:S01]  /*1bc0*/  IMAD R252, R234, c[0x0][0x244], R252 ;  /* 0x00009100eafc7a24 */ /* 0x000fe200078e02fc */
[----:B------:R-:W-:Y:S01]  /*1bd0*/  SHF.L.U32 R224, R231, 0x1, RZ ;  /* 0x00000001e7e07819 */ /* 0x000fe200000006ff */
[----:B------:R-:W-:Y:S01]  /*1be0*/  IMAD R249, R7, -0x2, R6 ;  /* 0xfffffffe07f97824 */ /* 0x000fe200078e0206 */
[----:B------:R-:W-:Y:S01]  /*1bf0*/  SEL R0, R0, 0xffffffe0, !P1 ;  /* 0xffffffe000007807 */ /* 0x000fe20004800000 */
[----:B------:R-:W-:Y:S01]  /*1c00*/  IMAD.IADD R220, R231, 0x1, R223 ;  /* 0x00000001e7dc7824 */ /* 0x000fe200078e02df */
[----:B------:R-:W-:Y:S01]  /*1c10*/  SEL R225, R225, 0xfffffff0, !P1 ;  /* 0xfffffff0e1e17807 */ /* 0x000fe20004800000 */
[----:B------:R-:W-:Y:S01]  /*1c20*/  IMAD.SHL.U32 R228, R228, 0x2, RZ ;  /* 0x00000002e4e47824 */ /* 0x000fe200078e00ff */
[----:B------:R-:W-:Y:S01]  /*1c30*/  IADD3 R216, R216, R218, RZ ;  /* 0x000000dad8d87210 */ /* 0x000fe20007ffe0ff */
        /* <DEDUP_REMOVED lines=48> */
[----:B------:R-:W-:Y:S01]  /*1f40*/  IADD3 R252, R11, R252, RZ ;  /* 0x000000fc0bfc7210 */ /* 0x000fe20007ffe0ff */
[----:B------:R-:W-:Y:S01]  /*1f50*/  IMAD.IADD R0, R224, 0x1, R0 ;  /* 0x00000001e0007824 */ /* 0x000fe200078e0200 */
[----:B------:R-:W-:Y:S01]  /*1f60*/  IADD3 R222, R225, R223, RZ ;  /* 0x000000dfe1de7210 */ /* 0x000fe20007ffe0ff */
[----:B------:R-:W-:Y:S01]  /*1f70*/  IMAD.IADD R221, R231, 0x1, R225 ;  /* 0x00000001e7dd7824 */ /* 0x000fe200078e02e1 */
[----:B------:R-:W-:Y:S01]  /*1f80*/  IADD3 R219, R225, R220, RZ ;  /* 0x000000dce1db7210 */ /* 0x000fe20007ffe0ff */
[----:B------:R-:W-:-:S02]  /*1f90*/  UMOV UR4, URZ ;  /* 0x0000003f00047c82 */ /* 0x000fc40008000000 */
[----:B------:R-:W-:Y:S02]  /*1fa0*/  UMOV UR12, 0x1 ;  /* 0x00000001000c7882 */ /* 0x000fe40000000000 */
[----:B------:R-:W-:Y:S02]  /*1fb0*/  UMOV UR8, URZ ;  /* 0x0000003f00087c82 */ /* 0x000fe40008000000 */
[----:B------:R-:W-:Y:S02]  /*1fc0*/  USHF.R.S32.HI UR11, URZ, 0x6, UR11 ;  /* 0x000000063f0b7899 */ /* 0x000fe4000801140b */
[----:B-1----:R-:W-:Y:S02]  /*1fd0*/  ULDC UR5, c[0x0][0x168] ;  /* 0x00005a0000057ab9 */ /* 0x002fe40000000800 */
.L_x_62:
        /* <DEDUP_REMOVED lines=9> */
[--C-:B------:R-:W-:Y:S01]  /*2070*/  IMAD R40, R40, 0x2000, R223.reuse ;  /* 0x0000200028287824 */ /* 0x100fe200078e02df */
[----:B------:R-:W-:Y:S01]  /*2080*/  UISETP.GE.AND UP0, UPT, UR16, UR11, UPT ;  /* 0x0000000b1000728c */ /* 0x000fe2000bf06270 */
[----:B------:R-:W-:Y:S01]  /*2090*/  IMAD.SHL.U32 R153, R2, 0x2, RZ ;  /* 0x0000000202997824 */ /* 0x000fe200078e00ff */
[C---:B------:R-:W-:Y:S01]  /*20a0*/  IADD3 R152, R231.reuse, R46, RZ ;  /* 0x0000002ee7987210 */ /* 0x040fe20007ffe0ff */
[----:B------:R-:W-:Y:S01]  /*20b0*/  IMAD R208, R208, 0x2000, R222 ;  /* 0x00002000d0d07824 */ /* 0x000fe200078e02de */
[C---:B------:R-:W-:Y:S02]  /*20c0*/  IADD3 R40, R231.reuse, R40, RZ ;  /* 0x00000028e7287210 */ /* 0x040fe40007ffe0ff */
[C---:B------:R-:W-:Y:S01]  /*20d0*/  IADD3 R148, R231.reuse, R46, R223 ;  /* 0x0000002ee7947210 */ /* 0x040fe20007ffe0df */
[----:B------:R-:W-:Y:S01]  /*20e0*/  IMAD.SHL.U32 R152, R152, 0x2, RZ ;  /* 0x0000000298987824 */ /* 0x000fe200078e00ff */
[----:B------:R-:W-:Y:S01]  /*20f0*/  PLOP3.LUT P1, PT, PT, PT, UP0, 0x80, 0x0 ;  /* 0x000000000000781c */ /* 0x000fe20003f2f008 */
[----:B------:R-:W-:Y:S01]  /*2100*/  IMAD.SHL.U32 R156, R40, 0x2, RZ ;  /* 0x00000002289c7824 */ /* 0x000fe200078e00ff */
[----:B------:R-:W-:Y:S01]  /*2110*/  SHF.L.U32 R148, R148, 0x1, RZ ;  /* 0x0000000194947819 */ /* 0x000fe200000006ff */
[----:B------:R-:W-:Y:S01]  /*2120*/  IMAD.IADD R208, R231, 0x1, R208 ;  /* 0x00000001e7d07824 */ /* 0x000fe200078e02d0 */
[----:B------:R-:W-:Y:S04]  /*2130*/  LDSM.16.M88.2 R2, [R229+0x80] ;  /* 0x00008000e502783b */ /* 0x000fe80000000100 */
[----:B------:R-:W-:Y:S01]  /*2140*/  SHF.L.U32 R208, R208, 0x1, RZ ;  /* 0x00000001d0d07819 */ /* 0x000fe200000006ff */
        /* <DEDUP_REMOVED lines=16> */
[-C--:B---3--:R-:W-:Y:S08]  /*2250*/  HMMA.16816.F32.BF16 R12, R24, R16.reuse, RZ ;  /* 0x00000010180c723c */ /* 0x088ff000000418ff */
[C---:B------:R-:W-:Y:S08]  /*2260*/  HMMA.16816.F32.BF16 R16, R20.reuse, R16, RZ ;  /* 0x000000101410723c */ /* 0x040ff000000418ff */
        /* <DEDUP_REMOVED lines=55> */
[----:B------:R5:W-:Y:S07]  /*25e0*/  LDSM.16.M88.4 R36, [R208+0x9080] ;  /* 0x00908000d024783b */ /* 0x000bee0000000200 */
[-C--:B------:R-:W-:Y:S08]  /*25f0*/  HMMA.16816.F32.BF16 R12, R148, R32.reuse, R12 ;  /* 0x00000020940c723c */ /* 0x080ff0000004180c */
[C---:B------:R-:W-:Y:S08]  /*2600*/  HMMA.16816.F32.BF16 R16, R48.reuse, R32, R16 ;  /* 0x000000203010723c */ /* 0x040ff00000041810 */
[-C--:B---3--:R-:W-:Y:S01]  /*2610*/  HMMA.16816.F32.BF16 R20, R48, R30.reuse, R20 ;  /* 0x0000001e3014723c */ /* 0x088fe20000041814 */
[----:B-----5:R-:W-:Y:S05]  /*2620*/  MOV R208, UR4 ;  /* 0x0000000400d07c02 */ /* 0x020fea0008000f00 */
[----:B------:R-:W-:Y:S02]  /*2630*/  IMAD R208, R208, 0x40, R250 ;  /* 0x00000040d0d07824 */ /* 0x000fe400078e02fa */
[----:B------:R-:W-:Y:S03]  /*2640*/  HMMA.16816.F32.BF16 R24, R148, R30, R24 ;  /* 0x0000001e9418723c */ /* 0x000fe60000041818 */
[----:B------:R-:W-:Y:S04]  /*2650*/  LDS R211, [R208.X4+0x12080] ;  /* 0x01208000d0d37984 */ /* 0x000fe80000004800 */
[----:B------:R-:W-:Y:S01]  /*2660*/  LDS R210, [R208.X4+0x120a0] ;  /* 0x0120a000d0d27984 */ /* 0x000fe20000004800 */
[-C--:B-1----:R-:W-:Y:S01]  /*2670*/  HMMA.16816.F32.BF16 R4, R152, R34.reuse, R4 ;  /* 0x000000229804723c */ /* 0x082fe20000041804 */
[----:B------:R-:W-:Y:S02]  /*2680*/  IMAD.U32 R30, RZ, RZ, UR4 ;  /* 0x00000004ff1e7e24 */ /* 0x000fe4000f8e00ff */
[----:B------:R-:W-:Y:S03]  /*2690*/  LDS R209, [R208.X4+0x12100] ;  /* 0x01210000d0d17984 */ /* 0x000fe60000004800 */
[----:B------:R-:W-:Y:S01]  /*26a0*/  LEA R30, R30, R219, 0xd ;  /* 0x000000db1e1e7211 */ /* 0x000fe200078e68ff */
[----:B------:R-:W-:Y:S01]  /*26b0*/  LDS R208, [R208.X4+0x12120] ;  /* 0x01212000d0d07984 */ /* 0x000fe20000004800 */
        /* <DEDUP_REMOVED lines=23> */
[----:B------:R-:W-:Y:S01]  /*2830*/  USHF.R.S32.HI UR13, URZ, 0x1f, UR16 ;  /* 0x0000001f3f0d7899 */ /* 0x000fe20008011410 */
[----:B------:R-:W-:Y:S01]  /*2840*/  IMAD R30, R234, c[0x0][0x278], RZ ;  /* 0x00009e00ea1e7a24 */ /* 0x000fe200078e02ff */
[----:B------:R-:W-:Y:S02]  /*2850*/  ULDC.64 UR6, c[0x0][0x178] ;  /* 0x00005e0000067ab9 */ /* 0x000fe40000000a00 */
[----:B------:R-:W-:Y:S02]  /*2860*/  UIMAD UR13, UR13, UR6, URZ ;  /* 0x000000060d0d72a4 */ /* 0x000fe4000f8e023f */
[----:B------:R-:W-:Y:S02]  /*2870*/  UIMAD.WIDE.U32 UR18, UR16, UR6, URZ ;  /* 0x00000006101272a5 */ /* 0x000fe4000f8e003f */
[----:B------:R-:W-:Y:S02]  /*2880*/  UIMAD UR13, UR16, UR7, UR13 ;  /* 0x00000007100d72a4 */ /* 0x000fe4000f8e020d */
[----:B------:R-:W-:Y:S02]  /*2890*/  UIMAD UR16, UR16, -0x40, UR5 ;  /* 0xffffffc0101078a4 */ /* 0x000fe4000f8e0205 */
[----:B------:R-:W-:Y:S01]  /*28a0*/  IMAD.U32 R32, RZ, RZ, UR18 ;  /* 0x00000012ff207e24 */ /* 0x000fe2000f8e00ff */
[----:B------:R-:W-:Y:S01]  /*28b0*/  UIADD3 UR13, UR19, UR13, URZ ;  /* 0x0000000d130d7290 */ /* 0x000fe2000fffe03f */
[----:B------:R-:W-:Y:S02]  /*28c0*/  IMAD.U32 R28, RZ, RZ, UR18 ;  /* 0x00000012ff1c7e24 */ /* 0x000fe4000f8e00ff */
[----:B------:R-:W-:Y:S02]  /*28d0*/  IADD3 R31, -R244, UR16, RZ ;  /* 0x00000010f41f7c10 */ /* 0x000fe4000fffe1ff */
[----:B------:R-:W-:Y:S01]  /*28e0*/  LEA R32, P5, R32, R240, 0x7 ;  /* 0x000000f020207211 */ /* 0x000fe200078a38ff */
[----:B------:R-:W-:Y:S01]  /*28f0*/  IMAD.U32 R3, RZ, RZ, UR13 ;  /* 0x0000000dff037e24 */ /* 0x000fe2000f8e00ff */
[----:B------:R-:W-:Y:S02]  /*2900*/  ISETP.LT.OR P6, PT, R31, 0x1, P4 ;  /* 0x000000011f00780c */ /* 0x000fe400027c1670 */
[----:B-1----:R-:W-:Y:S01]  /*2910*/  @!P2 SHF.R.S32.HI R29, RZ, 0x1f, R2 ;  /* 0x0000001fff1da819 */ /* 0x002fe20000011402 */
[----:B------:R-:W-:Y:S01]  /*2920*/  @!P2 IMAD.WIDE.U32 R34, R2, c[0x0][0x270], R246 ;  /* 0x00009c000222aa25 */ /* 0x000fe200078e00f6 */
[----:B------:R-:W-:Y:S02]  /*2930*/  LEA.HI.X R33, R28, R241, R3, 0x7, P5 ;  /* 0x000000f11c217211 */ /* 0x000fe400028f3c03 */
[----:B------:R-:W-:Y:S01]  /*2940*/  IADD3 R3, R235, 0x6080, RZ ;  /* 0x00006080eb037810 */ /* 0x000fe20007ffe0ff */
[----:B------:R-:W-:Y:S01]  /*2950*/  @!P2 IMAD R29, R29, c[0x0][0x270], RZ ;  /* 0x00009c001d1daa24 */ /* 0x000fe200078e02ff */
[----:B------:R-:W-:Y:S01]  /*2960*/  @!P2 IADD3 R30, P1, R30, R34, RZ ;  /* 0x000000221e1ea210 */ /* 0x000fe20007f3e0ff */
[----:B------:R-:W-:Y:S02]  /*2970*/  IMAD.U32 R28, RZ, RZ, UR12 ;  /* 0x0000000cff1c7e24 */ /* 0x000fe4000f8e00ff */
[----:B------:R-:W-:Y:S02]  /*2980*/  @!P2 IMAD R29, R2, c[0x0][0x274], R29 ;  /* 0x00009d00021daa24 */ /* 0x000fe400078e021d */
[----:B------:R-:W-:Y:S02]  /*2990*/  IMAD.U32 R2, RZ, RZ, UR10 ;  /* 0x0000000aff027e24 */ /* 0x000fe4000f8e00ff */
[----:B------:R-:W-:Y:S01]  /*29a0*/  @!P2 IMAD R28, R28, 0x40, R246 ;  /* 0x000000401c1ca824 */ /* 0x000fe200078e02f6 */
[----:B------:R-:W-:Y:S02]  /*29b0*/  @!P2 IADD3.X R29, R232, R35, R29, P1, !PT ;  /* 0x00000023e81da210 */ /* 0x000fe40000ffe41d */
[----:B------:R-:W-:Y:S01]  /*29c0*/  IADD3 R36, P5, P1, R2, 0x80, R32 ;  /* 0x0000008002247810 */ /* 0x000fe200079be020 */
[----:B------:R-:W-:Y:S02]  /*29d0*/  IMAD.U32 R2, RZ, RZ, UR12 ;  /* 0x0000000cff027e24 */ /* 0x000fe4000f8e00ff */
[----:B------:R-:W-:Y:S01]  /*29e0*/  @!P2 IMAD.SHL.U32 R28, R28, 0x4, RZ ;  /* 0x000000041c1ca824 */ /* 0x000fe200078e00ff */
[----:B------:R-:W-:Y:S01]  /*29f0*/  IADD3.X R37, RZ, UR9, R33, P5, P1 ;  /* 0x00000009ff257c10 */ /* 0x000fe2000afe2421 */
[----:B------:R-:W-:Y:S01]  /*2a00*/  IMAD R2, R2, 0x4000, R3 ;  /* 0x0000400002027824 */ /* 0x000fe200078e0203 */
[----:B------:R-:W-:Y:S01]  /*2a10*/  @!P2 LEA R34, P1, R30, c[0x0][0x258], 0x2 ;  /* 0x000096001e22aa11 */ /* 0x000fe200078210ff */
[----:B------:R-:W-:Y:S01]  /*2a20*/  IMAD.U32 R3, RZ, RZ, UR8 ;  /* 0x00000008ff037e24 */ /* 0x000fe2000f8e00ff */
[----:B------:R-:W-:Y:S02]  /*2a30*/  IADD3 R38, P5, R32, UR10, RZ ;  /* 0x0000000a20267c10 */ /* 0x000fe4000ffbe0ff */
[----:B------:R-:W-:Y:S01]  /*2a40*/  @!PT LDS RZ, [RZ] ;  /* 0x00000000fffff984 */ /* 0x000fe20000000800 */
[----:B------:R-:W-:Y:S01]  /*2a50*/  @!PT LDS RZ, [RZ] ;  /* 0x00000000fffff984 */ /* 0x000fe20000000800 */
[----:B------:R-:W-:Y:S01]  /*2a60*/  @!PT LDS RZ, [RZ] ;  /* 0x00000000fffff984 */ /* 0x000fe20000000800 */
[----:B------:R1:W-:Y:S01]  /*2a70*/  LDGSTS.E.BYPASS.LTC128B.128 [R2], [R32.64], !P6 ;  /* 0x0000000020027fae */ /* 0x0003e2000f101d4e */
[----:B------:R-:W-:Y:S02]  /*2a80*/  @!P2 LEA.HI.X R35, R30, c[0x0][0x25c], R29, 0x2, P1 ;  /* 0x000097001e23aa11 */ /* 0x000fe400008f141d */
[----:B------:R-:W-:Y:S02]  /*2a90*/  ISETP.LT.OR P1, PT, R31, 0x1, P3 ;  /* 0x000000011f00780c */ /* 0x000fe40001f21670 */
[----:B------:R-:W-:Y:S02]  /*2aa0*/  IADD3.X R39, R33, UR9, RZ, P5, !PT ;  /* 0x0000000921277c10 */ /* 0x000fe4000affe4ff */
[C---:B------:R-:W-:Y:S02]  /*2ab0*/  ISETP.LT.OR P5, PT, R31.reuse, 0x21, P4 ;  /* 0x000000211f00780c */ /* 0x040fe400027a1670 */
[----:B------:R-:W-:Y:S02]  /*2ac0*/  ISETP.LT.OR P6, PT, R31, 0x21, P3 ;  /* 0x000000211f00780c */ /* 0x000fe40001fc1670 */
[----:B------:R-:W-:Y:S05]  /*2ad0*/  @!P2 LEA R3, R3, 0x40, 0x6 ;  /* 0x000000400303a811 */ /* 0x000fea00078e30ff */
[----:B------:R1:W-:Y:S01]  /*2ae0*/  LDGSTS.E.BYPASS.LTC128B.128 [R2+0x2000], [R32.64+0x80], !P1 ;  /* 0x0200008020027fae */ /* 0x0003e2000c901d4e */
[----:B------:R-:W-:Y:S05]  /*2af0*/  @!P2 IMAD.WIDE R34, R3, 0x4, R34 ;  /* 0x000000040322a825 */ /* 0x000fea00078e0222 */
[----:B------:R1:W-:Y:S06]  /*2b00*/  LDGSTS.E.BYPASS.LTC128B.128 [R2+0x1000], [R38.64], !P5 ;  /* 0x0100000026027fae */ /* 0x0003ec000e901d4e */
[----:B------:R1:W-:Y:S06]  /*2b10*/  LDGSTS.E.BYPASS.LTC128B.128 [R2+0x3000], [R36.64], !P6 ;  /* 0x0300000024027fae */ /* 0x0003ec000f101d4e */
[----:B------:R1:W-:Y:S02]  /*2b20*/  @!P2 LDGSTS.E.BYPASS.LTC128B.128 [R28+0x12080], [R34.64] ;  /* 0x12080000221cafae */ /* 0x0003e4000b901d4e */
.L_x_60:
        /* <DEDUP_REMOVED lines=13> */
[----:B------:R-:W-:Y:S02]  /*2c00*/  SEL R3, R3, 0xffffffc0, !P0 ;  /* 0xffffffc003037807 */ /* 0x000fe40004000000 */
[----:B------:R-:W-:Y:S02]  /*2c10*/  FSEL R5, R5, -INF , P5 ;  /* 0xff80000005057808 */ /* 0x000fe40002800000 */
[C---:B------:R-:W-:Y:S04]  /*2c20*/  HMMA.16816.F32.BF16 R40, R44.reuse, R162, RZ ;  /* 0x000000a22c28723c */ /* 0x040fe800000418ff */
[----:B------:R-:W-:Y:S01]  /*2c30*/  IADD3 R2, R224, R3, RZ ;  /* 0x00000003e0027210 */ /* 0x000fe20007ffe0ff */
[--C-:B------:R-:W-:Y:S01]  /*2c40*/  FFMA.FTZ R5, R5, c[0x0][0x29c], -R211.reuse ;  /* 0x0000a70005057a23 */ /* 0x100fe200000108d3 */
[----:B------:R-:W-:Y:S02]  /*2c50*/  IADD3 R3, R3, R0, RZ ;  /* 0x0000000003037210 */ /* 0x000fe40007ffe0ff */
[-C--:B------:R-:W-:Y:S01]  /*2c60*/  HMMA.16816.F32.BF16 R44, R44, R164.reuse, RZ ;  /* 0x000000a42c2c723c */ /* 0x080fe200000418ff */
[----:B------:R-:W1:Y:S03]  /*2c70*/  LDSM.16.M88.4 R156, [R2+0xe080] ;  /* 0x00e08000029c783b */ /* 0x000e660000000200 */
[----:B------:R-:W-:Y:S02]  /*2c80*/  FSEL R4, R4, -INF , P6 ;  /* 0xff80000004047808 */ /* 0x000fe40003000000 */
[----:B------:R-:W-:Y:S02]  /*2c90*/  FSEL R14, R14, -INF , P1 ;  /* 0xff8000000e0e7808 */ /* 0x000fe40000800000 */
[----:B------:R-:W-:Y:S04]  /*2ca0*/  HMMA.16816.F32.BF16 R48, R48, R164, RZ ;  /* 0x000000a43030723c */ /* 0x000fe800000418ff */
[----:B------:R-:W-:Y:S02]  /*2cb0*/  FFMA.FTZ R14, R14, c[0x0][0x29c], -R208 ;  /* 0x0000a7000e0e7a23 */ /* 0x000fe400000108d0 */
[--C-:B------:R-:W-:Y:S01]  /*2cc0*/  FFMA.FTZ R212, R4, c[0x0][0x29c], -R211.reuse ;  /* 0x0000a70004d47a23 */ /* 0x100fe200000108d3 */
[----:B------:R-:W-:Y:S01]  /*2cd0*/  FSEL R4, R16, -INF , P1 ;  /* 0xff80000010047808 */ /* 0x000fe20000800000 */
[-C--:B------:R-:W-:Y:S04]  /*2ce0*/  HMMA.16816.F32.BF16 R28, R148, R166.reuse, R28 ;  /* 0x000000a6941c723c */ /* 0x080fe8000004181c */
[----:B------:R-:W2:Y:S01]  /*2cf0*/  MUFU.EX2 R212, R212 ;  /* 0x000000d400d47308 */ /* 0x000ea20000000800 */
[----:B------:R-:W-:Y:S01]  /*2d00*/  FSEL R16, R6, -INF , P6 ;  /* 0xff80000006107808 */ /* 0x000fe20003000000 */
[--C-:B------:R-:W-:Y:S01]  /*2d10*/  FFMA.FTZ R4, R4, c[0x0][0x29c], -R211.reuse ;  /* 0x0000a70004047a23 */ /* 0x100fe200000108d3 */
[----:B------:R-:W-:Y:S01]  /*2d20*/  ISETP.GT.AND P1, PT, R249, 0x41, PT ;  /* 0x00000041f900780c */ /* 0x000fe20003f24270 */
[C---:B------:R-:W-:Y:S04]  /*2d30*/  HMMA.16816.F32.BF16 R32, R152.reuse, R166, R32 ;  /* 0x000000a69820723c */ /* 0x040fe80000041820 */
[----:B------:R-:W-:Y:S01]  /*2d40*/  FFMA.FTZ R16, R16, c[0x0][0x29c], -R210 ;  /* 0x0000a70010107a23 */ /* 0x000fe200000108d2 */
[----:B------:R-:W-:Y:S02]  /*2d50*/  FSEL R23, R23, -INF , P1 ;  /* 0xff80000017177808 */ /* 0x000fe40000800000 */
[----:B------:R-:W-:Y:S01]  /*2d60*/  FSEL R25, R25, -INF , P1 ;  /* 0xff80000019197808 */ /* 0x000fe20000800000 */
[-C--:B------:R-:W-:Y:S04]  /*2d70*/  HMMA.16816.F32.BF16 R36, R152, R168.reuse, R36 ;  /* 0x000000a89824723c */ /* 0x080fe80000041824 */
[----:B------:R-:W-:Y:S02]  /*2d80*/  FSEL R27, R27, -INF , P1 ;  /* 0xff8000001b1b7808 */ /* 0x000fe40000800000 */
[----:B------:R-:W-:Y:S02]  /*2d90*/  FSEL R21, R21, -INF , P1 ;  /* 0xff80000015157808 */ /* 0x000fe40000800000 */
[C---:B------:R-:W-:Y:S01]  /*2da0*/  HMMA.16816.F32.BF16 R40, R148.reuse, R168, R40 ;  /* 0x000000a89428723c */ /* 0x040fe20000041828 */
[----:B------:R-:W-:Y:S07]  /*2db0*/  PLOP3.LUT P1, PT, PT, PT, UP0, 0x80, 0x0 ;  /* 0x000000000000781c */ /* 0x000fee0003f2f008 */
[-C--:B------:R-:W-:Y:S01]  /*2dc0*/  HMMA.16816.F32.BF16 R44, R148, R170.reuse, R44 ;  /* 0x000000aa942c723c */ /* 0x080fe2000004182c */
[----:B------:R-:W3:Y:S07]  /*2dd0*/  LDSM.16.M88.4 R148, [R2+0xf080] ;  /* 0x00f080000294783b */ /* 0x000eee0000000200 */
[----:B------:R-:W-:Y:S01]  /*2de0*/  HMMA.16816.F32.BF16 R48, R152, R170, R48 ;  /* 0x000000aa9830723c */ /* 0x000fe20000041830 */
[----:B------:R-:W4:Y:S07]  /*2df0*/  LDSM.16.M88.4 R152, [R3+0xe080] ;  /* 0x00e080000398783b */ /* 0x000f2e0000000200 */
[-C--:B-1----:R-:W-:Y:S08]  /*2e00*/  HMMA.16816.F32.BF16 R28, R156, R172.reuse, R28 ;  /* 0x000000ac9c1c723c */ /* 0x082ff0000004181c */
[C---:B---3--:R-:W-:Y:S08]  /*2e10*/  HMMA.16816.F32.BF16 R32, R148.reuse, R172, R32 ;  /* 0x000000ac9420723c */ /* 0x048ff00000041820 */
[-C--:B------:R-:W-:Y:S08]  /*2e20*/  HMMA.16816.F32.BF16 R36, R148, R174.reuse, R36 ;  /* 0x000000ae9424723c */ /* 0x080ff00000041824 */
[C---:B------:R-:W-:Y:S08]  /*2e30*/  HMMA.16816.F32.BF16 R40, R156.reuse, R174, R40 ;  /* 0x000000ae9c28723c */ /* 0x040ff00000041828 */
[-C--:B------:R-:W-:Y:S01]  /*2e40*/  HMMA.16816.F32.BF16 R44, R156, R176.reuse, R44 ;  /* 0x000000b09c2c723c */ /* 0x080fe2000004182c */
[----:B------:R-:W1:Y:S07]  /*2e50*/  LDSM.16.M88.4 R156, [R3+0xf080] ;  /* 0x00f08000039c783b */ /* 0x000e6e0000000200 */
[----:B------:R-:W-:Y:S01]  /*2e60*/  HMMA.16816.F32.BF16 R48, R148, R176, R48 ;  /* 0x000000b09430723c */ /* 0x000fe20000041830 */
[----:B------:R-:W3:Y:S07]  /*2e70*/  LDSM.16.M88.4 R148, [R224+0x10080] ;  /* 0x01008000e094783b */ /* 0x000eee0000000200 */
[-C--:B----4-:R-:W-:Y:S08]  /*2e80*/  HMMA.16816.F32.BF16 R28, R152, R178.reuse, R28 ;  /* 0x000000b2981c723c */ /* 0x090ff0000004181c */
[C---:B-1----:R-:W-:Y:S08]  /*2e90*/  HMMA.16816.F32.BF16 R32, R156.reuse, R178, R32 ;  /* 0x000000b29c20723c */ /* 0x042ff00000041820 */
[-C--:B------:R-:W-:Y:S08]  /*2ea0*/  HMMA.16816.F32.BF16 R36, R156, R180.reuse, R36 ;  /* 0x000000b49c24723c */ /* 0x080ff00000041824 */
[C---:B------:R-:W-:Y:S08]  /*2eb0*/  HMMA.16816.F32.BF16 R40, R152.reuse, R180, R40 ;  /* 0x000000b49828723c */ /* 0x040ff00000041828 */
[-C--:B------:R-:W-:Y:S01]  /*2ec0*/  HMMA.16816.F32.BF16 R44, R152, R182.reuse, R44 ;  /* 0x000000b6982c723c */ /* 0x080fe2000004182c */
[----:B------:R-:W1:Y:S07]  /*2ed0*/  LDSM.16.M88.4 R152, [R224+0x11080] ;  /* 0x01108000e098783b */ /* 0x000e6e0000000200 */
[----:B------:R-:W-:Y:S01]  /*2ee0*/  HMMA.16816.F32.BF16 R48, R156, R182, R48 ;  /* 0x000000b69c30723c */ /* 0x000fe20000041830 */
[----:B------:R-:W4:Y:S07]  /*2ef0*/  LDSM.16.M88.4 R156, [R0+0x10080] ;  /* 0x01008000009c783b */ /* 0x000f2e0000000200 */
[-C--:B---3--:R-:W-:Y:S08]  /*2f00*/  HMMA.16816.F32.BF16 R28, R148, R184.reuse, R28 ;  /* 0x000000b8941c723c */ /* 0x088ff0000004181c */
[C---:B-1----:R-:W-:Y:S08]  /*2f10*/  HMMA.16816.F32.BF16 R32, R152.reuse, R184, R32 ;  /* 0x000000b89820723c */ /* 0x042ff00000041820 */
[-C--:B------:R-:W-:Y:S08]  /*2f20*/  HMMA.16816.F32.BF16 R36, R152, R186.reuse, R36 ;  /* 0x000000ba9824723c */ /* 0x080ff00000041824 */
[C---:B------:R-:W-:Y:S08]  /*2f30*/  HMMA.16816.F32.BF16 R40, R148.reuse, R186, R40 ;  /* 0x000000ba9428723c */ /* 0x040ff00000041828 */
[-C--:B------:R-:W-:Y:S01]  /*2f40*/  HMMA.16816.F32.BF16 R44, R148, R188.reuse, R44 ;  /* 0x000000bc942c723c */ /* 0x080fe2000004182c */
[----:B------:R-:W1:Y:S07]  /*2f50*/  LDSM.16.M88.4 R148, [R0+0x11080] ;  /* 0x011080000094783b */ /* 0x000e6e0000000200 */
[----:B------:R-:W-:Y:S01]  /*2f60*/  HMMA.16816.F32.BF16 R48, R152, R188, R48 ;  /* 0x000000bc9830723c */ /* 0x000fe20000041830 */
[----:B------:R3:W-:Y:S06]  /*2f70*/  MUFU.EX2 R154, R4 ;  /* 0x00000004009a7308 */ /* 0x0007ec0000000800 */
[----:B------:R-:W-:Y:S01]  /*2f80*/  FSEL R153, R10, -INF , P6 ;  /* 0xff8000000a997808 */ /* 0x000fe20003000000 */
[-C--:B----4-:R-:W-:Y:S03]  /*2f90*/  HMMA.16816.F32.BF16 R28, R156, R190.reuse, R28 ;  /* 0x000000be9c1c723c */ /* 0x090fe6000004181c */
[----:B------:R-:W4:Y:S02]  /*2fa0*/  MUFU.EX2 R152, R5 ;  /* 0x0000000500987308 */ /* 0x000f240000000800 */
[----:B------:R-:W-:Y:S02]  /*2fb0*/  ISETP.GT.AND P6, PT, R249, 0x21, PT ;  /* 0x00000021f900780c */ /* 0x000fe40003fc4270 */
[----:B------:R-:W-:Y:S02]  /*2fc0*/  FSEL R155, R11, -INF , P5 ;  /* 0xff8000000b9b7808 */ /* 0x000fe40002800000 */
[----:B------:R-:W-:Y:S03]  /*2fd0*/  FSEL R19, R19, -INF , P6 ;  /* 0xff80000013137808 */ /* 0x000fe60003000000 */
[--C-:B------:R-:W-:Y:S01]  /*2fe0*/  FFMA.FTZ R155, R155, c[0x0][0x29c], -R208.reuse ;  /* 0x0000a7009b9b7a23 */ /* 0x100fe200000108d0 */
[----:B------:R-:W-:Y:S02]  /*2ff0*/  FSEL R15, R15, -INF , P6 ;  /* 0xff8000000f0f7808 */ /* 0x000fe40003000000 */
[----:B---3--:R-:W-:Y:S03]  /*3000*/  FSEL R4, R17, -INF , P6 ;  /* 0xff80000011047808 */ /* 0x008fe60003000000 */
[----:B------:R-:W-:Y:S01]  /*3010*/  MUFU.EX2 R155, R155 ;  /* 0x0000009b009b7308 */ /* 0x000fe20000000800 */
[----:B------:R-:W-:Y:S01]  /*3020*/  FSEL R17, R7, -INF , P5 ;  /* 0xff80000007117808 */ /* 0x000fe20002800000 */
[----:B------:R-:W-:Y:S01]  /*3030*/  FFMA.FTZ R15, R15, c[0x0][0x29c], -R208 ;  /* 0x0000a7000f0f7a23 */ /* 0x000fe200000108d0 */
[----:B------:R-:W-:Y:S01]  /*3040*/  ISETP.GT.AND P5, PT, R249, 0x40, PT ;  /* 0x00000040f900780c */ /* 0x000fe20003fa4270 */
[--C-:B------:R-:W-:Y:S02]  /*3050*/  FFMA.FTZ R4, R4, c[0x0][0x29c], -R211.reuse ;  /* 0x0000a70004047a23 */ /* 0x100fe400000108d3 */
[----:B------:R-:W-:Y:S01]  /*3060*/  FFMA.FTZ R17, R17, c[0x0][0x29c], -R210 ;  /* 0x0000a70011117a23 */ /* 0x000fe200000108d2 */
[C---:B-1----:R-:W-:Y:S03]  /*3070*/  HMMA.16816.F32.BF16 R32, R148.reuse, R190, R32 ;  /* 0x000000be9420723c */ /* 0x042fe60000041820 */
[----:B------:R1:W-:Y:S01]  /*3080*/  MUFU.EX2 R213, R4 ;  /* 0x0000000400d57308 */ /* 0x0003e20000000800 */
[----:B------:R-:W-:Y:S02]  /*3090*/  FSEL R24, R24, -INF , P5 ;  /* 0xff80000018187808 */ /* 0x000fe40002800000 */
[----:B------:R-:W-:Y:S02]  /*30a0*/  FSEL R20, R20, -INF , P5 ;  /* 0xff80000014147808 */ /* 0x000fe40002800000 */
[-C--:B------:R-:W-:Y:S04]  /*30b0*/  HMMA.16816.F32.BF16 R36, R148, R192.reuse, R36 ;  /* 0x000000c09424723c */ /* 0x080fe80000041824 */
[--C-:B------:R-:W-:Y:S01]  /*30c0*/  FFMA.FTZ R12, R20, c[0x0][0x29c], -R211.reuse ;  /* 0x0000a700140c7a23 */ /* 0x100fe200000108d3 */
[----:B------:R-:W-:Y:S01]  /*30d0*/  MUFU.EX2 R15, R15 ;  /* 0x0000000f000f7308 */ /* 0x000fe20000000800 */
[----:B------:R-:W-:Y:S01]  /*30e0*/  FFMA.FTZ R211, R21, c[0x0][0x29c], -R211 ;  /* 0x0000a70015d37a23 */ /* 0x000fe200000108d3 */
[----:B------:R-:W-:Y:S01]  /*30f0*/  FSEL R22, R22, -INF , P5 ;  /* 0xff80000016167808 */ /* 0x000fe20002800000 */
[C---:B------:R-:W-:Y:S04]  /*3100*/  HMMA.16816.F32.BF16 R40, R156.reuse, R192, R40 ;  /* 0x000000c09c28723c */ /* 0x040fe80000041828 */
[----:B------:R-:W-:Y:S03]  /*3110*/  FSEL R26, R26, -INF , P5 ;  /* 0xff8000001a1a7808 */ /* 0x000fe60002800000 */
[----:B------:R-:W-:Y:S01]  /*3120*/  MUFU.EX2 R21, R16 ;  /* 0x0000001000157308 */ /* 0x000fe20000000800 */
[-C--:B------:R-:W-:Y:S01]  /*3130*/  HMMA.16816.F32.BF16 R44, R156, R194.reuse, R44 ;  /* 0x000000c29c2c723c */ /* 0x080fe2000004182c */
[----:B-1----:R-:W1:Y:S03]  /*3140*/  LDSM.16.M88.4 R4, [R2+0x10080] ;  /* 0x010080000204783b */ /* 0x002e660000000200 */
[----:B------:R-:W-:Y:S03]  /*3150*/  FFMA.FTZ R26, R26, c[0x0][0x29c], -R208 ;  /* 0x0000a7001a1a7a23 */ /* 0x000fe600000108d0 */
[----:B------:R-:W-:Y:S01]  /*3160*/  MOV R159, R8 ;  /* 0x00000008009f7202 */ /* 0x000fe20000000f00 */
[----:B------:R-:W-:Y:S01]  /*3170*/  HMMA.16816.F32.BF16 R48, R148, R194, R48 ;  /* 0x000000c29430723c */ /* 0x000fe20000041830 */
[----:B------:R3:W-:Y:S01]  /*3180*/  MUFU.EX2 R20, R17 ;  /* 0x0000001100147308 */ /* 0x0007e20000000800 */
[----:B------:R5:W2:Y:S02]  /*3190*/  LDSM.16.M88.4 R8, [R2+0x11080] ;  /* 0x011080000208783b */ /* 0x000aa40000000200 */
[--C-:B------:R-:W-:Y:S06]  /*31a0*/  FFMA.FTZ R156, R19, c[0x0][0x29c], -R210.reuse ;  /* 0x0000a700139c7a23 */ /* 0x100fec00000108d2 */
[----:B------:R-:W-:Y:S01]  /*31b0*/  LDSM.16.M88.4 R148, [R3+0x11080] ;  /* 0x011080000394783b */ /* 0x000fe20000000200 */
[----:B------:R-:W-:Y:S10]  /*31c0*/  MUFU.EX2 R156, R156 ;  /* 0x0000009c009c7308 */ /* 0x000ff40000000800 */
[----:B------:R-:W-:Y:S01]  /*31d0*/  MUFU.EX2 R211, R211 ;  /* 0x000000d300d37308 */ /* 0x000fe20000000800 */
[--C-:B-----5:R-:W-:Y:S02]  /*31e0*/  FFMA.FTZ R2, R18, c[0x0][0x29c], -R210.reuse ;  /* 0x0000a70012027a23 */ /* 0x120fe400000108d2 */
[----:B---3--:R3:W5:Y:S07]  /*31f0*/  LDSM.16.M88.4 R16, [R3+0x10080] ;  /* 0x010080000310783b */ /* 0x00876e0000000200 */
[----:B------:R-:W-:Y:S01]  /*3200*/  MUFU.EX2 R26, R26 ;  /* 0x0000001a001a7308 */ /* 0x000fe20000000800 */
[-C--:B-1----:R-:W-:Y:S09]  /*3210*/  HMMA.16816.F32.BF16 R28, R4, R196.reuse, R28 ;  /* 0x000000c4041c723c */ /* 0x082ff2000004181c */
[----:B------:R-:W-:Y:S01]  /*3220*/  MUFU.EX2 R2, R2 ;  /* 0x0000000200027308 */ /* 0x000fe20000000800 */
[C---:B--2---:R-:W-:Y:S08]  /*3230*/  HMMA.16816.F32.BF16 R32, R8.reuse, R196, R32 ;  /* 0x000000c40820723c */ /* 0x044ff00000041820 */
[-C--:B------:R-:W-:Y:S01]  /*3240*/  HMMA.16816.F32.BF16 R36, R8, R198.reuse, R36 ;  /* 0x000000c60824723c */ /* 0x080fe20000041824 */
[----:B------:R-:W-:Y:S03]  /*3250*/  MUFU.EX2 R12, R12 ;  /* 0x0000000c000c7308 */ /* 0x000fe60000000800 */
[--C-:B---3--:R-:W-:Y:S02]  /*3260*/  FFMA.FTZ R3, R22, c[0x0][0x29c], -R210.reuse ;  /* 0x0000a70016037a23 */ /* 0x108fe400000108d2 */
[--C-:B------:R-:W-:Y:S02]  /*3270*/  FFMA.FTZ R22, R214, c[0x0][0x29c], -R209.reuse ;  /* 0x0000a700d6167a23 */ /* 0x100fe400000108d1 */
[C---:B------:R-:W-:Y:S03]  /*3280*/  HMMA.16816.F32.BF16 R40, R4.reuse, R198, R40 ;  /* 0x000000c60428723c */ /* 0x040fe60000041828 */
[----:B------:R-:W-:Y:S01]  /*3290*/  MUFU.EX2 R3, R3 ;  /* 0x0000000300037308 */ /* 0x000fe20000000800 */
[----:B------:R-:W-:Y:S04]  /*32a0*/  FFMA.FTZ R210, R23, c[0x0][0x29c], -R210 ;  /* 0x0000a70017d27a23 */ /* 0x000fe800000108d2 */
[-C--:B------:R-:W-:Y:S01]  /*32b0*/  HMMA.16816.F32.BF16 R44, R4, R200.reuse, R44 ;  /* 0x000000c8042c723c */ /* 0x080fe2000004182c */
[----:B------:R-:W1:Y:S04]  /*32c0*/  LDS R5, [R250.X4+0x12280] ;  /* 0x01228000fa057984 */ /* 0x000e680000004800 */
[----:B------:R-:W-:Y:S02]  /*32d0*/  MUFU.EX2 R210, R210 ;  /* 0x000000d200d27308 */ /* 0x000fe40000000800 */
[--C-:B------:R-:W-:Y:S01]  /*32e0*/  FFMA.FTZ R4, R215, c[0x0][0x29c], -R209.reuse ;  /* 0x0000a700d7047a23 */ /* 0x100fe200000108d1 */
[----:B------:R-:W-:Y:S01]  /*32f0*/  HMMA.16816.F32.BF16 R48, R8, R200, R48 ;  /* 0x000000c80830723c */ /* 0x000fe20000041830 */
[----:B------:R-:W2:Y:S03]  /*3300*/  LDS R8, [R250.X4+0x122a0] ;  /* 0x0122a000fa087984 */ /* 0x000ea60000004800 */
[--C-:B------:R-:W-:Y:S01]  /*3310*/  FFMA.FTZ R6, R159, c[0x0][0x29c], -R209.reuse ;  /* 0x0000a7009f067a23 */ /* 0x100fe200000108d1 */
[----:B------:R-:W3:Y:S01]  /*3320*/  LDS R10, [R250.X4+0x12300] ;  /* 0x01230000fa0a7984 */ /* 0x000ee20000004800 */
[----:B------:R-:W-:Y:S01]  /*3330*/  FSEL R7, R13, -INF , P6 ;  /* 0xff8000000d077808 */ /* 0x000fe20003000000 */
[--C-:B------:R-:W-:Y:S01]  /*3340*/  FFMA.FTZ R11, R153, c[0x0][0x29c], -R208.reuse ;  /* 0x0000a700990b7a23 */ /* 0x100fe200000108d0 */
[-C--:B-----5:R-:W-:Y:S01]  /*3350*/  HMMA.16816.F32.BF16 R28, R16, R202.reuse, R28 ;  /* 0x000000ca101c723c */ /* 0x0a0fe2000004181c */
[----:B------:R-:W5:Y:S04]  /*3360*/  MUFU.EX2 R22, R22 ;  /* 0x0000001600167308 */ /* 0x000f680000000800 */
[--C-:B------:R-:W-:Y:S02]  /*3370*/  FFMA.FTZ R9, R24, c[0x0][0x29c], -R209.reuse ;  /* 0x0000a70018097a23 */ /* 0x100fe400000108d1 */
[----:B------:R-:W-:Y:S01]  /*3380*/  FFMA.FTZ R208, R27, c[0x0][0x29c], -R208 ;  /* 0x0000a7001bd07a23 */ /* 0x000fe200000108d0 */
[C---:B------:R-:W-:Y:S03]  /*3390*/  HMMA.16816.F32.BF16 R32, R148.reuse, R202, R32 ;  /* 0x000000ca9420723c */ /* 0x040fe60000041820 */
[----:B------:R-:W-:Y:S01]  /*33a0*/  MUFU.EX2 R11, R11 ;  /* 0x0000000b000b7308 */ /* 0x000fe20000000800 */
[--C-:B------:R-:W-:Y:S02]  /*33b0*/  FFMA.FTZ R7, R7, c[0x0][0x29c], -R209.reuse ;  /* 0x0000a70007077a23 */ /* 0x100fe400000108d1 */
[----:B------:R-:W-:Y:S02]  /*33c0*/  FFMA.FTZ R209, R25, c[0x0][0x29c], -R209 ;  /* 0x0000a70019d17a23 */ /* 0x000fe400000108d1 */
[-C--:B------:R-:W-:Y:S05]  /*33d0*/  HMMA.16816.F32.BF16 R36, R148, R204.reuse, R36 ;  /* 0x000000cc9424723c */ /* 0x080fea0000041824 */
[----:B------:R-:W-:Y:S03]  /*33e0*/  MUFU.EX2 R209, R209 ;  /* 0x000000d100d17308 */ /* 0x000fe60000000800 */
[C---:B------:R-:W-:Y:S04]  /*33f0*/  HMMA.16816.F32.BF16 R40, R16.reuse, R204, R40 ;  /* 0x000000cc1028723c */ /* 0x040fe80000041828 */
[--C-:B-1----:R-:W-:Y:S02]  /*3400*/  FADD.FTZ R13, R28, -R5.reuse ;  /* 0x800000051c0d7221 */ /* 0x102fe40000010000 */
[--C-:B------:R-:W-:Y:S01]  /*3410*/  FADD.FTZ R29, R29, -R5.reuse ;  /* 0x800000051d1d7221 */ /* 0x100fe20000010000 */
[----:B------:R-:W-:Y:S01]  /*3420*/  MUFU.EX2 R208, R208 ;  /* 0x000000d000d07308 */ /* 0x000fe20000000800 */
[-C--:B------:R-:W-:Y:S04]  /*3430*/  HMMA.16816.F32.BF16 R44, R16, R206.reuse, R44 ;  /* 0x000000ce102c723c */ /* 0x080fe8000004182c */
[--C-:B--2---:R-:W-:Y:S02]  /*3440*/  FADD.FTZ R30, R30, -R8.reuse ;  /* 0x800000081e1e7221 */ /* 0x104fe40000010000 */
[----:B------:R-:W-:Y:S02]  /*3450*/  FADD.FTZ R31, R31, -R8 ;  /* 0x800000081f1f7221 */ /* 0x000fe40000010000 */
[----:B------:R-:W-:Y:S01]  /*3460*/  HMMA.16816.F32.BF16 R48, R148, R206, R48 ;  /* 0x000000ce9430723c */ /* 0x000fe20000041830 */
[----:B------:R1:W-:Y:S03]  /*3470*/  MUFU.EX2 R16, R14 ;  /* 0x0000000e00107308 */ /* 0x0003e60000000800 */
[----:B------:R-:W-:Y:S01]  /*3480*/  FMUL.FTZ R13, R212, R13 ;  /* 0x0000000dd40d7220 */ /* 0x000fe20000410000 */
[----:B----4-:R-:W-:Y:S01]  /*3490*/  F2FP.BF16.PACK_AB R212, R152, R212 ;  /* 0x000000d498d4723e */ /* 0x010fe200000010ff */
[----:B---3--:R-:W-:Y:S02]  /*34a0*/  FADD.FTZ R32, R32, -R10 ;  /* 0x8000000a20207221 */ /* 0x008fe40000010000 */
[--C-:B------:R-:W-:Y:S03]  /*34b0*/  FADD.FTZ R42, R42, -R8.reuse ;  /* 0x800000082a2a7221 */ /* 0x100fe60000010000 */
[----:B------:R-:W2:Y:S01]  /*34c0*/  MUFU.EX2 R4, R4 ;  /* 0x0000000400047308 */ /* 0x000ea20000000800 */
[----:B------:R-:W-:Y:S02]  /*34d0*/  FADD.FTZ R43, R43, -R8 ;  /* 0x800000082b2b7221 */ /* 0x000fe40000010000 */
[----:B------:R-:W-:Y:S02]  /*34e0*/  FADD.FTZ R33, R33, -R10 ;  /* 0x8000000a21217221 */ /* 0x000fe40000010000 */
[--C-:B------:R-:W-:Y:S02]  /*34f0*/  FADD.FTZ R46, R46, -R8.reuse ;  /* 0x800000082e2e7221 */ /* 0x100fe40000010000 */
[----:B------:R-:W-:Y:S02]  /*3500*/  FADD.FTZ R47, R47, -R8 ;  /* 0x800000082f2f7221 */ /* 0x000fe40000010000 */
[----:B------:R-:W3:Y:S01]  /*3510*/  LDS R8, [R250.X4+0x12320] ;  /* 0x01232000fa087984 */ /* 0x000ee20000004800 */
[----:B------:R-:W4:Y:S01]  /*3520*/  MUFU.EX2 R6, R6 ;  /* 0x0000000600067308 */ /* 0x000f220000000800 */
[----:B-----5:R-:W-:Y:S02]  /*3530*/  FMUL.FTZ R32, R22, R32 ;  /* 0x0000002016207220 */ /* 0x020fe40000410000 */
[----:B------:R-:W-:Y:S01]  /*3540*/  STS [R251+0x12480], R212 ;  /* 0x012480d4fb007388 */ /* 0x000fe20000000800 */
[----:B-1----:R-:W-:Y:S01]  /*3550*/  FMUL.FTZ R14, R21, R30 ;  /* 0x0000001e150e7220 */ /* 0x002fe20000410000 */
[----:B------:R-:W-:Y:S01]  /*3560*/  F2FP.BF16.PACK_AB R21, R20, R21 ;  /* 0x000000151415723e */ /* 0x000fe200000010ff */
[--C-:B------:R-:W-:Y:S02]  /*3570*/  FADD.FTZ R40, R40, -R5.reuse ;  /* 0x8000000528287221 */ /* 0x100fe40000010000 */
[--C-:B------:R-:W-:Y:S02]  /*3580*/  FADD.FTZ R41, R41, -R5.reuse ;  /* 0x8000000529297221 */ /* 0x100fe40000010000 */
[----:B------:R-:W1:Y:S01]  /*3590*/  MUFU.EX2 R7, R7 ;  /* 0x0000000700077308 */ /* 0x000e620000000800 */
[----:B------:R-:W-:Y:S01]  /*35a0*/  STS [R248], R21 ;  /* 0x00000015f8007388 */ /* 0x000fe20000000800 */
[--C-:B------:R-:W-:Y:S01]  /*35b0*/  FADD.FTZ R44, R44, -R5.reuse ;  /* 0x800000052c2c7221 */ /* 0x100fe20000010000 */
[C---:B--2---:R-:W-:Y:S01]  /*35c0*/  F2FP.BF16.PACK_AB R22, R4.reuse, R22 ;  /* 0x000000160416723e */ /* 0x044fe200000010ff */
[----:B------:R-:W-:Y:S01]  /*35d0*/  FMUL.FTZ R33, R4, R33 ;  /* 0x0000002104217220 */ /* 0x000fe20000410000 */
[----:B------:R-:W-:Y:S01]  /*35e0*/  F2FP.BF16.PACK_AB R4, R155, R11 ;  /* 0x0000000b9b04723e */ /* 0x000fe200000010ff */
[----:B------:R-:W-:Y:S02]  /*35f0*/  FADD.FTZ R45, R45, -R5 ;  /* 0x800000052d2d7221 */ /* 0x000fe40000010000 */
[----:B------:R-:W-:Y:S01]  /*3600*/  STS [R251+0x12c80], R22 ;  /* 0x012c8016fb007388 */ /* 0x000fe20000000800 */
[----:B------:R-:W-:Y:S01]  /*3610*/  FMUL.FTZ R5, R154, R40 ;  /* 0x000000289a057220 */ /* 0x000fe20000410000 */
[----:B------:R-:W-:Y:S01]  /*3620*/  F2FP.BF16.PACK_AB R154, R213, R154 ;  /* 0x0000009ad59a723e */ /* 0x000fe200000010ff */
[----:B------:R-:W-:Y:S01]  /*3630*/  FMUL.FTZ R42, R2, R42 ;  /* 0x0000002a022a7220 */ /* 0x000fe20000410000 */
[----:B------:R-:W-:Y:S01]  /*3640*/  STS [R248+0x800], R4 ;  /* 0x00080004f8007388 */ /* 0x000fe20000000800 */
[----:B------:R-:W-:Y:S01]  /*3650*/  F2FP.BF16.PACK_AB R2, R156, R2 ;  /* 0x000000029c02723e */ /* 0x000fe200000010ff */
[----:B------:R-:W2:Y:S01]  /*3660*/  MUFU.EX2 R9, R9 ;  /* 0x0000000900097308 */ /* 0x000ea20000000800 */
[--C-:B------:R-:W-:Y:S01]  /*3670*/  FADD.FTZ R36, R36, -R10.reuse ;  /* 0x8000000a24247221 */ /* 0x100fe20000010000 */
[----:B------:R-:W-:Y:S01]  /*3680*/  STS [R251+0x13480], R154 ;  /* 0x0134809afb007388 */ /* 0x000fe20000000800 */
[--C-:B------:R-:W-:Y:S01]  /*3690*/  FADD.FTZ R37, R37, -R10.reuse ;  /* 0x8000000a25257221 */ /* 0x100fe20000010000 */
[----:B------:R-:W-:Y:S01]  /*36a0*/  F2FP.BF16.PACK_AB R32, R33, R32 ;  /* 0x000000202120723e */ /* 0x000fe200000010ff */
[----:B----4-:R-:W-:Y:S01]  /*36b0*/  FMUL.FTZ R36, R6, R36 ;  /* 0x0000002406247220 */ /* 0x010fe20000410000 */
[----:B------:R4:W-:Y:S01]  /*36c0*/  STS [R248+0x1000], R2 ;  /* 0x00100002f8007388 */ /* 0x0009e20000000800 */
[----:B------:R-:W-:Y:S01]  /*36d0*/  FMUL.FTZ R44, R12, R44 ;  /* 0x0000002c0c2c7220 */ /* 0x000fe20000410000 */
[----:B------:R-:W-:Y:S01]  /*36e0*/  F2FP.BF16.PACK_AB R12, R211, R12 ;  /* 0x0000000cd30c723e */ /* 0x000fe200000010ff */
[C---:B-1----:R-:W-:Y:S01]  /*36f0*/  FMUL.FTZ R37, R7.reuse, R37 ;  /* 0x0000002507257220 */ /* 0x042fe20000410000 */
[----:B------:R-:W-:Y:S01]  /*3700*/  F2FP.BF16.PACK_AB R6, R7, R6 ;  /* 0x000000060706723e */ /* 0x000fe200000010ff */
[----:B------:R-:W-:Y:S01]  /*3710*/  FADD.FTZ R48, R48, -R10 ;  /* 0x8000000a30307221 */ /* 0x000fe20000010000 */
        /* <DEDUP_REMOVED lines=8> */
[--C-:B---3--:R-:W-:Y:S01]  /*37a0*/  FADD.FTZ R34, R34, -R8.reuse ;  /* 0x8000000822227221 */ /* 0x108fe20000010000 */
[----:B------:R-:W-:Y:S01]  /*37b0*/  F2FP.BF16.PACK_AB R13, R29, R13 ;  /* 0x0000000d1d0d723e */ /* 0x000fe200000010ff */
[--C-:B------:R-:W-:Y:S01]  /*37c0*/  FADD.FTZ R35, R35, -R8.reuse ;  /* 0x8000000823237221 */ /* 0x100fe20000010000 */
[----:B------:R-:W-:Y:S01]  /*37d0*/  STS [R251+0x14480], R12 ;  /* 0x0144800cfb007388 */ /* 0x000fe20000000800 */
[----:B--2---:R-:W-:Y:S01]  /*37e0*/  FMUL.FTZ R48, R9, R48 ;  /* 0x0000003009307220 */ /* 0x004fe20000410000 */
[----:B------:R-:W-:Y:S01]  /*37f0*/  F2FP.BF16.PACK_AB R9, R209, R9 ;  /* 0x00000009d109723e */ /* 0x000fe200000010ff */
[----:B------:R-:W-:Y:S01]  /*3800*/  FMUL.FTZ R34, R11, R34 ;  /* 0x000000220b227220 */ /* 0x000fe20000410000 */
[----:B------:R-:W-:Y:S01]  /*3810*/  STS [R248+0x2000], R3 ;  /* 0x00200003f8007388 */ /* 0x000fe20000000800 */
[----:B------:R-:W-:Y:S01]  /*3820*/  F2FP.BF16.PACK_AB R14, R20, R14 ;  /* 0x0000000e140e723e */ /* 0x000fe200000010ff */
[----:B------:R-:W-:Y:S01]  /*3830*/  FMUL.FTZ R35, R155, R35 ;  /* 0x000000239b237220 */ /* 0x000fe20000410000 */
[----:B----4-:R-:W-:Y:S01]  /*3840*/  F2FP.BF16.PACK_AB R2, R208, R26 ;  /* 0x0000001ad002723e */ /* 0x010fe200000010ff */
[----:B------:R-:W-:Y:S01]  /*3850*/  STS [R251+0x14c80], R9 ;  /* 0x014c8009fb007388 */ /* 0x000fe20000000800 */
[----:B------:R-:W-:Y:S02]  /*3860*/  FMUL.FTZ R41, R213, R41 ;  /* 0x00000029d5297220 */ /* 0x000fe40000410000 */
[----:B------:R-:W-:Y:S01]  /*3870*/  F2FP.BF16.PACK_AB R34, R35, R34 ;  /* 0x000000222322723e */ /* 0x000fe200000010ff */
[----:B------:R-:W-:Y:S01]  /*3880*/  FMUL.FTZ R43, R156, R43 ;  /* 0x0000002b9c2b7220 */ /* 0x000fe20000410000 */
[----:B------:R1:W-:Y:S01]  /*3890*/  STS [R248+0x2800], R2 ;  /* 0x00280002f8007388 */ /* 0x0003e20000000800 */
[--C-:B------:R-:W-:Y:S01]  /*38a0*/  FADD.FTZ R38, R38, -R8.reuse ;  /* 0x8000000826267221 */ /* 0x100fe20000010000 */
[----:B------:R-:W-:Y:S01]  /*38b0*/  F2FP.BF16.PACK_AB R5, R41, R5 ;  /* 0x000000052905723e */ /* 0x000fe200000010ff */
[----:B------:R-:W-:Y:S01]  /*38c0*/  FADD.FTZ R39, R39, -R8 ;  /* 0x8000000827277221 */ /* 0x000fe20000010000 */
[----:B------:R-:W-:Y:S01]  /*38d0*/  BAR.SYNC.DEFER_BLOCKING 0x0 ;  /* 0x0000000000007b1d */ /* 0x000fe20000010000 */
[----:B------:R-:W-:Y:S01]  /*38e0*/  F2FP.BF16.PACK_AB R42, R43, R42 ;  /* 0x0000002a2b2a723e */ /* 0x000fe200000010ff */
[----:B------:R-:W-:Y:S02]  /*38f0*/  FMUL.FTZ R38, R16, R38 ;  /* 0x0000002610267220 */ /* 0x000fe40000410000 */
[----:B------:R-:W-:Y:S02]  /*3900*/  FMUL.FTZ R39, R15, R39 ;  /* 0x000000270f277220 */ /* 0x000fe40000410000 */
[----:B------:R-:W-:Y:S02]  /*3910*/  FMUL.FTZ R45, R211, R45 ;  /* 0x0000002dd32d7220 */ /* 0x000fe40000410000 */
[----:B------:R-:W-:Y:S01]  /*3920*/  FMUL.FTZ R47, R210, R47 ;  /* 0x0000002fd22f7220 */ /* 0x000fe20000410000 */
[----:B------:R-:W-:Y:S01]  /*3930*/  F2FP.BF16.PACK_AB R38, R39, R38 ;  /* 0x000000262726723e */ /* 0x000fe200000010ff */
[----:B------:R-:W-:Y:S01]  /*3940*/  FADD.FTZ R49, R49, -R10 ;  /* 0x8000000a31317221 */ /* 0x000fe20000010000 */
[----:B------:R-:W-:Y:S01]  /*3950*/  F2FP.BF16.PACK_AB R44, R45, R44 ;  /* 0x0000002c2d2c723e */ /* 0x000fe200000010ff */
[--C-:B------:R-:W-:Y:S01]  /*3960*/  FADD.FTZ R50, R50, -R8.reuse ;  /* 0x8000000832327221 */ /* 0x100fe20000010000 */
[----:B------:R-:W-:Y:S01]  /*3970*/  F2FP.BF16.PACK_AB R46, R47, R46 ;  /* 0x0000002e2f2e723e */ /* 0x000fe200000010ff */
[----:B------:R-:W-:Y:S02]  /*3980*/  FMUL.FTZ R49, R209, R49 ;  /* 0x00000031d1317220 */ /* 0x000fe40000410000 */
[----:B------:R-:W-:Y:S02]  /*3990*/  FADD.FTZ R51, R51, -R8 ;  /* 0x8000000833337221 */ /* 0x000fe40000010000 */
[----:B------:R-:W-:Y:S01]  /*39a0*/  FMUL.FTZ R50, R26, R50 ;  /* 0x000000321a327220 */ /* 0x000fe20000410000 */
[----:B------:R-:W-:Y:S01]  /*39b0*/  F2FP.BF16.PACK_AB R48, R49, R48 ;  /* 0x000000303130723e */ /* 0x000fe200000010ff */
[----:B------:R-:W-:Y:S01]  /*39c0*/  FMUL.FTZ R51, R208, R51 ;  /* 0x00000033d0337220 */ /* 0x000fe20000410000 */
[----:B-1----:R-:W-:Y:S01]  /*39d0*/  SHF.L.U32 R2, R230, 0x1, RZ ;  /* 0x00000001e6027819 */ /* 0x002fe200000006ff */
[----:B------:R-:W-:Y:S03]  /*39e0*/  STS [R251+0x15480], R13 ;  /* 0x0154800dfb007388 */ /* 0x000fe60000000800 */
[----:B------:R-:W-:Y:S01]  /*39f0*/  F2FP.BF16.PACK_AB R50, R51, R50 ;  /* 0x000000323332723e */ /* 0x000fe200000010ff */
        /* <DEDUP_REMOVED lines=93> */
[----:B------:R-:W-:Y:S01]  /*3fd0*/  ULDC.64 UR6, c[0x0][0x208] ;  /* 0x0000820000067ab9 */ /* 0x000fe20000000a00 */
[----:B------:R-:W-:Y:S01]  /*3fe0*/  IMAD R6, R234, c[0x0][0x290], RZ ;  /* 0x0000a400ea067a24 */ /* 0x000fe200078e02ff */
        /* <DEDUP_REMOVED lines=11> */
[----:B------:R-:W-:Y:S01]  /*40a0*/  IADD3 R6, P1, R6, R8, RZ ;  /* 0x0000000806067210 */ /* 0x000fe20007f3e0ff */
[----:B------:R-:W-:Y:S02]  /*40b0*/  IMAD.MOV.U32 R8, RZ, RZ, c[0x0][0x208] ;  /* 0x00008200ff087624 */ /* 0x000fe400078e00ff */
[----:B------:R-:W-:Y:S02]  /*40c0*/  IMAD R5, R3, c[0x0][0x28c], R5 ;  /* 0x0000a30003057a24 */ /* 0x000fe400078e0205 */
[----:B------:R-:W-:Y:S01]  /*40d0*/  IMAD.U32 R3, RZ, RZ, UR16 ;  /* 0x00000010ff037e24 */ /* 0x000fe2000f8e00ff */
[C---:B------:R-:W-:Y:S01]  /*40e0*/  SHF.L.U64.HI R7, R8.reuse, R7, c[0x0][0x20c] ;  /* 0x0000830008077619 */ /* 0x040fe20000010207 */
[----:B------:R-:W-:Y:S01]  /*40f0*/  IMAD.SHL.U32 R8, R8, 0x40, RZ ;  /* 0x0000004008087824 */ /* 0x000fe200078e00ff */
[----:B------:R-:W-:Y:S02]  /*4100*/  IADD3.X R5, R242, R9, R5, P1, !PT ;  /* 0x00000009f2057210 */ /* 0x000fe40000ffe405 */
        /* <DEDUP_REMOVED lines=22> */
[----:B------:R1:W-:Y:S06]  /*4270*/  LDGSTS.E.BYPASS.LTC128B.128 [R235+0x10080], [R10.64+0x80], !P5 ;  /* 0x100800800aeb7fae */ /* 0x0003ec000e901d4e */
[----:B------:R1:W-:Y:S06]  /*4280*/  LDGSTS.E.BYPASS.LTC128B.128 [R235+0xf080], [R8.64], !P6 ;  /* 0x0f08000008eb7fae */ /* 0x0003ec000f101d4e */
[----:B------:R1:W-:Y:S06]  /*4290*/  LDGSTS.E.BYPASS.LTC128B.128 [R235+0x11080], [R14.64], !P1 ;  /* 0x110800000eeb7fae */ /* 0x0003ec000c901d4e */
[----:B------:R1:W-:Y:S02]  /*42a0*/  @!P2 LDGSTS.E.BYPASS.LTC128B.128 [R3+0x12280], [R12.64] ;  /* 0x122800000c03afae */ /* 0x0003e4000b901d4e */
.L_x_61:
        /* <DEDUP_REMOVED lines=10> */
[----:B------:R-:W0:Y:S01]  /*4350*/  LDGDEPBAR ;  /* 0x00000000000079af */ /* 0x000e220000000000 */
[----:B------:R-:W-:Y:S02]  /*4360*/  UIADD3 UR6, UR12, 0x1, URZ ;  /* 0x000000010c067890 */ /* 0x000fe4000fffe03f */
[-C--:B------:R-:W-:Y:S01]  /*4370*/  HMMA.16816.F32.BF16 R12, R36, R18.reuse, RZ ;  /* 0x00000012240c723c */ /* 0x080fe200000418ff */
[----:B------:R-:W-:Y:S04]  /*4380*/  UISETP.GE.AND UP1, UPT, UR12, 0x1, UPT ;  /* 0x000000010c00788c */ /* 0x000fe8000bf26270 */
[----:B------:R-:W-:Y:S03]  /*4390*/  USEL UR12, UR6, URZ, !UP1 ;  /* 0x0000003f060c7287 */ /* 0x000fe6000c800000 */
        /* <DEDUP_REMOVED lines=18> */
[----:B------:R-:W-:Y:S03]  /*44c0*/  LDSM.16.M88.4 R212, [R227+0x2800] ;  /* 0x00280000e3d4783b */ /* 0x000fe60000000200 */
[-C--:B-1----:R-:W-:Y:S08]  /*44d0*/  HMMA.16816.F32.BF16 R4, R36, R44.reuse, R4 ;  /* 0x0000002c2404723c */ /* 0x082ff00000041804 */
[C---:B------:R-:W-:Y:S08]  /*44e0*/  HMMA.16816.F32.BF16 R8, R48.reuse, R44, R8 ;  /* 0x0000002c3008723c */ /* 0x040ff00000041808 */
[-C--:B------:R-:W-:Y:S08]  /*44f0*/  HMMA.16816.F32.BF16 R12, R48, R46.reuse, R12 ;  /* 0x0000002e300c723c */ /* 0x080ff0000004180c */
[C---:B------:R-:W-:Y:S01]  /*4500*/  HMMA.16816.F32.BF16 R16, R36.reuse, R46, R16 ;  /* 0x0000002e2410723c */ /* 0x040fe20000041810 */
[----:B------:R-:W-:Y:S07]  /*4510*/  LDSM.16.M88.4 R44, [R227+0x2000] ;  /* 0x00200000e32c783b */ /* 0x000fee0000000200 */
[-C--:B--2---:R-:W-:Y:S08]  /*4520*/  HMMA.16816.F32.BF16 R20, R36, R40.reuse, R20 ;  /* 0x000000282414723c */ /* 0x084ff00000041814 */
[C---:B------:R-:W-:Y:S08]  /*4530*/  HMMA.16816.F32.BF16 R24, R48.reuse, R40, R24 ;  /* 0x000000283018723c */ /* 0x040ff00000041818 */
[-C--:B------:R-:W-:Y:S01]  /*4540*/  HMMA.16816.F32.BF16 R28, R48, R42.reuse, R28 ;  /* 0x0000002a301c723c */ /* 0x080fe2000004181c */
[----:B------:R-:W1:Y:S07]  /*4550*/  LDSM.16.MT88.4 R48, [R2+0x2080] ;  /* 0x002080000230783b */ /* 0x000e6e0000004200 */
[----:B------:R-:W-:Y:S01]  /*4560*/  HMMA.16816.F32.BF16 R32, R36, R42, R32 ;  /* 0x0000002a2420723c */ /* 0x000fe20000041820 */
[----:B------:R-:W2:Y:S04]  /*4570*/  LDSM.16.MT88.4 R36, [R2+0x5080] ;  /* 0x005080000224783b */ /* 0x000ea80000004200 */
[----:B------:R-:W-:Y:S03]  /*4580*/  LDSM.16.M88.4 R40, [R226+0x2000] ;  /* 0x00200000e228783b */ /* 0x000fe60000000200 */
[-C--:B---3--:R-:W-:Y:S08]  /*4590*/  HMMA.16816.F32.BF16 R4, R148, R152.reuse, R4 ;  /* 0x000000989404723c */ /* 0x088ff00000041804 */
[C---:B------:R-:W-:Y:S08]  /*45a0*/  HMMA.16816.F32.BF16 R8, R156.reuse, R152, R8 ;  /* 0x000000989c08723c */ /* 0x040ff00000041808 */
[-C--:B------:R-:W-:Y:S08]  /*45b0*/  HMMA.16816.F32.BF16 R12, R156, R154.reuse, R12 ;  /* 0x0000009a9c0c723c */ /* 0x080ff0000004180c */
[C---:B------:R-:W-:Y:S01]  /*45c0*/  HMMA.16816.F32.BF16 R16, R148.reuse, R154, R16 ;  /* 0x0000009a9410723c */ /* 0x040fe20000041810 */
[----:B------:R-:W3:Y:S07]  /*45d0*/  LDSM.16.MT88.4 R152, [R2+0x2880] ;  /* 0x002880000298783b */ /* 0x000eee0000004200 */
[-C--:B------:R-:W-:Y:S08]  /*45e0*/  HMMA.16816.F32.BF16 R20, R148, R208.reuse, R20 ;  /* 0x000000d09414723c */ /* 0x080ff00000041814 */
[C---:B------:R-:W-:Y:S01]  /*45f0*/  HMMA.16816.F32.BF16 R24, R156.reuse, R208, R24 ;  /* 0x000000d09c18723c */ /* 0x040fe20000041818 */
[----:B------:R-:W4:Y:S07]  /*4600*/  LDL.64 R208, [R1] ;  /* 0x0000000001d07983 */ /* 0x000f2e0000100a00 */
[-C--:B------:R-:W-:Y:S01]  /*4610*/  HMMA.16816.F32.BF16 R28, R156, R210.reuse, R28 ;  /* 0x000000d29c1c723c */ /* 0x080fe2000004181c */
[----:B------:R-:W5:Y:S07]  /*4620*/  LDSM.16.M88.4 R156, [R226+0x2800] ;  /* 0x00280000e29c783b */ /* 0x000f6e0000000200 */
        /* <DEDUP_REMOVED lines=11> */
[-C--:B---3--:R-:W-:Y:S08]  /*46e0*/  HMMA.16816.F32.BF16 R4, R40, R152.reuse, R4 ;  /* 0x000000982804723c */ /* 0x088ff00000041804 */
[C---:B-----5:R-:W-:Y:S08]  /*46f0*/  HMMA.16816.F32.BF16 R8, R156.reuse, R152, R8 ;  /* 0x000000989c08723c */ /* 0x060ff00000041808 */
[-C--:B------:R-:W-:Y:S08]  /*4700*/  HMMA.16816.F32.BF16 R12, R156, R154.reuse, R12 ;  /* 0x0000009a9c0c723c */ /* 0x080ff0000004180c */
[C---:B------:R-:W-:Y:S08]  /*4710*/  HMMA.16816.F32.BF16 R16, R40.reuse, R154, R16 ;  /* 0x0000009a2810723c */ /* 0x040ff00000041810 */
[-C--:B------:R-:W-:Y:S08]  /*4720*/  HMMA.16816.F32.BF16 R20, R40, R148.reuse, R20 ;  /* 0x000000942814723c */ /* 0x080ff00000041814 */
[C---:B------:R-:W-:Y:S08]  /*4730*/  HMMA.16816.F32.BF16 R24, R156.reuse, R148, R24 ;  /* 0x000000949c18723c */ /* 0x040ff00000041818 */
[-C--:B------:R-:W-:Y:S08]  /*4740*/  HMMA.16816.F32.BF16 R28, R156, R150.reuse, R28 ;  /* 0x000000969c1c723c */ /* 0x080ff0000004181c */
[----:B------:R-:W-:Y:S04]  /*4750*/  HMMA.16816.F32.BF16 R32, R40, R150, R32 ;  /* 0x000000962820723c */ /* 0x000fe80000041820 */
[----:B----4-:R-:W-:Y:S01]  /*4760*/  IADD3 R2, P1, R208, UR8, RZ ;  /* 0x00000008d0027c10 */ /* 0x010fe2000ff3e0ff */
        /* <DEDUP_REMOVED lines=109> */
.L_x_59:
[----:B-1-34-:R-:W1:Y:S01]  /*4e40*/  S2R R0, SR_CTAID.Y ;  /* 0x0000000000007919 */ /* 0x01ae620000002600 */
[----:B------:R-:W-:Y:S01]  /*4e50*/  MOV R2, c[0x0][0x338] ;  /* 0x0000ce0000027a02 */ /* 0x000fe20000000f00 */
[----:B------:R-:W2:Y:S01]  /*4e60*/  S2UR UR4, SR_CTAID.X ;  /* 0x00000000000479c3 */ /* 0x000ea20000002500 */
[----:B------:R-:W-:Y:S01]  /*4e70*/  ULDC UR5, c[0x0][0x358] ;  /* 0x0000d60000057ab9 */ /* 0x000fe20000000800 */
[----:B------:R-:W-:Y:S01]  /*4e80*/  BAR.SYNC.DEFER_BLOCKING 0x1, 0x100 ;  /* 0x0044000000007b1d */ /* 0x000fe20000010000 */
[----:B------:R-:W-:Y:S01]  /*4e90*/  ISETP.NE.AND P0, PT, R2, 0x1, PT ;  /* 0x000000010200780c */ /* 0x000fe20003f05270 */
[----:B------:R-:W-:-:S02]  /*4ea0*/  FMUL.FTZ R100, R100, c[0x0][0x298] ;  /* 0x0000a60064647a20 */ /* 0x000fc40000410000 */
[----:B------:R-:W-:Y:S02]  /*4eb0*/  FMUL.FTZ R101, R101, c[0x0][0x298] ;  /* 0x0000a60065657a20 */ /* 0x000fe40000410000 */
[----:B------:R-:W3:Y:S01]  /*4ec0*/  S2R R2, SR_CTAID.Z ;  /* 0x0000000000027919 */ /* 0x000ee20000002700 */
[----:B------:R-:W-:Y:S01]  /*4ed0*/  ULDC UR6, c[0x0][0x2f4] ;  /* 0x0000bd0000067ab9 */ /* 0x000fe20000000800 */
[----:B------:R-:W-:Y:S01]  /*4ee0*/  BSSY B0, `(.L_x_63) ;  /* 0x000004b000007945 */ /* 0x000fe20003800000 */
[----:B------:R-:W-:Y:S02]  /*4ef0*/  FMUL.FTZ R102, R102, c[0x0][0x298] ;  /* 0x0000a60066667a20 */ /* 0x000fe40000410000 */
[----:B------:R-:W-:Y:S02]  /*4f00*/  FMUL.FTZ R103, R103, c[0x0][0x298] ;  /* 0x0000a60067677a20 */ /* 0x000fe40000410000 */
[----:B------:R-:W-:Y:S02]  /*4f10*/  FMUL.FTZ R104, R104, c[0x0][0x298] ;  /* 0x0000a60068687a20 */ /* 0x000fe40000410000 */
[----:B------:R-:W-:-:S02]  /*4f20*/  FMUL.FTZ R105, R105, c[0x0][0x298] ;  /* 0x0000a60069697a20 */ /* 0x000fc40000410000 */
[----:B------:R-:W-:Y:S02]  /*4f30*/  FMUL.FTZ R106, R106, c[0x0][0x298] ;  /* 0x0000a6006a6a7a20 */ /* 0x000fe40000410000 */
[----:B------:R-:W-:Y:S01]  /*4f40*/  FMUL.FTZ R107, R107, c[0x0][0x298] ;  /* 0x0000a6006b6b7a20 */ /* 0x000fe20000410000 */
[-C--:B-1----:R-:W-:Y:S01]  /*4f50*/  MOV R3, R0.reuse ;  /* 0x0000000000037202 */ /* 0x082fe20000000f00 */
[----:B------:R-:W-:Y:S01]  /*4f60*/  @P0 IMAD.HI.U32 R4, R0, c[0x0][0x33c], RZ ;  /* 0x0000cf0000040a27 */ /* 0x000fe200078e00ff */
[----:B--2---:R-:W-:Y:S01]  /*4f70*/  UIMAD UR5, UR4, UR5, URZ ;  /* 0x00000005040572a4 */ /* 0x004fe2000f8e023f */
[----:B------:R-:W-:Y:S02]  /*4f80*/  SHF.R.S32.HI R5, RZ, 0x1f, R0 ;  /* 0x0000001fff057819 */ /* 0x000fe40000011400 */
[----:B------:R-:W-:Y:S01]  /*4f90*/  FMUL.FTZ R108, R108, c[0x0][0x298] ;  /* 0x0000a6006c6c7a20 */ /* 0x000fe20000410000 */
[----:B------:R-:W-:Y:S01]  /*4fa0*/  @P0 SHF.R.U32.HI R3, RZ, c[0x0][0x340], R4 ;  /* 0x0000d000ff030a19 */ /* 0x000fe20000011604 */
[----:B------:R-:W-:Y:S01]  /*4fb0*/  UIMAD UR6, UR5, UR6, URZ ;  /* 0x00000006050672a4 */ /* 0x000fe2000f8e023f */
[----:B------:R-:W-:Y:S01]  /*4fc0*/  MOV R4, R0 ;  /* 0x0000000000047202 */ /* 0x000fe20000000f00 */
[----:B------:R-:W-:Y:S01]  /*4fd0*/  FMUL.FTZ R109, R109, c[0x0][0x298] ;  /* 0x0000a6006d6d7a20 */ /* 0x000fe20000410000 */
[----:B------:R-:W-:Y:S01]  /*4fe0*/  @P0 SHF.R.S32.HI R6, RZ, 0x1f, R3 ;  /* 0x0000001fff060819 */ /* 0x000fe20000011403 */
[----:B------:R-:W-:Y:S01]  /*4ff0*/  USHF.R.S32.HI UR5, URZ, 0x1f, UR6 ;  /* 0x0000001f3f057899 */ /* 0x000fe20008011406 */
[----:B------:R-:W-:Y:S01]  /*5000*/  @P0 MOV R4, R3 ;  /* 0x0000000300040202 */ /* 0x000fe20000000f00 */
[----:B------:R-:W-:Y:S01]  /*5010*/  FMUL.FTZ R110, R110, c[0x0][0x298] ;  /* 0x0000a6006e6e7a20 */ /* 0x000fe20000410000 */
[----:B------:R-:W-:Y:S01]  /*5020*/  @P0 MOV R5, R6 ;  /* 0x0000000600050202 */ /* 0x000fe20000000f00 */
[----:B---3--:R-:W-:Y:S01]  /*5030*/  IMAD R6, R2, c[0x0][0x2f4], RZ ;  /* 0x0000bd0002067a24 */ /* 0x008fe200078e02ff */
[----:B------:R-:W-:Y:S01]  /*5040*/  IADD3 R3, -R3, RZ, RZ ;  /* 0x000000ff03037210 */ /* 0x000fe20007ffe1ff */
[----:B------:R-:W-:-:S02]  /*5050*/  FMUL.FTZ R111, R111, c[0x0][0x298] ;  /* 0x0000a6006f6f7a20 */ /* 0x000fc40000410000 */
[----:B------:R-:W-:Y:S01]  /*5060*/  FMUL.FTZ R120, R120, c[0x0][0x298] ;  /* 0x0000a60078787a20 */ /* 0x000fe20000410000 */
[--C-:B------:R-:W-:Y:S01]  /*5070*/  SHF.R.S32.HI R8, RZ, 0x1f, R6.reuse ;  /* 0x0000001fff087819 */ /* 0x100fe20000011406 */
[----:B------:R-:W-:Y:S01]  /*5080*/  FMUL.FTZ R121, R121, c[0x0][0x298] ;  /* 0x0000a60079797a20 */ /* 0x000fe20000410000 */
[----:B------:R-:W-:Y:S01]  /*5090*/  IADD3 R6, P1, P0, R4, UR6, R6 ;  /* 0x0000000604067c10 */ /* 0x000fe2000f83e006 */
[----:B------:R-:W-:Y:S02]  /*50a0*/  FMUL.FTZ R122, R122, c[0x0][0x298] ;  /* 0x0000a6007a7a7a20 */ /* 0x000fe40000410000 */
[----:B------:R-:W-:Y:S01]  /*50b0*/  FMUL.FTZ R123, R123, c[0x0][0x298] ;  /* 0x0000a6007b7b7a20 */ /* 0x000fe20000410000 */
[----:B------:R-:W-:Y:S01]  /*50c0*/  IADD3.X R8, R5, UR5, R8, P1, P0 ;  /* 0x0000000505087c10 */ /* 0x000fe20008fe0408 */
[----:B------:R-:W-:Y:S01]  /*50d0*/  FMUL.FTZ R116, R116, c[0x0][0x298] ;  /* 0x0000a60074747a20 */ /* 0x000fe20000410000 */
[----:B------:R-:W-:Y:S01]  /*50e0*/  ISETP.NE.AND P1, PT, R236, RZ, PT ;  /* 0x000000ffec00720c */ /* 0x000fe20003f25270 */
[----:B------:R-:W-:Y:S01]  /*50f0*/  FMUL.FTZ R117, R117, c[0x0][0x298] ;  /* 0x0000a60075757a20 */ /* 0x000fe20000410000 */
[----:B------:R-:W-:Y:S01]  /*5100*/  SHF.L.U32 R7, R6, 0x2, RZ ;  /* 0x0000000206077819 */ /* 0x000fe200000006ff */
[----:B------:R-:W-:Y:S01]  /*5110*/  FMUL.FTZ R118, R118, c[0x0][0x298] ;  /* 0x0000a60076767a20 */ /* 0x000fe20000410000 */
[----:B------:R-:W-:Y:S01]  /*5120*/  SHF.L.U64.HI R6, R6, 0x2, R8 ;  /* 0x0000000206067819 */ /* 0x000fe20000010208 */
[----:B------:R-:W-:Y:S01]  /*5130*/  FMUL.FTZ R119, R119, c[0x0][0x298] ;  /* 0x0000a60077777a20 */ /* 0x000fe20000410000 */
[----:B------:R-:W-:Y:S01]  /*5140*/  IADD3 R8, P0, R7, c[0x0][0x350], RZ ;  /* 0x0000d40007087a10 */ /* 0x000fe20007f1e0ff */
[----:B------:R-:W-:-:S02]  /*5150*/  FMUL.FTZ R112, R112, c[0x0][0x298] ;  /* 0x0000a60070707a20 */ /* 0x000fc40000410000 */
[----:B------:R-:W-:Y:S01]  /*5160*/  FMUL.FTZ R113, R113, c[0x0][0x298] ;  /* 0x0000a60071717a20 */ /* 0x000fe20000410000 */
[----:B------:R-:W-:Y:S01]  /*5170*/  IADD3.X R9, R6, c[0x0][0x354], RZ, P0, !PT ;  /* 0x0000d50006097a10 */ /* 0x000fe200007fe4ff */
[----:B------:R-:W-:Y:S02]  /*5180*/  FMUL.FTZ R114, R114, c[0x0][0x298] ;  /* 0x0000a60072727a20 */ /* 0x000fe40000410000 */
[----:B------:R-:W-:Y:S02]  /*5190*/  FMUL.FTZ R115, R115, c[0x0][0x298] ;  /* 0x0000a60073737a20 */ /* 0x000fe40000410000 */
[----:B------:R-:W-:Y:S02]  /*51a0*/  FMUL.FTZ R124, R124, c[0x0][0x298] ;  /* 0x0000a6007c7c7a20 */ /* 0x000fe40000410000 */
[----:B------:R-:W-:Y:S02]  /*51b0*/  FMUL.FTZ R125, R125, c[0x0][0x298] ;  /* 0x0000a6007d7d7a20 */ /* 0x000fe40000410000 */
[----:B------:R-:W-:-:S02]  /*51c0*/  FMUL.FTZ R126, R126, c[0x0][0x298] ;  /* 0x0000a6007e7e7a20 */ /* 0x000fc40000410000 */
[----:B------:R-:W-:Y:S02]  /*51d0*/  FMUL.FTZ R127, R127, c[0x0][0x298] ;  /* 0x0000a6007f7f7a20 */ /* 0x000fe40000410000 */
        /* <DEDUP_REMOVED lines=20> */
[----:B------:R-:W-:Y:S01]  /*5320*/  IMAD R3, R3, c[0x0][0x338], R0 ;  /* 0x0000ce0003037a24 */ /* 0x000fe200078e0200 */
[----:B------:R-:W-:Y:S05]  /*5330*/  @P1 BRA `(.L_x_64) ;  /* 0x0000005000001947 */ /* 0x000fea0003800000 */
.L_x_65:
[----:B------:R-:W2:Y:S01]  /*5340*/  LDG.E.STRONG.GPU R0, [R8.64] ;  /* 0x0000000e08007981 */ /* 0x000ea2000c1ef900 */
[----:B------:R-:W-:Y:S01]  /*5350*/  YIELD ;  /* 0x0000000000007946 */ /* 0x000fe20003800000 */
[----:B--2---:R-:W-:Y:S01]  /*5360*/  ISETP.NE.AND P0, PT, R0, R3, PT ;  /* 0x000000030000720c */ /* 0x004fe20003f05270 */
[----:B------:R-:W-:-:S12]  /*5370*/  CCTL.IVALL ;  /* 0x00000000ff00798f */ /* 0x000fd80002000000 */
[----:B------:R-:W-:Y:S05]  /*5380*/  @P0 BRA `(.L_x_65) ;  /* 0xffffffb000000947 */ /* 0x000fea000383ffff */
.L_x_64:
[----:B------:R-:W-:Y:S05]  /*5390*/  BSYNC B0 ;  /* 0x0000000000007941 */ /* 0x000fea0003800000 */
.L_x_63:
[----:B------:R-:W-:Y:S01]  /*53a0*/  MOV R10, 0xffffffff ;  /* 0xffffffff000a7802 */ /* 0x000fe20000000f00 */
[----:B------:R-:W-:Y:S05]  /*53b0*/  BRA.CONV ~URZ, `(.L_x_66) ;  /* 0x000000237f007947 */ /* 0x000fea000b800000 */
[----:B------:R-:W-:Y:S02]  /*53c0*/  MOV R0, 0x53e0 ;  /* 0x000053e000007802 */ /* 0x000fe40000000f00 */
[----:B------:R-:W-:Y:S05]  /*53d0*/  CALL.REL.NOINC `($__internal_0_$__cuda_sm70_warpsync) ;  /* 0x00000a8000007944 */ /* 0x000fea0003c00000 */
.L_x_66:
[----:B------:R-:W-:Y:S01]  /*53e0*/  UIMAD UR6, UR4, 0x3000, URZ ;  /* 0x00003000040678a4 */ /* 0x000fe2000f8e023f */
[----:B------:R-:W-:Y:S01]  /*53f0*/  IMAD R0, R5, c[0x0][0x328], RZ ;  /* 0x0000ca0005007a24 */ /* 0x000fe200078e02ff */
[----:B------:R-:W-:-:S06]  /*5400*/  NOP ;  /* 0x0000000000007918 */ /* 0x000fcc0000000000 */
[----:B------:R-:W-:Y:S01]  /*5410*/  USHF.R.S32.HI UR5, URZ, 0x1f, UR6 ;  /* 0x0000001f3f057899 */ /* 0x000fe20008011406 */
[----:B------:R-:W-:Y:S01]  /*5420*/  IADD3 R12, P0, R236, UR6, RZ ;  /* 0x00000006ec0c7c10 */ /* 0x000fe2000ff1e0ff */
[----:B------:R-:W-:Y:S02]  /*5430*/  IMAD R11, R4, c[0x0][0x32c], R0 ;  /* 0x0000cb00040b7a24 */ /* 0x000fe400078e0200 */
[----:B------:R-:W-:Y:S02]  /*5440*/  IMAD R0, R233, c[0x0][0x330], RZ ;  /* 0x0000cc00e9007a24 */ /* 0x000fe400078e02ff */
[----:B------:R-:W-:Y:S02]  /*5450*/  LEA.HI.X.SX32 R13, R236, UR5, 0x1, P0 ;  /* 0x00000005ec0d7c11 */ /* 0x000fe400080f0eff */
[----:B------:R-:W-:-:S03]  /*5460*/  IMAD R0, R2, c[0x0][0x334], R0 ;  /* 0x0000cd0002007a24 */ /* 0x000fc600078e0200 */
[----:B------:R-:W-:-:S05]  /*5470*/  IMAD.WIDE.U32 R14, R4, c[0x0][0x328], R12 ;  /* 0x0000ca00040e7a25 */ /* 0x000fca00078e000c */
[----:B------:R-:W-:-:S05]  /*5480*/  IADD3 R15, R15, R11, RZ ;  /* 0x0000000b0f0f7210 */ /* 0x000fca0007ffe0ff */
[----:B------:R-:W-:-:S05]  /*5490*/  IMAD.WIDE.U32 R14, R2, c[0x0][0x330], R14 ;  /* 0x0000cc00020e7a25 */ /* 0x000fca00078e000e */
[----:B------:R-:W-:Y:S02]  /*54a0*/  IADD3 R0, R15, R0, RZ ;  /* 0x000000000f007210 */ /* 0x000fe40007ffe0ff */
[----:B------:R-:W-:-:S04]  /*54b0*/  LEA R16, P0, R14, c[0x0][0x310], 0x2 ;  /* 0x0000c4000e107a11 */ /* 0x000fc800078010ff */
[----:B------:R-:W-:-:S05]  /*54c0*/  LEA.HI.X R17, R14, c[0x0][0x314], R0, 0x2, P0 ;  /* 0x0000c5000e117a11 */ /* 0x000fca00000f1400 */
[----:B------:R1:W-:Y:S04]  /*54d0*/  RED.E.ADD.F32.FTZ.RN.STRONG.GPU [R16.64], R52 ;  /* 0x000000341000798e */ /* 0x0003e8000c10e78e */
[----:B------:R1:W-:Y:S04]  /*54e0*/  RED.E.ADD.F32.FTZ.RN.STRONG.GPU [R16.64+0x400], R53 ;  /* 0x000400351000798e */ /* 0x0003e8000c10e78e */
        /* <DEDUP_REMOVED lines=45> */
[----:B------:R1:W-:Y:S01]  /*57c0*/  RED.E.ADD.F32.FTZ.RN.STRONG.GPU [R16.64+0xbc00], R91 ;  /* 0x00bc005b1000798e */ /* 0x0003e2000c10e78e */
[----:B------:R-:W-:Y:S05]  /*57d0*/  BRA.CONV ~URZ, `(.L_x_67) ;  /* 0x000000237f007947 */ /* 0x000fea000b800000 */
[----:B------:R-:W-:Y:S02]  /*57e0*/  MOV R0, 0x5800 ;  /* 0x0000580000007802 */ /* 0x000fe40000000f00 */
[----:B-1----:R-:W-:Y:S05]  /*57f0*/  CALL.REL.NOINC `($__internal_0_$__cuda_sm70_warpsync) ;  /* 0x0000066000007944 */ /* 0x002fea0003c00000 */
.L_x_67:
[----:B------:R-:W-:-:S06]  /*5800*/  NOP ;  /* 0x0000000000007918 */ /* 0x000fcc0000000000 */
[----:B------:R-:W-:Y:S01]  /*5810*/  BSSY B0, `(.L_x_68) ;  /* 0x000000b000007945 */ /* 0x000fe20003800000 */
[----:B------:R-:W-:Y:S05]  /*5820*/  @P1 BRA `(.L_x_69) ;  /* 0x0000009000001947 */ /* 0x000fea0003800000 */
[----:B------:R-:W-:Y:S01]  /*5830*/  @!PT LDS RZ, [RZ] ;  /* 0x00000000fffff984 */ /* 0x000fe20000000800 */
[----:B------:R-:W-:Y:S01]  /*5840*/  @!PT LDS RZ, [RZ] ;  /* 0x00000000fffff984 */ /* 0x000fe20000000800 */
[----:B------:R-:W-:Y:S01]  /*5850*/  @!PT LDS RZ, [RZ] ;  /* 0x00000000fffff984 */ /* 0x000fe20000000800 */
[----:B------:R-:W-:Y:S01]  /*5860*/  @!PT LDS RZ, [RZ] ;  /* 0x00000000fffff984 */ /* 0x000fe20000000800 */
[----:B------:R-:W-:Y:S06]  /*5870*/  MEMBAR.ALL.GPU ;  /* 0x0000000000007992 */ /* 0x000fec000000a000 */
[----:B------:R-:W-:Y:S01]  /*5880*/  MOV R0, 0x1 ;  /* 0x0000000100007802 */ /* 0x000fe20000000f00 */
[----:B------:R-:W-:-:S00]  /*5890*/  ERRBAR ;  /* 0x00000000000079ab */ /* 0x000fc00000000000 */
[----:B012345:R-:W-:-:S05]  /*58a0*/  CCTL.IVALL ;  /* 0x00000000ff00798f */ /* 0x03ffca0002000000 */
[----:B------:R2:W-:Y:S02]  /*58b0*/  RED.E.ADD.S32.STRONG.GPU [R8.64], R0 ;  /* 0x000000000800798e */ /* 0x0005e4000c10e38e */
.L_x_69:
[----:B------:R-:W-:Y:S05]  /*58c0*/  BSYNC B0 ;  /* 0x0000000000007941 */ /* 0x000fea0003800000 */
.L_x_68:
[----:B--2---:R-:W-:Y:S01]  /*58d0*/  IADD3 R8, P0, R7, c[0x0][0x348], RZ ;  /* 0x0000d20007087a10 */ /* 0x004fe20007f1e0ff */
[----:B------:R-:W-:Y:S03]  /*58e0*/  BSSY B0, `(.L_x_70) ;  /* 0x0000008000007945 */ /* 0x000fe60003800000 */
[----:B------:R-:W-:Y:S01]  /*58f0*/  IADD3.X R9, R6, c[0x0][0x34c], RZ, P0, !PT ;  /* 0x0000d30006097a10 */ /* 0x000fe200007fe4ff */
[----:B------:R-:W-:Y:S05]  /*5900*/  @P1 BRA `(.L_x_71) ;  /* 0x0000005000001947 */ /* 0x000fea0003800000 */
.L_x_72:
[----:B------:R-:W2:Y:S01]  /*5910*/  LDG.E.STRONG.GPU R0, [R8.64] ;  /* 0x0000000e08007981 */ /* 0x000ea2000c1ef900 */
[----:B------:R-:W-:Y:S01]  /*5920*/  YIELD ;  /* 0x0000000000007946 */ /* 0x000fe20003800000 */
[----:B--2---:R-:W-:Y:S01]  /*5930*/  ISETP.NE.AND P0, PT, R0, R3, PT ;  /* 0x000000030000720c */ /* 0x004fe20003f05270 */
[----:B------:R-:W-:-:S12]  /*5940*/  CCTL.IVALL ;  /* 0x00000000ff00798f */ /* 0x000fd80002000000 */
[----:B------:R-:W-:Y:S05]  /*5950*/  @P0 BRA `(.L_x_72) ;  /* 0xffffffb000000947 */ /* 0x000fea000383ffff */
.L_x_71:
[----:B------:R-:W-:Y:S05]  /*5960*/  BSYNC B0 ;  /* 0x0000000000007941 */ /* 0x000fea0003800000 */
.L_x_70:
[----:B------:R-:W-:Y:S05]  /*5970*/  BRA.CONV ~URZ, `(.L_x_73) ;  /* 0x000000237f007947 */ /* 0x000fea000b800000 */
[----:B------:R-:W-:Y:S02]  /*5980*/  MOV R0, 0x59a0 ;  /* 0x000059a000007802 */ /* 0x000fe40000000f00 */
[----:B-1----:R-:W-:Y:S05]  /*5990*/  CALL.REL.NOINC `($__internal_0_$__cuda_sm70_warpsync) ;  /* 0x000004c000007944 */ /* 0x002fea0003c00000 */
.L_x_73:
[----:B------:R-:W-:Y:S01]  /*59a0*/  MOV R6, R12 ;  /* 0x0000000c00067202 */ /* 0x000fe20000000f00 */
[----:B------:R-:W-:Y:S01]  /*59b0*/  IMAD R0, R5, c[0x0][0x300], RZ ;  /* 0x0000c00005007a24 */ /* 0x000fe200078e02ff */
[----:B------:R-:W-:Y:S01]  /*59c0*/  MOV R7, R13 ;  /* 0x0000000d00077202 */ /* 0x000fe20000000f00 */
[----:B------:R-:W-:Y:S01]  /*59d0*/  IMAD R233, R233, c[0x0][0x308], RZ ;  /* 0x0000c200e9e97a24 */ /* 0x000fe200078e02ff */
[----:B------:R-:W-:-:S06]  /*59e0*/  NOP ;  /* 0x0000000000007918 */ /* 0x000fcc0000000000 */
[----:B------:R-:W-:-:S04]  /*59f0*/  IMAD.WIDE.U32 R6, R4, c[0x0][0x300], R6 ;  /* 0x0000c00004067a25 */ /* 0x000fc800078e0006 */
[----:B------:R-:W-:Y:S02]  /*5a00*/  IMAD R0, R4, c[0x0][0x304], R0 ;  /* 0x0000c10004007a24 */ /* 0x000fe400078e0200 */
[----:B------:R-:W-:-:S03]  /*5a10*/  IMAD R233, R2, c[0x0][0x30c], R233 ;  /* 0x0000c30002e97a24 */ /* 0x000fc600078e02e9 */
        /* <DEDUP_REMOVED lines=55> */
[----:B-12---:R-:W-:Y:S05]  /*5d90*/  CALL.REL.NOINC `($__internal_0_$__cuda_sm70_warpsync) ;  /* 0x000000c000007944 */ /* 0x006fea0003c00000 */
.L_x_74:
[----:B------:R-:W-:-:S06]  /*5da0*/  NOP ;  /* 0x0000000000007918 */ /* 0x000fcc0000000000 */
[----:B------:R-:W-:Y:S05]  /*5db0*/  @P1 EXIT ;  /* 0x000000000000194d */ /* 0x000fea0003800000 */
        /* <DEDUP_REMOVED lines=8> */
[----:B------:R-:W-:Y:S01]  /*5e40*/  RED.E.ADD.S32.STRONG.GPU [R8.64], R0 ;  /* 0x000000000800798e */ /* 0x000fe2000c10e38e */
[----:B------:R-:W-:Y:S05]  /*5e50*/  EXIT ;  /* 0x000000000000794d */ /* 0x000fea0003800000 */
        .weak           $__internal_0_$__cuda_sm70_warpsync
        .type           $__internal_0_$__cuda_sm70_warpsync,@function
        .size           $__internal_0_$__cuda_sm70_warpsync,(.L_x_2288 - $__internal_0_$__cuda_sm70_warpsync)
$__internal_0_$__cuda_sm70_warpsync:
[----:B------:R-:W-:Y:S01]  /*5e60*/  MOV R14, R0 ;  /* 0x00000000000e7202 */ /* 0x000fe20000000f00 */
[----:B------:R-:W-:Y:S04]  /*5e70*/  WARPSYNC R10 ;  /* 0x0000000a00007348 */ /* 0x000fe80003800000 */
[----:B------:R-:W-:-:S04]  /*5e80*/  MOV R15, 0x0 ;  /* 0x00000000000f7802 */ /* 0x000fc80000000f00 */
[----:B------:R-:W-:Y:S05]  /*5e90*/  RET.REL.NODEC R14 `(_ZN7cutlass13device_kernelIN5flash19enable_sm80_to_sm89INS1_16FlashAttnBwdSm80INS1_25CollectiveMainloopBwdSm80ILi2ELi1EN4cute5tupleIJNS5_1CILi64EEENS7_ILi96EEENS7_ILi128EEEEEENS_10bfloat16_tEfNS_4arch4Sm80ELb0ELb0ELb0ELb0ELb1ELb0ELb0ELb0ELi2ELi2ELi2ELi2ELb1EEENS1_24CollectiveEpilogueBwdGQAISB_fSE_Li256ELb0ELb1EEENS1_19SingleTileSchedulerILb0ELb0ELb0ELi96EEEEEEEEEvNT_6ParamsE) ;  /* 0xffffa1600e007950 */ /* 0x000fea0003c3ffff */
.L_x_75:
        /* <DEDUP_REMOVED lines=14> */
.L_x_2288:


//--------------------- .text._ZN7cutlass13device_kernelIN5flash19enable_sm80_to_sm89INS1_16FlashAttnBwdSm80INS1_25CollectiveMainloopBwdSm80ILi2ELi1EN4cute5tupleIJNS5_1CILi64EEENS7_ILi96EEENS7_ILi128EEEEEENS_10bfloat16_tEfNS_4arch4Sm80ELb0ELb0ELb0ELb1ELb0ELb0ELb0ELb0ELi2ELi2ELi2ELi2ELb1EEENS1_21CollectiveEpilogueBwdISB_SC_SE_Li256ELb1ELb0ELi4EEENS1_19SingleTileSchedulerILb1ELb0ELb0ELi96EEEEEEEEEvNT_6ParamsE --------------------------
	.section	.text._ZN7cutlass13device_kernelIN5flash19enable_sm80_to_sm89INS1_16FlashAttnBwdSm80INS1_25CollectiveMainloopBwdSm80ILi2ELi1EN4cute5tupleIJNS5_1CILi64EEENS7_ILi96EEENS7_ILi128EEEEEENS_10bfloat16_tEfNS_4arch4Sm80ELb0ELb0ELb0ELb1ELb0ELb0ELb0ELb0ELi2ELi2ELi2ELi2ELb1EEENS1_21CollectiveEpilogueBwdISB_SC_SE_Li256ELb1ELb0ELi4EEENS1_19SingleTileSchedulerILb1ELb0ELb0ELi96EEEEEEEEEvNT_6ParamsE,"ax",@progbits
	.sectioninfo	@"SHI_REGISTERS=255"
	.align	128
.text._ZN7cutlass13device_kernelIN5flash19enable_sm80_to_sm89INS1_16FlashAttnBwdSm80INS1_25CollectiveMainloopBwdSm80ILi2ELi1EN4cute5tupleIJNS5_1CILi64EEENS7_ILi96EEENS7_ILi128EEEEEENS_10bfloat16_tEfNS_4arch4Sm80ELb0ELb0ELb0ELb1ELb0ELb0ELb0ELb0ELi2ELi2ELi2ELi2ELb1EEENS1_21CollectiveEpilogueBwdISB_SC_SE_Li256ELb1ELb0ELi4EEENS1_19SingleTileSchedulerILb1ELb0ELb0ELi96EEEEEEEEEvNT_6ParamsE:
        .type           _ZN7cutlass13device_kernelIN5flash19enable_sm80_to_sm89INS1_16FlashAttnBwdSm80INS1_25CollectiveMainloopBwdSm80ILi2ELi1EN4cute5tupleIJNS5_1CILi64EEENS7_ILi96EEENS7_ILi128EEEEEENS_10bfloat16_tEfNS_4arch4Sm80ELb0ELb0ELb0ELb1ELb0ELb0ELb0ELb0ELi2ELi2ELi2ELi2ELb1EEENS1_21CollectiveEpilogueBwdISB_SC_SE_Li256ELb1ELb0ELi4EEENS1_19SingleTileSchedulerILb1ELb0ELb0ELi96EEEEEEEEEvNT_6ParamsE,@function
        .size           _ZN7cutlass13device_kernelIN5flash19enable_sm80_to_sm89INS1_16FlashAttnBwdSm80INS1_25CollectiveMainloopBwdSm80ILi2ELi1EN4cute5tupleIJNS5_1CILi64EEENS7_ILi96EEENS7_ILi128EEEEEENS_10bfloat16_tEfNS_4arch4Sm80ELb0ELb0ELb0ELb1ELb0ELb0ELb0ELb0ELi2ELi2ELi2ELi2ELb1EEENS1_21CollectiveEpilogueBwdISB_SC_SE_Li256ELb1ELb0ELi4EEENS1_19SingleTileSchedulerILb1ELb0ELb0ELi96EEEEEEEEEvNT_6ParamsE,(.L_x_2290 - _ZN7cutlass13device_kernelIN5flash19enable_sm80_to_sm89INS1_16FlashAttnBwdSm80INS1_25CollectiveMainloopBwdSm80ILi2ELi1EN4cute5tupleIJNS5_1CILi64EEENS7_ILi96EEENS7_ILi128EEEEEENS_10bfloat16_tEfNS_4arch4Sm80ELb0ELb0ELb0ELb1ELb0ELb0ELb0ELb0ELi2ELi2ELi2ELi2ELb1EEENS1_21CollectiveEpilogueBwdISB_SC_SE_Li256ELb1ELb0ELi4EEENS1_19SingleTileSchedulerILb1ELb0ELb0ELi96EEEEEEEEEvNT_6ParamsE)
        .other          _ZN7cutlass13device_kernelIN5flash19enable_sm80_to_sm89INS1_16FlashAttnBwdSm80INS1_25CollectiveMainloopBwdSm80ILi2ELi1EN4cute5tupleIJNS5_1CILi64EEENS7_ILi96EEENS7_ILi128EEEEEENS_10bfloat16_tEfNS_4arch4Sm80ELb0ELb0ELb0ELb1ELb0ELb0ELb0ELb0ELi2ELi2ELi2ELi2ELb1EEENS1_21CollectiveEpilogueBwdISB_SC_SE_Li256ELb1ELb0ELi4EEENS1_19SingleTileSchedulerILb1ELb0ELb0ELi96EEEEEEEEEvNT_6ParamsE,@"STO_CUDA_ENTRY STV_DEFAULT"
_ZN7cutlass13device_kernelIN5flash19enable_sm80_to_sm89INS1_16FlashAttnBwdSm80INS1_25CollectiveMainloopBwdSm80ILi2ELi1EN4cute5tupleIJNS5_1CILi64EEENS7_ILi96EEENS7_ILi128EEEEEENS_10bfloat16_tEfNS_4arch4Sm80ELb0ELb0ELb0ELb1ELb0ELb0ELb0ELb0ELi2ELi2ELi2ELi2ELb1EEENS1_21CollectiveEpilogueBwdISB_SC_SE_Li256ELb1ELb0ELi4EEENS1_19SingleTileSchedulerILb1ELb0ELb0ELi96EEEEEEEEEvNT_6ParamsE:
[----:B------:R-:W-:Y:S02]  /*0000*/  MOV R1, c[0x0][0x28] ;  /* 0x00000a0000017a02 */ /* 0x000fe40000000f00 */
[----:B------:R-:W1:Y:S01]  /*0010*/  S2R R85, SR_TID.X ;  /* 0x0000000000557919 */ /* 0x000e620000002100 */
[----:B------:R-:W-:Y:S01]  /*0020*/  IMAD.MOV.U32 R8, RZ, RZ, 0x4 ;  /* 0x00000004ff087424 */ /* 0x000fe200078e00ff */
[----:B------:R-:W-:Y:S01]  /*0030*/  ULDC.64 UR4, c[0x0][0x118] ;  /* 0x0000460000047ab9 */ /* 0x000fe20000000a00 */
[----:B------:R-:W-:Y:S01]  /*0040*/  IADD3 R1, R1, -0x20, RZ ;  /* 0xffffffe001017810 */ /* 0x000fe20007ffe0ff */
[----:B------:R-:W2:Y:S04]  /*0050*/  S2R R5, SR_CTAID.Z ;  /* 0x0000000000057919 */ /* 0x000ea80000002700 */
[----:B------:R-:W3:Y:S04]  /*0060*/  S2R R30, SR_CTAID.X ;  /* 0x00000000001e7919 */ /* 0x000ee80000002500 */
[----:B------:R-:W4:Y:S01]  /*0070*/  S2R R35, SR_CTAID.Y ;  /* 0x0000000000237919 */ /* 0x000f220000002600 */
[----:B-1----:R-:W-:Y:S01]  /*0080*/  SHF.R.U32.HI R0, RZ, 0x5, R85 ;  /* 0x00000005ff007819 */ /* 0x002fe20000011655 */
[----:B--2---:R-:W-:-:S05]  /*0090*/  IMAD.WIDE R2, R5, R8, c[0x0][0x3c0] ;  /* 0x0000f00005027625 */ /* 0x004fca00078e0208 */
[----:B------:R-:W1:Y:S02]  /*00a0*/  SHFL.IDX PT, R0, R0, RZ, 0x1f ;  /* 0x00001fff00007589 */ /* 0x000e6400000e0000 */
[----:B-1----:R-:W-:-:S13]  /*00b0*/  ISETP.NE.AND P0, PT, R0, RZ, PT ;  /* 0x000000ff0000720c */ /* 0x002fda0003f05270 */
[----:B------:R-:W-:Y:S05]  /*00c0*/  @!P0 BRA `(.L_x_76) ;  /* 0x0000013000008947 */ /* 0x000fea0003800000 */
[----:B---34-:R-:W-:-:S04]  /*00d0*/  ISETP.NE.U32.AND P0, PT, RZ, c[0x0][0x3c0], PT ;  /* 0x0000f000ff007a0c */ /* 0x018fc80003f05070 */
[----:B------:R-:W-:-:S13]  /*00e0*/  ISETP.NE.AND.EX P0, PT, RZ, c[0x0][0x3c4], PT, P0 ;  /* 0x0000f100ff007a0c */ /* 0x000fda0003f05300 */
[----:B------:R-:W-:Y:S05]  /*00f0*/  @!P0 BRA `(.L_x_77) ;  /* 0x0000002000008947 */ /* 0x000fea0003800000 */
[----:B------:R1:W5:Y:S01]  /*0100*/  LDG.E R0, [R2.64] ;  /* 0x0000000402007981 */ /* 0x000362000c1e1900 */
[----:B------:R-:W-:Y:S05]  /*0110*/  BRA `(.L_x_78) ;  /* 0x0000009000007947 */ /* 0x000fea0003800000 */
.L_x_77:
[----:B------:R-:W-:-:S04]  /*0120*/  ISETP.NE.U32.AND P0, PT, RZ, c[0x0][0x3b8], PT ;  /* 0x0000ee00ff007a0c */ /* 0x000fc80003f05070 */
[----:B------:R-:W-:-:S13]  /*0130*/  ISETP.NE.AND.EX P0, PT, RZ, c[0x0][0x3bc], PT, P0 ;  /* 0x0000ef00ff007a0c */ /* 0x000fda0003f05300 */
[----:B------:R-:W-:Y:S05]  /*0140*/  @!P0 BRA `(.L_x_79) ;  /* 0x0000005000008947 */ /* 0x000fea0003800000 */
[----:B------:R-:W-:-:S05]  /*0150*/  IMAD.WIDE R2, R5, R8, c[0x0][0x3b8] ;  /* 0x0000ee0005027625 */ /* 0x000fca00078e0208 */
[----:B------:R-:W2:Y:S04]  /*0160*/  LDG.E R4, [R2.64] ;  /* 0x0000000402047981 */ /* 0x000ea8000c1e1900 */
[----:B------:R-:W2:Y:S02]  /*0170*/  LDG.E R0, [R2.64+0x4] ;  /* 0x0000040402007981 */ /* 0x000ea4000c1e1900 */
[----:B--2---:R-:W-:Y:S01]  /*0180*/  IADD3 R0, -R4, R0, RZ ;  /* 0x0000000004007210 */ /* 0x004fe20007ffe1ff */
[----:B------:R-:W-:Y:S05]  /*0190*/  BRA `(.L_x_78) ;  /* 0x0000001000007947 */ /* 0x000fea0003800000 */
.L_x_79:
[----:B------:R-:W-:Y:S02]  /*01a0*/  MOV R0, c[0x0][0x3a4] ;  /* 0x0000e90000007a02 */ /* 0x000fe40000000f00 */
.L_x_78:
[----:B-1----:R-:W-:-:S05]  /*01b0*/  IMAD R2, R30, 0x60, RZ ;  /* 0x000000601e027824 */ /* 0x002fca00078e02ff */
[----:B-----5:R-:W-:-:S04]  /*01c0*/  ISETP.GE.AND P0, PT, R2, R0, PT ;  /* 0x000000000200720c */ /* 0x020fc80003f06270 */
[----:B------:R-:W-:-:S05]  /*01d0*/  SEL R0, R5, 0xffffffff, !P0 ;  /* 0xffffffff05007807 */ /* 0x000fca0004000000 */
[----:B------:R1:W-:Y:S01]  /*01e0*/  STL [R1+0x18], R0 ;  /* 0x0000180001007387 */ /* 0x0003e20000100800 */
[----:B------:R-:W-:Y:S05]  /*01f0*/  BRA `(.L_x_80) ;  /* 0x0000012000007947 */ /* 0x000fea0003800000 */
.L_x_76:
[----:B---34-:R-:W-:-:S04]  /*0200*/  ISETP.NE.U32.AND P0, PT, RZ, c[0x0][0x3c0], PT ;  /* 0x0000f000ff007a0c */ /* 0x018fc80003f05070 */
[----:B------:R-:W-:-:S13]  /*0210*/  ISETP.NE.AND.EX P0, PT, RZ, c[0x0][0x3c4], PT, P0 ;  /* 0x0000f100ff007a0c */ /* 0x000fda0003f05300 */
[----:B------:R-:W-:Y:S05]  /*0220*/  @!P0 BRA `(.L_x_81) ;  /* 0x0000002000008947 */ /* 0x000fea0003800000 */
[----:B------:R1:W5:Y:S01]  /*0230*/  LDG.E R0, [R2.64] ;  /* 0x0000000402007981 */ /* 0x000362000c1e1900 */
[----:B------:R-:W-:Y:S05]  /*0240*/  BRA `(.L_x_82) ;  /* 0x0000009000007947 */ /* 0x000fea0003800000 */
.L_x_81:
        /* <DEDUP_REMOVED lines=8> */
.L_x_83:
[----:B------:R-:W-:Y:S02]  /*02d0*/  MOV R0, c[0x0][0x3a4] ;  /* 0x0000e90000007a02 */ /* 0x000fe40000000f00 */
.L_x_82:
[----:B-1----:R-:W-:-:S05]  /*02e0*/  IMAD R2, R30, 0x60, RZ ;  /* 0x000000601e027824 */ /* 0x002fca00078e02ff */
[----:B-----5:R-:W-:-:S04]  /*02f0*/  ISETP.GE.AND P0, PT, R2, R0, PT ;  /* 0x000000000200720c */ /* 0x020fc80003f06270 */
[----:B------:R-:W-:-:S05]  /*0300*/  SEL R0, R5, 0xffffffff, !P0 ;  /* 0xffffffff05007807 */ /* 0x000fca0004000000 */
[----:B------:R1:W-:Y:S04]  /*0310*/  STL [R1+0x18], R0 ;  /* 0x0000180001007387 */ /* 0x0003e80000100800 */
.L_x_80:
[----:B------:R-:W2:Y:S02]  /*0320*/  LDL R87, [R1+0x18] ;  /* 0x0000180001577983 */ /* 0x000ea40000100800 */
[----:B--2---:R-:W-:-:S13]  /*0330*/  ISETP.GE.AND P0, PT, R87, RZ, PT ;  /* 0x000000ff5700720c */ /* 0x004fda0003f06270 */
[----:B------:R-:W-:Y:S05]  /*0340*/  @!P0 EXIT ;  /* 0x000000000000894d */ /* 0x000fea0003800000 */
[----:B------:R-:W-:Y:S01]  /*0350*/  ISETP.NE.U32.AND P4, PT, RZ, c[0x0][0x2c8], PT ;  /* 0x0000b200ff007a0c */ /* 0x000fe20003f85070 */
[----:B------:R-:W-:Y:S01]  /*0360*/  IMAD.WIDE R4, R87, R8, c[0x0][0x2c8] ;  /* 0x0000b20057047625 */ /* 0x000fe200078e0208 */
[----:B------:R-:W-:Y:S02]  /*0370*/  ISETP.NE.U32.AND P0, PT, RZ, c[0x0][0x2d8], PT ;  /* 0x0000b600ff007a0c */ /* 0x000fe40003f05070 */
[----:B------:R-:W-:Y:S02]  /*0380*/  ISETP.NE.AND.EX P4, PT, RZ, c[0x0][0x2cc], PT, P4 ;  /* 0x0000b300ff007a0c */ /* 0x000fe40003f85340 */
[----:B------:R-:W-:-:S04]  /*0390*/  ISETP.NE.U32.AND P3, PT, RZ, c[0x0][0x2d0], PT ;  /* 0x0000b400ff007a0c */ /* 0x000fc80003f65070 */
[----:B------:R-:W-:-:S07]  /*03a0*/  ISETP.NE.AND.EX P3, PT, RZ, c[0x0][0x2d4], PT, P3 ;  /* 0x0000b500ff007a0c */ /* 0x000fce0003f65330 */
[----:B-1----:R-:W2:Y:S01]  /*03b0*/  @P4 LDG.E R0, [R4.64] ;  /* 0x0000000404004981 */ /* 0x002ea2000c1e1900 */
[----:B------:R-:W-:Y:S01]  /*03c0*/  IMAD.MOV.U32 R13, RZ, RZ, RZ ;  /* 0x000000ffff0d7224 */ /* 0x000fe200078e00ff */
[----:B------:R-:W-:Y:S01]  /*03d0*/  ISETP.NE.AND.EX P0, PT, RZ, c[0x0][0x2dc], PT, P0 ;  /* 0x0000b700ff007a0c */ /* 0x000fe20003f05300 */
[----:B------:R-:W-:Y:S02]  /*03e0*/  IMAD.MOV.U32 R17, RZ, RZ, RZ ;  /* 0x000000ffff117224 */ /* 0x000fe400078e00ff */
[CC--:B------:R-:W-:Y:S02]  /*03f0*/  IMAD.WIDE R2, R87.reuse, R8.reuse, c[0x0][0x2d0] ;  /* 0x0000b40057027625 */ /* 0x0c0fe400078e0208 */
[----:B------:R1:W5:Y:S02]  /*0400*/  @P4 LDG.E R13, [R4.64] ;  /* 0x00000004040d4981 */ /* 0x000364000c1e1900 */
[----:B------:R-:W-:Y:S02]  /*0410*/  IMAD.MOV.U32 R248, RZ, RZ, c[0x0][0x168] ;  /* 0x00005a00fff87624 */ /* 0x000fe400078e00ff */
[----:B------:R1:W5:Y:S04]  /*0420*/  @P3 LDG.E R17, [R2.64] ;  /* 0x0000000402113981 */ /* 0x000368000c1e1900 */
[----:B------:R-:W-:-:S05]  /*0430*/  @P0 IMAD.WIDE R6, R87, R8, c[0x0][0x2d8] ;  /* 0x0000b60057060625 */ /* 0x000fca00078e0208 */
[----:B------:R3:W5:Y:S01]  /*0440*/  @P0 LDG.E R248, [R6.64] ;  /* 0x0000000406f80981 */ /* 0x000762000c1e1900 */
[----:B------:R-:W-:Y:S02]  /*0450*/  IMAD.MOV.U32 R9, RZ, RZ, c[0x0][0x198] ;  /* 0x00006600ff097624 */ /* 0x000fe400078e00ff */
[----:B--2---:R-:W-:-:S05]  /*0460*/  @P4 IMAD R0, R87, 0x40, R0 ;  /* 0x0000004057004824 */ /* 0x004fca00078e0200 */
[----:B---3--:R-:W-:-:S04]  /*0470*/  @P4 SHF.R.S32.HI R6, RZ, 0x1f, R0 ;  /* 0x0000001fff064819 */ /* 0x008fc80000011400 */
[----:B------:R-:W-:Y:S01]  /*0480*/  @P4 LEA.HI R0, R6, R0, RZ, 0x6 ;  /* 0x0000000006004211 */ /* 0x000fe200078f30ff */
[----:B------:R-:W-:-:S03]  /*0490*/  IMAD.MOV.U32 R6, RZ, RZ, RZ ;  /* 0x000000ffff067224 */ /* 0x000fc600078e00ff */
[----:B------:R-:W-:Y:S01]  /*04a0*/  @P4 LOP3.LUT R6, R0, 0xffffffc0, RZ, 0xc0, !PT ;  /* 0xffffffc000064812 */ /* 0x000fe200078ec0ff */
[----:B------:R-:W-:Y:S05]  /*04b0*/  @P0 BRA `(.L_x_84) ;  /* 0x0000004000000947 */ /* 0x000fea0003800000 */
[----:B-1----:R-:W-:Y:S05]  /*04c0*/  @!P4 BRA `(.L_x_84) ;  /* 0x000000300000c947 */ /* 0x002fea0003800000 */
[----:B------:R1:W2:Y:S04]  /*04d0*/  LDG.E R0, [R4.64] ;  /* 0x0000000404007981 */ /* 0x0002a8000c1e1900 */
[----:B-1----:R-:W2:Y:S02]  /*04e0*/  LDG.E R4, [R4.64+0x4] ;  /* 0x0000040404047981 */ /* 0x002ea4000c1e1900 */
[----:B--2--5:R-:W-:Y:S02]  /*04f0*/  IADD3 R248, -R0, R4, RZ ;  /* 0x0000000400f87210 */ /* 0x024fe40007ffe1ff */
.L_x_84:
[----:B-1----:R-:W-:-:S04]  /*0500*/  ISETP.NE.U32.AND P0, PT, RZ, c[0x0][0x2e0], PT ;  /* 0x0000b800ff007a0c */ /* 0x002fc80003f05070 */
[----:B------:R-:W-:-:S13]  /*0510*/  ISETP.NE.AND.EX P0, PT, RZ, c[0x0][0x2e4], PT, P0 ;  /* 0x0000b900ff007a0c */ /* 0x000fda0003f05300 */
[----:B------:R-:W-:Y:S05]  /*0520*/  @!P0 BRA `(.L_x_85) ;  /* 0x0000003000008947 */ /* 0x000fea0003800000 */
[----:B------:R-:W-:-:S05]  /*0530*/  IMAD.WIDE R2, R87, R8, c[0x0][0x2e0] ;  /* 0x0000b80057027625 */ /* 0x000fca00078e0208 */
[----:B------:R1:W5:Y:S01]  /*0540*/  LDG.E R9, [R2.64] ;  /* 0x0000000402097981 */ /* 0x000362000c1e1900 */
[----:B------:R-:W-:Y:S05]  /*0550*/  BRA `(.L_x_86) ;  /* 0x0000004000007947 */ /* 0x000fea0003800000 */
.L_x_85:
[----:B------:R-:W-:Y:S05]  /*0560*/  @!P3 BRA `(.L_x_86) ;  /* 0x000000300000b947 */ /* 0x000fea0003800000 */
[----:B------:R1:W2:Y:S04]  /*0570*/  LDG.E R0, [R2.64] ;  /* 0x0000000402007981 */ /* 0x0002a8000c1e1900 */
[----:B-1----:R-:W2:Y:S02]  /*0580*/  LDG.E R2, [R2.64+0x4] ;  /* 0x0000040402027981 */ /* 0x002ea4000c1e1900 */
[----:B--2---:R-:W-:Y:S02]  /*0590*/  IADD3 R9, -R0, R2, RZ ;  /* 0x0000000200097210 */ /* 0x004fe40007ffe1ff */
.L_x_86:
[----:B-----5:R-:W-:Y:S01]  /*05a0*/  ISETP.GE.AND P0, PT, R248, 0x1, PT ;  /* 0x00000001f800780c */ /* 0x020fe20003f06270 */
[----:B------:R-:W-:Y:S01]  /*05b0*/  CS2R R10, SRZ ;  /* 0x00000000000a7805 */ /* 0x000fe2000001ff00 */
[----:B------:R-:W-:Y:S01]  /*05c0*/  PLOP3.LUT P1, PT, PT, PT, PT, 0x80, 0x0 ;  /* 0x000000000000781c */ /* 0x000fe20003f2f070 */
[----:B------:R-:W-:Y:S01]  /*05d0*/  IMAD.MOV.U32 R122, RZ, RZ, RZ ;  /* 0x000000ffff7a7224 */ /* 0x000fe200078e00ff */
[----:B------:R-:W-:Y:S01]  /*05e0*/  CS2R R126, SRZ ;  /* 0x00000000007e7805 */ /* 0x000fe2000001ff00 */
[----:B------:R-:W-:Y:S01]  /*05f0*/  IMAD.MOV.U32 R120, RZ, RZ, RZ ;  /* 0x000000ffff787224 */ /* 0x000fe200078e00ff */
[----:B------:R-:W-:Y:S01]  /*0600*/  CS2R R124, SRZ ;  /* 0x00000000007c7805 */ /* 0x000fe2000001ff00 */
[----:B------:R-:W-:Y:S01]  /*0610*/  CS2R R130, SRZ ;  /* 0x0000000000827805 */ /* 0x000fe2000001ff00 */
[----:B------:R-:W-:Y:S01]  /*0620*/  CS2R R128, SRZ ;  /* 0x0000000000807805 */ /* 0x000fe2000001ff00 */
[----:B------:R-:W-:Y:S01]  /*0630*/  MOV R12, RZ ;  /* 0x000000ff000c7202 */ /* 0x000fe20000000f00 */
[----:B------:R-:W-:Y:S01]  /*0640*/  IMAD.MOV.U32 R118, RZ, RZ, RZ ;  /* 0x000000ffff767224 */ /* 0x000fe200078e00ff */
[----:B------:R-:W-:Y:S01]  /*0650*/  MOV R7, RZ ;  /* 0x000000ff00077202 */ /* 0x000fe20000000f00 */
[----:B------:R-:W-:Y:S01]  /*0660*/  IMAD.MOV.U32 R116, RZ, RZ, RZ ;  /* 0x000000ffff747224 */ /* 0x000fe200078e00ff */
[----:B------:R-:W-:Y:S01]  /*0670*/  MOV R8, RZ ;  /* 0x000000ff00087202 */ /* 0x000fe20000000f00 */
        /* <DEDUP_REMOVED lines=8> */
[----:B------:R-:W-:Y:S01]  /*0700*/  CS2R R102, SRZ ;  /* 0x0000000000667805 */ /* 0x000fe2000001ff00 */
[----:B------:R-:W-:Y:S01]  /*0710*/  CS2R R18, SRZ ;  /* 0x0000000000127805 */ /* 0x000fe2000001ff00 */
[----:B------:R-:W-:Y:S01]  /*0720*/  MOV R100, RZ ;  /* 0x000000ff00647202 */ /* 0x000fe20000000f00 */
[----:B------:R-:W-:Y:S01]  /*0730*/  IMAD.MOV.U32 R106, RZ, RZ, RZ ;  /* 0x000000ffff6a7224 */ /* 0x000fe200078e00ff */
        /* <DEDUP_REMOVED lines=9> */
[----:B------:R-:W-:Y:S01]  /*07d0*/  MOV R26, RZ ;  /* 0x000000ff001a7202 */ /* 0x000fe20000000f00 */
[----:B------:R-:W-:Y:S01]  /*07e0*/  IMAD.MOV.U32 R84, RZ, RZ, RZ ;  /* 0x000000ffff547224 */ /* 0x000fe200078e00ff */
        /* <DEDUP_REMOVED lines=24> */
[----:B------:R-:W-:Y:S05]  /*0970*/  @!P0 BRA `(.L_x_87) ;  /* 0x00004b5000008947 */ /* 0x000fea0003800000 */
[----:B------:R-:W-:Y:S01]  /*0980*/  IMAD.SHL.U32 R7, R85, 0x4, RZ ;  /* 0x0000000455077824 */ /* 0x000fe200078e00ff */
[----:B-1----:R-:W-:Y:S01]  /*0990*/  SHF.R.S32.HI R3, RZ, 0x1f, R6 ;  /* 0x0000001fff037819 */ /* 0x002fe20000011406 */
[----:B------:R-:W-:Y:S01]  /*09a0*/  IMAD.MOV.U32 R0, RZ, RZ, c[0x0][0x248] ;  /* 0x00009200ff007624 */ /* 0x000fe200078e00ff */
[----:B------:R-:W-:Y:S01]  /*09b0*/  SHF.R.S32.HI R34, RZ, 0x1f, R35 ;  /* 0x0000001fff227819 */ /* 0x000fe20000011423 */
[----:B------:R-:W-:Y:S01]  /*09c0*/  IMAD.SHL.U32 R4, R6, 0x80, RZ ;  /* 0x0000008006047824 */ /* 0x000fe200078e00ff */
[C---:B------:R-:W-:Y:S01]  /*09d0*/  IADD3 R2, P1, R7.reuse, R6, RZ ;  /* 0x0000000607027210 */ /* 0x040fe20007f3e0ff */
[----:B------:R-:W-:Y:S01]  /*09e0*/  IMAD R32, R30, -0x60, R9 ;  /* 0xffffffa01e207824 */ /* 0x000fe200078e0209 */
[----:B------:R-:W-:Y:S01]  /*09f0*/  ISETP.NE.AND P2, PT, R0, 0x1, PT ;  /* 0x000000010000780c */ /* 0x000fe20003f45270 */
[C---:B------:R-:W-:Y:S01]  /*0a00*/  IMAD R10, R34.reuse, c[0x0][0x270], RZ ;  /* 0x00009c00220a7a24 */ /* 0x040fe200078e02ff */
[----:B------:R-:W-:Y:S01]  /*0a10*/  LEA.HI.X.SX32 R3, R7, R3, 0x1, P1 ;  /* 0x0000000307037211 */ /* 0x000fe200008f0eff */
[----:B------:R-:W-:Y:S01]  /*0a20*/  IMAD R14, R34, c[0x0][0x288], RZ ;  /* 0x0000a200220e7a24 */ /* 0x000fe200078e02ff */
[----:B------:R-:W-:Y:S01]  /*0a30*/  IADD3 R0, R248, 0x3f, RZ ;  /* 0x0000003ff8007810 */ /* 0x000fe20007ffe0ff */
[C---:B------:R-:W-:Y:S01]  /*0a40*/  IMAD R10, R35.reuse, c[0x0][0x274], R10 ;  /* 0x00009d00230a7a24 */ /* 0x040fe200078e020a */
[----:B------:R-:W-:Y:S01]  /*0a50*/  SHF.R.S32.HI R33, RZ, 0x1f, R85 ;  /* 0x0000001fff217819 */ /* 0x000fe20000011455 */
[----:B------:R-:W-:Y:S01]  /*0a60*/  IMAD.WIDE.U32 R6, R35, c[0x0][0x270], R2 ;  /* 0x00009c0023067a25 */ /* 0x000fe200078e0002 */
[----:B------:R-:W-:Y:S01]  /*0a70*/  SHF.R.S32.HI R8, RZ, 0x1f, R85 ;  /* 0x0000001fff087819 */ /* 0x000fe20000011455 */
[----:B------:R-:W-:Y:S01]  /*0a80*/  CS2R R130, SRZ ;  /* 0x0000000000827805 */ /* 0x000fe2000001ff00 */
[CC--:B------:R-:W-:Y:S01]  /*0a90*/  IADD3 R28, P0, R4.reuse, R85.reuse, RZ ;  /* 0x00000055041c7210 */ /* 0x0c0fe20007f1e0ff */
[----:B------:R-:W-:Y:S01]  /*0aa0*/  IMAD.IADD R11, R7, 0x1, R10 ;  /* 0x00000001070b7824 */ /* 0x000fe200078e020a */
[----:B------:R-:W-:Y:S01]  /*0ab0*/  SHF.R.S32.HI R5, RZ, 0x1f, R0 ;  /* 0x0000001fff057819 */ /* 0x000fe20000011400 */
[----:B------:R-:W-:Y:S01]  /*0ac0*/  IMAD R14, R35, c[0x0][0x28c], R14 ;  /* 0x0000a300230e7a24 */ /* 0x000fe200078e020e */
[-C--:B------:R-:W-:Y:S01]  /*0ad0*/  LEA.HI R216, R33, R85.reuse, RZ, 0x3 ;  /* 0x0000005521d87211 */ /* 0x080fe200078f18ff */
[----:B------:R-:W-:Y:S01]  /*0ae0*/  IMAD.MOV.U32 R10, RZ, RZ, R6 ;  /* 0x000000ffff0a7224 */ /* 0x000fe200078e0006 */
[----:B------:R-:W-:Y:S01]  /*0af0*/  LEA.HI.X.SX32 R29, R4, R8, 0x1, P0 ;  /* 0x00000008041d7211 */ /* 0x000fe200000f0eff */
[----:B------:R-:W-:Y:S01]  /*0b00*/  IMAD.MOV.U32 R8, RZ, RZ, R35 ;  /* 0x000000ffff087224 */ /* 0x000fe200078e0023 */
[----:B------:R-:W-:Y:S01]  /*0b10*/  LEA.HI R250, R5, R0, RZ, 0x6 ;  /* 0x0000000005fa7211 */ /* 0x000fe200078f30ff */
[C---:B------:R-:W-:Y:S01]  /*0b20*/  @P2 IMAD.HI.U32 R0, R35.reuse, c[0x0][0x24c], RZ ;  /* 0x0000930023002a27 */ /* 0x040fe200078e00ff */
[----:B------:R-:W-:Y:S01]  /*0b30*/  SHF.R.S32.HI R251, RZ, 0x3, R216 ;  /* 0x00000003fffb7819 */ /* 0x000fe200000114d8 */
[----:B------:R-:W-:Y:S01]  /*0b40*/  CS2R R128, SRZ ;  /* 0x0000000000807805 */ /* 0x000fe2000001ff00 */
[----:B------:R-:W-:Y:S01]  /*0b50*/  LOP3.LUT R6, R216, 0xfffffff8, RZ, 0xc0, !PT ;  /* 0xfffffff8d8067812 */ /* 0x000fe200078ec0ff */
[----:B------:R-:W-:Y:S01]  /*0b60*/  IMAD.WIDE.U32 R4, R35, c[0x0][0x288], R2 ;  /* 0x0000a20023047a25 */ /* 0x000fe200078e0002 */
[----:B------:R-:W-:Y:S01]  /*0b70*/  @P2 SHF.R.U32.HI R8, RZ, c[0x0][0x250], R0 ;  /* 0x00009400ff082a19 */ /* 0x000fe20000011600 */
[----:B------:R-:W-:Y:S01]  /*0b80*/  CS2R R126, SRZ ;  /* 0x00000000007e7805 */ /* 0x000fe2000001ff00 */
[----:B------:R-:W-:Y:S01]  /*0b90*/  SHF.R.S32.HI R12, RZ, 0x1f, R251 ;  /* 0x0000001fff0c7819 */ /* 0x000fe200000114fb */
[----:B------:R-:W-:Y:S01]  /*0ba0*/  IMAD.IADD R15, R5, 0x1, R14 ;  /* 0x00000001050f7824 */ /* 0x000fe200078e020e */
[----:B------:R-:W-:Y:S01]  /*0bb0*/  LEA.HI R5, R33, R85, RZ, 0x6 ;  /* 0x0000005521057211 */ /* 0x000fe200078f30ff */
[C---:B------:R-:W-:Y:S01]  /*0bc0*/  IMAD.SHL.U32 R0, R251.reuse, 0x40, RZ ;  /* 0x00000040fb007824 */ /* 0x040fe200078e00ff */
[----:B------:R-:W-:Y:S01]  /*0bd0*/  IADD3 R2, P0, R251, R17, RZ ;  /* 0x00000011fb027210 */ /* 0x000fe20007f1e0ff */
[----:B------:R-:W-:Y:S01]  /*0be0*/  IMAD.IADD R26, R85, 0x1, -R6 ;  /* 0x00000001551a7824 */ /* 0x000fe200078e0a06 */
[----:B------:R-:W-:Y:S01]  /*0bf0*/  SHF.R.S32.HI R27, RZ, 0x6, R5 ;  /* 0x00000006ff1b7819 */ /* 0x000fe20000011405 */
[----:B------:R-:W-:Y:S01]  /*0c00*/  IMAD.MOV.U32 R14, RZ, RZ, R4 ;  /* 0x000000ffff0e7224 */ /* 0x000fe200078e0004 */
[----:B------:R-:W-:Y:S01]  /*0c10*/  LOP3.LUT R0, R0, 0x1c0, RZ, 0xc0, !PT ;  /* 0x000001c000007812 */ /* 0x000fe200078ec0ff */
[----:B------:R-:W-:Y:S01]  /*0c20*/  IMAD.IADD R4, R9, 0x1, -R251 ;  /* 0x0000000109047824 */ /* 0x000fe200078e0afb */
[----:B------:R-:W-:Y:S01]  /*0c30*/  IADD3 R16, P1, R251, R13, RZ ;  /* 0x0000000dfb107210 */ /* 0x000fe20007f3e0ff */
[----:B------:R-:W-:Y:S01]  /*0c40*/  IMAD.SHL.U32 R18, R26, 0x8, RZ ;  /* 0x000000081a127824 */ /* 0x000fe200078e00ff */
[-C--:B------:R-:W-:Y:S01]  /*0c50*/  LEA.HI.X.SX32 R3, R17, R12.reuse, 0x1, P0 ;  /* 0x0000000c11037211 */ /* 0x080fe200000f0eff */
[----:B------:R-:W-:Y:S01]  /*0c60*/  IMAD.SHL.U32 R23, R27, 0x200, RZ ;  /* 0x000002001b177824 */ /* 0x000fe200078e00ff */
[----:B------:R-:W-:Y:S01]  /*0c70*/  LEA.HI.X.SX32 R7, R13, R12, 0x1, P1 ;  /* 0x0000000c0d077211 */ /* 0x000fe200008f0eff */
[----:B------:R-:W-:Y:S01]  /*0c80*/  IMAD R20, R30, -0x60, R4 ;  /* 0xffffffa01e147824 */ /* 0x000fe200078e0204 */
[----:B------:R-:W-:Y:S01]  /*0c90*/  LOP3.LUT R5, R0, 0x38, R18, 0xf8, !PT ;  /* 0x0000003800057812 */ /* 0x000fe200078ef812 */
[----:B------:R-:W-:Y:S01]  /*0ca0*/  IMAD.WIDE R12, R30, 0x60, R2 ;  /* 0x000000601e0c7825 */ /* 0x000fe200078e0202 */
[----:B------:R-:W-:Y:S01]  /*0cb0*/  SHF.R.U32.HI R4, RZ, 0x3, R0 ;  /* 0x00000003ff047819 */ /* 0x000fe20000011600 */
[----:B------:R-:W-:Y:S01]  /*0cc0*/  CS2R R124, SRZ ;  /* 0x00000000007c7805 */ /* 0x000fe2000001ff00 */
[----:B------:R-:W-:Y:S01]  /*0cd0*/  SHF.R.S32.HI R0, RZ, 0x1f, R8 ;  /* 0x0000001fff007819 */ /* 0x000fe20000011408 */
[----:B------:R-:W-:Y:S01]  /*0ce0*/  IMAD R22, R7, c[0x0][0x208], RZ ;  /* 0x0000820007167a24 */ /* 0x000fe200078e02ff */
[----:B------:R-:W-:Y:S01]  /*0cf0*/  LOP3.LUT R240, R23, R5, R4, 0xf6, !PT ;  /* 0x0000000517f07212 */ /* 0x000fe200078ef604 */
[----:B------:R-:W-:Y:S01]  /*0d00*/  IMAD.SHL.U32 R5, R26, 0x40, RZ ;  /* 0x000000401a057824 */ /* 0x000fe200078e00ff */
[----:B------:R-:W-:Y:S01]  /*0d10*/  SHF.R.S32.HI R19, RZ, 0x1f, R18 ;  /* 0x0000001fff137819 */ /* 0x000fe20000011412 */
[----:B------:R-:W-:Y:S01]  /*0d20*/  IMAD R4, R7, c[0x0][0x178], RZ ;  /* 0x00005e0007047a24 */ /* 0x000fe200078e02ff */
[----:B------:R-:W-:Y:S01]  /*0d30*/  SEL R31, R87, RZ, !P4 ;  /* 0x000000ff571f7207 */ /* 0x000fe20006000000 */
[----:B------:R-:W-:Y:S01]  /*0d40*/  IMAD R3, R0, c[0x0][0x1e0], RZ ;  /* 0x0000780000037a24 */ /* 0x000fe200078e02ff */
[----:B------:R-:W-:Y:S01]  /*0d50*/  ISETP.GE.AND P2, PT, R18, c[0x0][0x1cc], PT ;  /* 0x0000730012007a0c */ /* 0x000fe20003f46270 */
[----:B------:R-:W-:Y:S01]  /*0d60*/  IMAD R2, R0, c[0x0][0x1b0], RZ ;  /* 0x00006c0000027a24 */ /* 0x000fe200078e02ff */
[----:B------:R-:W-:Y:S01]  /*0d70*/  LOP3.LUT R0, R5, 0x1c0, RZ, 0xc0, !PT ;  /* 0x000001c005007812 */ /* 0x000fe200078ec0ff */
[----:B------:R-:W-:Y:S01]  /*0d80*/  IMAD R7, R16, c[0x0][0x17c], R4 ;  /* 0x00005f0010077a24 */ /* 0x000fe200078e0204 */
[----:B------:R-:W-:Y:S01]  /*0d90*/  ISETP.LT.OR P5, PT, R20, 0x1, P2 ;  /* 0x000000011400780c */ /* 0x000fe200017a1670 */
[----:B------:R-:W-:Y:S01]  /*0da0*/  IMAD R17, R8, c[0x0][0x1e4], R3 ;  /* 0x0000790008117a24 */ /* 0x000fe200078e0203 */
[----:B------:R-:W-:Y:S01]  /*0db0*/  LOP3.LUT R6, R0, 0x8, R216, 0xf8, !PT ;  /* 0x0000000800067812 */ /* 0x000fe200078ef8d8 */
[----:B------:R-:W-:Y:S01]  /*0dc0*/  IMAD R21, R8, c[0x0][0x1b4], R2 ;  /* 0x00006d0008157a24 */ /* 0x000fe200078e0202 */
[----:B------:R-:W-:Y:S01]  /*0dd0*/  SHF.R.U32.HI R0, RZ, 0x3, R0 ;  /* 0x00000003ff007819 */ /* 0x000fe20000011600 */
[----:B------:R-:W-:Y:S01]  /*0de0*/  IMAD.WIDE.U32 R2, R16, c[0x0][0x178], R18 ;  /* 0x00005e0010027a25 */ /* 0x000fe200078e0012 */
[----:B------:R-:W-:Y:S01]  /*0df0*/  CS2R R122, SRZ ;  /* 0x00000000007a7805 */ /* 0x000fe2000001ff00 */
[----:B------:R-:W-:Y:S01]  /*0e00*/  CS2R R120, SRZ ;  /* 0x0000000000787805 */ /* 0x000fe2000001ff00 */
[----:B------:R-:W-:Y:S01]  /*0e10*/  LOP3.LUT R0, R23, R6, R0, 0xf6, !PT ;  /* 0x0000000617007212 */ /* 0x000fe200078ef600 */
[C-C-:B------:R-:W-:Y:S01]  /*0e20*/  IMAD.WIDE.U32 R4, R8.reuse, c[0x0][0x1e0], R18.reuse ;  /* 0x0000780008047a25 */ /* 0x140fe200078e0012 */
[----:B------:R-:W-:Y:S01]  /*0e30*/  CS2R R118, SRZ ;  /* 0x0000000000767805 */ /* 0x000fe2000001ff00 */
[----:B------:R-:W-:Y:S01]  /*0e40*/  CS2R R116, SRZ ;  /* 0x0000000000747805 */ /* 0x000fe2000001ff00 */
[----:B------:R-:W-:Y:S01]  /*0e50*/  CS2R R114, SRZ ;  /* 0x0000000000727805 */ /* 0x000fe2000001ff00 */
[----:B------:R-:W-:Y:S01]  /*0e60*/  IMAD.WIDE.U32 R8, R8, c[0x0][0x1b0], R18 ;  /* 0x00006c0008087a25 */ /* 0x000fe200078e0012 */
[----:B------:R-:W-:Y:S01]  /*0e70*/  CS2R R112, SRZ ;  /* 0x0000000000707805 */ /* 0x000fe2000001ff00 */
[----:B------:R-:W-:Y:S01]  /*0e80*/  CS2R R110, SRZ ;  /* 0x00000000006e7805 */ /* 0x000fe2000001ff00 */
[----:B------:R-:W-:Y:S01]  /*0e90*/  CS2R R108, SRZ ;  /* 0x00000000006c7805 */ /* 0x000fe2000001ff00 */
[----:B------:R-:W-:Y:S01]  /*0ea0*/  IMAD.IADD R7, R3, 0x1, R7 ;  /* 0x0000000103077824 */ /* 0x000fe200078e0207 */
[----:B------:R-:W-:Y:S01]  /*0eb0*/  CS2R R106, SRZ ;  /* 0x00000000006a7805 */ /* 0x000fe2000001ff00 */
[----:B------:R-:W-:Y:S01]  /*0ec0*/  IMAD.IADD R3, R9, 0x1, R21 ;  /* 0x0000000109037824 */ /* 0x000fe200078e0215 */
[----:B------:R-:W-:Y:S01]  /*0ed0*/  SHF.R.S32.HI R9, RZ, 0x1f, R87 ;  /* 0x0000001fff097819 */ /* 0x000fe20000011457 */
[----:B------:R-:W-:Y:S01]  /*0ee0*/  IMAD.MOV.U32 R6, RZ, RZ, R2 ;  /* 0x000000ffff067224 */ /* 0x000fe200078e0002 */
[----:B------:R-:W-:Y:S01]  /*0ef0*/  CS2R R104, SRZ ;  /* 0x0000000000687805 */ /* 0x000fe2000001ff00 */
[----:B------:R-:W-:Y:S01]  /*0f00*/  IMAD.MOV.U32 R2, RZ, RZ, R8 ;  /* 0x000000ffff027224 */ /* 0x000fe200078e0008 */
[C---:B------:R-:W-:Y:S01]  /*0f10*/  SEL R8, R9.reuse, RZ, !P3 ;  /* 0x000000ff09087207 */ /* 0x040fe20005800000 */
[C---:B------:R-:W-:Y:S01]  /*0f20*/  IMAD R30, R16.reuse, c[0x0][0x20c], R22 ;  /* 0x00008300101e7a24 */ /* 0x040fe200078e0216 */
[----:B------:R-:W-:Y:S01]  /*0f30*/  SEL R25, R9, RZ, !P4 ;  /* 0x000000ff09197207 */ /* 0x000fe20006000000 */
[----:B------:R-:W-:Y:S01]  /*0f40*/  IMAD.WIDE.U32 R22, R16, c[0x0][0x208], R18 ;  /* 0x0000820010167a25 */ /* 0x000fe200078e0012 */
[----:B------:R-:W-:Y:S01]  /*0f50*/  SEL R16, R87, RZ, !P3 ;  /* 0x000000ff57107207 */ /* 0x000fe20005800000 */
[----:B------:R-:W-:Y:S01]  /*0f60*/  CS2R R102, SRZ ;  /* 0x0000000000667805 */ /* 0x000fe2000001ff00 */
[----:B------:R-:W-:Y:S01]  /*0f70*/  CS2R R100, SRZ ;  /* 0x0000000000647805 */ /* 0x000fe2000001ff00 */
[C---:B------:R-:W-:Y:S01]  /*0f80*/  IMAD R9, R8.reuse, c[0x0][0x1e8], RZ ;  /* 0x00007a0008097a24 */ /* 0x040fe200078e02ff */
[----:B------:R-:W-:Y:S01]  /*0f90*/  CS2R R98, SRZ ;  /* 0x0000000000627805 */ /* 0x000fe2000001ff00 */
[----:B------:R-:W-:Y:S01]  /*0fa0*/  IMAD.IADD R5, R5, 0x1, R17 ;  /* 0x0000000105057824 */ /* 0x000fe200078e0211 */
[----:B------:R-:W-:Y:S01]  /*0fb0*/  CS2R R96, SRZ ;  /* 0x0000000000607805 */ /* 0x000fe2000001ff00 */
[----:B------:R-:W-:Y:S01]  /*0fc0*/  IMAD R8, R8, c[0x0][0x1b8], RZ ;  /* 0x00006e0008087a24 */ /* 0x000fe200078e02ff */
[----:B------:R-:W-:Y:S01]  /*0fd0*/  CS2R R94, SRZ ;  /* 0x00000000005e7805 */ /* 0x000fe2000001ff00 */
[C---:B------:R-:W-:Y:S01]  /*0fe0*/  IMAD R17, R25.reuse, c[0x0][0x290], RZ ;  /* 0x0000a40019117a24 */ /* 0x040fe200078e02ff */
[----:B------:R-:W-:Y:S01]  /*0ff0*/  CS2R R92, SRZ ;  /* 0x00000000005c7805 */ /* 0x000fe2000001ff00 */
[----:B------:R-:W-:Y:S01]  /*1000*/  IMAD R19, R25, c[0x0][0x278], RZ ;  /* 0x00009e0019137a24 */ /* 0x000fe200078e02ff */
[----:B------:R-:W-:Y:S01]  /*1010*/  CS2R R90, SRZ ;  /* 0x00000000005a7805 */ /* 0x000fe2000001ff00 */
[C---:B------:R-:W-:Y:S01]  /*1020*/  IMAD R21, R16.reuse, c[0x0][0x1ec], R9 ;  /* 0x00007b0010157a24 */ /* 0x040fe200078e0209 */
[----:B------:R-:W-:Y:S01]  /*1030*/  CS2R R88, SRZ ;  /* 0x0000000000587805 */ /* 0x000fe2000001ff00 */
[----:B------:R-:W-:Y:S01]  /*1040*/  IMAD R24, R16, c[0x0][0x1bc], R8 ;  /* 0x00006f0010187a24 */ /* 0x000fe200078e0208 */
[----:B------:R-:W-:Y:S01]  /*1050*/  CS2R R86, SRZ ;  /* 0x0000000000567805 */ /* 0x000fe2000001ff00 */
[C---:B------:R-:W-:Y:S01]  /*1060*/  IMAD R17, R31.reuse, c[0x0][0x294], R17 ;  /* 0x0000a5001f117a24 */ /* 0x040fe200078e0211 */
[----:B------:R-:W-:Y:S01]  /*1070*/  CS2R R82, SRZ ;  /* 0x0000000000527805 */ /* 0x000fe2000001ff00 */
[C---:B------:R-:W-:Y:S01]  /*1080*/  IMAD.WIDE.U32 R8, R31.reuse, c[0x0][0x290], R14 ;  /* 0x0000a4001f087a25 */ /* 0x040fe200078e000e */
[----:B------:R-:W-:Y:S01]  /*1090*/  CS2R R80, SRZ ;  /* 0x0000000000507805 */ /* 0x000fe2000001ff00 */
[----:B------:R-:W-:Y:S01]  /*10a0*/  CS2R R78, SRZ ;  /* 0x00000000004e7805 */ /* 0x000fe2000001ff00 */
[----:B------:R-:W-:Y:S01]  /*10b0*/  CS2R R76, SRZ ;  /* 0x00000000004c7805 */ /* 0x000fe2000001ff00 */
[C---:B------:R-:W-:Y:S01]  /*10c0*/  IMAD R19, R31.reuse, c[0x0][0x27c], R19 ;  /* 0x00009f001f137a24 */ /* 0x040fe200078e0213 */
[----:B------:R-:W-:Y:S01]  /*10d0*/  LEA R38, P0, R8, c[0x0][0x280], 0x2 ;  /* 0x0000a00008267a11 */ /* 0x000fe200078010ff */
[----:B------:R-:W-:Y:S01]  /*10e0*/  IMAD.WIDE.U32 R10, R31, c[0x0][0x278], R10 ;  /* 0x00009e001f0a7a25 */ /* 0x000fe200078e000a */
[----:B------:R-:W-:Y:S01]  /*10f0*/  CS2R R74, SRZ ;  /* 0x00000000004a7805 */ /* 0x000fe2000001ff00 */
[----:B------:R-:W-:Y:S01]  /*1100*/  CS2R R72, SRZ ;  /* 0x0000000000487805 */ /* 0x000fe2000001ff00 */
[----:B------:R-:W-:Y:S01]  /*1110*/  CS2R R70, SRZ ;  /* 0x0000000000467805 */ /* 0x000fe2000001ff00 */
[----:B------:R-:W-:Y:S01]  /*1120*/  IMAD R36, R34, c[0x0][0x180], RZ ;  /* 0x0000600022247a24 */ /* 0x000fe200078e02ff */
[----:B------:R-:W-:Y:S01]  /*1130*/  LEA R40, P1, R10, c[0x0][0x258], 0x2 ;  /* 0x000096000a287a11 */ /* 0x000fe200078210ff */
[----:B------:R-:W-:Y:S01]  /*1140*/  IMAD.WIDE.U32 R14, R16, c[0x0][0x1b8], R2 ;  /* 0x00006e00100e7a25 */ /* 0x000fe200078e0002 */
[----:B------:R-:W-:Y:S01]  /*1150*/  CS2R R68, SRZ ;  /* 0x0000000000447805 */ /* 0x000fe2000001ff00 */
[----:B------:R-:W-:Y:S01]  /*1160*/  CS2R R66, SRZ ;  /* 0x0000000000427805 */ /* 0x000fe2000001ff00 */
[----:B------:R-:W-:Y:S01]  /*1170*/  CS2R R64, SRZ ;  /* 0x0000000000407805 */ /* 0x000fe2000001ff00 */
[----:B------:R-:W-:Y:S01]  /*1180*/  IMAD.IADD R9, R9, 0x1, R17 ;  /* 0x0000000109097824 */ /* 0x000fe200078e0211 */
[----:B------:R-:W-:Y:S01]  /*1190*/  CS2R R62, SRZ ;  /* 0x00000000003e7805 */ /* 0x000fe2000001ff00 */
[----:B------:R-:W-:Y:S01]  /*11a0*/  IMAD.WIDE.U32 R2, R35, c[0x0][0x180], R6 ;  /* 0x0000600023027a25 */ /* 0x000fe200078e0006 */
[----:B------:R-:W-:Y:S01]  /*11b0*/  CS2R R60, SRZ ;  /* 0x00000000003c7805 */ /* 0x000fe2000001ff00 */
[----:B------:R-:W-:Y:S01]  /*11c0*/  CS2R R58, SRZ ;  /* 0x00000000003a7805 */ /* 0x000fe2000001ff00 */
[----:B------:R-:W-:Y:S01]  /*11d0*/  LEA.HI.X R39, R8, c[0x0][0x284], R9, 0x2, P0 ;  /* 0x0000a10008277a11 */ /* 0x000fe200000f1409 */
[----:B------:R-:W-:Y:S01]  /*11e0*/  IMAD.WIDE.U32 R4, R16, c[0x0][0x1e8], R4 ;  /* 0x00007a0010047a25 */ /* 0x000fe200078e0004 */
[----:B------:R-:W-:Y:S01]  /*11f0*/  CS2R R56, SRZ ;  /* 0x0000000000387805 */ /* 0x000fe2000001ff00 */
[----:B------:R-:W-:Y:S01]  /*1200*/  CS2R R54, SRZ ;  /* 0x0000000000367805 */ /* 0x000fe2000001ff00 */
[----:B------:R-:W-:Y:S01]  /*1210*/  CS2R R52, SRZ ;  /* 0x0000000000347805 */ /* 0x000fe2000001ff00 */
[----:B------:R-:W-:Y:S01]  /*1220*/  IMAD.IADD R6, R11, 0x1, R19 ;  /* 0x000000010b067824 */ /* 0x000fe200078e0213 */
[----:B------:R-:W-:Y:S01]  /*1230*/  IADD3 R19, R18, 0x40, RZ ;  /* 0x0000004012137810 */ /* 0x000fe20007ffe0ff */
[----:B------:R-:W-:Y:S01]  /*1240*/  IMAD R16, R35, c[0x0][0x184], R36 ;  /* 0x0000610023107a24 */ /* 0x000fe200078e0224 */
[----:B------:R-:W-:Y:S01]  /*1250*/  CS2R R50, SRZ ;  /* 0x0000000000327805 */ /* 0x000fe2000001ff00 */
[----:B------:R-:W-:Y:S01]  /*1260*/  IMAD.IADD R5, R5, 0x1, R21 ;  /* 0x0000000105057824 */ /* 0x000fe200078e0215 */
[----:B------:R-:W-:Y:S01]  /*1270*/  LEA.HI.X R41, R10, c[0x0][0x25c], R6, 0x2, P1 ;  /* 0x000097000a297a11 */ /* 0x000fe200008f1406 */
[----:B------:R-:W-:Y:S01]  /*1280*/  IMAD R9, R13, c[0x0][0x1d8], RZ ;  /* 0x000076000d097a24 */ /* 0x000fe200078e02ff */
[----:B------:R-:W-:Y:S01]  /*1290*/  ISETP.GE.AND P1, PT, R19, c[0x0][0x1cc], PT ;  /* 0x0000730013007a0c */ /* 0x000fe20003f26270 */
[----:B------:R-:W-:Y:S01]  /*12a0*/  IMAD.IADD R7, R3, 0x1, R16 ;  /* 0x0000000103077824 */ /* 0x000fe200078e0210 */
[----:B------:R-:W-:Y:S01]  /*12b0*/  CS2R R48, SRZ ;  /* 0x0000000000307805 */ /* 0x000fe2000001ff00 */
[----:B------:R-:W-:Y:S01]  /*12c0*/  IMAD.MOV.U32 R6, RZ, RZ, R2 ;  /* 0x000000ffff067224 */ /* 0x000fe200078e0002 */
[----:B------:R-:W-:Y:S01]  /*12d0*/  ISETP.LT.OR P4, PT, R20, 0x1, P1 ;  /* 0x000000011400780c */ /* 0x000fe20000f81670 */
[----:B------:R-:W-:Y:S01]  /*12e0*/  IMAD R8, R13, c[0x0][0x1a8], RZ ;  /* 0x00006a000d087a24 */ /* 0x000fe200078e02ff */
[----:B------:R-:W-:Y:S01]  /*12f0*/  STL.64 [R1+0x8], R40 ;  /* 0x0000082801007387 */ /* 0x000fe20000100a00 */
[----:B------:R-:W-:Y:S01]  /*1300*/  IMAD.IADD R3, R15, 0x1, R24 ;  /* 0x000000010f037824 */ /* 0x000fe200078e0218 */
[----:B------:R-:W-:Y:S01]  /*1310*/  CS2R R46, SRZ ;  /* 0x00000000002e7805 */ /* 0x000fe2000001ff00 */
[----:B------:R-:W-:Y:S01]  /*1320*/  IMAD.MOV.U32 R2, RZ, RZ, R14 ;  /* 0x000000ffff027224 */ /* 0x000fe200078e000e */
[----:B------:R-:W-:Y:S01]  /*1330*/  STL.64 [R1], R38 ;  /* 0x0000002601007387 */ /* 0x000fe20000100a00 */
[----:B------:R-:W-:Y:S01]  /*1340*/  IMAD R13, R25, c[0x0][0x188], RZ ;  /* 0x00006200190d7a24 */ /* 0x000fe200078e02ff */
[----:B------:R-:W-:Y:S01]  /*1350*/  CS2R R44, SRZ ;  /* 0x00000000002c7805 */ /* 0x000fe2000001ff00 */
[C---:B------:R-:W-:Y:S01]  /*1360*/  IMAD R14, R12.reuse, c[0x0][0x1dc], R9 ;  /* 0x000077000c0e7a24 */ /* 0x040fe200078e0209 */
[----:B------:R-:W-:Y:S01]  /*1370*/  SHF.R.S32.HI R250, RZ, 0x6, R250 ;  /* 0x00000006fffa7819 */ /* 0x000fe200000114fa */
[----:B------:R-:W-:-:S04]  /*1380*/  IMAD.WIDE.U32 R10, R12, c[0x0][0x1d8], R4 ;  /* 0x000076000c0a7a25 */ /* 0x000fc800078e0004 */
[----:B------:R-:W-:Y:S01]  /*1390*/  IMAD R15, R12, c[0x0][0x1ac], R8 ;  /* 0x00006b000c0f7a24 */ /* 0x000fe200078e0208 */
[----:B------:R-:W-:Y:S01]  /*13a0*/  LEA R4, P0, R10, c[0x0][0x1c0], 0x1 ;  /* 0x000070000a047a11 */ /* 0x000fe200078008ff */
[----:B------:R-:W-:-:S04]  /*13b0*/  IMAD.WIDE.U32 R8, R12, c[0x0][0x1a8], R2 ;  /* 0x00006a000c087a25 */ /* 0x000fc800078e0002 */
[----:B------:R-:W-:Y:S02]  /*13c0*/  IMAD R3, R31, c[0x0][0x18c], R13 ;  /* 0x000063001f037a24 */ /* 0x000fe400078e020d */
[----:B------:R-:W-:Y:S02]  /*13d0*/  IMAD.IADD R2, R11, 0x1, R14 ;  /* 0x000000010b027824 */ /* 0x000fe400078e020e */
[----:B------:R-:W-:-:S03]  /*13e0*/  IMAD.WIDE.U32 R6, R31, c[0x0][0x188], R6 ;  /* 0x000062001f067a25 */ /* 0x000fc600078e0006 */
[----:B------:R-:W-:Y:S01]  /*13f0*/  LEA.HI.X R5, R10, c[0x0][0x1c4], R2, 0x1, P0 ;  /* 0x000071000a057a11 */ /* 0x000fe200000f0c02 */
[----:B------:R-:W-:Y:S01]  /*1400*/  IMAD.MOV.U32 R13, RZ, RZ, c[0x0][0x1d8] ;  /* 0x00007600ff0d7624 */ /* 0x000fe200078e00ff */
[----:B------:R-:W-:Y:S01]  /*1410*/  LEA R246, P3, R6, c[0x0][0x160], 0x1 ;  /* 0x0000580006f67a11 */ /* 0x000fe200078608ff */
[----:B------:R-:W-:Y:S01]  /*1420*/  IMAD.IADD R3, R7, 0x1, R3 ;  /* 0x0000000107037824 */ /* 0x000fe200078e0203 */
[----:B------:R-:W-:Y:S01]  /*1430*/  LEA R2, P0, R8, c[0x0][0x190], 0x1 ;  /* 0x0000640008027a11 */ /* 0x000fe200078008ff */
[----:B------:R-:W-:Y:S02]  /*1440*/  IMAD.IADD R7, R9, 0x1, R15 ;  /* 0x0000000109077824 */ /* 0x000fe400078e020f */
[----:B------:R-:W-:Y:S01]  /*1450*/  IMAD.SHL.U32 R240, R240, 0x2, RZ ;  /* 0x00000002f0f07824 */ /* 0x000fe200078e00ff */
[----:B------:R-:W-:Y:S01]  /*1460*/  LEA.HI.X R247, R6, c[0x0][0x164], R3, 0x1, P3 ;  /* 0x0000590006f77a11 */ /* 0x000fe200018f0c03 */
[----:B------:R-:W-:Y:S01]  /*1470*/  IMAD.MOV.U32 R16, RZ, RZ, 0x6 ;  /* 0x00000006ff107424 */ /* 0x000fe200078e00ff */
[----:B------:R-:W-:Y:S01]  /*1480*/  LEA.HI.X R3, R8, c[0x0][0x194], R7, 0x1, P0 ;  /* 0x0000650008037a11 */ /* 0x000fe200000f0c07 */
[----:B------:R-:W-:Y:S01]  /*1490*/  IMAD.SHL.U32 R9, R13, 0x40, RZ ;  /* 0x000000400d097824 */ /* 0x000fe200078e00ff */
[----:B------:R-:W-:Y:S01]  /*14a0*/  @!PT LDS RZ, [RZ] ;  /* 0x00000000fffff984 */ /* 0x000fe20000000800 */
[----:B------:R-:W-:Y:S01]  /*14b0*/  @!PT LDS RZ, [RZ] ;  /* 0x00000000fffff984 */ /* 0x000fe20000000800 */
[----:B------:R-:W-:Y:S01]  /*14c0*/  @!PT LDS RZ, [RZ] ;  /* 0x00000000fffff984 */ /* 0x000fe20000000800 */
[----:B------:R1:W-:Y:S01]  /*14d0*/  LDGSTS.E.BYPASS.LTC128B.128 [R240+0x6080], [R4.64], !P5 ;  /* 0x0608000004f07fae */ /* 0x0003e2000e901d44 */
[C---:B------:R-:W-:Y:S01]  /*14e0*/  ISETP.LT.OR P3, PT, R20.reuse, 0x21, P1 ;  /* 0x000000211400780c */ /* 0x040fe20000f61670 */
[----:B------:R-:W-:Y:S01]  /*14f0*/  IMAD.IADD R11, R23, 0x1, R30 ;  /* 0x00000001170b7824 */ /* 0x000fe200078e021e */
[----:B------:R-:W-:Y:S01]  /*1500*/  SHF.L.U64.HI R13, R13, R16, c[0x0][0x1dc] ;  /* 0x000077000d0d7619 */ /* 0x000fe20000010210 */
[----:B------:R1:W-:Y:S01]  /*1510*/  LDGSTS.E.BYPASS.LTC128B.128 [R240+0x9080], [R4.64+0x80], !P4 ;  /* 0x0908008004f07fae */ /* 0x0003e2000e101d44 */
[C---:B------:R-:W-:Y:S01]  /*1520*/  IADD3 R6, P0, R9.reuse, R4, RZ ;  /* 0x0000000409067210 */ /* 0x040fe20007f1e0ff */
[----:B------:R-:W-:Y:S01]  /*1530*/  IMAD.MOV.U32 R10, RZ, RZ, R22 ;  /* 0x000000ffff0a7224 */ /* 0x000fe200078e0016 */
[----:B------:R-:W-:Y:S01]  /*1540*/  ISETP.LT.OR P4, PT, R20, 0x21, P2 ;  /* 0x000000211400780c */ /* 0x000fe20001781670 */
[----:B------:R-:W-:Y:S01]  /*1550*/  IMAD R12, R34, c[0x0][0x210], RZ ;  /* 0x00008400220c7a24 */ /* 0x000fe200078e02ff */
[----:B------:R-:W-:Y:S01]  /*1560*/  IADD3 R8, P6, P5, R9, 0x80, R4 ;  /* 0x0000008009087810 */ /* 0x000fe20007dde004 */
[----:B------:R-:W-:Y:S01]  /*1570*/  IMAD.X R7, R13, 0x1, R5, P0 ;  /* 0x000000010d077824 */ /* 0x000fe200000e0605 */
[C---:B------:R-:W-:Y:S01]  /*1580*/  ISETP.LT.OR P2, PT, R20.reuse, 0x41, P2 ;  /* 0x000000411400780c */ /* 0x040fe20001741670 */
[C---:B------:R-:W-:Y:S01]  /*1590*/  IMAD R12, R35.reuse, c[0x0][0x214], R12 ;  /* 0x00008500230c7a24 */ /* 0x040fe200078e020c */
[----:B------:R-:W-:Y:S01]  /*15a0*/  ISETP.LT.OR P1, PT, R20, 0x41, P1 ;  /* 0x000000411400780c */ /* 0x000fe20000f21670 */
[----:B------:R-:W-:-:S04]  /*15b0*/  IMAD.WIDE.U32 R10, R35, c[0x0][0x210], R10 ;  /* 0x00008400230a7a25 */ /* 0x000fc800078e000a */
[----:B------:R-:W-:Y:S02]  /*15c0*/  IMAD.MOV.U32 R223, RZ, RZ, 0x40 ;  /* 0x00000040ffdf7424 */ /* 0x000fe400078e00ff */
[----:B------:R2:W-:Y:S01]  /*15d0*/  LDGSTS.E.BYPASS.LTC128B.128 [R240+0x7080], [R6.64], !P4 ;  /* 0x0708000006f07fae */ /* 0x0005e2000e101d44 */
[----:B------:R-:W-:Y:S02]  /*15e0*/  IMAD.SHL.U32 R219, R0, 0x2, RZ ;  /* 0x0000000200db7824 */ /* 0x000fe400078e00ff */
[----:B------:R-:W-:Y:S02]  /*15f0*/  IMAD R17, R34, c[0x0][0x238], RZ ;  /* 0x00008e0022117a24 */ /* 0x000fe400078e02ff */
[----:B------:R-:W-:-:S04]  /*1600*/  IMAD.WIDE.U32 R14, R35, c[0x0][0x238], R28 ;  /* 0x00008e00230e7a25 */ /* 0x000fc800078e001c */
[----:B------:R-:W-:Y:S01]  /*1610*/  IMAD R17, R35, c[0x0][0x23c], R17 ;  /* 0x00008f0023117a24 */ /* 0x000fe200078e0211 */
[----:B-1----:R-:W-:Y:S01]  /*1620*/  IADD3 R4, P0, R6, R9, RZ ;  /* 0x0000000906047210 */ /* 0x002fe20007f1e0ff */
[----:B------:R-:W-:Y:S01]  /*1630*/  IMAD.MOV.U32 R224, RZ, RZ, 0x10 ;  /* 0x00000010ffe07424 */ /* 0x000fe200078e00ff */
[----:B------:R-:W-:Y:S01]  /*1640*/  IADD3.X R9, R13, RZ, R5, P6, P5 ;  /* 0x000000ff0d097210 */ /* 0x000fe200037ea405 */
[----:B------:R-:W-:Y:S01]  /*1650*/  IMAD.MOV.U32 R227, RZ, RZ, 0x20 ;  /* 0x00000020ffe37424 */ /* 0x000fe200078e00ff */
[----:B------:R-:W-:Y:S01]  /*1660*/  ISETP.GE.AND P6, PT, R18, c[0x0][0x19c], PT ;  /* 0x0000670012007a0c */ /* 0x000fe20003fc6270 */
[----:B------:R-:W-:Y:S01]  /*1670*/  IMAD.X R5, R7, 0x1, R13, P0 ;  /* 0x0000000107057824 */ /* 0x000fe200000e060d */
[----:B------:R-:W-:Y:S01]  /*1680*/  ISETP.GE.AND P5, PT, R19, c[0x0][0x19c], PT ;  /* 0x0000670013007a0c */ /* 0x000fe20003fa6270 */
[----:B------:R1:W-:Y:S01]  /*1690*/  LDGSTS.E.BYPASS.LTC128B.128 [R240+0xa080], [R8.64], !P3 ;  /* 0x0a08000008f07fae */ /* 0x0003e2000d901d44 */
[C---:B------:R-:W-:Y:S01]  /*16a0*/  ISETP.LT.OR P0, PT, R20.reuse, 0x1, P6 ;  /* 0x000000011400780c */ /* 0x040fe20003701670 */
[----:B------:R-:W-:Y:S01]  /*16b0*/  IMAD.MOV.U32 R229, RZ, RZ, 0x10 ;  /* 0x00000010ffe57424 */ /* 0x000fe200078e00ff */
[C---:B------:R-:W-:Y:S01]  /*16c0*/  ISETP.LT.OR P4, PT, R20.reuse, 0x1, P5 ;  /* 0x000000011400780c */ /* 0x040fe20002f81670 */
[----:B------:R3:W-:Y:S01]  /*16d0*/  LDGSTS.E.BYPASS.LTC128B.128 [R240+0x8080], [R4.64], !P2 ;  /* 0x0808000004f07fae */ /* 0x0007e2000d101d44 */
[C---:B------:R-:W-:Y:S01]  /*16e0*/  ISETP.LT.OR P2, PT, R20.reuse, 0x21, P6 ;  /* 0x000000211400780c */ /* 0x040fe20003741670 */
[----:B------:R-:W-:Y:S01]  /*16f0*/  IMAD.MOV.U32 R218, RZ, RZ, RZ ;  /* 0x000000ffffda7224 */ /* 0x000fe200078e00ff */
[C---:B------:R-:W-:Y:S01]  /*1700*/  ISETP.LT.OR P6, PT, R20.reuse, 0x41, P6 ;  /* 0x000000411400780c */ /* 0x040fe200037c1670 */
[----:B------:R3:W-:Y:S01]  /*1710*/  LDGSTS.E.BYPASS.LTC128B.128 [R240+0xb080], [R4.64+0x80], !P1 ;  /* 0x0b08008004f07fae */ /* 0x0007e2000c901d44 */
[----:B--2---:R-:W-:Y:S01]  /*1720*/  IMAD.MOV.U32 R6, RZ, RZ, c[0x0][0x1a8] ;  /* 0x00006a00ff067624 */ /* 0x004fe200078e00ff */
[C---:B------:R-:W-:Y:S01]  /*1730*/  ISETP.LT.OR P1, PT, R20.reuse, 0x21, P5 ;  /* 0x000000211400780c */ /* 0x040fe20002f21670 */
[C---:B------:R-:W-:Y:S01]  /*1740*/  IMAD R7, R25.reuse, c[0x0][0x218], RZ ;  /* 0x0000860019077a24 */ /* 0x040fe200078e02ff */
[----:B------:R-:W0:Y:S01]  /*1750*/  LDGDEPBAR ;  /* 0x00000000000079af */ /* 0x000e220000000000 */
[----:B------:R-:W-:Y:S01]  /*1760*/  ISETP.LT.OR P5, PT, R20, 0x41, P5 ;  /* 0x000000411400780c */ /* 0x000fe20002fa1670 */
[----:B------:R-:W-:Y:S01]  /*1770*/  IMAD R25, R25, c[0x0][0x240], RZ ;  /* 0x0000900019197a24 */ /* 0x000fe200078e02ff */
[C---:B------:R-:W-:Y:S01]  /*1780*/  SHF.L.U64.HI R13, R6.reuse, R16, c[0x0][0x1ac] ;  /* 0x00006b00060d7619 */ /* 0x040fe20000010210 */
[----:B------:R-:W-:Y:S01]  /*1790*/  IMAD.SHL.U32 R6, R6, 0x40, RZ ;  /* 0x0000004006067824 */ /* 0x000fe200078e00ff */
[----:B------:R2:W-:Y:S01]  /*17a0*/  LDGSTS.E.BYPASS.LTC128B.128 [R240+0x80], [R2.64], !P0 ;  /* 0x0008000002f07fae */ /* 0x0005e2000c101d44 */
[----:B------:R-:W-:Y:S01]  /*17b0*/  LEA.HI R20, R33, R85, RZ, 0x2 ;  /* 0x0000005521147211 */ /* 0x000fe200078f10ff */
[----:B------:R-:W-:-:S02]  /*17c0*/  IMAD R25, R31, c[0x0][0x244], R25 ;  /* 0x000091001f197a24 */ /* 0x000fc400078e0219 */
[----:B------:R2:W-:Y:S01]  /*17d0*/  LDGSTS.E.BYPASS.LTC128B.128 [R240+0x3080], [R2.64+0x80], !P4 ;  /* 0x0308008002f07fae */ /* 0x0005e2000e101d44 */
[----:B------:R-:W-:Y:S01]  /*17e0*/  ISETP.GE.AND P4, PT, R18, c[0x0][0x16c], PT ;  /* 0x00005b0012007a0c */ /* 0x000fe20003f86270 */
[----:B------:R-:W-:Y:S02]  /*17f0*/  IMAD.MOV.U32 R241, RZ, RZ, 0x1 ;  /* 0x00000001fff17424 */ /* 0x000fe400078e00ff */
[----:B------:R-:W-:Y:S01]  /*1800*/  IMAD.MOV.U32 R205, RZ, RZ, RZ ;  /* 0x000000ffffcd7224 */ /* 0x000fe200078e00ff */
[----:B-1----:R-:W-:-:S04]  /*1810*/  IADD3 R8, P3, P0, R6, 0x80, R2 ;  /* 0x0000008006087810 */ /* 0x002fc8000787e002 */
[----:B------:R-:W-:Y:S02]  /*1820*/  IADD3.X R9, R13, RZ, R3, P3, P0 ;  /* 0x000000ff0d097210 */ /* 0x000fe40001fe0403 */
[----:B------:R-:W-:Y:S01]  /*1830*/  ISETP.GE.AND P3, PT, R19, c[0x0][0x16c], PT ;  /* 0x00005b0013007a0c */ /* 0x000fe20003f66270 */
[----:B---3--:R-:W-:Y:S02]  /*1840*/  IMAD.IADD R5, R11, 0x1, R12 ;  /* 0x000000010b057824 */ /* 0x008fe400078e020c */
[----:B------:R-:W-:Y:S01]  /*1850*/  IMAD R11, R31, c[0x0][0x21c], R7 ;  /* 0x000087001f0b7a24 */ /* 0x000fe200078e0207 */
[----:B------:R-:W-:Y:S01]  /*1860*/  SEL R12, RZ, 0x2, P3 ;  /* 0x00000002ff0c7807 */ /* 0x000fe20001800000 */
[----:B------:R-:W-:Y:S01]  /*1870*/  IMAD.MOV.U32 R4, RZ, RZ, R10 ;  /* 0x000000ffff047224 */ /* 0x000fe200078e000a */
[----:B------:R-:W-:-:S03]  /*1880*/  SEL R10, RZ, 0x1, P4 ;  /* 0x00000001ff0a7807 */ /* 0x000fc60002000000 */
[----:B------:R-:W-:-:S04]  /*1890*/  IMAD.WIDE.U32 R4, R31, c[0x0][0x218], R4 ;  /* 0x000086001f047a25 */ /* 0x000fc800078e0004 */
[----:B------:R-:W-:Y:S01]  /*18a0*/  IMAD.IADD R10, R12, 0x1, R10 ;  /* 0x000000010c0a7824 */ /* 0x000fe200078e020a */
[----:B--2---:R-:W-:-:S05]  /*18b0*/  IADD3 R2, P0, R6, R2, RZ ;  /* 0x0000000206027210 */ /* 0x004fca0007f1e0ff */
[----:B------:R-:W-:Y:S01]  /*18c0*/  IMAD.X R3, R13, 0x1, R3, P0 ;  /* 0x000000010d037824 */ /* 0x000fe200000e0603 */
[----:B------:R-:W-:-:S04]  /*18d0*/  IADD3 R6, P0, R2, R6, RZ ;  /* 0x0000000602067210 */ /* 0x000fc80007f1e0ff */
[----:B------:R1:W-:Y:S01]  /*18e0*/  LDGSTS.E.BYPASS.LTC128B.128 [R240+0x1080], [R2.64], !P2 ;  /* 0x0108000002f07fae */ /* 0x0003e2000d101d44 */
[----:B------:R-:W-:Y:S01]  /*18f0*/  IMAD.X R7, R3, 0x1, R13, P0 ;  /* 0x0000000103077824 */ /* 0x000fe200000e060d */
[----:B------:R-:W-:Y:S02]  /*1900*/  LEA R244, P0, R4, c[0x0][0x1f0], 0x1 ;  /* 0x00007c0004f47a11 */ /* 0x000fe400078008ff */
[----:B------:R2:W-:Y:S01]  /*1910*/  LDGSTS.E.BYPASS.LTC128B.128 [R240+0x4080], [R8.64], !P1 ;  /* 0x0408000008f07fae */ /* 0x0005e2000c901d44 */
[C---:B------:R-:W-:Y:S02]  /*1920*/  LOP3.LUT P1, RZ, R10.reuse, 0x1, RZ, 0xc0, !PT ;  /* 0x000000010aff7812 */ /* 0x040fe4000782c0ff */
[----:B------:R-:W-:Y:S01]  /*1930*/  LOP3.LUT P2, RZ, R10, 0x2, RZ, 0xc0, !PT ;  /* 0x000000020aff7812 */ /* 0x000fe2000784c0ff */
[----:B------:R3:W-:Y:S01]  /*1940*/  LDGSTS.E.BYPASS.LTC128B.128 [R240+0x2080], [R6.64], !P6 ;  /* 0x0208000006f07fae */ /* 0x0007e2000f101d44 */
[----:B------:R-:W-:-:S03]  /*1950*/  SHF.R.S32.HI R10, RZ, 0x1f, R27 ;  /* 0x0000001fff0a7819 */ /* 0x000fc6000001141b */
[----:B------:R3:W-:Y:S01]  /*1960*/  LDGSTS.E.BYPASS.LTC128B.128 [R240+0x5080], [R6.64+0x80], !P5 ;  /* 0x0508008006f07fae */ /* 0x0007e2000e901d44 */
[----:B------:R-:W-:Y:S02]  /*1970*/  LOP3.LUT P5, RZ, R26, 0x2, RZ, 0xc0, !PT ;  /* 0x000000021aff7812 */ /* 0x000fe400078ac0ff */
[----:B------:R-:W-:Y:S01]  /*1980*/  LEA.HI R10, R10, R27, RZ, 0x2 ;  /* 0x0000001b0a0a7211 */ /* 0x000fe200078f10ff */
[----:B------:R-:W0:Y:S03]  /*1990*/  LDGDEPBAR ;  /* 0x00000000000079af */ /* 0x000e260000000000 */
[----:B------:R-:W-:-:S05]  /*19a0*/  LOP3.LUT R10, R10, 0xfffffffc, RZ, 0xc0, !PT ;  /* 0xfffffffc0a0a7812 */ /* 0x000fca00078ec0ff */
[C---:B------:R-:W-:Y:S02]  /*19b0*/  IMAD.IADD R10, R27.reuse, 0x1, -R10 ;  /* 0x000000011b0a7824 */ /* 0x040fe400078e0a0a */
[----:B------:R-:W-:Y:S02]  /*19c0*/  IMAD.SHL.U32 R27, R27, 0x8, RZ ;  /* 0x000000081b1b7824 */ /* 0x000fe400078e00ff */
[----:B-1----:R-:W-:Y:S01]  /*19d0*/  IMAD.IADD R2, R5, 0x1, R11 ;  /* 0x0000000105027824 */ /* 0x002fe200078e020b */
[----:B------:R-:W-:Y:S01]  /*19e0*/  LEA.HI R11, R33, R85, RZ, 0x5 ;  /* 0x00000055210b7211 */ /* 0x000fe200078f28ff */
[----:B------:R-:W-:Y:S01]  /*19f0*/  IMAD.MOV.U32 R3, RZ, RZ, c[0x0][0x178] ;  /* 0x00005e00ff037624 */ /* 0x000fe200078e00ff */
[----:B--2---:R-:W-:Y:S02]  /*1a00*/  SHF.R.S32.HI R8, RZ, 0x2, R20 ;  /* 0x00000002ff087819 */ /* 0x004fe40000011414 */
[----:B------:R-:W-:Y:S01]  /*1a10*/  LEA.HI.X R245, R4, c[0x0][0x1f4], R2, 0x1, P0 ;  /* 0x00007d0004f57a11 */ /* 0x000fe200000f0c02 */
[----:B------:R-:W-:Y:S01]  /*1a20*/  IMAD.MOV.U32 R4, RZ, RZ, 0x20 ;  /* 0x00000020ff047424 */ /* 0x000fe200078e00ff */
[----:B------:R-:W-:Y:S01]  /*1a30*/  LOP3.LUT P0, RZ, R26, 0x4, RZ, 0xc0, !PT ;  /* 0x000000041aff7812 */ /* 0x000fe2000780c0ff */
[C---:B------:R-:W-:Y:S01]  /*1a40*/  IMAD.SHL.U32 R42, R3.reuse, 0x40, RZ ;  /* 0x00000040032a7824 */ /* 0x040fe200078e00ff */
[----:B------:R-:W-:Y:S01]  /*1a50*/  SHF.L.U64.HI R37, R3, R16, c[0x0][0x17c] ;  /* 0x00005f0003257619 */ /* 0x000fe20000010210 */
[----:B------:R-:W-:Y:S01]  /*1a60*/  IMAD.IADD R3, R248, 0x1, -R251 ;  /* 0x00000001f8037824 */ /* 0x000fe200078e0afb */
[----:B------:R-:W-:Y:S01]  /*1a70*/  SEL R223, R223, 0xffffffc0, !P0 ;  /* 0xffffffc0dfdf7807 */ /* 0x000fe20004000000 */
[----:B------:R-:W-:-:S04]  /*1a80*/  DEPBAR.LE SB0, 0x1 ;  /* 0x000080400000791a */ /* 0x000fc80000000000 */
[----:B------:R-:W-:Y:S01]  /*1a90*/  BAR.SYNC.DEFER_BLOCKING 0x0 ;  /* 0x0000000000007b1d */ /* 0x000fe20000010000 */
[----:B------:R-:W-:Y:S01]  /*1aa0*/  SEL R0, R4, 0xffffffe0, !P5 ;  /* 0xffffffe004007807 */ /* 0x000fe20006800000 */
[----:B------:R-:W-:Y:S01]  /*1ab0*/  IMAD.IADD R220, R219, 0x1, R223 ;  /* 0x00000001dbdc7824 */ /* 0x000fe200078e02df */
[----:B------:R-:W-:Y:S01]  /*1ac0*/  SHF.R.S32.HI R2, RZ, 0x1f, R20 ;  /* 0x0000001fff027819 */ /* 0x000fe20000011414 */
[----:B------:R-:W-:Y:S01]  /*1ad0*/  IMAD.SHL.U32 R26, R26, 0x20, RZ ;  /* 0x000000201a1a7824 */ /* 0x000fe200078e00ff */
[----:B------:R-:W-:Y:S01]  /*1ae0*/  ISETP.LT.OR P6, PT, R3, 0x1, !P1 ;  /* 0x000000010300780c */ /* 0x000fe20004fc1670 */
[----:B------:R-:W-:Y:S01]  /*1af0*/  IMAD.IADD R221, R219, 0x1, R0 ;  /* 0x00000001dbdd7824 */ /* 0x000fe200078e0200 */
[----:B---3--:R-:W-:Y:S01]  /*1b00*/  SHF.R.S32.HI R7, RZ, 0x5, R11 ;  /* 0x00000005ff077819 */ /* 0x008fe2000001140b */
[----:B------:R-:W-:Y:S01]  /*1b10*/  IMAD.IADD R0, R0, 0x1, R220 ;  /* 0x0000000100007824 */ /* 0x000fe200078e02dc */
[----:B------:R-:W-:Y:S01]  /*1b20*/  IADD3 R4, P5, R42, R246, RZ ;  /* 0x000000f62a047210 */ /* 0x000fe20007fbe0ff */
[----:B------:R-:W-:Y:S01]  /*1b30*/  IMAD.IADD R223, R223, 0x1, R221 ;  /* 0x00000001dfdf7824 */ /* 0x000fe200078e02dd */
[----:B------:R-:W-:-:S02]  /*1b40*/  LEA.HI R6, R2, R8, RZ, 0x3 ;  /* 0x0000000802067211 */ /* 0x000fc400078f18ff */
[----:B------:R-:W-:Y:S01]  /*1b50*/  LEA.HI R2, R11, R7, RZ, 0x1 ;  /* 0x000000070b027211 */ /* 0x000fe200078f08ff */
[----:B------:R-:W-:Y:S01]  /*1b60*/  IMAD.X R5, R37, 0x1, R247, P5 ;  /* 0x0000000125057824 */ /* 0x000fe200028e06f7 */
[C---:B------:R-:W-:Y:S02]  /*1b70*/  ISETP.LT.OR P5, PT, R3.reuse, 0x1, !P2 ;  /* 0x000000010300780c */ /* 0x040fe400057a1670 */
[C---:B------:R-:W-:Y:S02]  /*1b80*/  ISETP.LT.OR P1, PT, R3.reuse, 0x21, !P1 ;  /* 0x000000210300780c */ /* 0x040fe40004f21670 */
[----:B------:R-:W-:Y:S02]  /*1b90*/  LOP3.LUT R2, R2, 0xfffffffe, RZ, 0xc0, !PT ;  /* 0xfffffffe02027812 */ /* 0x000fe400078ec0ff */
[----:B------:R-:W-:Y:S02]  /*1ba0*/  ISETP.GE.AND P0, PT, R18, c[0x0][0x1fc], PT ;  /* 0x00007f0012007a0c */ /* 0x000fe40003f06270 */
[----:B------:R-:W-:Y:S01]  /*1bb0*/  ISETP.LT.OR P2, PT, R3, 0x21, !P2 ;  /* 0x000000210300780c */ /* 0x000fe20005741670 */
[----:B------:R-:W1:Y:S01]  /*1bc0*/  LDSM.16.M88.2 R174, [R0+0x6080] ;  /* 0x0060800000ae783b */ /* 0x000e620000000100 */
[----:B------:R-:W-:Y:S01]  /*1bd0*/  IMAD.IADD R7, R7, 0x1, -R2 ;  /* 0x0000000107077824 */ /* 0x000fe200078e0a02 */
[----:B------:R-:W-:Y:S01]  /*1be0*/  LEA.HI R16, R33, R85, RZ, 0x4 ;  /* 0x0000005521107211 */ /* 0x000fe200078f20ff */
[----:B------:R-:W-:Y:S01]  /*1bf0*/  IMAD.MOV.U32 R2, RZ, RZ, 0x5 ;  /* 0x00000005ff027424 */ /* 0x000fe200078e00ff */
[----:B------:R-:W2:Y:S01]  /*1c00*/  LDSM.16.M88.2 R176, [R0+0x7080] ;  /* 0x0070800000b0783b */ /* 0x000ea20000000100 */
[----:B------:R-:W-:Y:S01]  /*1c10*/  IMAD.SHL.U32 R222, R7, 0x200, RZ ;  /* 0x0000020007de7824 */ /* 0x000fe200078e00ff */
[----:B------:R-:W-:-:S02]  /*1c20*/  SHF.R.S32.HI R13, RZ, 0x4, R16 ;  /* 0x00000004ff0d7819 */ /* 0x000fc40000011410 */
[----:B------:R-:W3:Y:S04]  /*1c30*/  LDSM.16.M88.2 R178, [R0+0x8080] ;  /* 0x0080800000b2783b */ /* 0x000ee80000000100 */
        /* <DEDUP_REMOVED lines=8> */
[----:B-----5:R-:W-:-:S03]  /*1cc0*/  LOP3.LUT R0, R6, 0xfffffff8, RZ, 0xc0, !PT ;  /* 0xfffffff806007812 */ /* 0x020fc600078ec0ff */
[----:B------:R1:W1:Y:S01]  /*1cd0*/  LDSM.16.M88.2 R166, [R221+0x8080] ;  /* 0x00808000dda6783b */ /* 0x0002620000000100 */
[----:B------:R-:W-:-:S03]  /*1ce0*/  LEA.HI R6, R16, R13, RZ, 0x1 ;  /* 0x0000000d10067211 */ /* 0x000fc600078f08ff */
[----:B------:R1:W1:Y:S01]  /*1cf0*/  LDSM.16.M88.2 R168, [R220+0x6080] ;  /* 0x00608000dca8783b */ /* 0x0002620000000100 */
[----:B------:R-:W-:Y:S01]  /*1d00*/  IMAD.IADD R0, R8, 0x1, -R0 ;  /* 0x0000000108007824 */ /* 0x000fe200078e0a00 */
[----:B------:R-:W-:Y:S02]  /*1d10*/  LOP3.LUT R6, R6, 0xfffffffe, RZ, 0xc0, !PT ;  /* 0xfffffffe06067812 */ /* 0x000fe400078ec0ff */
[----:B------:R1:W1:Y:S03]  /*1d20*/  LDSM.16.M88.2 R170, [R220+0x7080] ;  /* 0x00708000dcaa783b */ /* 0x0002660000000100 */
[----:B------:R-:W-:Y:S01]  /*1d30*/  IMAD.IADD R6, R13, 0x1, -R6 ;  /* 0x000000010d067824 */ /* 0x000fe200078e0a06 */
[----:B------:R1:W1:Y:S03]  /*1d40*/  LDSM.16.M88.2 R172, [R220+0x8080] ;  /* 0x00808000dcac783b */ /* 0x0002660000000100 */
[----:B------:R-:W-:Y:S01]  /*1d50*/  IMAD.SHL.U32 R225, R6, 0x8, RZ ;  /* 0x0000000806e17824 */ /* 0x000fe200078e00ff */
[----:B------:R1:W1:Y:S04]  /*1d60*/  LDSM.16.M88.2 R180, [R219+0x9080] ;  /* 0x00908000dbb4783b */ /* 0x0002680000000100 */
[----:B------:R1:W1:Y:S01]  /*1d70*/  LDSM.16.M88.2 R182, [R219+0xa080] ;  /* 0x00a08000dbb6783b */ /* 0x0002620000000100 */
[----:B------:R-:W-:-:S03]  /*1d80*/  LOP3.LUT R225, R225, 0x8, RZ, 0xc0, !PT ;  /* 0x00000008e1e17812 */ /* 0x000fc600078ec0ff */
        /* <DEDUP_REMOVED lines=12> */
[----:B------:R-:W-:Y:S01]  /*1e50*/  ISETP.GE.AND P6, PT, R18, c[0x0][0x1fc], PT ;  /* 0x00007f0012007a0c */ /* 0x000fe20003fc6270 */
[----:B------:R-:W-:-:S02]  /*1e60*/  IMAD.MOV.U32 R18, RZ, RZ, c[0x0][0x208] ;  /* 0x00008200ff127624 */ /* 0x000fc400078e00ff */
[----:B------:R1:W-:Y:S03]  /*1e70*/  LDGSTS.E.BYPASS.LTC128B.128 [R240+0x8080], [R246.64+0x80], !P5 ;  /* 0x08080080f6f07fae */ /* 0x0003e6000e901d44 */
[C---:B------:R-:W-:Y:S01]  /*1e80*/  SHF.L.U64.HI R2, R18.reuse, R2, c[0x0][0x20c] ;  /* 0x0000830012027619 */ /* 0x040fe20000010202 */
[----:B------:R-:W-:Y:S01]  /*1e90*/  IMAD.SHL.U32 R18, R18, 0x20, RZ ;  /* 0x0000002012127824 */ /* 0x000fe200078e00ff */
[----:B------:R5:W-:Y:S01]  /*1ea0*/  LDGSTS.E.BYPASS.LTC128B.128 [R240+0x7080], [R4.64], !P1 ;  /* 0x0708000004f07fae */ /* 0x000be2000c901d44 */
[----:B------:R-:W-:Y:S02]  /*1eb0*/  IADD3 R8, P5, P1, R42, 0x80, R246 ;  /* 0x000000802a087810 */ /* 0x000fe400079be0f6 */
[----:B------:R-:W-:Y:S01]  /*1ec0*/  CS2R R42, SRZ ;  /* 0x00000000002a7805 */ /* 0x000fe2000001ff00 */
[C---:B------:R-:W-:Y:S01]  /*1ed0*/  SHF.L.U64.HI R2, R18.reuse, 0x1, R2 ;  /* 0x0000000112027819 */ /* 0x040fe20000010202 */
[----:B------:R-:W-:Y:S01]  /*1ee0*/  IMAD.SHL.U32 R18, R18, 0x2, RZ ;  /* 0x0000000212127824 */ /* 0x000fe200078e00ff */
[----:B------:R-:W-:-:S02]  /*1ef0*/  IADD3.X R9, R37, RZ, R247, P5, P1 ;  /* 0x000000ff25097210 */ /* 0x000fc40002fe24f7 */
[----:B------:R-:W-:Y:S02]  /*1f00*/  CS2R R36, SRZ ;  /* 0x0000000000247805 */ /* 0x000fe4000001ff00 */
[----:B------:R-:W-:Y:S01]  /*1f10*/  IADD3 R12, P5, P1, R18, 0x80, R244 ;  /* 0x00000080120c7810 */ /* 0x000fe200079be0f4 */
[----:B------:R1:W-:Y:S03]  /*1f20*/  LDGSTS.E.BYPASS.LTC128B.128 [R240+0x9080], [R8.64], !P2 ;  /* 0x0908000008f07fae */ /* 0x0003e6000d101d44 */
[----:B------:R-:W-:Y:S02]  /*1f30*/  IADD3.X R13, R2, RZ, R245, P5, P1 ;  /* 0x000000ff020d7210 */ /* 0x000fe40002fe24f5 */
[C---:B------:R-:W-:Y:S02]  /*1f40*/  ISETP.GE.AND P1, PT, R19.reuse, c[0x0][0x1fc], PT ;  /* 0x00007f0013007a0c */ /* 0x040fe40003f26270 */
[----:B------:R-:W-:-:S02]  /*1f50*/  ISETP.GE.AND P5, PT, R19, c[0x0][0x1fc], PT ;  /* 0x00007f0013007a0c */ /* 0x000fc40003fa6270 */
[----:B------:R-:W-:Y:S02]  /*1f60*/  SEL R249, RZ, 0xffffffff, P1 ;  /* 0xfffffffffff97807 */ /* 0x000fe40000800000 */
[C---:B------:R-:W-:Y:S02]  /*1f70*/  ISETP.LT.OR P1, PT, R3.reuse, 0x1, P5 ;  /* 0x000000010300780c */ /* 0x040fe40002f21670 */
[----:B------:R-:W-:Y:S01]  /*1f80*/  ISETP.LT.OR P5, PT, R3, 0x21, P5 ;  /* 0x000000210300780c */ /* 0x000fe20002fa1670 */
[----:B------:R-:W-:Y:S02]  /*1f90*/  IMAD.SHL.U32 R249, R249, 0x2, RZ ;  /* 0x00000002f9f97824 */ /* 0x000fe400078e00ff */
[----:B-----5:R-:W-:Y:S01]  /*1fa0*/  IMAD.IADD R5, R15, 0x1, R17 ;  /* 0x000000010f057824 */ /* 0x020fe200078e0211 */
[----:B------:R-:W-:Y:S01]  /*1fb0*/  SEL R17, RZ, 0x1, P0 ;  /* 0x00000001ff117807 */ /* 0x000fe20000000000 */
[----:B------:R-:W-:Y:S01]  /*1fc0*/  IMAD.MOV.U32 R4, RZ, RZ, R14 ;  /* 0x000000ffff047224 */ /* 0x000fe200078e000e */
[C---:B------:R-:W-:Y:S01]  /*1fd0*/  ISETP.LT.OR P0, PT, R3.reuse, 0x1, P6 ;  /* 0x000000010300780c */ /* 0x040fe20003701670 */
[----:B------:R-:W-:Y:S01]  /*1fe0*/  IMAD R14, R10, -0x8, R32 ;  /* 0xfffffff80a0e7824 */ /* 0x000fe200078e0220 */
[----:B------:R-:W-:Y:S01]  /*1ff0*/  ISETP.LT.OR P6, PT, R3, 0x21, P6 ;  /* 0x000000210300780c */ /* 0x000fe200037c1670 */
[----:B------:R-:W-:Y:S01]  /*2000*/  IMAD.WIDE.U32 R22, R31, c[0x0][0x240], R4 ;  /* 0x000090001f167a25 */ /* 0x000fe200078e0004 */
[----:B------:R-:W-:-:S02]  /*2010*/  LOP3.LUT R3, R27, 0x18, RZ, 0xc0, !PT ;  /* 0x000000181b037812 */ /* 0x000fc400078ec0ff */
[----:B------:R-:W-:Y:S01]  /*2020*/  LOP3.LUT R249, R249, 0x2, R17, 0xe2, !PT ;  /* 0x00000002f9f97812 */ /* 0x000fe200078ee211 */
[----:B------:R-:W-:Y:S01]  /*2030*/  IMAD.SHL.U32 R5, R0, 0x20, RZ ;  /* 0x0000002000057824 */ /* 0x000fe200078e00ff */
[----:B-1----:R-:W-:Y:S01]  /*2040*/  IADD3 R8, P2, R18, R244, RZ ;  /* 0x000000f412087210 */ /* 0x002fe20007f5e0ff */
[C---:B------:R-:W-:Y:S01]  /*2050*/  IMAD.SHL.U32 R4, R6.reuse, 0x20, RZ ;  /* 0x0000002006047824 */ /* 0x040fe200078e00ff */
[----:B------:R1:W-:Y:S01]  /*2060*/  STL.64 [R1+0x10], R22 ;  /* 0x0000101601007387 */ /* 0x0003e20000100a00 */
[----:B------:R-:W-:Y:S02]  /*2070*/  IMAD.SHL.U32 R6, R6, 0x100, RZ ;  /* 0x0000010006067824 */ /* 0x000fe400078e00ff */
[----:B------:R-:W-:Y:S01]  /*2080*/  IMAD.X R9, R2, 0x1, R245, P2 ;  /* 0x0000000102097824 */ /* 0x000fe200010e06f5 */
[----:B------:R-:W-:Y:S01]  /*2090*/  ISETP.GT.AND P2, PT, R85, 0xf, PT ;  /* 0x0000000f5500780c */ /* 0x000fe20003f44270 */
[----:B------:R-:W-:Y:S01]  /*20a0*/  IMAD.IADD R252, R23, 0x1, R25 ;  /* 0x0000000117fc7824 */ /* 0x000fe200078e0219 */
[----:B------:R-:W-:-:S02]  /*20b0*/  LOP3.LUT R2, R11, 0xffffffe0, RZ, 0xc0, !PT ;  /* 0xffffffe00b027812 */ /* 0x000fc400078ec0ff */
[C---:B------:R-:W-:Y:S01]  /*20c0*/  LOP3.LUT R11, R3.reuse, 0xe0, R5, 0xf8, !PT ;  /* 0x000000e0030b7812 */ /* 0x040fe200078ef805 */
[----:B------:R-:W-:Y:S01]  /*20d0*/  IMAD.SHL.U32 R5, R0, 0x4, RZ ;  /* 0x0000000400057824 */ /* 0x000fe200078e00ff */
[----:B------:R-:W-:Y:S01]  /*20e0*/  LOP3.LUT R15, R3, 0x20, R4, 0xf8, !PT ;  /* 0x00000020030f7812 */ /* 0x000fe200078ef804 */
[----:B------:R-:W-:Y:S02]  /*20f0*/  IMAD.IADD R2, R85, 0x1, -R2 ;  /* 0x0000000155027824 */ /* 0x000fe400078e0a02 */
[----:B------:R-:W-:Y:S01]  /*2100*/  IMAD.SHL.U32 R4, R7, 0x10, RZ ;  /* 0x0000001007047824 */ /* 0x000fe200078e00ff */
[----:B------:R-:W-:Y:S02]  /*2110*/  LOP3.LUT R11, R11, 0x18, R5, 0x78, !PT ;  /* 0x000000180b0b7812 */ /* 0x000fe400078e7805 */
[----:B------:R-:W-:Y:S01]  /*2120*/  SHF.R.S32.HI R3, RZ, 0x1f, R2 ;  /* 0x0000001fff037819 */ /* 0x000fe20000011402 */
[----:B------:R-:W-:-:S03]  /*2130*/  @!P2 IMAD.SHL.U32 R10, R85, 0x10, RZ ;  /* 0x00000010550aa824 */ /* 0x000fc600078e00ff */
[----:B------:R-:W-:Y:S02]  /*2140*/  LEA.HI R3, R3, R2, RZ, 0x2 ;  /* 0x0000000203037211 */ /* 0x000fe400078f10ff */
[----:B------:R5:W-:Y:S02]  /*2150*/  @!P2 LDGSTS.E.BYPASS.LTC128B.128 [R10+0x12080], [R40.64] ;  /* 0x12080000280aafae */ /* 0x000be4000b901d44 */
[C---:B------:R-:W-:Y:S02]  /*2160*/  LOP3.LUT R238, R3.reuse, 0xfffffffc, RZ, 0xc0, !PT ;  /* 0xfffffffc03ee7812 */ /* 0x040fe400078ec0ff */
[----:B------:R-:W0:Y:S01]  /*2170*/  LDGDEPBAR ;  /* 0x00000000000079af */ /* 0x000e220000000000 */
[----:B------:R-:W-:Y:S02]  /*2180*/  LEA.HI.SX32 R242, R3, R4, 0x1e ;  /* 0x0000000403f27211 */ /* 0x000fe400078ff2ff */
[----:B------:R-:W-:Y:S01]  /*2190*/  IMAD.IADD R238, R2, 0x1, -R238 ;  /* 0x0000000102ee7824 */ /* 0x000fe200078e0aee */
[----:B------:R1:W-:Y:S01]  /*21a0*/  LDGSTS.E.BYPASS.LTC128B.128 [R240+0xe080], [R244.64], !P0 ;  /* 0x0e080000f4f07fae */ /* 0x0003e2000c101d44 */
[----:B------:R-:W-:-:S02]  /*21b0*/  LOP3.LUT P0, RZ, R0, 0x1, RZ, 0xc0, !PT ;  /* 0x0000000100ff7812 */ /* 0x000fc4000780c0ff */
[----:B------:R-:W-:Y:S01]  /*21c0*/  LOP3.LUT R4, R4, 0x10, RZ, 0xc0, !PT ;  /* 0x0000001004047812 */ /* 0x000fe200078ec0ff */
[----:B------:R1:W-:Y:S01]  /*21d0*/  LDGSTS.E.BYPASS.LTC128B.128 [R240+0x10080], [R244.64+0x80], !P1 ;  /* 0x10080080f4f07fae */ /* 0x0003e2000c901d44 */
[----:B------:R-:W-:Y:S01]  /*21e0*/  LOP3.LUT R3, R20, 0x3ffffffc, RZ, 0xc0, !PT ;  /* 0x3ffffffc14037812 */ /* 0x000fe200078ec0ff */
[----:B------:R-:W-:Y:S01]  /*21f0*/  IMAD R238, R238, -0x2, R14 ;  /* 0xfffffffeeeee7824 */ /* 0x000fe200078e020e */
[----:B------:R-:W-:Y:S01]  /*2200*/  LOP3.LUT R26, R4, 0xe0, R26, 0xf8, !PT ;  /* 0x000000e0041a7812 */ /* 0x000fe200078ef81a */
[----:B------:R1:W-:Y:S01]  /*2210*/  LDGSTS.E.BYPASS.LTC128B.128 [R240+0xf080], [R8.64], !P6 ;  /* 0x0f08000008f07fae */ /* 0x0003e2000f101d44 */
[C---:B------:R-:W-:Y:S01]  /*2220*/  ISETP.GE.AND P6, PT, R85.reuse, 0x10, PT ;  /* 0x000000105500780c */ /* 0x040fe20003fc6270 */
[----:B------:R-:W-:Y:S02]  /*2230*/  IMAD.IADD R5, R85, 0x1, -R3 ;  /* 0x0000000155057824 */ /* 0x000fe400078e0a03 */
[----:B------:R1:W-:Y:S02]  /*2240*/  LDGSTS.E.BYPASS.LTC128B.128 [R240+0x11080], [R12.64], !P5 ;  /* 0x110800000cf07fae */ /* 0x0003e4000e901d44 */
[----:B------:R-:W-:-:S04]  /*2250*/  IMAD R5, R5, 0x2, R222 ;  /* 0x0000000205057824 */ /* 0x000fc800078e02de */
[----:B------:R-:W-:Y:S01]  /*2260*/  IMAD.IADD R236, R5, 0x1, R11 ;  /* 0x0000000105ec7824 */ /* 0x000fe200078e020b */
[----:B-----5:R-:W-:Y:S01]  /*2270*/  LOP3.LUT R10, R16, 0xfffffff0, RZ, 0xc0, !PT ;  /* 0xfffffff0100a7812 */ /* 0x020fe200078ec0ff */
[----:B------:R-:W-:Y:S02]  /*2280*/  CS2R R40, SRZ ;  /* 0x0000000000287805 */ /* 0x000fe4000001ff00 */
[----:B------:R-:W-:Y:S02]  /*2290*/  IMAD.SHL.U32 R236, R236, 0x2, RZ ;  /* 0x00000002ecec7824 */ /* 0x000fe400078e00ff */
[----:B------:R-:W-:-:S03]  /*22a0*/  IMAD.IADD R0, R85, 0x1, -R10 ;  /* 0x0000000155007824 */ /* 0x000fc600078e0a0a */
[----:B------:R-:W-:Y:S01]  /*22b0*/  IADD3 R237, R236, 0x126c0, RZ ;  /* 0x000126c0eced7810 */ /* 0x000fe20007ffe0ff */
[C---:B------:R-:W-:Y:S01]  /*22c0*/  IMAD.SHL.U32 R3, R0.reuse, 0x20, RZ ;  /* 0x0000002000037824 */ /* 0x040fe200078e00ff */
[----:B------:R-:W-:Y:S02]  /*22d0*/  SHF.R.S32.HI R2, RZ, 0x1f, R0 ;  /* 0x0000001fff027819 */ /* 0x000fe40000011400 */
[----:B------:R-:W-:Y:S02]  /*22e0*/  LOP3.LUT P1, RZ, R0, 0x4, RZ, 0xc0, !PT ;  /* 0x0000000400ff7812 */ /* 0x000fe4000782c0ff */
[----:B------:R-:W-:Y:S02]  /*22f0*/  LEA.HI R2, R2, R0, RZ, 0x3 ;  /* 0x0000000002027211 */ /* 0x000fe400078f18ff */
[----:B------:R-:W-:Y:S02]  /*2300*/  LOP3.LUT R3, R225, 0x1e0, R3, 0xf8, !PT ;  /* 0x000001e0e1037812 */ /* 0x000fe400078ef803 */
[C---:B------:R-:W-:Y:S01]  /*2310*/  LOP3.LUT R4, R2.reuse, 0xfffffff8, RZ, 0xc0, !PT ;  /* 0xfffffff802047812 */ /* 0x040fe200078ec0ff */
[----:B------:R-:W-:Y:S01]  /*2320*/  IMAD.SHL.U32 R5, R2, 0x40, RZ ;  /* 0x0000004002057824 */ /* 0x000fe200078e00ff */
[----:B------:R-:W-:-:S03]  /*2330*/  SEL R224, R224, 0xfffffff0, !P1 ;  /* 0xfffffff0e0e07807 */ /* 0x000fc60004800000 */
[C---:B------:R-:W-:Y:S02]  /*2340*/  IMAD.IADD R4, R0.reuse, 0x1, -R4 ;  /* 0x0000000100047824 */ /* 0x040fe400078e0a04 */
[----:B------:R-:W-:-:S03]  /*2350*/  IMAD.SHL.U32 R0, R0, 0x4, RZ ;  /* 0x0000000400007824 */ /* 0x000fc600078e00ff */
[----:B------:R-:W-:Y:S02]  /*2360*/  LOP3.LUT P1, RZ, R4, 0x2, RZ, 0xc0, !PT ;  /* 0x0000000204ff7812 */ /* 0x000fe4000782c0ff */
[----:B------:R-:W-:Y:S02]  /*2370*/  LOP3.LUT R3, R3, 0x38, R0, 0x78, !PT ;  /* 0x0000003803037812 */ /* 0x000fe400078e7800 */
[----:B------:R-:W-:Y:S02]  /*2380*/  LOP3.LUT R0, R26, 0x100, R6, 0xf8, !PT ;  /* 0x000001001a007812 */ /* 0x000fe400078ef806 */
[----:B------:R-:W-:Y:S01]  /*2390*/  LOP3.LUT R222, R3, R222, RZ, 0xfc, !PT ;  /* 0x000000de03de7212 */ /* 0x000fe200078efcff */
[----:B------:R-:W-:Y:S01]  /*23a0*/  IMAD.SHL.U32 R3, R4, 0x40, RZ ;  /* 0x0000004004037824 */ /* 0x000fe200078e00ff */
[C---:B------:R-:W-:Y:S02]  /*23b0*/  LOP3.LUT R216, R0.reuse, 0x8, R216, 0xf8, !PT ;  /* 0x0000000800d87812 */ /* 0x040fe400078ef8d8 */
[----:B------:R-:W-:-:S02]  /*23c0*/  LOP3.LUT R6, R0, 0x1c0, RZ, 0xc0, !PT ;  /* 0x000001c000067812 */ /* 0x000fc400078ec0ff */
[----:B------:R-:W-:Y:S02]  /*23d0*/  LOP3.LUT R3, R3, 0x1c0, RZ, 0xc0, !PT ;  /* 0x000001c003037812 */ /* 0x000fe400078ec0ff */
[----:B------:R-:W-:Y:S02]  /*23e0*/  LOP3.LUT R0, R5, 0xfffffe00, RZ, 0xc0, !PT ;  /* 0xfffffe0005007812 */ /* 0x000fe400078ec0ff */
[----:B------:R-:W-:Y:S02]  /*23f0*/  SHF.R.U32.HI R2, RZ, 0x3, R3 ;  /* 0x00000003ff027819 */ /* 0x000fe40000011603 */
[----:B------:R-:W-:Y:S02]  /*2400*/  IADD3 R5, R236, 0x12480, RZ ;  /* 0x00012480ec057810 */ /* 0x000fe40007ffe0ff */
[C---:B------:R-:W-:Y:S02]  /*2410*/  LOP3.LUT R225, R2.reuse, R3, R225, 0x1e, !PT ;  /* 0x0000000302e17212 */ /* 0x040fe400078e1ee1 */
[----:B------:R-:W-:Y:S01]  /*2420*/  LOP3.LUT R3, R2, R15, R3, 0x1e, !PT ;  /* 0x0000000f02037212 */ /* 0x000fe200078e1e03 */
[----:B------:R-:W-:Y:S01]  /*2430*/  IMAD R2, R7, 0x400, R0 ;  /* 0x0000040007027824 */ /* 0x000fe200078e0200 */
[----:B------:R-:W-:-:S02]  /*2440*/  @P0 IADD3 R237, R5, 0x1c0, RZ ;  /* 0x000001c005ed0810 */ /* 0x000fc40007ffe0ff */
[----:B------:R-:W-:Y:S01]  /*2450*/  LOP3.LUT R231, R3, R0, RZ, 0xfc, !PT ;  /* 0x0000000003e77212 */ /* 0x000fe200078efcff */
[----:B------:R-:W-:Y:S01]  /*2460*/  @!P6 IMAD.SHL.U32 R0, R85, 0x10, RZ ;  /* 0x000000105500e824 */ /* 0x000fe200078e00ff */
[----:B------:R-:W-:Y:S01]  /*2470*/  LOP3.LUT P0, RZ, R4, 0x4, RZ, 0xc0, !PT ;  /* 0x0000000404ff7812 */ /* 0x000fe2000780c0ff */
[----:B------:R-:W-:Y:S01]  /*2480*/  IMAD.IADD R225, R2, 0x1, R225 ;  /* 0x0000000102e17824 */ /* 0x000fe200078e02e1 */
[----:B------:R-:W-:Y:S01]  /*2490*/  SHF.R.U32.HI R6, RZ, 0x3, R6 ;  /* 0x00000003ff067819 */ /* 0x000fe20000011606 */
[----:B------:R-:W-:Y:S01]  /*24a0*/  CS2R R84, SRZ ;  /* 0x0000000000547805 */ /* 0x000fe2000001ff00 */
[----:B------:R5:W-:Y:S01]  /*24b0*/  @!P6 LDGSTS.E.BYPASS.LTC128B.128 [R0+0x12280], [R38.64] ;  /* 0x122800002600efae */ /* 0x000be2000b901d44 */
[----:B------:R-:W-:Y:S01]  /*24c0*/  SEL R228, R227, 0xffffffe0, !P0 ;  /* 0xffffffe0e3e47807 */ /* 0x000fe20004000000 */
[C---:B------:R-:W-:Y:S01]  /*24d0*/  IMAD.SHL.U32 R226, R225.reuse, 0x2, RZ ;  /* 0x00000002e1e27824 */ /* 0x040fe200078e00ff */
[----:B------:R-:W-:Y:S01]  /*24e0*/  LOP3.LUT R216, R6, R216, RZ, 0x3c, !PT ;  /* 0x000000d806d87212 */ /* 0x000fe200078e3cff */
[----:B------:R-:W0:Y:S01]  /*24f0*/  LDGDEPBAR ;  /* 0x00000000000079af */ /* 0x000e220000000000 */
[----:B------:R-:W-:Y:S01]  /*2500*/  LEA R222, R222, 0x15480, 0x1 ;  /* 0x00015480dede7811 */ /* 0x000fe200078e08ff */
[----:B------:R-:W-:Y:S01]  /*2510*/  IMAD.IADD R230, R225, 0x1, R228 ;  /* 0x00000001e1e67824 */ /* 0x000fe200078e02e4 */
[----:B------:R-:W-:Y:S01]  /*2520*/  SEL R227, R227, 0xffffffe0, !P1 ;  /* 0xffffffe0e3e37807 */ /* 0x000fe20004800000 */
[----:B------:R-:W0:Y:S01]  /*2530*/  LDGDEPBAR ;  /* 0x00000000000079af */ /* 0x000e220000000000 */
[----:B------:R-:W-:Y:S01]  /*2540*/  SEL R229, R229, 0xfffffff0, !P1 ;  /* 0xfffffff0e5e57807 */ /* 0x000fe20004800000 */
[----:B------:R-:W-:-:S02]  /*2550*/  IMAD R224, R224, 0x2, R222 ;  /* 0x00000002e0e07824 */ /* 0x000fc400078e02de */
[----:B------:R-:W-:Y:S02]  /*2560*/  IMAD.SHL.U32 R216, R216, 0x2, RZ ;  /* 0x00000002d8d87824 */ /* 0x000fe400078e00ff */
[----:B------:R-:W-:Y:S02]  /*2570*/  IMAD.SHL.U32 R217, R231, 0x2, RZ ;  /* 0x00000002e7d97824 */ /* 0x000fe400078e00ff */
[----:B------:R-:W-:Y:S02]  /*2580*/  IMAD.IADD R227, R226, 0x1, R227 ;  /* 0x00000001e2e37824 */ /* 0x000fe400078e02e3 */
[----:B------:R-:W-:Y:S02]  /*2590*/  IMAD.IADD R234, R229, 0x1, R228 ;  /* 0x00000001e5ea7824 */ /* 0x000fe400078e02e4 */
[----:B------:R-:W-:Y:S02]  /*25a0*/  IMAD.IADD R233, R225, 0x1, R229 ;  /* 0x00000001e1e97824 */ /* 0x000fe400078e02e5 */
[----:B------:R-:W-:Y:S01]  /*25b0*/  IMAD.IADD R232, R229, 0x1, R230 ;  /* 0x00000001e5e87824 */ /* 0x000fe200078e02e6 */
[----:B-12345:R-:W-:-:S02]  /*25c0*/  CS2R R38, SRZ ;  /* 0x0000000000267805 */ /* 0x03efc4000001ff00 */
.L_x_90:
[----:B------:R-:W-:Y:S04]  /*25d0*/  DEPBAR.LE SB0, 0x1 ;  /* 0x000080400000791a */ /* 0x000fe80000000000 */
[----:B------:R-:W-:Y:S01]  /*25e0*/  BAR.SYNC.DEFER_BLOCKING 0x0 ;  /* 0x0000000000007b1d */ /* 0x000fe20000010000 */
[C---:B------:R-:W-:Y:S01]  /*25f0*/  IMAD R0, R218.reuse, 0x2000, R225 ;  /* 0x00002000da007824 */ /* 0x040fe200078e02e1 */
[C---:B------:R-:W-:Y:S01]  /*2600*/  LEA R148, R218.reuse, R229, 0xd ;  /* 0x000000e5da947211 */ /* 0x040fe200078e68ff */
[----:B------:R-:W-:Y:S01]  /*2610*/  IMAD R150, R218, 0x2000, R228 ;  /* 0x00002000da967824 */ /* 0x000fe200078e02e4 */
[----:B------:R-:W-:Y:S01]  /*2620*/  IADD3 R235, R205, 0x1, RZ ;  /* 0x00000001cdeb7810 */ /* 0x000fe20007ffe0ff */
[----:B------:R-:W-:Y:S02]  /*2630*/  IMAD.SHL.U32 R0, R0, 0x2, RZ ;  /* 0x0000000200007824 */ /* 0x000fe400078e00ff */
[C---:B------:R-:W-:Y:S01]  /*2640*/  IMAD.IADD R149, R225.reuse, 0x1, R148 ;  /* 0x00000001e1957824 */ /* 0x040fe200078e0294 */
[C---:B------:R-:W-:Y:S01]  /*2650*/  IADD3 R148, R225.reuse, R148, R228 ;  /* 0x00000094e1947210 */ /* 0x040fe20007ffe0e4 */
[----:B------:R-:W-:Y:S01]  /*2660*/  IMAD.MOV.U32 R243, RZ, RZ, R205 ;  /* 0x000000fffff37224 */ /* 0x000fe200078e00cd */
[----:B------:R-:W-:Y:S02]  /*2670*/  IADD3 R150, R225, R150, RZ ;  /* 0x00000096e1967210 */ /* 0x000fe40007ffe0ff */
[----:B------:R-:W-:Y:S02]  /*2680*/  SHF.L.U32 R149, R149, 0x1, RZ ;  /* 0x0000000195957819 */ /* 0x000fe400000006ff */
[----:B------:R-:W-:Y:S01]  /*2690*/  ISETP.GE.AND P1, PT, R235, R250, PT ;  /* 0x000000faeb00720c */ /* 0x000fe20003f26270 */
[----:B------:R-:W-:Y:S01]  /*26a0*/  IMAD.SHL.U32 R150, R150, 0x2, RZ ;  /* 0x0000000296967824 */ /* 0x000fe200078e00ff */
[----:B------:R-:W-:Y:S04]  /*26b0*/  LDSM.16.M88.2 R2, [R219+0x80] ;  /* 0x00008000db02783b */ /* 0x000fe80000000100 */
[----:B------:R-:W1:Y:S04]  /*26c0*/  LDSM.16.M88.4 R20, [R0+0x6080] ;  /* 0x006080000014783b */ /* 0x000e680000000200 */
[----:B------:R-:W2:Y:S04]  /*26d0*/  LDSM.16.M88.4 R24, [R0+0x7080] ;  /* 0x007080000018783b */ /* 0x000ea80000000200 */
[----:B------:R-:W3:Y:S04]  /*26e0*/  LDSM.16.M88.2 R16, [R219+0x1080] ;  /* 0x00108000db10783b */ /* 0x000ee80000000100 */
[----:B------:R-:W4:Y:S04]  /*26f0*/  LDSM.16.M88.2 R28, [R219+0x2080] ;  /* 0x00208000db1c783b */ /* 0x000f280000000100 */
[----:B------:R-:W-:Y:S04]  /*2700*/  LDSM.16.M88.4 R32, [R149+0x6080] ;  /* 0x006080009520783b */ /* 0x000fe80000000200 */
[----:B------:R-:W-:Y:S04]  /*2710*/  LDSM.16.M88.4 R132, [R149+0x7080] ;  /* 0x007080009584783b */ /* 0x000fe80000000200 */
[----:B------:R-:W-:Y:S04]  /*2720*/  LDSM.16.M88.2 R30, [R221+0x1080] ;  /* 0x00108000dd1e783b */ /* 0x000fe80000000100 */
[----:B------:R-:W-:Y:S04]  /*2730*/  LDSM.16.M88.2 R136, [R221+0x2080] ;  /* 0x00208000dd88783b */ /* 0x000fe80000000100 */
[----:B------:R-:W-:Y:S04]  /*2740*/  LDSM.16.M88.2 R138, [R220+0x80] ;  /* 0x00008000dc8a783b */ /* 0x000fe80000000100 */
[----:B------:R-:W-:Y:S01]  /*2750*/  LDSM.16.M88.4 R140, [R150+0x6080] ;  /* 0x00608000968c783b */ /* 0x000fe20000000200 */
[-C--:B-1----:R-:W-:Y:S03]  /*2760*/  HMMA.16816.F32.BF16 R4, R20, R2.reuse, RZ ;  /* 0x000000021404723c */ /* 0x082fe600000418ff */
[----:B------:R-:W-:Y:S05]  /*2770*/  LDSM.16.M88.4 R144, [R150+0x7080] ;  /* 0x007080009690783b */ /* 0x000fea0000000200 */
[C---:B--2---:R-:W-:Y:S01]  /*2780*/  HMMA.16816.F32.BF16 R8, R24.reuse, R2, RZ ;  /* 0x000000021808723c */ /* 0x044fe200000418ff */
[----:B------:R-:W1:Y:S07]  /*2790*/  LDSM.16.M88.2 R2, [R221+0x80] ;  /* 0x00008000dd02783b */ /* 0x000e6e0000000100 */
[-C--:B---3--:R-:W-:Y:S08]  /*27a0*/  HMMA.16816.F32.BF16 R12, R24, R16.reuse, RZ ;  /* 0x00000010180c723c */ /* 0x088ff000000418ff */
[C---:B------:R-:W-:Y:S08]  /*27b0*/  HMMA.16816.F32.BF16 R16, R20.reuse, R16, RZ ;  /* 0x000000101410723c */ /* 0x040ff000000418ff */
[-C--:B----4-:R-:W-:Y:S08]  /*27c0*/  HMMA.16816.F32.BF16 R20, R20, R28.reuse, RZ ;  /* 0x0000001c1414723c */ /* 0x090ff000000418ff */
[----:B------:R-:W-:Y:S01]  /*27d0*/  HMMA.16816.F32.BF16 R24, R24, R28, RZ ;  /* 0x0000001c1818723c */ /* 0x000fe200000418ff */
[----:B------:R-:W2:Y:S07]  /*27e0*/  LDSM.16.M88.2 R28, [R220+0x1080] ;  /* 0x00108000dc1c783b */ /* 0x000eae0000000100 */
[-C--:B-1----:R-:W-:Y:S08]  /*27f0*/  HMMA.16816.F32.BF16 R4, R32, R2.reuse, R4 ;  /* 0x000000022004723c */ /* 0x082ff00000041804 */
[C---:B------:R-:W-:Y:S01]  /*2800*/  HMMA.16816.F32.BF16 R8, R132.reuse, R2, R8 ;  /* 0x000000028408723c */ /* 0x040fe20000041808 */
[----:B------:R-:W1:Y:S07]  /*2810*/  LDSM.16.M88.2 R2, [R220+0x2080] ;  /* 0x00208000dc02783b */ /* 0x000e6e0000000100 */
[-C--:B------:R-:W-:Y:S08]  /*2820*/  HMMA.16816.F32.BF16 R12, R132, R30.reuse, R12 ;  /* 0x0000001e840c723c */ /* 0x080ff0000004180c */
[C---:B------:R-:W-:Y:S01]  /*2830*/  HMMA.16816.F32.BF16 R16, R32.reuse, R30, R16 ;  /* 0x0000001e2010723c */ /* 0x040fe20000041810 */
[----:B------:R-:W-:Y:S07]  /*2840*/  LDSM.16.M88.2 R30, [R223+0x80] ;  /* 0x00008000df1e783b */ /* 0x000fee0000000100 */
[-C--:B------:R-:W-:Y:S07]  /*2850*/  HMMA.16816.F32.BF16 R20, R32, R136.reuse, R20 ;  /* 0x000000882014723c */ /* 0x080fee0000041814 */
[----:B------:R-:W-:Y:S01]  /*2860*/  IMAD.SHL.U32 R32, R148, 0x2, RZ ;  /* 0x0000000294207824 */ /* 0x000fe200078e00ff */
[----:B------:R-:W-:Y:S01]  /*2870*/  HMMA.16816.F32.BF16 R24, R132, R136, R24 ;  /* 0x000000888418723c */ /* 0x000fe20000041818 */
[----:B------:R-:W-:Y:S04]  /*2880*/  LDSM.16.M88.2 R136, [R223+0x1080] ;  /* 0x00108000df88783b */ /* 0x000fe80000000100 */
[----:B------:R-:W3:Y:S02]  /*2890*/  LDSM.16.M88.4 R32, [R32+0x6080] ;  /* 0x006080002020783b */ /* 0x000ee40000000200 */
[----:B------:R-:W-:Y:S01]  /*28a0*/  LEA R132, R218, R234, 0xd ;  /* 0x000000eada847211 */ /* 0x000fe200078e68ff */
[-C--:B------:R-:W-:Y:S05]  /*28b0*/  HMMA.16816.F32.BF16 R4, R140, R138.reuse, R4 ;  /* 0x0000008a8c04723c */ /* 0x080fea0000041804 */
[----:B------:R-:W-:Y:S03]  /*28c0*/  IADD3 R132, R225, R132, RZ ;  /* 0x00000084e1847210 */ /* 0x000fe60007ffe0ff */
[C---:B------:R-:W-:Y:S01]  /*28d0*/  HMMA.16816.F32.BF16 R8, R144.reuse, R138, R8 ;  /* 0x0000008a9008723c */ /* 0x040fe20000041808 */
[----:B------:R-:W-:Y:S03]  /*28e0*/  LDSM.16.M88.2 R138, [R219+0x3080] ;  /* 0x00308000db8a783b */ /* 0x000fe60000000100 */
[----:B------:R-:W-:Y:S04]  /*28f0*/  IMAD.SHL.U32 R160, R132, 0x2, RZ ;  /* 0x0000000284a07824 */ /* 0x000fe800078e00ff */
[-C--:B--2---:R-:W-:Y:S01]  /*2900*/  HMMA.16816.F32.BF16 R12, R144, R28.reuse, R12 ;  /* 0x0000001c900c723c */ /* 0x084fe2000004180c */
[----:B------:R-:W2:Y:S07]  /*2910*/  LDSM.16.M88.4 R132, [R160+0x7080] ;  /* 0x00708000a084783b */ /* 0x000eae0000000200 */
[C---:B------:R-:W-:Y:S01]  /*2920*/  HMMA.16816.F32.BF16 R16, R140.reuse, R28, R16 ;  /* 0x0000001c8c10723c */ /* 0x040fe20000041810 */
[----:B------:R-:W4:Y:S07]  /*2930*/  LDSM.16.M88.2 R28, [R223+0x2080] ;  /* 0x00208000df1c783b */ /* 0x000f2e0000000100 */
[-C--:B-1----:R-:W-:Y:S01]  /*2940*/  HMMA.16816.F32.BF16 R20, R140, R2.reuse, R20 ;  /* 0x000000028c14723c */ /* 0x082fe20000041814 */
[----:B------:R-:W1:Y:S07]  /*2950*/  LDSM.16.M88.4 R140, [R0+0x8080] ;  /* 0x00808000008c783b */ /* 0x000e6e0000000200 */
[----:B------:R-:W-:Y:S01]  /*2960*/  HMMA.16816.F32.BF16 R24, R144, R2, R24 ;  /* 0x000000029018723c */ /* 0x000fe20000041818 */
[----:B------:R5:W1:Y:S04]  /*2970*/  LDSM.16.M88.4 R144, [R0+0x9080] ;  /* 0x009080000090783b */ /* 0x000a680000000200 */
[----:B------:R-:W1:Y:S03]  /*2980*/  LDSM.16.M88.2 R2, [R219+0x4080] ;  /* 0x00408000db02783b */ /* 0x000e660000000100 */
[-C--:B---3--:R-:W-:Y:S08]  /*2990*/  HMMA.16816.F32.BF16 R4, R32, R30.reuse, R4 ;  /* 0x0000001e2004723c */ /* 0x088ff00000041804 */
[C---:B--2---:R-:W-:Y:S01]  /*29a0*/  HMMA.16816.F32.BF16 R8, R132.reuse, R30, R8 ;  /* 0x0000001e8408723c */ /* 0x044fe20000041808 */
[----:B------:R-:W2:Y:S03]  /*29b0*/  LDSM.16.M88.2 R30, [R219+0x5080] ;  /* 0x00508000db1e783b */ /* 0x000ea60000000100 */
[----:B-----5:R-:W-:Y:S04]  /*29c0*/  LEA R0, R218, R233, 0xd ;  /* 0x000000e9da007211 */ /* 0x020fe800078e68ff */
[-C--:B------:R-:W-:Y:S04]  /*29d0*/  HMMA.16816.F32.BF16 R12, R132, R136.reuse, R12 ;  /* 0x00000088840c723c */ /* 0x080fe8000004180c */
[----:B------:R-:W-:Y:S04]  /*29e0*/  IMAD.SHL.U32 R0, R0, 0x2, RZ ;  /* 0x0000000200007824 */ /* 0x000fe800078e00ff */
[C---:B------:R-:W-:Y:S01]  /*29f0*/  HMMA.16816.F32.BF16 R16, R32.reuse, R136, R16 ;  /* 0x000000882010723c */ /* 0x040fe20000041810 */
[----:B------:R-:W-:Y:S07]  /*2a00*/  LDSM.16.M88.2 R136, [R221+0x4080] ;  /* 0x00408000dd88783b */ /* 0x000fee0000000100 */
[-C--:B----4-:R-:W-:Y:S01]  /*2a10*/  HMMA.16816.F32.BF16 R20, R32, R28.reuse, R20 ;  /* 0x0000001c2014723c */ /* 0x090fe20000041814 */
[----:B------:R3:W-:Y:S07]  /*2a20*/  LDSM.16.M88.4 R32, [R0+0x8080] ;  /* 0x008080000020783b */ /* 0x0007ee0000000200 */
[----:B------:R-:W-:Y:S01]  /*2a30*/  HMMA.16816.F32.BF16 R24, R132, R28, R24 ;  /* 0x0000001c8418723c */ /* 0x000fe20000041818 */
[----:B------:R-:W4:Y:S04]  /*2a40*/  LDSM.16.M88.2 R28, [R221+0x3080] ;  /* 0x00308000dd1c783b */ /* 0x000f280000000100 */
[----:B------:R-:W5:Y:S03]  /*2a50*/  LDSM.16.M88.4 R132, [R149+0x9080] ;  /* 0x009080009584783b */ /* 0x000f660000000200 */
[-C--:B-1----:R-:W-:Y:S01]  /*2a60*/  HMMA.16816.F32.BF16 R4, R140, R138.reuse, R4 ;  /* 0x0000008a8c04723c */ /* 0x082fe20000041804 */
[----:B------:R-:W-:Y:S07]  /*2a70*/  LDSM.16.M88.4 R148, [R150+0x9080] ;  /* 0x009080009694783b */ /* 0x000fee0000000200 */
[C---:B------:R-:W-:Y:S01]  /*2a80*/  HMMA.16816.F32.BF16 R8, R144.reuse, R138, R8 ;  /* 0x0000008a9008723c */ /* 0x040fe20000041808 */
[----:B------:R-:W-:Y:S03]  /*2a90*/  LDSM.16.M88.2 R138, [R220+0x3080] ;  /* 0x00308000dc8a783b */ /* 0x000fe60000000100 */
[----:B---3--:R-:W-:Y:S04]  /*2aa0*/  LEA R0, R218, R230, 0xd ;  /* 0x000000e6da007211 */ /* 0x008fe800078e68ff */
[-C--:B------:R-:W-:Y:S04]  /*2ab0*/  HMMA.16816.F32.BF16 R12, R144, R2.reuse, R12 ;  /* 0x00000002900c723c */ /* 0x080fe8000004180c */
[----:B------:R-:W-:Y:S04]  /*2ac0*/  IMAD.SHL.U32 R0, R0, 0x2, RZ ;  /* 0x0000000200007824 */ /* 0x000fe800078e00ff */
[C---:B------:R-:W-:Y:S01]  /*2ad0*/  HMMA.16816.F32.BF16 R16, R140.reuse, R2, R16 ;  /* 0x000000028c10723c */ /* 0x040fe20000041810 */
[----:B------:R-:W1:Y:S07]  /*2ae0*/  LDSM.16.M88.2 R2, [R221+0x5080] ;  /* 0x00508000dd02783b */ /* 0x000e6e0000000100 */
[-C--:B--2---:R-:W-:Y:S01]  /*2af0*/  HMMA.16816.F32.BF16 R20, R140, R30.reuse, R20 ;  /* 0x0000001e8c14723c */ /* 0x084fe20000041814 */
[----:B------:R2:W3:Y:S07]  /*2b00*/  LDSM.16.M88.4 R140, [R0+0x8080] ;  /* 0x00808000008c783b */ /* 0x0004ee0000000200 */
[----:B------:R-:W-:Y:S01]  /*2b10*/  HMMA.16816.F32.BF16 R24, R144, R30, R24 ;  /* 0x0000001e9018723c */ /* 0x000fe20000041818 */
[----:B------:R-:W3:Y:S07]  /*2b20*/  LDSM.16.M88.2 R30, [R220+0x4080] ;  /* 0x00408000dc1e783b */ /* 0x000eee0000000100 */
[-C--:B----4-:R-:W-:Y:S08]  /*2b30*/  HMMA.16816.F32.BF16 R4, R32, R28.reuse, R4 ;  /* 0x0000001c2004723c */ /* 0x090ff00000041804 */
[C---:B-----5:R-:W-:Y:S01]  /*2b40*/  HMMA.16816.F32.BF16 R8, R132.reuse, R28, R8 ;  /* 0x0000001c8408723c */ /* 0x060fe20000041808 */
[----:B------:R-:W4:Y:S03]  /*2b50*/  LDSM.16.M88.2 R28, [R220+0x5080] ;  /* 0x00508000dc1c783b */ /* 0x000f260000000100 */
[----:B--2---:R-:W-:Y:S04]  /*2b60*/  LEA R0, R218, R232, 0xd ;  /* 0x000000e8da007211 */ /* 0x004fe800078e68ff */
[-C--:B------:R-:W-:Y:S04]  /*2b70*/  HMMA.16816.F32.BF16 R12, R132, R136.reuse, R12 ;  /* 0x00000088840c723c */ /* 0x080fe8000004180c */
[----:B------:R-:W-:Y:S04]  /*2b80*/  IMAD.SHL.U32 R0, R0, 0x2, RZ ;  /* 0x0000000200007824 */ /* 0x000fe800078e00ff */
[C---:B------:R-:W-:Y:S01]  /*2b90*/  HMMA.16816.F32.BF16 R16, R32.reuse, R136, R16 ;  /* 0x000000882010723c */ /* 0x040fe20000041810 */
[----:B------:R-:W-:Y:S07]  /*2ba0*/  LDSM.16.M88.2 R136, [R223+0x4080] ;  /* 0x00408000df88783b */ /* 0x000fee0000000100 */
[-C--:B-1----:R-:W-:Y:S01]  /*2bb0*/  HMMA.16816.F32.BF16 R20, R32, R2.reuse, R20 ;  /* 0x000000022014723c */ /* 0x082fe20000041814 */
[----:B------:R-:W-:Y:S07]  /*2bc0*/  LDSM.16.M88.4 R32, [R0+0x8080] ;  /* 0x008080000020783b */ /* 0x000fee0000000200 */
[----:B------:R-:W-:Y:S01]  /*2bd0*/  HMMA.16816.F32.BF16 R24, R132, R2, R24 ;  /* 0x000000028418723c */ /* 0x000fe20000041818 */
[----:B------:R-:W1:Y:S04]  /*2be0*/  LDSM.16.M88.2 R2, [R223+0x3080] ;  /* 0x00308000df02783b */ /* 0x000e680000000100 */
[----:B------:R-:W2:Y:S03]  /*2bf0*/  LDSM.16.M88.4 R132, [R160+0x9080] ;  /* 0x00908000a084783b */ /* 0x000ea60000000200 */
[-C--:B---3--:R-:W-:Y:S08]  /*2c00*/  HMMA.16816.F32.BF16 R4, R140, R138.reuse, R4 ;  /* 0x0000008a8c04723c */ /* 0x088ff00000041804 */
[C---:B------:R-:W-:Y:S08]  /*2c10*/  HMMA.16816.F32.BF16 R8, R148.reuse, R138, R8 ;  /* 0x0000008a9408723c */ /* 0x040ff00000041808 */
[-C--:B------:R-:W-:Y:S08]  /*2c20*/  HMMA.16816.F32.BF16 R12, R148, R30.reuse, R12 ;  /* 0x0000001e940c723c */ /* 0x080ff0000004180c */
[C---:B------:R-:W-:Y:S01]  /*2c30*/  HMMA.16816.F32.BF16 R16, R140.reuse, R30, R16 ;  /* 0x0000001e8c10723c */ /* 0x040fe20000041810 */
[----:B------:R-:W3:Y:S07]  /*2c40*/  LDSM.16.M88.2 R30, [R223+0x5080] ;  /* 0x00508000df1e783b */ /* 0x000eee0000000100 */
[-C--:B----4-:R-:W-:Y:S07]  /*2c50*/  HMMA.16816.F32.BF16 R20, R140, R28.reuse, R20 ;  /* 0x0000001c8c14723c */ /* 0x090fee0000041814 */
[----:B------:R-:W-:Y:S01]  /*2c60*/  LEA R140, R218, R242, 0x6 ;  /* 0x000000f2da8c7211 */ /* 0x000fe200078e30ff */
[----:B------:R-:W-:Y:S04]  /*2c70*/  HMMA.16816.F32.BF16 R24, R148, R28, R24 ;  /* 0x0000001c9418723c */ /* 0x000fe80000041818 */
[----:B------:R4:W4:Y:S04]  /*2c80*/  LDS R0, [R140.X4+0x12080] ;  /* 0x012080008c007984 */ /* 0x0009280000004800 */
[-C--:B-1----:R-:W-:Y:S01]  /*2c90*/  HMMA.16816.F32.BF16 R4, R32, R2.reuse, R4 ;  /* 0x000000022004723c */ /* 0x082fe20000041804 */
[----:B------:R1:W1:Y:S04]  /*2ca0*/  LDS R138, [R140.X4+0x120a0] ;  /* 0x0120a0008c8a7984 */ /* 0x0002680000004800 */
[----:B------:R1:W1:Y:S03]  /*2cb0*/  LDS R139, [R140.X4+0x12100] ;  /* 0x012100008c8b7984 */ /* 0x0002660000004800 */
[C---:B--2---:R-:W-:Y:S01]  /*2cc0*/  HMMA.16816.F32.BF16 R8, R132.reuse, R2, R8 ;  /* 0x000000028408723c */ /* 0x044fe20000041808 */
[----:B------:R2:W1:Y:S01]  /*2cd0*/  LDS R204, [R140.X4+0x12120] ;  /* 0x012120008ccc7984 */ /* 0x0004620000004800 */
[----:B------:R-:W-:Y:S04]  /*2ce0*/  DEPBAR.LE SB0, 0x0 ;  /* 0x000080000000791a */ /* 0x000fe80000000000 */
[----:B------:R-:W-:Y:S02]  /*2cf0*/  BAR.SYNC.DEFER_BLOCKING 0x0 ;  /* 0x0000000000007b1d */ /* 0x000fe40000010000 */
[-C--:B------:R-:W-:Y:S08]  /*2d00*/  HMMA.16816.F32.BF16 R12, R132, R136.reuse, R12 ;  /* 0x00000088840c723c */ /* 0x080ff0000004180c */
[C---:B------:R-:W-:Y:S08]  /*2d10*/  HMMA.16816.F32.BF16 R16, R32.reuse, R136, R16 ;  /* 0x000000882010723c */ /* 0x040ff00000041810 */
[-C--:B---3--:R-:W-:Y:S01]  /*2d20*/  HMMA.16816.F32.BF16 R20, R32, R30.reuse, R20 ;  /* 0x0000001e2014723c */ /* 0x088fe20000041814 */
[----:B------:R2:W3:Y:S07]  /*2d30*/  LDSM.16.M88.4 R140, [R226+0xe080] ;  /* 0x00e08000e28c783b */ /* 0x0004ee0000000200 */
[----:B------:R-:W-:Y:S01]  /*2d40*/  HMMA.16816.F32.BF16 R24, R132, R30, R24 ;  /* 0x0000001e8418723c */ /* 0x000fe20000041818 */
[----:B------:R2:W1:Y:S04]  /*2d50*/  LDSM.16.M88.4 R144, [R226+0xf080] ;  /* 0x00f08000e290783b */ /* 0x0004680000000200 */
[----:B------:R2:W1:Y:S04]  /*2d60*/  LDSM.16.M88.4 R148, [R227+0xe080] ;  /* 0x00e08000e394783b */ /* 0x0004680000000200 */
[----:B------:R2:W1:Y:S01]  /*2d70*/  LDSM.16.M88.4 R160, [R227+0xf080] ;  /* 0x00f08000e3a0783b */ /* 0x0004620000000200 */
[----:B------:R-:W-:-:S05]  /*2d80*/  @P1 BRA `(.L_x_88) ;  /* 0x0000028000001947 */ /* 0x000fca0003800000 */
[----:B----4-:R-:W-:Y:S01]  /*2d90*/  SHF.R.S32.HI R2, RZ, 0x1f, R235 ;  /* 0x0000001fff027819 */ /* 0x010fe200000114eb */
[----:B------:R-:W4:Y:S01]  /*2da0*/  LDL.64 R206, [R1+0x8] ;  /* 0x0000080001ce7983 */ /* 0x000f220000100a00 */
[C---:B------:R-:W-:Y:S04]  /*2db0*/  IMAD.WIDE.U32 R28, R235.reuse, c[0x0][0x178], RZ ;  /* 0x00005e00eb1c7a25 */ /* 0x040fe800078e00ff */
[----:B------:R-:W-:Y:S02]  /*2dc0*/  IMAD R2, R2, c[0x0][0x178], RZ ;  /* 0x00005e0002027a24 */ /* 0x000fe400078e02ff */
[----:B------:R-:W-:Y:S02]  /*2dd0*/  IMAD.MOV.U32 R208, RZ, RZ, c[0x0][0x178] ;  /* 0x00005e00ffd07624 */ /* 0x000fe400078e00ff */
[----:B------:R-:W-:Y:S01]  /*2de0*/  IMAD R3, R235, c[0x0][0x17c], R2 ;  /* 0x00005f00eb037a24 */ /* 0x000fe200078e0202 */
[----:B------:R-:W-:Y:S01]  /*2df0*/  LEA R2, P5, R28, R246, 0x7 ;  /* 0x000000f61c027211 */ /* 0x000fe200078a38ff */
[----:B------:R-:W-:Y:S01]  /*2e00*/  IMAD.MOV.U32 R210, RZ, RZ, 0x6 ;  /* 0x00000006ffd27424 */ /* 0x000fe200078e00ff */
[----:B------:R-:W-:Y:S01]  /*2e10*/  SHF.L.U32 R208, R208, 0x6, RZ ;  /* 0x00000006d0d07819 */ /* 0x000fe200000006ff */
[----:B------:R-:W-:Y:S02]  /*2e20*/  IMAD.IADD R3, R29, 0x1, R3 ;  /* 0x000000011d037824 */ /* 0x000fe400078e0203 */
[----:B------:R-:W-:Y:S02]  /*2e30*/  IMAD R29, R235, -0x40, R248 ;  /* 0xffffffc0eb1d7824 */ /* 0x000fe400078e02f8 */
[----:B------:R-:W-:Y:S01]  /*2e40*/  IMAD.MOV.U32 R209, RZ, RZ, c[0x0][0x178] ;  /* 0x00005e00ffd17624 */ /* 0x000fe200078e00ff */
[----:B------:R-:W-:Y:S01]  /*2e50*/  LEA.HI.X R3, R28, R247, R3, 0x7, P5 ;  /* 0x000000f71c037211 */ /* 0x000fe200028f3c03 */
[----:B------:R-:W-:Y:S01]  /*2e60*/  IMAD.IADD R29, R29, 0x1, -R251 ;  /* 0x000000011d1d7824 */ /* 0x000fe200078e0afb */
[----:B------:R-:W-:Y:S02]  /*2e70*/  IADD3 R30, P6, P5, R208, 0x80, R2 ;  /* 0x00000080d01e7810 */ /* 0x000fe40007dde002 */
[----:B------:R-:W-:Y:S02]  /*2e80*/  SHF.L.U64.HI R209, R209, R210, c[0x0][0x17c] ;  /* 0x00005f00d1d17619 */ /* 0x000fe400000102d2 */
[----:B------:R-:W-:Y:S02]  /*2e90*/  IADD3 R28, R240, 0x6080, RZ ;  /* 0x00006080f01c7810 */ /* 0x000fe40007ffe0ff */
[----:B------:R-:W-:Y:S02]  /*2ea0*/  IADD3.X R31, R209, RZ, R3, P6, P5 ;  /* 0x000000ffd11f7210 */ /* 0x000fe400037ea403 */
[C---:B------:R-:W-:Y:S02]  /*2eb0*/  ISETP.LT.OR P5, PT, R29.reuse, 0x1, P4 ;  /* 0x000000011d00780c */ /* 0x040fe400027a1670 */
[----:B------:R-:W-:Y:S02]  /*2ec0*/  ISETP.LT.OR P6, PT, R29, 0x1, P3 ;  /* 0x000000011d00780c */ /* 0x000fe40001fc1670 */
[----:B------:R-:W-:Y:S09]  /*2ed0*/  LEA R28, R241, R28, 0xe ;  /* 0x0000001cf11c7211 */ /* 0x000ff200078e70ff */
[----:B------:R-:W-:Y:S01]  /*2ee0*/  @!PT LDS RZ, [RZ] ;  /* 0x00000000fffff984 */ /* 0x000fe20000000800 */
[----:B------:R-:W-:Y:S01]  /*2ef0*/  @!PT LDS RZ, [RZ] ;  /* 0x00000000fffff984 */ /* 0x000fe20000000800 */
[----:B------:R-:W-:Y:S01]  /*2f00*/  @!PT LDS RZ, [RZ] ;  /* 0x00000000fffff984 */ /* 0x000fe20000000800 */
[----:B------:R5:W-:Y:S01]  /*2f10*/  LDGSTS.E.BYPASS.LTC128B.128 [R28], [R2.64], !P5 ;  /* 0x00000000021c7fae */ /* 0x000be2000e901d44 */
[----:B------:R-:W-:Y:S03]  /*2f20*/  IADD3 R32, P5, R2, R208, RZ ;  /* 0x000000d002207210 */ /* 0x000fe60007fbe0ff */
[----:B------:R-:W2:Y:S02]  /*2f30*/  S2R R208, SR_TID.X ;  /* 0x0000000000d07919 */ /* 0x000ea40000002100 */
[----:B------:R-:W-:Y:S01]  /*2f40*/  IMAD.X R33, R3, 0x1, R209, P5 ;  /* 0x0000000103217824 */ /* 0x000fe200028e06d1 */
[C---:B------:R-:W-:Y:S01]  /*2f50*/  ISETP.LT.OR P5, PT, R29.reuse, 0x21, P3 ;  /* 0x000000211d00780c */ /* 0x040fe20001fa1670 */
[----:B------:R5:W-:Y:S01]  /*2f60*/  LDGSTS.E.BYPASS.LTC128B.128 [R28+0x2000], [R2.64+0x80], !P6 ;  /* 0x02000080021c7fae */ /* 0x000be2000f101d44 */
[----:B------:R-:W-:Y:S11]  /*2f70*/  ISETP.LT.OR P6, PT, R29, 0x21, P4 ;  /* 0x000000211d00780c */ /* 0x000ff600027c1670 */
[----:B------:R-:W-:Y:S02]  /*2f80*/  @!UPT UIADD3 URZ, URZ, URZ, URZ ;  /* 0x0000003f3f3ff290 */ /* 0x000fe4000fffe03f */
[----:B------:R3:W-:Y:S04]  /*2f90*/  LDGSTS.E.BYPASS.LTC128B.128 [R28+0x1000], [R32.64], !P6 ;  /* 0x01000000201c7fae */ /* 0x0007e8000f101d44 */
[----:B------:R3:W-:Y:S01]  /*2fa0*/  LDGSTS.E.BYPASS.LTC128B.128 [R28+0x3000], [R30.64], !P5 ;  /* 0x030000001e1c7fae */ /* 0x0007e2000e901d44 */
[----:B--2---:R-:W-:Y:S05]  /*2fb0*/  IMAD.SHL.U32 R29, R208, 0x4, RZ ;  /* 0x00000004d01d7824 */ /* 0x004fea00078e00ff */
[----:B------:R-:W-:Y:S02]  /*2fc0*/  @!P2 LEA R29, R241, R29, 0x6 ;  /* 0x0000001df11da211 */ /* 0x000fe400078e30ff */
[----:B-----5:R-:W-:Y:S03]  /*2fd0*/  @!P2 LEA R2, R205, 0x40, 0x6 ;  /* 0x00000040cd02a811 */ /* 0x020fe600078e30ff */
[----:B------:R-:W-:Y:S02]  /*2fe0*/  @!P2 IMAD.SHL.U32 R29, R29, 0x4, RZ ;  /* 0x000000041d1da824 */ /* 0x000fe400078e00ff */
[----:B----4-:R-:W-:Y:S05]  /*2ff0*/  @!P2 IMAD.WIDE R2, R2, 0x4, R206 ;  /* 0x000000040202a825 */ /* 0x010fea00078e02ce */
[----:B------:R3:W-:Y:S02]  /*3000*/  @!P2 LDGSTS.E.BYPASS.LTC128B.128 [R29+0x12080], [R2.64] ;  /* 0x12080000021dafae */ /* 0x0007e4000b901d44 */
.L_x_88:
[C---:B----4-:R-:W-:Y:S01]  /*3010*/  ISETP.GT.AND P6, PT, R238.reuse, RZ, PT ;  /* 0x000000ffee00720c */ /* 0x050fe20003fc4270 */
[----:B------:R-:W0:Y:S01]  /*3020*/  LDGDEPBAR ;  /* 0x00000000000079af */ /* 0x000e220000000000 */
[----:B------:R-:W-:Y:S02]  /*3030*/  ISETP.GT.AND P5, PT, R238, 0x1, PT ;  /* 0x00000001ee00780c */ /* 0x000fe40003fa4270 */
[----:B------:R-:W-:Y:S02]  /*3040*/  FSEL R135, R6, -INF , P6 ;  /* 0xff80000006877808 */ /* 0x000fe40003000000 */
[----:B------:R-:W-:Y:S02]  /*3050*/  FSEL R134, R7, -INF , P5 ;  /* 0xff80000007867808 */ /* 0x000fe40002800000 */
[----:B---3--:R-:W-:Y:S02]  /*3060*/  FSEL R3, R4, -INF , P6 ;  /* 0xff80000004037808 */ /* 0x008fe40003000000 */
[----:B------:R-:W-:Y:S02]  /*3070*/  FSEL R2, R5, -INF , P5 ;  /* 0xff80000005027808 */ /* 0x000fe40002800000 */
[-C--:B------:R-:W-:Y:S03]  /*3080*/  HMMA.16816.F32.BF16 R4, R140, R152.reuse, RZ ;  /* 0x000000988c04723c */ /* 0x080fe600000418ff */
[----:B------:R-:W-:Y:S01]  /*3090*/  FSEL R215, R10, -INF , P6 ;  /* 0xff8000000ad77808 */ /* 0x000fe20003000000 */
[--C-:B------:R-:W-:Y:S01]  /*30a0*/  FFMA.FTZ R212, R3, c[0x0][0x29c], -R0.reuse ;  /* 0x0000a70003d47a23 */ /* 0x100fe20000010800 */
[----:B------:R-:W-:Y:S01]  /*30b0*/  FSEL R206, R8, -INF , P6 ;  /* 0xff80000008ce7808 */ /* 0x000fe20003000000 */
[--C-:B------:R-:W-:Y:S01]  /*30c0*/  FFMA.FTZ R211, R2, c[0x0][0x29c], -R0.reuse ;  /* 0x0000a70002d37a23 */ /* 0x100fe20000010800 */
[----:B------:R-:W-:Y:S02]  /*30d0*/  FSEL R205, R9, -INF , P5 ;  /* 0xff80000009cd7808 */ /* 0x000fe40002800000 */
[----:B------:R-:W-:Y:S02]  /*30e0*/  FSEL R239, R11, -INF , P5 ;  /* 0xff8000000bef7808 */ /* 0x000fe40002800000 */
[C---:B-1----:R-:W-:Y:S02]  /*30f0*/  HMMA.16816.F32.BF16 R8, R144.reuse, R152, RZ ;  /* 0x000000989008723c */ /* 0x042fe400000418ff */
[----:B------:R-:W-:Y:S01]  /*3100*/  ISETP.GT.AND P6, PT, R238, 0x20, PT ;  /* 0x00000020ee00780c */ /* 0x000fe20003fc4270 */
[--C-:B------:R-:W-:Y:S01]  /*3110*/  FFMA.FTZ R206, R206, c[0x0][0x29c], -R139.reuse ;  /* 0x0000a700cece7a23 */ /* 0x100fe2000001088b */
[----:B------:R-:W-:Y:S01]  /*3120*/  ISETP.GT.AND P5, PT, R238, 0x21, PT ;  /* 0x00000021ee00780c */ /* 0x000fe20003fa4270 */
[--C-:B------:R-:W-:Y:S01]  /*3130*/  FFMA.FTZ R205, R205, c[0x0][0x29c], -R139.reuse ;  /* 0x0000a700cdcd7a23 */ /* 0x100fe2000001088b */
[----:B------:R-:W-:Y:S02]  /*3140*/  FSEL R214, R14, -INF , P6 ;  /* 0xff8000000ed67808 */ /* 0x000fe40003000000 */
[----:B------:R-:W-:Y:S04]  /*3150*/  FSEL R213, R15, -INF , P5 ;  /* 0xff8000000fd57808 */ /* 0x000fe80002800000 */
[----:B------:R-:W-:Y:S02]  /*3160*/  FSEL R137, R12, -INF , P6 ;  /* 0xff8000000c897808 */ /* 0x000fe40003000000 */
[----:B------:R-:W-:Y:S02]  /*3170*/  FSEL R136, R13, -INF , P5 ;  /* 0xff8000000d887808 */ /* 0x000fe40002800000 */
[-C--:B------:R-:W-:Y:S01]  /*3180*/  HMMA.16816.F32.BF16 R12, R144, R154.reuse, RZ ;  /* 0x0000009a900c723c */ /* 0x080fe200000418ff */
[----:B------:R-:W-:Y:S02]  /*3190*/  FSEL R16, R16, -INF , P6 ;  /* 0xff80000010107808 */ /* 0x000fe40003000000 */
[----:B------:R-:W-:Y:S02]  /*31a0*/  FSEL R17, R17, -INF , P5 ;  /* 0xff80000011117808 */ /* 0x000fe40002800000 */
[----:B------:R-:W-:Y:S01]  /*31b0*/  FSEL R133, R18, -INF , P6 ;  /* 0xff80000012857808 */ /* 0x000fe20003000000 */
[--C-:B------:R-:W-:Y:S01]  /*31c0*/  FFMA.FTZ R210, R16, c[0x0][0x29c], -R0.reuse ;  /* 0x0000a70010d27a23 */ /* 0x100fe20000010800 */
[----:B------:R-:W-:Y:S01]  /*31d0*/  FSEL R132, R19, -INF , P5 ;  /* 0xff80000013847808 */ /* 0x000fe20002800000 */
[--C-:B------:R-:W-:Y:S01]  /*31e0*/  FFMA.FTZ R209, R17, c[0x0][0x29c], -R0.reuse ;  /* 0x0000a70011d17a23 */ /* 0x100fe20000010800 */
[C---:B------:R-:W-:Y:S01]  /*31f0*/  ISETP.GT.AND P6, PT, R238.reuse, 0x40, PT ;  /* 0x00000040ee00780c */ /* 0x040fe20003fc4270 */
[C---:B------:R-:W-:Y:S02]  /*3200*/  HMMA.16816.F32.BF16 R16, R140.reuse, R154, RZ ;  /* 0x0000009a8c10723c */ /* 0x040fe400000418ff */
[----:B------:R-:W-:Y:S02]  /*3210*/  ISETP.GT.AND P5, PT, R238, 0x41, PT ;  /* 0x00000041ee00780c */ /* 0x000fe40003fa4270 */
[----:B------:R-:W-:Y:S02]  /*3220*/  FSEL R20, R20, -INF , P6 ;  /* 0xff80000014147808 */ /* 0x000fe40003000000 */
[----:B------:R-:W-:Y:S02]  /*3230*/  FSEL R21, R21, -INF , P5 ;  /* 0xff80000015157808 */ /* 0x000fe40002800000 */
[-C--:B------:R-:W-:Y:S01]  /*3240*/  HMMA.16816.F32.BF16 R28, R140, R156.reuse, RZ ;  /* 0x0000009c8c1c723c */ /* 0x080fe200000418ff */
[--C-:B------:R-:W-:Y:S01]  /*3250*/  FFMA.FTZ R208, R20, c[0x0][0x29c], -R0.reuse ;  /* 0x0000a70014d07a23 */ /* 0x100fe20000010800 */
[----:B--2---:R-:W-:Y:S02]  /*3260*/  MUFU.EX2 R140, R209 ;  /* 0x000000d1008c7308 */ /* 0x004fe40000000800 */
[----:B------:R-:W-:Y:S01]  /*3270*/  FFMA.FTZ R207, R21, c[0x0][0x29c], -R0 ;  /* 0x0000a70015cf7a23 */ /* 0x000fe20000010800 */
[----:B------:R-:W-:Y:S02]  /*3280*/  FSEL R22, R22, -INF , P6 ;  /* 0xff80000016167808 */ /* 0x000fe40003000000 */
[----:B------:R-:W-:Y:S01]  /*3290*/  FSEL R23, R23, -INF , P5 ;  /* 0xff80000017177808 */ /* 0x000fe20002800000 */
[----:B------:R-:W-:Y:S01]  /*32a0*/  HMMA.16816.F32.BF16 R32, R144, R156, RZ ;  /* 0x0000009c9020723c */ /* 0x000fe200000418ff */
[----:B------:R-:W-:Y:S03]  /*32b0*/  MOV R0, 0x40 ;  /* 0x0000004000007802 */ /* 0x000fe60000000f00 */
[--C-:B------:R-:W-:Y:S01]  /*32c0*/  FFMA.FTZ R142, R135, c[0x0][0x29c], -R138.reuse ;  /* 0x0000a700878e7a23 */ /* 0x100fe2000001088a */
[----:B------:R-:W-:Y:S01]  /*32d0*/  SEL R0, R0, 0xffffffc0, !P0 ;  /* 0xffffffc000007807 */ /* 0x000fe20004000000 */
[--C-:B------:R-:W-:Y:S01]  /*32e0*/  FFMA.FTZ R143, R134, c[0x0][0x29c], -R138.reuse ;  /* 0x0000a700868f7a23 */ /* 0x100fe2000001088a */
[----:B------:R-:W-:Y:S01]  /*32f0*/  MUFU.EX2 R141, R207 ;  /* 0x000000cf008d7308 */ /* 0x000fe20000000800 */
[-C--:B------:R-:W-:Y:S05]  /*3300*/  HMMA.16816.F32.BF16 R4, R148, R158.reuse, R4 ;  /* 0x0000009e9404723c */ /* 0x080fea0000041804 */
[----:B------:R-:W-:Y:S01]  /*3310*/  IADD3 R2, R226, R0, RZ ;  /* 0x00000000e2027210 */ /* 0x000fe20007ffe0ff */
[--C-:B------:R-:W-:Y:S01]  /*3320*/  FFMA.FTZ R145, R133, c[0x0][0x29c], -R138.reuse ;  /* 0x0000a70085917a23 */ /* 0x100fe2000001088a */
[----:B------:R-:W-:Y:S01]  /*3330*/  IADD3 R0, R0, R227, RZ ;  /* 0x000000e300007210 */ /* 0x000fe20007ffe0ff */
[C---:B------:R-:W-:Y:S01]  /*3340*/  HMMA.16816.F32.BF16 R8, R160.reuse, R158, R8 ;  /* 0x0000009ea008723c */ /* 0x040fe20000041808 */
[----:B------:R-:W-:Y:S03]  /*3350*/  MUFU.EX2 R142, R142 ;  /* 0x0000008e008e7308 */ /* 0x000fe60000000800 */
[--C-:B------:R-:W-:Y:S01]  /*3360*/  FFMA.FTZ R146, R132, c[0x0][0x29c], -R138.reuse ;  /* 0x0000a70084927a23 */ /* 0x100fe2000001088a */
[----:B------:R-:W-:Y:S01]  /*3370*/  FSEL R24, R24, -INF , P6 ;  /* 0xff80000018187808 */ /* 0x000fe20003000000 */
[--C-:B------:R-:W-:Y:S01]  /*3380*/  FFMA.FTZ R3, R22, c[0x0][0x29c], -R138.reuse ;  /* 0x0000a70016037a23 */ /* 0x100fe2000001088a */
[----:B------:R-:W-:Y:S01]  /*3390*/  LDSM.16.M88.4 R132, [R2+0xf080] ;  /* 0x00f080000284783b */ /* 0x000fe20000000200 */
[-C--:B------:R-:W-:Y:S03]  /*33a0*/  HMMA.16816.F32.BF16 R12, R160, R164.reuse, R12 ;  /* 0x000000a4a00c723c */ /* 0x080fe6000004180c */
[----:B------:R-:W-:Y:S01]  /*33b0*/  MUFU.EX2 R143, R143 ;  /* 0x0000008f008f7308 */ /* 0x000fe20000000800 */
[----:B------:R-:W-:Y:S01]  /*33c0*/  FFMA.FTZ R138, R23, c[0x0][0x29c], -R138 ;  /* 0x0000a700178a7a23 */ /* 0x000fe2000001088a */
[----:B------:R-:W-:Y:S01]  /*33d0*/  FSEL R25, R25, -INF , P5 ;  /* 0xff80000019197808 */ /* 0x000fe20002800000 */
[--C-:B------:R-:W-:Y:S01]  /*33e0*/  FFMA.FTZ R144, R137, c[0x0][0x29c], -R139.reuse ;  /* 0x0000a70089907a23 */ /* 0x100fe2000001088b */
[----:B------:R-:W1:Y:S01]  /*33f0*/  LDSM.16.M88.4 R20, [R2+0xe080] ;  /* 0x00e080000214783b */ /* 0x000e620000000200 */
[C---:B------:R-:W-:Y:S04]  /*3400*/  HMMA.16816.F32.BF16 R16, R148.reuse, R164, R16 ;  /* 0x000000a49410723c */ /* 0x040fe80000041810 */
[--C-:B------:R-:W-:Y:S01]  /*3410*/  FFMA.FTZ R147, R136, c[0x0][0x29c], -R139.reuse ;  /* 0x0000a70088937a23 */ /* 0x100fe2000001088b */
[----:B------:R-:W-:Y:S01]  /*3420*/  MUFU.EX2 R137, R208 ;  /* 0x000000d000897308 */ /* 0x000fe20000000800 */
[----:B------:R-:W-:Y:S02]  /*3430*/  FSEL R26, R26, -INF , P6 ;  /* 0xff8000001a1a7808 */ /* 0x000fe40003000000 */
[-C--:B------:R-:W-:Y:S04]  /*3440*/  HMMA.16816.F32.BF16 R28, R148, R166.reuse, R28 ;  /* 0x000000a6941c723c */ /* 0x080fe8000004181c */
[----:B------:R-:W-:Y:S03]  /*3450*/  FSEL R27, R27, -INF , P5 ;  /* 0xff8000001b1b7808 */ /* 0x000fe60002800000 */
[----:B------:R2:W-:Y:S01]  /*3460*/  MUFU.EX2 R148, R3 ;  /* 0x0000000300947308 */ /* 0x0005e20000000800 */
[----:B------:R-:W-:Y:S04]  /*3470*/  HMMA.16816.F32.BF16 R32, R160, R166, R32 ;  /* 0x000000a6a020723c */ /* 0x000fe80000041820 */
[--C-:B------:R-:W-:Y:S02]  /*3480*/  FFMA.FTZ R150, R24, c[0x0][0x29c], -R139.reuse ;  /* 0x0000a70018967a23 */ /* 0x100fe4000001088b */
[----:B------:R-:W-:Y:S03]  /*3490*/  FFMA.FTZ R139, R25, c[0x0][0x29c], -R139 ;  /* 0x0000a700198b7a23 */ /* 0x000fe6000001088b */
[----:B------:R-:W-:Y:S10]  /*34a0*/  MUFU.EX2 R24, R212 ;  /* 0x000000d400187308 */ /* 0x000ff40000000800 */
[----:B------:R-:W-:Y:S01]  /*34b0*/  MUFU.EX2 R25, R211 ;  /* 0x000000d300197308 */ /* 0x000fe20000000800 */
[-C--:B-1----:R-:W-:Y:S01]  /*34c0*/  HMMA.16816.F32.BF16 R4, R20, R168.reuse, R4 ;  /* 0x000000a81404723c */ /* 0x082fe20000041804 */
[----:B--2---:R-:W-:Y:S08]  /*34d0*/  LDS R3, [R242.X4+0x12280] ;  /* 0x01228000f2037984 */ /* 0x004ff00000004800 */
[----:B------:R1:W-:Y:S01]  /*34e0*/  MUFU.EX2 R151, R138 ;  /* 0x0000008a00977308 */ /* 0x0003e20000000800 */
[C---:B------:R-:W-:Y:S08]  /*34f0*/  HMMA.16816.F32.BF16 R8, R132.reuse, R168, R8 ;  /* 0x000000a88408723c */ /* 0x040ff00000041808 */
[-C--:B------:R-:W-:Y:S01]  /*3500*/  HMMA.16816.F32.BF16 R12, R132, R170.reuse, R12 ;  /* 0x000000aa840c723c */ /* 0x080fe2000004180c */
[----:B------:R2:W-:Y:S07]  /*3510*/  MUFU.EX2 R160, R147 ;  /* 0x0000009300a07308 */ /* 0x0005ee0000000800 */
[C---:B------:R-:W-:Y:S03]  /*3520*/  HMMA.16816.F32.BF16 R16, R20.reuse, R170, R16 ;  /* 0x000000aa1410723c */ /* 0x040fe60000041810 */
[----:B------:R-:W-:Y:S01]  /*3530*/  MUFU.EX2 R163, R144 ;  /* 0x0000009000a37308 */ /* 0x000fe20000000800 */
[--C-:B-1----:R-:W-:Y:S04]  /*3540*/  FFMA.FTZ R138, R213, c[0x0][0x29c], -R204.reuse ;  /* 0x0000a700d58a7a23 */ /* 0x102fe800000108cc */
[-C--:B------:R-:W-:Y:S01]  /*3550*/  HMMA.16816.F32.BF16 R28, R20, R172.reuse, R28 ;  /* 0x000000ac141c723c */ /* 0x080fe2000004181c */
[----:B------:R-:W1:Y:S04]  /*3560*/  LDSM.16.M88.4 R20, [R0+0xe080] ;  /* 0x00e080000014783b */ /* 0x000e680000000200 */
[----:B------:R-:W-:Y:S03]  /*3570*/  MUFU.EX2 R161, R206 ;  /* 0x000000ce00a17308 */ /* 0x000fe60000000800 */
[----:B------:R-:W-:Y:S01]  /*3580*/  HMMA.16816.F32.BF16 R32, R132, R172, R32 ;  /* 0x000000ac8420723c */ /* 0x000fe20000041820 */
[----:B------:R-:W3:Y:S03]  /*3590*/  LDSM.16.M88.4 R132, [R0+0xf080] ;  /* 0x00f080000084783b */ /* 0x000ee60000000200 */
[----:B--2---:R-:W-:Y:S03]  /*35a0*/  FFMA.FTZ R147, R26, c[0x0][0x29c], -R204 ;  /* 0x0000a7001a937a23 */ /* 0x004fe600000108cc */
[----:B------:R-:W-:Y:S10]  /*35b0*/  MUFU.EX2 R162, R205 ;  /* 0x000000cd00a27308 */ /* 0x000ff40000000800 */
[----:B------:R-:W-:Y:S10]  /*35c0*/  MUFU.EX2 R144, R139 ;  /* 0x0000008b00907308 */ /* 0x000ff40000000800 */
[----:B------:R-:W2:Y:S01]  /*35d0*/  MUFU.EX2 R136, R210 ;  /* 0x000000d200887308 */ /* 0x000ea20000000800 */
[-C--:B-1----:R-:W-:Y:S09]  /*35e0*/  HMMA.16816.F32.BF16 R4, R20, R174.reuse, R4 ;  /* 0x000000ae1404723c */ /* 0x082ff20000041804 */
[----:B------:R-:W-:Y:S01]  /*35f0*/  MUFU.EX2 R145, R145 ;  /* 0x0000009100917308 */ /* 0x000fe20000000800 */
[C---:B---3--:R-:W-:Y:S09]  /*3600*/  HMMA.16816.F32.BF16 R8, R132.reuse, R174, R8 ;  /* 0x000000ae8408723c */ /* 0x048ff20000041808 */
[----:B------:R-:W-:Y:S01]  /*3610*/  MUFU.EX2 R146, R146 ;  /* 0x0000009200927308 */ /* 0x000fe20000000800 */
[-C--:B------:R-:W-:Y:S03]  /*3620*/  HMMA.16816.F32.BF16 R12, R132, R176.reuse, R12 ;  /* 0x000000b0840c723c */ /* 0x080fe6000004180c */
[----:B--2---:R-:W-:Y:S05]  /*3630*/  F2FP.BF16.PACK_AB R26, R140, R136 ;  /* 0x000000888c1a723e */ /* 0x004fea00000010ff */
[C---:B------:R-:W-:Y:S01]  /*3640*/  HMMA.16816.F32.BF16 R16, R20.reuse, R176, R16 ;  /* 0x000000b01410723c */ /* 0x040fe20000041810 */
[----:B------:R-:W-:Y:S07]  /*3650*/  MUFU.EX2 R150, R150 ;  /* 0x0000009600967308 */ /* 0x000fee0000000800 */
[-C--:B------:R-:W-:Y:S01]  /*3660*/  HMMA.16816.F32.BF16 R28, R20, R178.reuse, R28 ;  /* 0x000000b2141c723c */ /* 0x080fe2000004181c */
[----:B------:R-:W1:Y:S07]  /*3670*/  LDSM.16.M88.4 R20, [R226+0x10080] ;  /* 0x01008000e214783b */ /* 0x000e6e0000000200 */
[----:B------:R-:W-:Y:S01]  /*3680*/  HMMA.16816.F32.BF16 R32, R132, R178, R32 ;  /* 0x000000b28420723c */ /* 0x000fe20000041820 */
[----:B------:R-:W2:Y:S07]  /*3690*/  LDSM.16.M88.4 R132, [R226+0x11080] ;  /* 0x01108000e284783b */ /* 0x000eae0000000200 */
[-C--:B-1----:R-:W-:Y:S08]  /*36a0*/  HMMA.16816.F32.BF16 R4, R20, R180.reuse, R4 ;  /* 0x000000b41404723c */ /* 0x082ff00000041804 */
[C---:B--2---:R-:W-:Y:S08]  /*36b0*/  HMMA.16816.F32.BF16 R8, R132.reuse, R180, R8 ;  /* 0x000000b48408723c */ /* 0x044ff00000041808 */
[-C--:B------:R-:W-:Y:S08]  /*36c0*/  HMMA.16816.F32.BF16 R12, R132, R182.reuse, R12 ;  /* 0x000000b6840c723c */ /* 0x080ff0000004180c */
[C---:B------:R-:W-:Y:S08]  /*36d0*/  HMMA.16816.F32.BF16 R16, R20.reuse, R182, R16 ;  /* 0x000000b61410723c */ /* 0x040ff00000041810 */
        /* <DEDUP_REMOVED lines=11> */
[----:B------:R-:W2:Y:S08]  /*3790*/  LDSM.16.M88.4 R132, [R2+0x11080] ;  /* 0x011080000284783b */ /* 0x000eb00000000200 */
[----:B------:R-:W-:Y:S01]  /*37a0*/  LDS R2, [R242.X4+0x12300] ;  /* 0x01230000f2027984 */ /* 0x000fe20000004800 */
        /* <DEDUP_REMOVED lines=8> */
[----:B------:R-:W3:Y:S01]  /*3830*/  LDS R0, [R242.X4+0x122a0] ;  /* 0x0122a000f2007984 */ /* 0x000ee20000004800 */
[-C--:B-1----:R-:W-:Y:S08]  /*3840*/  HMMA.16816.F32.BF16 R4, R20, R198.reuse, R4 ;  /* 0x000000c61404723c */ /* 0x082ff00000041804 */
[C---:B--2---:R-:W-:Y:S08]  /*3850*/  HMMA.16816.F32.BF16 R8, R132.reuse, R198, R8 ;  /* 0x000000c68408723c */ /* 0x044ff00000041808 */
[-C--:B------:R-:W-:Y:S08]  /*3860*/  HMMA.16816.F32.BF16 R12, R132, R200.reuse, R12 ;  /* 0x000000c8840c723c */ /* 0x080ff0000004180c */
[C---:B------:R-:W-:Y:S04]  /*3870*/  HMMA.16816.F32.BF16 R16, R20.reuse, R200, R16 ;  /* 0x000000c81410723c */ /* 0x040fe80000041810 */
[--C-:B---3--:R-:W-:Y:S02]  /*3880*/  FADD.FTZ R6, R6, -R0.reuse ;  /* 0x8000000006067221 */ /* 0x108fe40000010000 */
[----:B------:R-:W-:Y:S02]  /*3890*/  FADD.FTZ R7, R7, -R0 ;  /* 0x8000000007077221 */ /* 0x000fe40000010000 */
[-C--:B------:R-:W-:Y:S04]  /*38a0*/  HMMA.16816.F32.BF16 R28, R20, R202.reuse, R28 ;  /* 0x000000ca141c723c */ /* 0x080fe8000004181c */
[--C-:B------:R-:W-:Y:S02]  /*38b0*/  FADD.FTZ R4, R4, -R3.reuse ;  /* 0x8000000304047221 */ /* 0x100fe40000010000 */
[----:B------:R-:W-:Y:S02]  /*38c0*/  FMUL.FTZ R6, R142, R6 ;  /* 0x000000068e067220 */ /* 0x000fe40000410000 */
[----:B------:R-:W-:Y:S04]  /*38d0*/  HMMA.16816.F32.BF16 R32, R132, R202, R32 ;  /* 0x000000ca8420723c */ /* 0x000fe80000041820 */
[--C-:B------:R-:W-:Y:S02]  /*38e0*/  FFMA.FTZ R20, R215, c[0x0][0x29c], -R204.reuse ;  /* 0x0000a700d7147a23 */ /* 0x100fe400000108cc */
[----:B------:R-:W-:Y:S02]  /*38f0*/  FFMA.FTZ R21, R239, c[0x0][0x29c], -R204 ;  /* 0x0000a700ef157a23 */ /* 0x000fe400000108cc */
[----:B------:R1:W-:Y:S01]  /*3900*/  MUFU.EX2 R149, R20 ;  /* 0x0000001400957308 */ /* 0x0003e20000000800 */
[--C-:B------:R-:W-:Y:S03]  /*3910*/  FADD.FTZ R18, R18, -R0.reuse ;  /* 0x8000000012127221 */ /* 0x100fe60000010000 */
[--C-:B------:R-:W-:Y:S02]  /*3920*/  FADD.FTZ R19, R19, -R0.reuse ;  /* 0x8000000013137221 */ /* 0x100fe40000010000 */
[----:B------:R-:W-:Y:S02]  /*3930*/  FMUL.FTZ R7, R143, R7 ;  /* 0x000000078f077220 */ /* 0x000fe40000410000 */
[--C-:B------:R-:W-:Y:S02]  /*3940*/  FADD.FTZ R28, R28, -R3.reuse ;  /* 0x800000031c1c7221 */ /* 0x100fe40000010000 */
[----:B------:R2:W3:Y:S01]  /*3950*/  MUFU.EX2 R139, R21 ;  /* 0x00000015008b7308 */ /* 0x0004e20000000800 */
[--C-:B------:R-:W-:Y:S02]  /*3960*/  FADD.FTZ R29, R29, -R3.reuse ;  /* 0x800000031d1d7221 */ /* 0x100fe40000010000 */
[----:B------:R-:W-:Y:S02]  /*3970*/  FMUL.FTZ R28, R137, R28 ;  /* 0x0000001c891c7220 */ /* 0x000fe40000410000 */
[----:B------:R-:W-:Y:S02]  /*3980*/  FMUL.FTZ R22, R141, R29 ;  /* 0x0000001d8d167220 */ /* 0x000fe40000410000 */
[--C-:B------:R-:W-:Y:S02]  /*3990*/  FADD.FTZ R30, R30, -R0.reuse ;  /* 0x800000001e1e7221 */ /* 0x100fe40000010000 */
[----:B------:R-:W-:Y:S01]  /*39a0*/  FADD.FTZ R31, R31, -R0 ;  /* 0x800000001f1f7221 */ /* 0x000fe20000010000 */
[----:B------:R-:W-:Y:S01]  /*39b0*/  F2FP.BF16.PACK_AB R22, R22, R28 ;  /* 0x0000001c1616723e */ /* 0x000fe200000010ff */
[----:B------:R-:W4:Y:S01]  /*39c0*/  LDS R0, [R242.X4+0x12320] ;  /* 0x01232000f2007984 */ /* 0x000f220000004800 */
[----:B------:R-:W-:Y:S01]  /*39d0*/  FADD.FTZ R12, R12, -R2 ;  /* 0x800000020c0c7221 */ /* 0x000fe20000010000 */
[----:B------:R-:W-:Y:S01]  /*39e0*/  MUFU.EX2 R28, R138 ;  /* 0x0000008a001c7308 */ /* 0x000fe20000000800 */
[--C-:B-1----:R-:W-:Y:S02]  /*39f0*/  FFMA.FTZ R20, R214, c[0x0][0x29c], -R204.reuse ;  /* 0x0000a700d6147a23 */ /* 0x102fe400000108cc */
[----:B------:R-:W-:Y:S01]  /*3a00*/  FFMA.FTZ R204, R27, c[0x0][0x29c], -R204 ;  /* 0x0000a7001bcc7a23 */ /* 0x000fe200000108cc */
[----:B------:R-:W-:Y:S01]  /*3a10*/  F2FP.BF16.PACK_AB R27, R25, R24 ;  /* 0x00000018191b723e */ /* 0x000fe200000010ff */
[--C-:B------:R-:W-:Y:S02]  /*3a20*/  FADD.FTZ R13, R13, -R2.reuse ;  /* 0x800000020d0d7221 */ /* 0x100fe40000010000 */
[----:B------:R-:W-:Y:S01]  /*3a30*/  FMUL.FTZ R4, R24, R4 ;  /* 0x0000000418047220 */ /* 0x000fe20000410000 */
[----:B------:R-:W-:Y:S01]  /*3a40*/  F2FP.BF16.PACK_AB R24, R143, R142 ;  /* 0x0000008e8f18723e */ /* 0x000fe200000010ff */
[----:B------:R-:W-:Y:S01]  /*3a50*/  STS [R236+0x12480], R27 ;  /* 0x0124801bec007388 */ /* 0x000fe20000000800 */
[----:B------:R-:W1:Y:S01]  /*3a60*/  MUFU.EX2 R29, R20 ;  /* 0x00000014001d7308 */ /* 0x000e620000000800 */
[--C-:B------:R-:W-:Y:S01]  /*3a70*/  FADD.FTZ R5, R5, -R3.reuse ;  /* 0x8000000305057221 */ /* 0x100fe20000010000 */
[----:B--2---:R-:W-:Y:S01]  /*3a80*/  F2FP.BF16.PACK_AB R21, R7, R6 ;  /* 0x000000060715723e */ /* 0x004fe200000010ff */
[--C-:B------:R-:W-:Y:S01]  /*3a90*/  FADD.FTZ R16, R16, -R3.reuse ;  /* 0x8000000310107221 */ /* 0x100fe20000010000 */
[----:B------:R-:W-:Y:S01]  /*3aa0*/  F2FP.BF16.PACK_AB R7, R162, R161 ;  /* 0x000000a1a207723e */ /* 0x000fe200000010ff */
[----:B------:R-:W-:Y:S01]  /*3ab0*/  FADD.FTZ R17, R17, -R3 ;  /* 0x8000000311117221 */ /* 0x000fe20000010000 */
[----:B------:R-:W-:Y:S01]  /*3ac0*/  STS [R237], R24 ;  /* 0x00000018ed007388 */ /* 0x000fe20000000800 */
[----:B------:R-:W-:Y:S01]  /*3ad0*/  FMUL.FTZ R3, R163, R12 ;  /* 0x0000000ca3037220 */ /* 0x000fe20000410000 */
[C---:B------:R-:W-:Y:S01]  /*3ae0*/  F2FP.BF16.PACK_AB R6, R160.reuse, R163 ;  /* 0x000000a3a006723e */ /* 0x040fe200000010ff */
[----:B------:R-:W-:Y:S01]  /*3af0*/  FMUL.FTZ R12, R160, R13 ;  /* 0x0000000da00c7220 */ /* 0x000fe20000410000 */
[----:B------:R-:W-:Y:S01]  /*3b00*/  STS [R236+0x12c80], R7 ;  /* 0x012c8007ec007388 */ /* 0x000fe20000000800 */
[----:B------:R-:W-:Y:S01]  /*3b10*/  FMUL.FTZ R16, R136, R16 ;  /* 0x0000001088107220 */ /* 0x000fe20000410000 */
[----:B------:R-:W-:Y:S01]  /*3b20*/  MUFU.EX2 R204, R204 ;  /* 0x000000cc00cc7308 */ /* 0x000fe20000000800 */
[----:B------:R-:W-:Y:S01]  /*3b30*/  FMUL.FTZ R17, R140, R17 ;  /* 0x000000118c117220 */ /* 0x000fe20000410000 */
[----:B------:R-:W-:Y:S01]  /*3b40*/  F2FP.BF16.PACK_AB R12, R12, R3 ;  /* 0x000000030c0c723e */ /* 0x000fe200000010ff */
[--C-:B------:R-:W-:Y:S01]  /*3b50*/  FADD.FTZ R33, R33, -R2.reuse ;  /* 0x8000000221217221 */ /* 0x100fe20000010000 */
[----:B---3--:R-:W-:Y:S01]  /*3b60*/  F2FP.BF16.PACK_AB R3, R139, R149 ;  /* 0x000000958b03723e */ /* 0x008fe200000010ff */
[--C-:B------:R-:W-:Y:S01]  /*3b70*/  FADD.FTZ R8, R8, -R2.reuse ;  /* 0x8000000208087221 */ /* 0x100fe20000010000 */
[----:B------:R-:W-:Y:S01]  /*3b80*/  F2FP.BF16.PACK_AB R23, R17, R16 ;  /* 0x000000101117723e */ /* 0x000fe200000010ff */
[--C-:B------:R-:W-:Y:S01]  /*3b90*/  FADD.FTZ R9, R9, -R2.reuse ;  /* 0x8000000209097221 */ /* 0x100fe20000010000 */
[----:B------:R-:W-:Y:S01]  /*3ba0*/  F2FP.BF16.PACK_AB R17, R146, R145 ;  /* 0x000000919211723e */ /* 0x000fe200000010ff */
[----:B------:R2:W-:Y:S01]  /*3bb0*/  STS [R237+0x800], R3 ;  /* 0x00080003ed007388 */ /* 0x0005e20000000800 */
[----:B------:R-:W-:Y:S01]  /*3bc0*/  FADD.FTZ R32, R32, -R2 ;  /* 0x8000000220207221 */ /* 0x000fe20000010000 */
[----:B------:R-:W-:Y:S01]  /*3bd0*/  F2FP.BF16.PACK_AB R16, R151, R148 ;  /* 0x000000949710723e */ /* 0x000fe200000010ff */
[----:B------:R-:W-:Y:S01]  /*3be0*/  FMUL.FTZ R133, R145, R18 ;  /* 0x0000001291857220 */ /* 0x000fe20000410000 */
[----:B------:R-:W-:Y:S01]  /*3bf0*/  STS [R236+0x13480], R26 ;  /* 0x0134801aec007388 */ /* 0x000fe20000000800 */
[----:B-1----:R-:W-:Y:S01]  /*3c00*/  F2FP.BF16.PACK_AB R2, R28, R29 ;  /* 0x0000001d1c02723e */ /* 0x002fe200000010ff */
[----:B------:R-:W1:Y:S01]  /*3c10*/  MUFU.EX2 R18, R147 ;  /* 0x0000009300127308 */ /* 0x000e620000000800 */
[----:B------:R-:W-:Y:S01]  /*3c20*/  FMUL.FTZ R5, R25, R5 ;  /* 0x0000000519057220 */ /* 0x000fe20000410000 */
[----:B------:R-:W-:Y:S01]  /*3c30*/  STS [R237+0x1000], R17 ;  /* 0x00100011ed007388 */ /* 0x000fe20000000800 */
[----:B------:R-:W-:Y:S01]  /*3c40*/  F2FP.BF16.PACK_AB R25, R141, R137 ;  /* 0x000000898d19723e */ /* 0x000fe200000010ff */
[----:B------:R-:W-:Y:S02]  /*3c50*/  FMUL.FTZ R132, R146, R19 ;  /* 0x0000001392847220 */ /* 0x000fe40000410000 */
[----:B------:R-:W-:Y:S01]  /*3c60*/  STS [R236+0x13c80], R6 ;  /* 0x013c8006ec007388 */ /* 0x000fe20000000800 */
[----:B------:R-:W-:Y:S01]  /*3c70*/  F2FP.BF16.PACK_AB R20, R5, R4 ;  /* 0x000000040514723e */ /* 0x000fe200000010ff */
[----:B------:R-:W-:Y:S01]  /*3c80*/  FMUL.FTZ R19, R161, R8 ;  /* 0x00000008a1137220 */ /* 0x000fe20000410000 */
[----:B------:R-:W-:Y:S01]  /*3c90*/  F2FP.BF16.PACK_AB R4, R144, R150 ;  /* 0x000000969004723e */ /* 0x000fe200000010ff */
[----:B------:R1:W-:Y:S01]  /*3ca0*/  STS [R237+0x1800], R2 ;  /* 0x00180002ed007388 */ /* 0x0003e20000000800 */
[----:B------:R-:W-:Y:S01]  /*3cb0*/  FMUL.FTZ R5, R162, R9 ;  /* 0x00000009a2057220 */ /* 0x000fe20000410000 */
[----:B------:R-:W-:Y:S01]  /*3cc0*/  F2FP.BF16.PACK_AB R13, R132, R133 ;  /* 0x00000085840d723e */ /* 0x000fe200000010ff */
[--C-:B----4-:R-:W-:Y:S01]  /*3cd0*/  FADD.FTZ R11, R11, -R0.reuse ;  /* 0x800000000b0b7221 */ /* 0x110fe20000010000 */
[----:B------:R-:W-:Y:S01]  /*3ce0*/  STS [R236+0x14480], R25 ;  /* 0x01448019ec007388 */ /* 0x000fe20000000800 */
[--C-:B------:R-:W-:Y:S01]  /*3cf0*/  FADD.FTZ R10, R10, -R0.reuse ;  /* 0x800000000a0a7221 */ /* 0x100fe20000010000 */
[----:B------:R-:W-:Y:S01]  /*3d00*/  F2FP.BF16.PACK_AB R5, R5, R19 ;  /* 0x000000130505723e */ /* 0x000fe200000010ff */
[--C-:B------:R-:W-:Y:S01]  /*3d10*/  FADD.FTZ R15, R15, -R0.reuse ;  /* 0x800000000f0f7221 */ /* 0x100fe20000010000 */
[----:B------:R-:W-:Y:S01]  /*3d20*/  STS [R237+0x2000], R16 ;  /* 0x00200010ed007388 */ /* 0x000fe20000000800 */
[----:B------:R-:W-:Y:S02]  /*3d30*/  FMUL.FTZ R10, R149, R10 ;  /* 0x0000000a950a7220 */ /* 0x000fe40000410000 */
[----:B--2---:R-:W-:Y:S01]  /*3d40*/  FMUL.FTZ R3, R139, R11 ;  /* 0x0000000b8b037220 */ /* 0x004fe20000410000 */
[----:B------:R-:W-:Y:S01]  /*3d50*/  STS [R236+0x14c80], R4 ;  /* 0x014c8004ec007388 */ /* 0x000fe20000000800 */
[--C-:B------:R-:W-:Y:S02]  /*3d60*/  FADD.FTZ R14, R14, -R0.reuse ;  /* 0x800000000e0e7221 */ /* 0x100fe40000010000 */
[----:B------:R-:W-:Y:S01]  /*3d70*/  FMUL.FTZ R30, R148, R30 ;  /* 0x0000001e941e7220 */ /* 0x000fe20000410000 */
[----:B------:R-:W-:Y:S01]  /*3d80*/  F2FP.BF16.PACK_AB R3, R3, R10 ;  /* 0x0000000a0303723e */ /* 0x000fe200000010ff */
[----:B------:R-:W-:Y:S02]  /*3d90*/  FMUL.FTZ R14, R29, R14 ;  /* 0x0000000e1d0e7220 */ /* 0x000fe40000410000 */
[----:B------:R-:W-:Y:S02]  /*3da0*/  FMUL.FTZ R31, R151, R31 ;  /* 0x0000001f971f7220 */ /* 0x000fe40000410000 */
[----:B------:R-:W-:Y:S02]  /*3db0*/  FMUL.FTZ R32, R150, R32 ;  /* 0x0000002096207220 */ /* 0x000fe40000410000 */
[----:B------:R-:W-:Y:S01]  /*3dc0*/  FMUL.FTZ R8, R144, R33 ;  /* 0x0000002190087220 */ /* 0x000fe20000410000 */
[----:B------:R-:W-:Y:S01]  /*3dd0*/  F2FP.BF16.PACK_AB R9, R31, R30 ;  /* 0x0000001e1f09723e */ /* 0x000fe200000010ff */
[--C-:B------:R-:W-:Y:S01]  /*3de0*/  FADD.FTZ R35, R35, -R0.reuse ;  /* 0x8000000023237221 */ /* 0x100fe20000010000 */
[----:B-1----:R-:W-:Y:S01]  /*3df0*/  F2FP.BF16.PACK_AB R2, R204, R18 ;  /* 0x00000012cc02723e */ /* 0x002fe200000010ff */
[----:B------:R-:W-:Y:S01]  /*3e00*/  FADD.FTZ R34, R34, -R0 ;  /* 0x8000000022227221 */ /* 0x000fe20000010000 */
[----:B------:R-:W-:Y:S01]  /*3e10*/  F2FP.BF16.PACK_AB R8, R8, R32 ;  /* 0x000000200808723e */ /* 0x000fe200000010ff */
[----:B------:R-:W-:Y:S02]  /*3e20*/  FMUL.FTZ R0, R204, R35 ;  /* 0x00000023cc007220 */ /* 0x000fe40000410000 */
[----:B------:R1:W-:Y:S01]  /*3e30*/  STS [R237+0x2800], R2 ;  /* 0x00280002ed007388 */ /* 0x0003e20000000800 */
[----:B------:R-:W-:Y:S03]  /*3e40*/  FMUL.FTZ R34, R18, R34 ;  /* 0x0000002212227220 */ /* 0x000fe60000410000 */
[----:B------:R-:W-:Y:S02]  /*3e50*/  BAR.SYNC.DEFER_BLOCKING 0x0 ;  /* 0x0000000000007b1d */ /* 0x000fe40000010000 */
[----:B------:R-:W-:Y:S01]  /*3e60*/  F2FP.BF16.PACK_AB R0, R0, R34 ;  /* 0x000000220000723e */ /* 0x000fe200000010ff */
[----:B-1----:R-:W-:Y:S05]  /*3e70*/  FMUL.FTZ R2, R28, R15 ;  /* 0x0000000f1c027220 */ /* 0x002fea0000410000 */
[----:B------:R-:W-:Y:S01]  /*3e80*/  STS [R236+0x15480], R20 ;  /* 0x01548014ec007388 */ /* 0x000fe20000000800 */
[----:B------:R-:W-:Y:S03]  /*3e90*/  F2FP.BF16.PACK_AB R2, R2, R14 ;  /* 0x0000000e0202723e */ /* 0x000fe600000010ff */
        /* <DEDUP_REMOVED lines=89> */
[----:B-12-4-:R-:W-:Y:S01]  /*4430*/  SHF.R.S32.HI R0, RZ, 0x1f, R235 ;  /* 0x0000001fff007819 */ /* 0x016fe200000114eb */
[----:B------:R-:W2:Y:S01]  /*4440*/  LDL.64 R10, [R1] ;  /* 0x00000000010a7983 */ /* 0x000ea20000100a00 */
[----:B------:R-:W-:Y:S01]  /*4450*/  LOP3.LUT P6, RZ, R249, 0x1, RZ, 0xc0, !PT ;  /* 0x00000001f9ff7812 */ /* 0x000fe200078cc0ff */
[----:B------:R-:W-:Y:S02]  /*4460*/  IMAD.MOV.U32 R6, RZ, RZ, c[0x0][0x208] ;  /* 0x00008200ff067624 */ /* 0x000fe400078e00ff */
[----:B------:R-:W1:Y:S01]  /*4470*/  S2R R239, SR_TID.X ;  /* 0x0000000000ef7919 */ /* 0x000e620000002100 */
[----:B------:R-:W-:Y:S02]  /*4480*/  IMAD R0, R0, c[0x0][0x208], RZ ;  /* 0x0000820000007a24 */ /* 0x000fe400078e02ff */
[----:B------:R-:W-:Y:S02]  /*4490*/  IMAD.MOV.U32 R7, RZ, RZ, 0x6 ;  /* 0x00000006ff077424 */ /* 0x000fe400078e00ff */
[C---:B------:R-:W-:Y:S03]  /*44a0*/  IMAD.WIDE.U32 R4, R235.reuse, c[0x0][0x208], RZ ;  /* 0x00008200eb047a25 */ /* 0x040fe600078e00ff */
[----:B------:R-:W-:Y:S01]  /*44b0*/  SHF.L.U64.HI R7, R6, R7, c[0x0][0x20c] ;  /* 0x0000830006077619 */ /* 0x000fe20000010207 */
[----:B------:R-:W-:Y:S01]  /*44c0*/  IMAD R0, R235, c[0x0][0x20c], R0 ;  /* 0x00008300eb007a24 */ /* 0x000fe200078e0200 */
[----:B------:R-:W-:Y:S01]  /*44d0*/  LEA R2, P1, R4, R244, 0x7 ;  /* 0x000000f404027211 */ /* 0x000fe200078238ff */
[----:B------:R-:W-:Y:S02]  /*44e0*/  IMAD.SHL.U32 R6, R6, 0x40, RZ ;  /* 0x0000004006067824 */ /* 0x000fe400078e00ff */
[----:B------:R-:W-:Y:S02]  /*44f0*/  IMAD.IADD R0, R5, 0x1, R0 ;  /* 0x0000000105007824 */ /* 0x000fe400078e0200 */
[----:B------:R-:W-:Y:S03]  /*4500*/  IMAD.SHL.U32 R8, R235, 0x40, RZ ;  /* 0x00000040eb087824 */ /* 0x000fe600078e00ff */
[----:B------:R-:W-:Y:S02]  /*4510*/  LEA.HI.X R3, R4, R245, R0, 0x7, P1 ;  /* 0x000000f504037211 */ /* 0x000fe400008f3c00 */
[----:B------:R-:W-:Y:S02]  /*4520*/  IADD3 R4, P5, P1, R6, 0x80, R2 ;  /* 0x0000008006047810 */ /* 0x000fe400079be002 */
[----:B------:R-:W-:Y:S02]  /*4530*/  IADD3 R0, -R251, R248, -R8 ;  /* 0x000000f8fb007210 */ /* 0x000fe40007ffe908 */
[C-C-:B------:R-:W-:Y:S02]  /*4540*/  IADD3.X R5, R7.reuse, RZ, R3.reuse, P5, P1 ;  /* 0x000000ff07057210 */ /* 0x140fe40002fe2403 */
[----:B------:R-:W-:Y:S02]  /*4550*/  ISETP.LT.OR P5, PT, R0, 0x1, !P6 ;  /* 0x000000010000780c */ /* 0x000fe400077a1670 */
[----:B------:R-:W-:Y:S02]  /*4560*/  IADD3 R6, P1, R6, R2, RZ ;  /* 0x0000000206067210 */ /* 0x000fe40007f3e0ff */
[C---:B------:R-:W-:Y:S03]  /*4570*/  ISETP.LT.OR P6, PT, R0.reuse, 0x21, !P6 ;  /* 0x000000210000780c */ /* 0x040fe600077c1670 */
[----:B------:R-:W-:Y:S01]  /*4580*/  IMAD.X R7, R7, 0x1, R3, P1 ;  /* 0x0000000107077824 */ /* 0x000fe200008e0603 */
[----:B------:R-:W-:Y:S05]  /*4590*/  LOP3.LUT P1, RZ, R249, 0x2, RZ, 0xc0, !PT ;  /* 0x00000002f9ff7812 */ /* 0x000fea000782c0ff */
[----:B------:R-:W-:Y:S01]  /*45a0*/  @!PT LDS RZ, [RZ] ;  /* 0x00000000fffff984 */ /* 0x000fe20000000800 */
[----:B------:R-:W-:Y:S01]  /*45b0*/  @!PT LDS RZ, [RZ] ;  /* 0x00000000fffff984 */ /* 0x000fe20000000800 */
[----:B------:R-:W-:Y:S01]  /*45c0*/  @!PT LDS RZ, [RZ] ;  /* 0x00000000fffff984 */ /* 0x000fe20000000800 */
[----:B------:R3:W-:Y:S01]  /*45d0*/  LDGSTS.E.BYPASS.LTC128B.128 [R240+0xe080], [R2.64], !P5 ;  /* 0x0e08000002f07fae */ /* 0x0007e2000e901d44 */
[C---:B------:R-:W-:Y:S02]  /*45e0*/  ISETP.LT.OR P5, PT, R0.reuse, 0x1, !P1 ;  /* 0x000000010000780c */ /* 0x040fe40004fa1670 */
[----:B------:R-:W-:Y:S11]  /*45f0*/  ISETP.LT.OR P1, PT, R0, 0x21, !P1 ;  /* 0x000000210000780c */ /* 0x000ff60004f21670 */
[----:B------:R3:W-:Y:S04]  /*4600*/  LDGSTS.E.BYPASS.LTC128B.128 [R240+0x10080], [R2.64+0x80], !P5 ;  /* 0x1008008002f07fae */ /* 0x0007e8000e901d44 */
[----:B------:R3:W-:Y:S04]  /*4610*/  LDGSTS.E.BYPASS.LTC128B.128 [R240+0xf080], [R6.64], !P6 ;  /* 0x0f08000006f07fae */ /* 0x0007e8000f101d44 */
[----:B------:R3:W-:Y:S01]  /*4620*/  LDGSTS.E.BYPASS.LTC128B.128 [R240+0x11080], [R4.64], !P1 ;  /* 0x1108000004f07fae */ /* 0x0007e2000c901d44 */
[----:B-1----:R-:W-:Y:S02]  /*4630*/  @!P2 IMAD.SHL.U32 R0, R239, 0x10, RZ ;  /* 0x00000010ef00a824 */ /* 0x002fe400078e00ff */
[----:B--2---:R-:W-:Y:S05]  /*4640*/  @!P2 IMAD.WIDE R8, R8, 0x4, R10 ;  /* 0x000000040808a825 */ /* 0x004fea00078e020a */
[----:B------:R3:W-:Y:S02]  /*4650*/  @!P2 LDGSTS.E.BYPASS.LTC128B.128 [R0+0x12280], [R8.64] ;  /* 0x122800000800afae */ /* 0x0007e4000b901d44 */
.L_x_89:
[-C--:B-1234-:R-:W-:Y:S01]  /*4660*/  HMMA.16816.F32.BF16 R4, R32, R16.reuse, RZ ;  /* 0x000000102004723c */ /* 0x09efe200000418ff */
[----:B------:R-:W2:Y:S02]  /*4670*/  LDL.64 R2, [R1+0x10] ;  /* 0x0000100001027983 */ /* 0x000ea40000100a00 */
[----:B------:R-:W-:Y:S01]  /*4680*/  ISETP.GE.AND P6, PT, R218, 0x1, PT ;  /* 0x00000001da00780c */ /* 0x000fe20003fc6270 */
[----:B------:R-:W-:Y:S01]  /*4690*/  IMAD.SHL.U32 R0, R243, 0x2000, RZ ;  /* 0x00002000f3007824 */ /* 0x000fe200078e00ff */
[----:B------:R-:W-:Y:S01]  /*46a0*/  LDSM.16.M88.4 R140, [R222+0x1800] ;  /* 0x00180000de8c783b */ /* 0x000fe20000000200 */
[----:B------:R-:W-:Y:S02]  /*46b0*/  ISETP.GE.AND P5, PT, R241, 0x1, PT ;  /* 0x00000001f100780c */ /* 0x000fe40003fa6270 */
[C---:B------:R-:W-:Y:S01]  /*46c0*/  HMMA.16816.F32.BF16 R8, R132.reuse, R16, RZ ;  /* 0x000000108408723c */ /* 0x040fe200000418ff */
[----:B------:R-:W-:Y:S04]  /*46d0*/  LDSM.16.MT88.4 R144, [R217+0x4080] ;  /* 0x00408000d990783b */ /* 0x000fe80000004200 */
[----:B------:R-:W-:Y:S03]  /*46e0*/  LDSM.16.M88.4 R148, [R224+0x1000] ;  /* 0x00100000e094783b */ /* 0x000fe60000000200 */
[-C--:B------:R-:W-:Y:S01]  /*46f0*/  HMMA.16816.F32.BF16 R12, R132, R18.reuse, RZ ;  /* 0x00000012840c723c */ /* 0x080fe200000418ff */
[----:B------:R-:W0:Y:S07]  /*4700*/  LDGDEPBAR ;  /* 0x00000000000079af */ /* 0x000e2e0000000000 */
[C---:B------:R-:W-:Y:S08]  /*4710*/  HMMA.16816.F32.BF16 R16, R32.reuse, R18, RZ ;  /* 0x000000122010723c */ /* 0x040ff000000418ff */
[-C--:B------:R-:W-:Y:S08]  /*4720*/  HMMA.16816.F32.BF16 R20, R32, R136.reuse, RZ ;  /* 0x000000882014723c */ /* 0x080ff000000418ff */
[C---:B------:R-:W-:Y:S08]  /*4730*/  HMMA.16816.F32.BF16 R24, R132.reuse, R136, RZ ;  /* 0x000000888418723c */ /* 0x040ff000000418ff */
[-C--:B------:R-:W-:Y:S01]  /*4740*/  HMMA.16816.F32.BF16 R28, R132, R138.reuse, RZ ;  /* 0x0000008a841c723c */ /* 0x080fe200000418ff */
[----:B------:R-:W-:Y:S07]  /*4750*/  LDSM.16.M88.4 R132, [R222+0x1000] ;  /* 0x00100000de84783b */ /* 0x000fee0000000200 */
[----:B------:R-:W-:Y:S01]  /*4760*/  HMMA.16816.F32.BF16 R32, R32, R138, RZ ;  /* 0x0000008a2020723c */ /* 0x000fe200000418ff */
[----:B------:R-:W1:Y:S07]  /*4770*/  LDSM.16.MT88.4 R136, [R217+0x1080] ;  /* 0x00108000d988783b */ /* 0x000e6e0000004200 */
[-C--:B------:R-:W-:Y:S08]  /*4780*/  HMMA.16816.F32.BF16 R4, R160, R204.reuse, R4 ;  /* 0x000000cca004723c */ /* 0x080ff00000041804 */
[C---:B------:R-:W-:Y:S08]  /*4790*/  HMMA.16816.F32.BF16 R8, R208.reuse, R204, R8 ;  /* 0x000000ccd008723c */ /* 0x040ff00000041808 */
[-C--:B------:R-:W-:Y:S08]  /*47a0*/  HMMA.16816.F32.BF16 R12, R208, R206.reuse, R12 ;  /* 0x000000ced00c723c */ /* 0x080ff0000004180c */
[C---:B------:R-:W-:Y:S01]  /*47b0*/  HMMA.16816.F32.BF16 R16, R160.reuse, R206, R16 ;  /* 0x000000cea010723c */ /* 0x040fe20000041810 */
[----:B------:R-:W-:Y:S07]  /*47c0*/  LDSM.16.M88.4 R204, [R224+0x1800] ;  /* 0x00180000e0cc783b */ /* 0x000fee0000000200 */
[-C--:B------:R-:W-:Y:S08]  /*47d0*/  HMMA.16816.F32.BF16 R20, R160, R212.reuse, R20 ;  /* 0x000000d4a014723c */ /* 0x080ff00000041814 */
[C---:B------:R-:W-:Y:S08]  /*47e0*/  HMMA.16816.F32.BF16 R24, R208.reuse, R212, R24 ;  /* 0x000000d4d018723c */ /* 0x040ff00000041818 */
[-C--:B------:R-:W-:Y:S08]  /*47f0*/  HMMA.16816.F32.BF16 R28, R208, R214.reuse, R28 ;  /* 0x000000d6d01c723c */ /* 0x080ff0000004181c */
[----:B------:R-:W-:Y:S01]  /*4800*/  HMMA.16816.F32.BF16 R32, R160, R214, R32 ;  /* 0x000000d6a020723c */ /* 0x000fe20000041820 */
[----:B------:R-:W3:Y:S07]  /*4810*/  LDSM.16.MT88.4 R160, [R217+0x1880] ;  /* 0x00188000d9a0783b */ /* 0x000eee0000004200 */
[-C--:B-1----:R-:W-:Y:S08]  /*4820*/  HMMA.16816.F32.BF16 R4, R132, R136.reuse, R4 ;  /* 0x000000888404723c */ /* 0x082ff00000041804 */
[C---:B------:R-:W-:Y:S08]  /*4830*/  HMMA.16816.F32.BF16 R8, R140.reuse, R136, R8 ;  /* 0x000000888c08723c */ /* 0x040ff00000041808 */
[-C--:B------:R-:W-:Y:S08]  /*4840*/  HMMA.16816.F32.BF16 R12, R140, R138.reuse, R12 ;  /* 0x0000008a8c0c723c */ /* 0x080ff0000004180c */
[C---:B------:R-:W-:Y:S01]  /*4850*/  HMMA.16816.F32.BF16 R16, R132.reuse, R138, R16 ;  /* 0x0000008a8410723c */ /* 0x040fe20000041810 */
[----:B------:R-:W1:Y:S07]  /*4860*/  LDSM.16.MT88.4 R136, [R217+0x4880] ;  /* 0x00488000d988783b */ /* 0x000e6e0000004200 */
[-C--:B------:R-:W-:Y:S08]  /*4870*/  HMMA.16816.F32.BF16 R20, R132, R144.reuse, R20 ;  /* 0x000000908414723c */ /* 0x080ff00000041814 */
[C---:B------:R-:W-:Y:S08]  /*4880*/  HMMA.16816.F32.BF16 R24, R140.reuse, R144, R24 ;  /* 0x000000908c18723c */ /* 0x040ff00000041818 */
[-C--:B------:R-:W-:Y:S01]  /*4890*/  HMMA.16816.F32.BF16 R28, R140, R146.reuse, R28 ;  /* 0x000000928c1c723c */ /* 0x080fe2000004181c */
[----:B------:R-:W-:Y:S07]  /*48a0*/  LDSM.16.MT88.4 R140, [R217+0x2080] ;  /* 0x00208000d98c783b */ /* 0x000fee0000004200 */
[----:B------:R-:W-:Y:S01]  /*48b0*/  HMMA.16816.F32.BF16 R32, R132, R146, R32 ;  /* 0x000000928420723c */ /* 0x000fe20000041820 */
[----:B------:R-:W4:Y:S04]  /*48c0*/  LDSM.16.M88.4 R132, [R222+0x2000] ;  /* 0x00200000de84783b */ /* 0x000f280000000200 */
[----:B------:R-:W5:Y:S03]  /*48d0*/  LDSM.16.M88.4 R144, [R222+0x2800] ;  /* 0x00280000de90783b */ /* 0x000f660000000200 */
[-C--:B---3--:R-:W-:Y:S08]  /*48e0*/  HMMA.16816.F32.BF16 R4, R148, R160.reuse, R4 ;  /* 0x000000a09404723c */ /* 0x088ff00000041804 */
[C---:B------:R-:W-:Y:S08]  /*48f0*/  HMMA.16816.F32.BF16 R8, R204.reuse, R160, R8 ;  /* 0x000000a0cc08723c */ /* 0x040ff00000041808 */
[-C--:B------:R-:W-:Y:S08]  /*4900*/  HMMA.16816.F32.BF16 R12, R204, R162.reuse, R12 ;  /* 0x000000a2cc0c723c */ /* 0x080ff0000004180c */
[C---:B------:R-:W-:Y:S01]  /*4910*/  HMMA.16816.F32.BF16 R16, R148.reuse, R162, R16 ;  /* 0x000000a29410723c */ /* 0x040fe20000041810 */
[----:B------:R-:W3:Y:S07]  /*4920*/  LDSM.16.MT88.4 R160, [R217+0x5080] ;  /* 0x00508000d9a0783b */ /* 0x000eee0000004200 */
[-C--:B-1----:R-:W-:Y:S08]  /*4930*/  HMMA.16816.F32.BF16 R20, R148, R136.reuse, R20 ;  /* 0x000000889414723c */ /* 0x082ff00000041814 */
[C---:B------:R-:W-:Y:S08]  /*4940*/  HMMA.16816.F32.BF16 R24, R204.reuse, R136, R24 ;  /* 0x00000088cc18723c */ /* 0x040ff00000041818 */
[-C--:B------:R-:W-:Y:S01]  /*4950*/  HMMA.16816.F32.BF16 R28, R204, R138.reuse, R28 ;  /* 0x0000008acc1c723c */ /* 0x080fe2000004181c */
[----:B------:R-:W-:Y:S07]  /*4960*/  LDSM.16.MT88.4 R204, [R217+0x5880] ;  /* 0x00588000d9cc783b */ /* 0x000fee0000004200 */
[----:B------:R-:W-:Y:S01]  /*4970*/  HMMA.16816.F32.BF16 R32, R148, R138, R32 ;  /* 0x0000008a9420723c */ /* 0x000fe20000041820 */
[----:B------:R-:W-:Y:S04]  /*4980*/  LDSM.16.M88.4 R136, [R224+0x2000] ;  /* 0x00200000e088783b */ /* 0x000fe80000000200 */
[----:B------:R-:W-:Y:S03]  /*4990*/  LDSM.16.M88.4 R148, [R224+0x2800] ;  /* 0x00280000e094783b */ /* 0x000fe60000000200 */
[-C--:B----4-:R-:W-:Y:S08]  /*49a0*/  HMMA.16816.F32.BF16 R4, R132, R140.reuse, R4 ;  /* 0x0000008c8404723c */ /* 0x090ff00000041804 */
[C---:B-----5:R-:W-:Y:S08]  /*49b0*/  HMMA.16816.F32.BF16 R8, R144.reuse, R140, R8 ;  /* 0x0000008c9008723c */ /* 0x060ff00000041808 */
[-C--:B------:R-:W-:Y:S08]  /*49c0*/  HMMA.16816.F32.BF16 R12, R144, R142.reuse, R12 ;  /* 0x0000008e900c723c */ /* 0x080ff0000004180c */
[C---:B------:R-:W-:Y:S01]  /*49d0*/  HMMA.16816.F32.BF16 R16, R132.reuse, R142, R16 ;  /* 0x0000008e8410723c */ /* 0x040fe20000041810 */
[----:B------:R-:W1:Y:S07]  /*49e0*/  LDSM.16.MT88.4 R140, [R217+0x2880] ;  /* 0x00288000d98c783b */ /* 0x000e6e0000004200 */
[-C--:B---3--:R-:W-:Y:S08]  /*49f0*/  HMMA.16816.F32.BF16 R20, R132, R160.reuse, R20 ;  /* 0x000000a08414723c */ /* 0x088ff00000041814 */
[C---:B------:R-:W-:Y:S04]  /*4a00*/  HMMA.16816.F32.BF16 R24, R144.reuse, R160, R24 ;  /* 0x000000a09018723c */ /* 0x040fe80000041818 */
[C---:B--2---:R-:W-:Y:S04]  /*4a10*/  IADD3 R3, P1, R0.reuse, R2, RZ ;  /* 0x0000000200037210 */ /* 0x044fe80007f3e0ff */
[-C--:B------:R-:W-:Y:S04]  /*4a20*/  HMMA.16816.F32.BF16 R28, R144, R162.reuse, R28 ;  /* 0x000000a2901c723c */ /* 0x080fe8000004181c */
[----:B------:R-:W-:Y:S02]  /*4a30*/  LEA.HI.X.SX32 R0, R0, R252, 0x1, P1 ;  /* 0x000000fc00007211 */ /* 0x000fe400008f0eff */
[C---:B------:R-:W-:Y:S02]  /*4a40*/  LEA R2, P1, R3.reuse, c[0x0][0x220], 0x2 ;  /* 0x0000880003027a11 */ /* 0x040fe400078210ff */
[----:B------:R-:W-:Y:S01]  /*4a50*/  HMMA.16816.F32.BF16 R32, R132, R162, R32 ;  /* 0x000000a28420723c */ /* 0x000fe20000041820 */
[----:B------:R-:W-:Y:S03]  /*4a60*/  LDSM.16.MT88.4 R132, [R216+0x17880] ;  /* 0x01788000d884783b */ /* 0x000fe60000004200 */
[----:B------:R-:W-:Y:S01]  /*4a70*/  LEA.HI.X R3, R3, c[0x0][0x224], R0, 0x2, P1 ;  /* 0x0000890003037a11 */ /* 0x000fe200008f1400 */
[C---:B------:R-:W-:Y:S01]  /*4a80*/  IMAD R0, R218.reuse, 0x2000, R231 ;  /* 0x00002000da007824 */ /* 0x040fe200078e02e7 */
[----:B------:R-:W-:Y:S02]  /*4a90*/  ISETP.GE.AND P1, PT, R235, R250, PT ;  /* 0x000000faeb00720c */ /* 0x000fe40003f26270 */
[----:B------:R-:W-:Y:S01]  /*4aa0*/  IADD3 R218, R218, 0x1, RZ ;  /* 0x00000001dada7810 */ /* 0x000fe20007ffe0ff */
[-C--:B-1----:R-:W-:Y:S05]  /*4ab0*/  HMMA.16816.F32.BF16 R4, R136, R140.reuse, R4 ;  /* 0x0000008c8804723c */ /* 0x082fea0000041804 */
[----:B------:R-:W-:Y:S01]  /*4ac0*/  IMAD.SHL.U32 R0, R0, 0x2, RZ ;  /* 0x0000000200007824 */ /* 0x000fe200078e00ff */
[----:B------:R-:W-:Y:S02]  /*4ad0*/  SEL R218, R218, RZ, !P6 ;  /* 0x000000ffdada7207 */ /* 0x000fe40007000000 */
[C---:B------:R-:W-:Y:S08]  /*4ae0*/  HMMA.16816.F32.BF16 R8, R148.reuse, R140, R8 ;  /* 0x0000008c9408723c */ /* 0x040ff00000041808 */
        /* <DEDUP_REMOVED lines=12> */
[----:B------:R-:W-:Y:S01]  /*4bb0*/  RED.E.ADD.F32.FTZ.RN.STRONG.GPU [R2.64+0x1c00], R11 ;  /* 0x001c000b0200798e */ /* 0x000fe2000c10e784 */
[----:B------:R-:W-:Y:S03]  /*4bc0*/  IMAD.MOV.U32 R205, RZ, RZ, R235 ;  /* 0x000000ffffcd7224 */ /* 0x000fe600078e00eb */
        /* <DEDUP_REMOVED lines=15> */
[----:B------:R-:W-:Y:S04]  /*4cc0*/  LDSM.16.MT88.4 R140, [R216+0x18080] ;  /* 0x01808000d88c783b */ /* 0x000fe80000004200 */
[----:B------:R-:W-:Y:S01]  /*4cd0*/  RED.E.ADD.F32.FTZ.RN.STRONG.GPU [R2.64+0x4400], R21 ;  /* 0x004400150200798e */ /* 0x000fe2000c10e784 */
[-C--:B-1----:R-:W-:Y:S03]  /*4ce0*/  HMMA.16816.F32.BF16 R84, R4, R8.reuse, R84 ;  /* 0x000000080454723c */ /* 0x082fe60000041854 */
[----:B------:R-:W-:Y:S04]  /*4cf0*/  RED.E.ADD.F32.FTZ.RN.STRONG.GPU [R2.64+0x4800], R22 ;  /* 0x004800160200798e */ /* 0x000fe8000c10e784 */
[----:B------:R-:W-:Y:S04]  /*4d00*/  RED.E.ADD.F32.FTZ.RN.STRONG.GPU [R2.64+0x4c00], R23 ;  /* 0x004c00170200798e */ /* 0x000fe8000c10e784 */
[----:B------:R-:W1:Y:S04]  /*4d10*/  LDSM.16.MT88.4 R20, [R0+0x8080] ;  /* 0x008080000014783b */ /* 0x000e680000004200 */
[----:B------:R-:W-:Y:S01]  /*4d20*/  RED.E.ADD.F32.FTZ.RN.STRONG.GPU [R2.64+0x5000], R24 ;  /* 0x005000180200798e */ /* 0x000fe2000c10e784 */
[-C--:B--2---:R-:W-:Y:S03]  /*4d30*/  HMMA.16816.F32.BF16 R88, R12, R8.reuse, R88 ;  /* 0x000000080c58723c */ /* 0x084fe60000041858 */
[----:B------:R-:W-:Y:S04]  /*4d40*/  RED.E.ADD.F32.FTZ.RN.STRONG.GPU [R2.64+0x5400], R25 ;  /* 0x005400190200798e */ /* 0x000fe8000c10e784 */
[----:B------:R-:W-:Y:S01]  /*4d50*/  RED.E.ADD.F32.FTZ.RN.STRONG.GPU [R2.64+0x5800], R26 ;  /* 0x0058001a0200798e */ /* 0x000fe2000c10e784 */
[C---:B---3--:R-:W-:Y:S03]  /*4d60*/  HMMA.16816.F32.BF16 R92, R16.reuse, R8, R92 ;  /* 0x00000008105c723c */ /* 0x048fe6000004185c */
[----:B------:R-:W-:Y:S04]  /*4d70*/  RED.E.ADD.F32.FTZ.RN.STRONG.GPU [R2.64+0x5c00], R27 ;  /* 0x005c001b0200798e */ /* 0x000fe8000c10e784 */
[----:B------:R-:W-:Y:S01]  /*4d80*/  LDSM.16.MT88.4 R24, [R216+0x15880] ;  /* 0x01588000d818783b */ /* 0x000fe20000004200 */
[-C--:B------:R-:W-:Y:S03]  /*4d90*/  HMMA.16816.F32.BF16 R96, R16, R10.reuse, R96 ;  /* 0x0000000a1060723c */ /* 0x080fe60000041860 */
[----:B------:R-:W-:Y:S04]  /*4da0*/  RED.E.ADD.F32.FTZ.RN.STRONG.GPU [R2.64+0x6000], R32 ;  /* 0x006000200200798e */ /* 0x000fe8000c10e784 */
[----:B------:R-:W-:Y:S01]  /*4db0*/  RED.E.ADD.F32.FTZ.RN.STRONG.GPU [R2.64+0x6400], R33 ;  /* 0x006400210200798e */ /* 0x000fe2000c10e784 */
[-C--:B------:R-:W-:Y:S03]  /*4dc0*/  HMMA.16816.F32.BF16 R100, R12, R10.reuse, R100 ;  /* 0x0000000a0c64723c */ /* 0x080fe60000041864 */
[----:B------:R-:W-:Y:S04]  /*4dd0*/  RED.E.ADD.F32.FTZ.RN.STRONG.GPU [R2.64+0x6800], R34 ;  /* 0x006800220200798e */ /* 0x000fe8000c10e784 */
[----:B------:R-:W-:Y:S01]  /*4de0*/  RED.E.ADD.F32.FTZ.RN.STRONG.GPU [R2.64+0x6c00], R35 ;  /* 0x006c00230200798e */ /* 0x000fe2000c10e784 */
        /* <DEDUP_REMOVED lines=10> */
[----:B------:R-:W-:Y:S05]  /*4e90*/  LDSM.16.MT88.4 R8, [R0+0x7080] ;  /* 0x007080000008783b */ /* 0x000fea0000004200 */
        /* <DEDUP_REMOVED lines=22> */
[----:B------:R4:W5:Y:S07]  /*5000*/  LDSM.16.MT88.4 R24, [R0+0x9880] ;  /* 0x009880000018783b */ /* 0x00096e0000004200 */
[-C--:B--2---:R-:W-:Y:S08]  /*5010*/  HMMA.16816.F32.BF16 R84, R4, R8.reuse, R84 ;  /* 0x000000080454723c */ /* 0x084ff00000041854 */
[-C--:B------:R-:W-:Y:S08]  /*5020*/  HMMA.16816.F32.BF16 R88, R12, R8.reuse, R88 ;  /* 0x000000080c58723c */ /* 0x080ff00000041858 */
[C---:B------:R-:W-:Y:S04]  /*5030*/  HMMA.16816.F32.BF16 R92, R16.reuse, R8, R92 ;  /* 0x00000008105c723c */ /* 0x040fe8000004185c */
[----:B----4-:R-:W-:Y:S04]  /*5040*/  IADD3 R0, R241, 0x1, RZ ;  /* 0x00000001f1007810 */ /* 0x010fe80007ffe0ff */
[-C--:B------:R-:W-:Y:S04]  /*5050*/  HMMA.16816.F32.BF16 R96, R16, R10.reuse, R96 ;  /* 0x0000000a1060723c */ /* 0x080fe80000041860 */
[----:B------:R-:W-:Y:S04]  /*5060*/  SEL R241, R0, RZ, !P5 ;  /* 0x000000ff00f17207 */ /* 0x000fe80006800000 */
        /* <DEDUP_REMOVED lines=14> */
[-C--:B-----5:R-:W-:Y:S08]  /*5150*/  HMMA.16816.F32.BF16 R108, R28, R24.reuse, R108 ;  /* 0x000000181c6c723c */ /* 0x0a0ff0000004186c */
[-C--:B------:R-:W-:Y:S08]  /*5160*/  HMMA.16816.F32.BF16 R112, R132, R24.reuse, R112 ;  /* 0x000000188470723c */ /* 0x080ff00000041870 */
[C---:B------:R-:W-:Y:S08]  /*5170*/  HMMA.16816.F32.BF16 R116, R140.reuse, R24, R116 ;  /* 0x000000188c74723c */ /* 0x040ff00000041874 */
[-C--:B------:R-:W-:Y:S08]  /*5180*/  HMMA.16816.F32.BF16 R120, R140, R26.reuse, R120 ;  /* 0x0000001a8c78723c */ /* 0x080ff00000041878 */
[-C--:B------:R-:W-:Y:S08]  /*5190*/  HMMA.16816.F32.BF16 R124, R132, R26.reuse, R124 ;  /* 0x0000001a847c723c */ /* 0x080ff0000004187c */
[----:B------:R-:W-:Y:S01]  /*51a0*/  HMMA.16816.F32.BF16 R128, R28, R26, R128 ;  /* 0x0000001a1c80723c */ /* 0x000fe20000041880 */
[----:B------:R-:W-:-:S07]  /*51b0*/  @!P1 BRA `(.L_x_90) ;  /* 0xffffd41000009947 */ /* 0x000fce000383ffff */
[----:B------:R-:W-:Y:S01]  /*51c0*/  FMUL.FTZ R84, R84, c[0x0][0x298] ;  /* 0x0000a60054547a20 */ /* 0x000fe20000410000 */
[----:B------:R-:W-:Y:S01]  /*51d0*/  PLOP3.LUT P1, PT, PT, PT, PT, 0x8, 0x0 ;  /* 0x000000000000781c */ /* 0x000fe20003f2e170 */
        /* <DEDUP_REMOVED lines=47> */
.L_x_87:
[----:B------:R-:W-:Y:S05]  /*54d0*/  @P1 BRA `(.L_x_91) ;  /* 0x0000184000001947 */ /* 0x000fea0003800000 */
[----:B------:R-:W2:Y:S01]  /*54e0*/  LDL R85, [R1+0x18] ;  /* 0x0000180001557983 */ /* 0x000ea20000100800 */
[----:B------:R-:W-:Y:S02]  /*54f0*/  F2FP.BF16.PACK_AB R36, R37, R36 ;  /* 0x000000242524723e */ /* 0x000fe400000010ff */
[----:B------:R-:W-:Y:S01]  /*5500*/  F2FP.BF16.PACK_AB R38, R39, R38 ;  /* 0x000000262726723e */ /* 0x000fe200000010ff */
[----:B------:R-:W3:Y:S01]  /*5510*/  S2R R28, SR_TID.X ;  /* 0x00000000001c7919 */ /* 0x000ee20000002100 */
[----:B------:R-:W-:-:S02]  /*5520*/  F2FP.BF16.PACK_AB R56, R57, R56 ;  /* 0x000000383938723e */ /* 0x000fc400000010ff */
[----:B------:R-:W-:Y:S02]  /*5530*/  F2FP.BF16.PACK_AB R58, R59, R58 ;  /* 0x0000003a3b3a723e */ /* 0x000fe400000010ff */
[----:B------:R-:W-:Y:S02]  /*5540*/  F2FP.BF16.PACK_AB R40, R41, R40 ;  /* 0x000000282928723e */ /* 0x000fe400000010ff */
[----:B------:R-:W-:Y:S02]  /*5550*/  F2FP.BF16.PACK_AB R42, R43, R42 ;  /* 0x0000002a2b2a723e */ /* 0x000fe400000010ff */
[----:B------:R-:W-:Y:S02]  /*5560*/  F2FP.BF16.PACK_AB R52, R53, R52 ;  /* 0x000000343534723e */ /* 0x000fe400000010ff */
[----:B------:R-:W-:Y:S02]  /*5570*/  F2FP.BF16.PACK_AB R54, R55, R54 ;  /* 0x000000363736723e */ /* 0x000fe400000010ff */
[----:B------:R-:W-:-:S02]  /*5580*/  F2FP.BF16.PACK_AB R44, R45, R44 ;  /* 0x0000002c2d2c723e */ /* 0x000fc400000010ff */
[----:B------:R-:W-:Y:S02]  /*5590*/  F2FP.BF16.PACK_AB R46, R47, R46 ;  /* 0x0000002e2f2e723e */ /* 0x000fe400000010ff */
[----:B------:R-:W-:Y:S02]  /*55a0*/  F2FP.BF16.PACK_AB R48, R49, R48 ;  /* 0x000000303130723e */ /* 0x000fe400000010ff */
[----:B------:R-:W-:Y:S02]  /*55b0*/  F2FP.BF16.PACK_AB R50, R51, R50 ;  /* 0x000000323332723e */ /* 0x000fe400000010ff */
[----:B------:R-:W-:Y:S02]  /*55c0*/  F2FP.BF16.PACK_AB R60, R61, R60 ;  /* 0x0000003c3d3c723e */ /* 0x000fe400000010ff */
[----:B------:R-:W-:Y:S02]  /*55d0*/  F2FP.BF16.PACK_AB R62, R63, R62 ;  /* 0x0000003e3f3e723e */ /* 0x000fe400000010ff */
[----:B---3--:R-:W-:-:S02]  /*55e0*/  SHF.R.S32.HI R27, RZ, 0x1f, R28 ;  /* 0x0000001fff1b7819 */ /* 0x008fc4000001141c */
[----:B------:R-:W-:Y:S02]  /*55f0*/  F2FP.BF16.PACK_AB R80, R81, R80 ;  /* 0x000000505150723e */ /* 0x000fe400000010ff */
[CC--:B------:R-:W-:Y:S02]  /*5600*/  LEA.HI R4, R27.reuse, R28.reuse, RZ, 0x2 ;  /* 0x0000001c1b047211 */ /* 0x0c0fe400078f10ff */
[----:B-1----:R-:W-:Y:S02]  /*5610*/  LEA.HI R2, R27, R28, RZ, 0x5 ;  /* 0x0000001c1b027211 */ /* 0x002fe400078f28ff */
[--C-:B------:R-:W-:Y:S02]  /*5620*/  SHF.R.S32.HI R6, RZ, 0x2, R4.reuse ;  /* 0x00000002ff067819 */ /* 0x100fe40000011404 */
[----:B------:R-:W-:Y:S02]  /*5630*/  SHF.R.S32.HI R0, RZ, 0x1f, R4 ;  /* 0x0000001fff007819 */ /* 0x000fe40000011404 */
[----:B------:R-:W-:-:S02]  /*5640*/  SHF.R.S32.HI R3, RZ, 0x5, R2 ;  /* 0x00000005ff037819 */ /* 0x000fc40000011402 */
[----:B------:R-:W-:Y:S02]  /*5650*/  LEA.HI R0, R0, R6, RZ, 0x3 ;  /* 0x0000000600007211 */ /* 0x000fe400078f18ff */
[----:B------:R-:W-:Y:S02]  /*5660*/  LEA.HI R5, R27, R28, RZ, 0x6 ;  /* 0x0000001c1b057211 */ /* 0x000fe400078f30ff */
[----:B------:R-:W-:Y:S02]  /*5670*/  LOP3.LUT R0, R0, 0xfffffff8, RZ, 0xc0, !PT ;  /* 0xfffffff800007812 */ /* 0x000fe400078ec0ff */
[----:B------:R-:W-:Y:S02]  /*5680*/  LOP3.LUT R4, R4, 0x3ffffffc, RZ, 0xc0, !PT ;  /* 0x3ffffffc04047812 */ /* 0x000fe400078ec0ff */
[----:B------:R-:W-:Y:S01]  /*5690*/  SHF.R.U32.HI R5, RZ, 0x3, R5 ;  /* 0x00000003ff057819 */ /* 0x000fe20000011605 */
[----:B------:R-:W-:Y:S01]  /*56a0*/  IMAD.IADD R6, R6, 0x1, -R0 ;  /* 0x0000000106067824 */ /* 0x000fe200078e0a00 */
[----:B------:R-:W-:-:S02]  /*56b0*/  LEA.HI R0, R2, R3, RZ, 0x1 ;  /* 0x0000000302007211 */ /* 0x000fc400078f08ff */
[----:B------:R-:W-:Y:S01]  /*56c0*/  F2FP.BF16.PACK_AB R82, R83, R82 ;  /* 0x000000525352723e */ /* 0x000fe200000010ff */
[----:B------:R-:W-:Y:S01]  /*56d0*/  IMAD.SHL.U32 R2, R6, 0x40, RZ ;  /* 0x0000004006027824 */ /* 0x000fe200078e00ff */
[----:B------:R-:W-:Y:S02]  /*56e0*/  LOP3.LUT R0, R0, 0x1ffffe, RZ, 0xc0, !PT ;  /* 0x001ffffe00007812 */ /* 0x000fe400078ec0ff */
[----:B------:R-:W-:Y:S02]  /*56f0*/  LOP3.LUT P0, RZ, R6, 0x4, RZ, 0xc0, !PT ;  /* 0x0000000406ff7812 */ /* 0x000fe4000780c0ff */
[----:B------:R-:W-:Y:S01]  /*5700*/  LOP3.LUT R2, R2, 0x1c0, RZ, 0xc0, !PT ;  /* 0x000001c002027812 */ /* 0x000fe200078ec0ff */
[----:B------:R-:W-:Y:S01]  /*5710*/  IMAD.IADD R3, R3, 0x1, -R0 ;  /* 0x0000000103037824 */ /* 0x000fe200078e0a00 */
[----:B------:R-:W-:Y:S01]  /*5720*/  F2FP.BF16.PACK_AB R64, R65, R64 ;  /* 0x000000404140723e */ /* 0x000fe200000010ff */
[----:B------:R-:W-:Y:S01]  /*5730*/  IMAD.IADD R0, R28, 0x1, -R4 ;  /* 0x000000011c007824 */ /* 0x000fe200078e0a04 */
[----:B------:R-:W-:-:S02]  /*5740*/  LOP3.LUT R4, R2, 0x18, R5, 0xf8, !PT ;  /* 0x0000001802047812 */ /* 0x000fc400078ef805 */
[----:B------:R-:W-:Y:S01]  /*5750*/  SHF.R.U32.HI R2, RZ, 0x3, R2 ;  /* 0x00000003ff027819 */ /* 0x000fe20000011602 */
[----:B------:R-:W-:Y:S01]  /*5760*/  IMAD R0, R3, 0x200, R0 ;  /* 0x0000020003007824 */ /* 0x000fe200078e0200 */
[----:B------:R-:W-:Y:S02]  /*5770*/  F2FP.BF16.PACK_AB R66, R67, R66 ;  /* 0x000000424342723e */ /* 0x000fe400000010ff */
[----:B------:R-:W-:Y:S02]  /*5780*/  LOP3.LUT R2, R4, R2, RZ, 0x3c, !PT ;  /* 0x0000000204027212 */ /* 0x000fe400078e3cff */
[----:B------:R-:W-:Y:S02]  /*5790*/  F2FP.BF16.PACK_AB R76, R77, R76 ;  /* 0x0000004c4d4c723e */ /* 0x000fe400000010ff */
[----:B------:R-:W-:Y:S01]  /*57a0*/  F2FP.BF16.PACK_AB R78, R79, R78 ;  /* 0x0000004e4f4e723e */ /* 0x000fe200000010ff */
[----:B------:R-:W-:Y:S01]  /*57b0*/  IMAD.U32 R0, R0, 0x2, R2 ;  /* 0x0000000200007824 */ /* 0x000fe200078e0002 */
[----:B------:R-:W-:-:S02]  /*57c0*/  F2FP.BF16.PACK_AB R68, R69, R68 ;  /* 0x000000444544723e */ /* 0x000fc400000010ff */
[----:B------:R-:W-:Y:S01]  /*57d0*/  F2FP.BF16.PACK_AB R70, R71, R70 ;  /* 0x000000464746723e */ /* 0x000fe200000010ff */
[----:B------:R-:W-:Y:S01]  /*57e0*/  IMAD.SHL.U32 R0, R0, 0x2, RZ ;  /* 0x0000000200007824 */ /* 0x000fe200078e00ff */
[----:B------:R-:W-:Y:S01]  /*57f0*/  BAR.SYNC.DEFER_BLOCKING 0x1, 0x100 ;  /* 0x0044000000007b1d */ /* 0x000fe20000010000 */
[----:B------:R-:W-:Y:S02]  /*5800*/  F2FP.BF16.PACK_AB R72, R73, R72 ;  /* 0x000000484948723e */ /* 0x000fe400000010ff */
[----:B------:R-:W-:Y:S02]  /*5810*/  F2FP.BF16.PACK_AB R74, R75, R74 ;  /* 0x0000004a4b4a723e */ /* 0x000fe400000010ff */
[C---:B------:R-:W-:Y:S02]  /*5820*/  IADD3 R2, R0.reuse, 0x40, RZ ;  /* 0x0000004000027810 */ /* 0x040fe40007ffe0ff */
[----:B------:R-:W-:Y:S02]  /*5830*/  @P0 IADD3 R2, R0, -0x40, RZ ;  /* 0xffffffc000020810 */ /* 0x000fe40007ffe0ff */
[----:B------:R-:W-:-:S02]  /*5840*/  F2FP.BF16.PACK_AB R26, R26, R84 ;  /* 0x000000541a1a723e */ /* 0x000fc400000010ff */
[----:B------:R-:W-:Y:S02]  /*5850*/  F2FP.BF16.PACK_AB R25, R25, R86 ;  /* 0x000000561919723e */ /* 0x000fe400000010ff */
[----:B------:R-:W-:Y:S02]  /*5860*/  F2FP.BF16.PACK_AB R20, R20, R104 ;  /* 0x000000681414723e */ /* 0x000fe400000010ff */
[----:B------:R-:W-:Y:S02]  /*5870*/  F2FP.BF16.PACK_AB R19, R19, R106 ;  /* 0x0000006a1313723e */ /* 0x000fe400000010ff */
[----:B------:R-:W-:Y:S02]  /*5880*/  F2FP.BF16.PACK_AB R24, R24, R88 ;  /* 0x000000581818723e */ /* 0x000fe400000010ff */
[----:B------:R-:W-:Y:S02]  /*5890*/  F2FP.BF16.PACK_AB R23, R23, R90 ;  /* 0x0000005a1717723e */ /* 0x000fe400000010ff */
[----:B------:R-:W-:-:S02]  /*58a0*/  F2FP.BF16.PACK_AB R18, R18, R100 ;  /* 0x000000641212723e */ /* 0x000fc400000010ff */
[----:B------:R-:W-:Y:S01]  /*58b0*/  F2FP.BF16.PACK_AB R17, R103, R102 ;  /* 0x000000666711723e */ /* 0x000fe200000010ff */
[----:B------:R-:W-:Y:S01]  /*58c0*/  STS [R0+0x6080], R36 ;  /* 0x0060802400007388 */ /* 0x000fe20000000800 */
[----:B------:R-:W-:Y:S02]  /*58d0*/  F2FP.BF16.PACK_AB R22, R22, R92 ;  /* 0x0000005c1616723e */ /* 0x000fe400000010ff */
[----:B------:R-:W-:Y:S01]  /*58e0*/  F2FP.BF16.PACK_AB R21, R21, R94 ;  /* 0x0000005e1515723e */ /* 0x000fe200000010ff */
[----:B------:R-:W-:Y:S01]  /*58f0*/  STS [R0+0x6480], R38 ;  /* 0x0064802600007388 */ /* 0x000fe20000000800 */
[----:B------:R-:W-:Y:S02]  /*5900*/  F2FP.BF16.PACK_AB R16, R16, R96 ;  /* 0x000000601010723e */ /* 0x000fe400000010ff */
[----:B------:R-:W-:Y:S01]  /*5910*/  F2FP.BF16.PACK_AB R15, R15, R98 ;  /* 0x000000620f0f723e */ /* 0x000fe200000010ff */
[----:B------:R-:W-:Y:S01]  /*5920*/  STS [R2+0x6080], R56 ;  /* 0x0060803802007388 */ /* 0x000fe20000000800 */
        /* <DEDUP_REMOVED lines=18> */
[----:B------:R-:W-:-:S02]  /*5a50*/  ISETP.NE.U32.AND P0, PT, RZ, c[0x0][0x360], PT ;  /* 0x0000d800ff007a0c */ /* 0x000fc40003f05070 */
[----:B------:R-:W-:Y:S01]  /*5a60*/  ISETP.NE.U32.AND P1, PT, RZ, c[0x0][0x358], PT ;  /* 0x0000d600ff007a0c */ /* 0x000fe20003f25070 */
[----:B------:R-:W-:Y:S01]  /*5a70*/  STS [R0+0x8480], R46 ;  /* 0x0084802e00007388 */ /* 0x000fe20000000800 */
[----:B------:R-:W-:Y:S02]  /*5a80*/  ISETP.NE.AND.EX P0, PT, RZ, c[0x0][0x364], PT, P0 ;  /* 0x0000d900ff007a0c */ /* 0x000fe40003f05300 */
[----:B------:R-:W-:Y:S01]  /*5a90*/  ISETP.NE.AND.EX P1, PT, RZ, c[0x0][0x35c], PT, P1 ;  /* 0x0000d700ff007a0c */ /* 0x000fe20003f25310 */
        /* <DEDUP_REMOVED lines=30> */
[----:B------:R-:W-:Y:S04]  /*5c80*/  STS [R0+0x4080], R9 ;  /* 0x0040800900007388 */ /* 0x000fe80000000800 */
[----:B------:R3:W-:Y:S04]  /*5c90*/  STS [R0+0x4480], R8 ;  /* 0x0044800800007388 */ /* 0x0007e80000000800 */
[----:B------:R2:W-:Y:S04]  /*5ca0*/  STS [R2+0x4080], R4 ;  /* 0x0040800402007388 */ /* 0x0005e80000000800 */
[----:B------:R-:W-:Y:S04]  /*5cb0*/  STS [R2+0x4480], R3 ;  /* 0x0044800302007388 */ /* 0x000fe80000000800 */
[----:B------:R-:W-:Y:S01]  /*5cc0*/  STS [R0+0x5080], R7 ;  /* 0x0050800700007388 */ /* 0x000fe20000000800 */
[----:B-1----:R-:W-:-:S03]  /*5cd0*/  IMAD.MOV.U32 R6, RZ, RZ, 0x4 ;  /* 0x00000004ff067424 */ /* 0x002fc600078e00ff */
[----:B------:R-:W-:Y:S04]  /*5ce0*/  STS [R0+0x5480], R12 ;  /* 0x0054800c00007388 */ /* 0x000fe80000000800 */
[----:B------:R-:W-:Y:S04]  /*5cf0*/  STS [R2+0x5080], R11 ;  /* 0x0050800b02007388 */ /* 0x000fe80000000800 */
[----:B------:R1:W-:Y:S01]  /*5d00*/  STS [R2+0x5480], R10 ;  /* 0x0054800a02007388 */ /* 0x0003e20000000800 */
[----:B---3--:R-:W-:Y:S02]  /*5d10*/  IMAD.MOV.U32 R8, RZ, RZ, c[0x0][0x2f0] ;  /* 0x0000bc00ff087624 */ /* 0x008fe400078e00ff */
[CC--:B--2---:R-:W-:Y:S01]  /*5d20*/  IMAD.WIDE R4, R85.reuse, R6.reuse, c[0x0][0x358] ;  /* 0x0000d60055047625 */ /* 0x0c4fe200078e0206 */
[----:B------:R-:W-:Y:S03]  /*5d30*/  BAR.SYNC.DEFER_BLOCKING 0x1, 0x100 ;  /* 0x0044000000007b1d */ /* 0x000fe60000010000 */
[----:B-1----:R-:W-:-:S03]  /*5d40*/  @P0 IMAD.WIDE R2, R85, R6, c[0x0][0x360] ;  /* 0x0000d80055020625 */ /* 0x002fc600078e0206 */
[----:B------:R-:W2:Y:S04]  /*5d50*/  @P1 LDG.E R0, [R4.64] ;  /* 0x0000000404001981 */ /* 0x000ea8000c1e1900 */
[----:B------:R1:W5:Y:S01]  /*5d60*/  @P0 LDG.E R8, [R2.64] ;  /* 0x0000000402080981 */ /* 0x000362000c1e1900 */
[----:B------:R-:W-:Y:S02]  /*5d70*/  CS2R R6, SRZ ;  /* 0x0000000000067805 */ /* 0x000fe4000001ff00 */
[--C-:B--2---:R-:W-:Y:S01]  /*5d80*/  @P1 SHF.R.S32.HI R7, RZ, 0x1f, R0.reuse ;  /* 0x0000001fff071819 */ /* 0x104fe20000011400 */
[----:B------:R-:W-:Y:S01]  /*5d90*/  @P1 IMAD.MOV.U32 R6, RZ, RZ, R0 ;  /* 0x000000ffff061224 */ /* 0x000fe200078e0000 */
[----:B------:R-:W-:Y:S05]  /*5da0*/  @P0 BRA `(.L_x_92) ;  /* 0x0000004000000947 */ /* 0x000fea0003800000 */
[----:B-1----:R-:W-:Y:S05]  /*5db0*/  @!P1 BRA `(.L_x_92) ;  /* 0x0000003000009947 */ /* 0x002fea0003800000 */
[----:B------:R-:W2:Y:S04]  /*5dc0*/  LDG.E R2, [R4.64] ;  /* 0x0000000404027981 */ /* 0x000ea8000c1e1900 */
[----:B------:R-:W2:Y:S02]  /*5dd0*/  LDG.E R0, [R4.64+0x4] ;  /* 0x0000040404007981 */ /* 0x000ea4000c1e1900 */
[----:B--2--5:R-:W-:-:S02]  /*5de0*/  IADD3 R8, -R2, R0, RZ ;  /* 0x0000000002087210 */ /* 0x024fc40007ffe1ff */
.L_x_92:
[----:B-1----:R-:W-:Y:S01]  /*5df0*/  LEA.HI R2, R27, R28, RZ, 0x4 ;  /* 0x0000001c1b027211 */ /* 0x002fe200078f20ff */
[----:B------:R-:W1:Y:S01]  /*5e00*/  S2R R9, SR_CTAID.X ;  /* 0x0000000000097919 */ /* 0x000e620000002500 */
[----:B------:R-:W-:Y:S01]  /*5e10*/  SEL R24, R85, RZ, !P1 ;  /* 0x000000ff55187207 */ /* 0x000fe20004800000 */
[----:B------:R-:W-:Y:S01]  /*5e20*/  BSSY B0, `(.L_x_93) ;  /* 0x000003c000007945 */ /* 0x000fe20003800000 */
[----:B------:R-:W-:Y:S01]  /*5e30*/  LOP3.LUT R0, R2, 0xfffffff0, RZ, 0xc0, !PT ;  /* 0xfffffff002007812 */ /* 0x000fe200078ec0ff */
[----:B------:R-:W2:Y:S01]  /*5e40*/  S2R R26, SR_CTAID.Y ;  /* 0x00000000001a7919 */ /* 0x000ea20000002600 */
[----:B------:R-:W-:-:S02]  /*5e50*/  SHF.R.S32.HI R14, RZ, 0x4, R2 ;  /* 0x00000004ff0e7819 */ /* 0x000fc40000011402 */
[----:B------:R-:W-:Y:S01]  /*5e60*/  LEA.HI R2, R27, R28, RZ, 0x7 ;  /* 0x0000001c1b027211 */ /* 0x000fe200078f38ff */
[----:B------:R-:W-:Y:S01]  /*5e70*/  IMAD.IADD R0, R28, 0x1, -R0 ;  /* 0x000000011c007824 */ /* 0x000fe200078e0a00 */
[C---:B------:R-:W-:Y:S01]  /*5e80*/  IADD3 R6, P0, R14.reuse, R6, RZ ;  /* 0x000000060e067210 */ /* 0x040fe20007f1e0ff */
[----:B------:R-:W-:Y:S02]  /*5e90*/  IMAD.SHL.U32 R5, R14, 0x40, RZ ;  /* 0x000000400e057824 */ /* 0x000fe400078e00ff */
[----:B------:R-:W-:Y:S01]  /*5ea0*/  IMAD.SHL.U32 R3, R2, 0x4, RZ ;  /* 0x0000000402037824 */ /* 0x000fe200078e00ff */
[----:B------:R-:W-:Y:S01]  /*5eb0*/  SHF.R.S32.HI R4, RZ, 0x1f, R0 ;  /* 0x0000001fff047819 */ /* 0x000fe20000011400 */
[----:B------:R-:W-:Y:S01]  /*5ec0*/  IMAD.SHL.U32 R12, R0, 0x8, RZ ;  /* 0x00000008000c7824 */ /* 0x000fe200078e00ff */
[----:B------:R-:W-:Y:S02]  /*5ed0*/  LEA.HI.X.SX32 R7, R14, R7, 0x1, P0 ;  /* 0x000000070e077211 */ /* 0x000fe400000f0eff */
[----:B------:R-:W-:-:S02]  /*5ee0*/  LEA.HI R2, R4, R0, RZ, 0x3 ;  /* 0x0000000004027211 */ /* 0x000fc400078f18ff */
[----:B------:R-:W-:Y:S02]  /*5ef0*/  LOP3.LUT R0, R5, 0x1c0, RZ, 0xc0, !PT ;  /* 0x000001c005007812 */ /* 0x000fe400078ec0ff */
[----:B------:R-:W-:Y:S02]  /*5f00*/  LOP3.LUT R3, R3, 0xfffffe00, RZ, 0xc0, !PT ;  /* 0xfffffe0003037812 */ /* 0x000fe400078ec0ff */
[----:B------:R-:W-:Y:S01]  /*5f10*/  LOP3.LUT R4, R0, 0x38, R12, 0xf8, !PT ;  /* 0x0000003800047812 */ /* 0x000fe200078ef80c */
[C---:B-1---5:R-:W-:Y:S01]  /*5f20*/  IMAD R5, R9.reuse, -0x60, R8 ;  /* 0xffffffa009057824 */ /* 0x062fe200078e0208 */
[----:B------:R-:W-:Y:S01]  /*5f30*/  SHF.R.S32.HI R2, RZ, 0x3, R2 ;  /* 0x00000003ff027819 */ /* 0x000fe20000011402 */
[----:B------:R-:W-:Y:S01]  /*5f40*/  IMAD.WIDE R6, R9, 0x60, R6 ;  /* 0x0000006009067825 */ /* 0x000fe200078e0206 */
[----:B------:R-:W-:Y:S02]  /*5f50*/  SHF.R.U32.HI R0, RZ, 0x3, R0 ;  /* 0x00000003ff007819 */ /* 0x000fe40000011600 */
[----:B------:R-:W-:Y:S01]  /*5f60*/  IMNMX R15, R5, 0x60, PT ;  /* 0x00000060050f7817 */ /* 0x000fe20003800200 */
[----:B------:R-:W-:Y:S01]  /*5f70*/  IMAD R2, R2, 0x1800, R3 ;  /* 0x0000180002027824 */ /* 0x000fe200078e0203 */
[----:B------:R-:W-:-:S02]  /*5f80*/  LOP3.LUT R0, R4, R0, RZ, 0x3c, !PT ;  /* 0x0000000004007212 */ /* 0x000fc400078e3cff */
[----:B--2---:R-:W-:Y:S02]  /*5f90*/  SHF.R.S32.HI R27, RZ, 0x1f, R26 ;  /* 0x0000001fff1b7819 */ /* 0x004fe4000001141a */
[----:B------:R-:W-:Y:S01]  /*5fa0*/  ISETP.GE.AND P5, PT, R14, R15, PT ;  /* 0x0000000f0e00720c */ /* 0x000fe20003fa6270 */
[----:B------:R-:W-:Y:S01]  /*5fb0*/  IMAD.IADD R0, R2, 0x1, R0 ;  /* 0x0000000102007824 */ /* 0x000fe200078e0200 */
[----:B------:R-:W-:Y:S01]  /*5fc0*/  SHF.R.S32.HI R13, RZ, 0x1f, R12 ;  /* 0x0000001fff0d7819 */ /* 0x000fe2000001140c */
[----:B------:R-:W-:Y:S01]  /*5fd0*/  IMAD R2, R27, c[0x0][0x338], RZ ;  /* 0x0000ce001b027a24 */ /* 0x000fe200078e02ff */
[----:B------:R-:W-:Y:S01]  /*5fe0*/  SHF.R.S32.HI R4, RZ, 0x1f, R85 ;  /* 0x0000001fff047819 */ /* 0x000fe20000011455 */
[----:B------:R-:W-:Y:S01]  /*5ff0*/  IMAD.SHL.U32 R0, R0, 0x2, RZ ;  /* 0x0000000200007824 */ /* 0x000fe200078e00ff */
[----:B------:R-:W-:Y:S01]  /*6000*/  ISETP.GE.OR P0, PT, R12, c[0x0][0x324], P5 ;  /* 0x0000c9000c007a0c */ /* 0x000fe20002f06670 */
[----:B------:R-:W-:Y:S01]  /*6010*/  IMAD R8, R26, c[0x0][0x33c], R2 ;  /* 0x0000cf001a087a24 */ /* 0x000fe200078e0202 */
[----:B------:R-:W-:Y:S01]  /*6020*/  SEL R25, R4, RZ, !P1 ;  /* 0x000000ff04197207 */ /* 0x000fe20004800000 */
[----:B------:R-:W-:Y:S01]  /*6030*/  IMAD.WIDE.U32 R2, R26, c[0x0][0x338], R12 ;  /* 0x0000ce001a027a25 */ /* 0x000fe200078e000c */
[----:B------:R1:W2:Y:S03]  /*6040*/  LDS.128 R20, [R0+0x6880] ;  /* 0x0068800000147984 */ /* 0x0002a60000000c00 */
[----:B------:R-:W-:Y:S01]  /*6050*/  IMAD.IADD R3, R3, 0x1, R8 ;  /* 0x0000000103037824 */ /* 0x000fe200078e0208 */
[----:B------:R1:W3:Y:S01]  /*6060*/  LDS.128 R28, [R0+0x7080] ;  /* 0x00708000001c7984 */ /* 0x0002e20000000c00 */
[----:B------:R-:W-:-:S02]  /*6070*/  IMAD R4, R25, c[0x0][0x340], RZ ;  /* 0x0000d00019047a24 */ /* 0x000fc400078e02ff */
[C---:B------:R-:W-:Y:S01]  /*6080*/  IMAD.WIDE.U32 R10, R24.reuse, c[0x0][0x340], R2 ;  /* 0x0000d000180a7a25 */ /* 0x040fe200078e0002 */
[----:B------:R1:W4:Y:S03]  /*6090*/  LDS.128 R32, [R0+0x7880] ;  /* 0x0078800000207984 */ /* 0x0003260000000c00 */
[----:B------:R-:W-:Y:S01]  /*60a0*/  IMAD R4, R24, c[0x0][0x344], R4 ;  /* 0x0000d10018047a24 */ /* 0x000fe200078e0204 */
[----:B------:R1:W1:Y:S03]  /*60b0*/  LDS.128 R36, [R0+0x8080] ;  /* 0x0080800000247984 */ /* 0x0002660000000c00 */
[----:B------:R-:W-:Y:S01]  /*60c0*/  IMAD.IADD R9, R11, 0x1, R4 ;  /* 0x000000010b097824 */ /* 0x000fe200078e0204 */
        /* <DEDUP_REMOVED lines=17> */
.L_x_94:
[----:B--2---:R-:W-:Y:S05]  /*61e0*/  BSYNC B0 ;  /* 0x0000000000007941 */ /* 0x004fea0003800000 */
.L_x_93:
        /* <DEDUP_REMOVED lines=16> */
.L_x_96:
[----:B------:R-:W-:Y:S05]  /*62f0*/  BSYNC B0 ;  /* 0x0000000000007941 */ /* 0x000fea0003800000 */
.L_x_95:
        /* <DEDUP_REMOVED lines=16> */
.L_x_98:
[----:B------:R-:W-:Y:S05]  /*6400*/  BSYNC B0 ;  /* 0x0000000000007941 */ /* 0x000fea0003800000 */
.L_x_97:
        /* <DEDUP_REMOVED lines=16> */
.L_x_100:
[----:B------:R-:W-:Y:S05]  /*6510*/  BSYNC B0 ;  /* 0x0000000000007941 */ /* 0x000fea0003800000 */
.L_x_99:
        /* <DEDUP_REMOVED lines=16> */
.L_x_102:
[----:B------:R-:W-:Y:S05]  /*6620*/  BSYNC B0 ;  /* 0x0000000000007941 */ /* 0x000fea0003800000 */
.L_x_101:
        /* <DEDUP_REMOVED lines=10> */
[----:B-1----:R-:W-:-:S04]  /*66d0*/  IMAD.WIDE.U32 R4, R0, c[0x0][0x330], R2 ;  /* 0x0000cc0000047a25 */ /* 0x002fc800078e0002 */
[----:B------:R-:W-:Y:S01]  /*66e0*/  IMAD R0, R0, c[0x0][0x334], R8 ;  /* 0x0000cd0000007a24 */ /* 0x000fe200078e0208 */
[----:B------:R-:W-:-:S04]  /*66f0*/  LEA R2, P6, R4, c[0x0][0x318], 0x1 ;  /* 0x0000c60004027a11 */ /* 0x000fc800078c08ff */
[----:B------:R-:W-:-:S04]  /*6700*/  IADD3 R0, R5, R0, RZ ;  /* 0x0000000005007210 */ /* 0x000fc80007ffe0ff */
[----:B------:R-:W-:-:S05]  /*6710*/  LEA.HI.X R3, R4, c[0x0][0x31c], R0, 0x1, P6 ;  /* 0x0000c70004037a11 */ /* 0x000fca00030f0c00 */
[----:B------:R1:W-:Y:S02]  /*6720*/  STG.E.128 [R2.64], R40 ;  /* 0x0000002802007986 */ /* 0x0003e4000c101d04 */
.L_x_104:
[----:B------:R-:W-:Y:S05]  /*6730*/  BSYNC B0 ;  /* 0x0000000000007941 */ /* 0x000fea0003800000 */
.L_x_103:
[----:B------:R-:W-:Y:S01]  /*6740*/  IMAD R0, R27, c[0x0][0x308], RZ ;  /* 0x0000c2001b007a24 */ /* 0x000fe200078e02ff */
[----:B------:R-:W-:Y:S01]  /*6750*/  ISETP.GE.OR P5, PT, R12, c[0x0][0x2f4], P5 ;  /* 0x0000bd000c007a0c */ /* 0x000fe20002fa6670 */
[C---:B-1----:R-:W-:Y:S01]  /*6760*/  IMAD.WIDE.U32 R2, R26.reuse, c[0x0][0x308], R12 ;  /* 0x0000c2001a027a25 */ /* 0x042fe200078e000c */
[----:B------:R-:W-:Y:S03]  /*6770*/  BSSY B0, `(.L_x_105) ;  /* 0x0000010000007945 */ /* 0x000fe60003800000 */
[----:B------:R-:W-:Y:S02]  /*6780*/  IMAD R0, R26, c[0x0][0x30c], R0 ;  /* 0x0000c3001a007a24 */ /* 0x000fe400078e0200 */
[----:B------:R-:W-:-:S03]  /*6790*/  IMAD R4, R25, c[0x0][0x310], RZ ;  /* 0x0000c40019047a24 */ /* 0x000fc600078e02ff */
[----:B------:R-:W-:Y:S01]  /*67a0*/  IADD3 R3, R3, R0, RZ ;  /* 0x0000000003037210 */ /* 0x000fe20007ffe0ff */
[----:B------:R-:W-:-:S04]  /*67b0*/  IMAD R0, R24, c[0x0][0x314], R4 ;  /* 0x0000c50018007a24 */ /* 0x000fc800078e0204 */
[----:B------:R-:W-:-:S05]  /*67c0*/  IMAD.WIDE.U32 R10, R24, c[0x0][0x310], R2 ;  /* 0x0000c400180a7a25 */ /* 0x000fca00078e0002 */
[----:B------:R-:W-:Y:S01]  /*67d0*/  IADD3 R9, R11, R0, RZ ;  /* 0x000000000b097210 */ /* 0x000fe20007ffe0ff */
[----:B------:R-:W-:Y:S05]  /*67e0*/  @P5 BRA `(.L_x_106) ;  /* 0x0000008000005947 */ /* 0x000fea0003800000 */
[----:B------:R-:W-:Y:S01]  /*67f0*/  MOV R8, R10 ;  /* 0x0000000a00087202 */ /* 0x000fe20000000f00 */
[----:B------:R-:W-:-:S04]  /*6800*/  IMAD R0, R7, c[0x0][0x300], RZ ;  /* 0x0000c00007007a24 */ /* 0x000fc800078e02ff */
[----:B------:R-:W-:-:S04]  /*6810*/  IMAD.WIDE.U32 R2, R6, c[0x0][0x300], R8 ;  /* 0x0000c00006027a25 */ /* 0x000fc800078e0008 */
[----:B------:R-:W-:Y:S01]  /*6820*/  IMAD R0, R6, c[0x0][0x304], R0 ;  /* 0x0000c10006007a24 */ /* 0x000fe200078e0200 */
[----:B------:R-:W-:-:S04]  /*6830*/  LEA R4, P5, R2, c[0x0][0x2e8], 0x1 ;  /* 0x0000ba0002047a11 */ /* 0x000fc800078a08ff */
[----:B------:R-:W-:-:S04]  /*6840*/  IADD3 R0, R3, R0, RZ ;  /* 0x0000000003007210 */ /* 0x000fc80007ffe0ff */
[----:B------:R-:W-:-:S05]  /*6850*/  LEA.HI.X R5, R2, c[0x0][0x2ec], R0, 0x1, P5 ;  /* 0x0000bb0002057a11 */ /* 0x000fca00028f0c00 */
[----:B------:R1:W-:Y:S02]  /*6860*/  STG.E.128 [R4.64], R44 ;  /* 0x0000002c04007986 */ /* 0x0003e4000c101d04 */
.L_x_106:
[----:B------:R-:W-:Y:S05]  /*6870*/  BSYNC B0 ;  /* 0x0000000000007941 */ /* 0x000fea0003800000 */
.L_x_105:
        /* <DEDUP_REMOVED lines=14> */
.L_x_108:
[----:B------:R-:W-:Y:S05]  /*6960*/  BSYNC B0 ;  /* 0x0000000000007941 */ /* 0x000fea0003800000 */
.L_x_107:
        /* <DEDUP_REMOVED lines=14> */
.L_x_110:
[----:B------:R-:W-:Y:S05]  /*6a50*/  BSYNC B0 ;  /* 0x0000000000007941 */ /* 0x000fea0003800000 */
.L_x_109:
        /* <DEDUP_REMOVED lines=14> */
.L_x_112:
[----:B------:R-:W-:Y:S05]  /*6b40*/  BSYNC B0 ;  /* 0x0000000000007941 */ /* 0x000fea0003800000 */
.L_x_111:
        /* <DEDUP_REMOVED lines=14> */
.L_x_114:
[----:B------:R-:W-:Y:S05]  /*6c30*/  BSYNC B0 ;  /* 0x0000000000007941 */ /* 0x000fea0003800000 */
.L_x_113:
[----:B------:R-:W-:-:S13]  /*6c40*/  ISETP.GE.OR P0, PT, R12, c[0x0][0x2f4], P0 ;  /* 0x0000bd000c007a0c */ /* 0x000fda0000706670 */
[----:B------:R-:W-:Y:S05]  /*6c50*/  @P0 EXIT ;  /* 0x000000000000094d */ /* 0x000fea0003800000 */
[----:B------:R-:W-:Y:S01]  /*6c60*/  IADD3 R6, P0, R6, 0x50, RZ ;  /* 0x0000005006067810 */ /* 0x000fe20007f1e0ff */
[----:B------:R-:W-:Y:S01]  /*6c70*/  IMAD.MOV.U32 R2, RZ, RZ, R10 ;  /* 0x000000ffff027224 */ /* 0x000fe200078e000a */
[----:B------:R-:W-:-:S03]  /*6c80*/  MOV R3, R9 ;  /* 0x0000000900037202 */ /* 0x000fc60000000f00 */
[----:B------:R-:W-:Y:S02]  /*6c90*/  IMAD.X R0, RZ, RZ, R7, P0 ;  /* 0x000000ffff007224 */ /* 0x000fe400000e0607 */
[----:B-1----:R-:W-:-:S04]  /*6ca0*/  IMAD.WIDE.U32 R4, R6, c[0x0][0x300], R2 ;  /* 0x0000c00006047a25 */ /* 0x002fc800078e0002 */
[----:B------:R-:W-:Y:S01]  /*6cb0*/  IMAD R0, R0, c[0x0][0x300], RZ ;  /* 0x0000c00000007a24 */ /* 0x000fe200078e02ff */
[----:B------:R-:W-:-:S03]  /*6cc0*/  LEA R2, P0, R4, c[0x0][0x2e8], 0x1 ;  /* 0x0000ba0004027a11 */ /* 0x000fc600078008ff */
[----:B------:R-:W-:-:S05]  /*6cd0*/  IMAD R0, R6, c[0x0][0x304], R0 ;  /* 0x0000c10006007a24 */ /* 0x000fca00078e0200 */
[----:B------:R-:W-:-:S04]  /*6ce0*/  IADD3 R0, R5, R0, RZ ;  /* 0x0000000005007210 */ /* 0x000fc80007ffe0ff */
[----:B------:R-:W-:-:S05]  /*6cf0*/  LEA.HI.X R3, R4, c[0x0][0x2ec], R0, 0x1, P0 ;  /* 0x0000bb0004037a11 */ /* 0x000fca00000f0c00 */
[----:B------:R-:W-:Y:S01]  /*6d00*/  STG.E.128 [R2.64], R64 ;  /* 0x0000004002007986 */ /* 0x000fe2000c101d04 */
[----:B------:R-:W-:Y:S05]  /*6d10*/  EXIT ;  /* 0x000000000000794d */ /* 0x000fea0003800000 */
.L_x_91:
[----:B------:R-:W2:Y:S01]  /*6d20*/  LDL R9, [R1+0x18] ;  /* 0x0000180001097983 */ /* 0x000ea20000100800 */
[----:B------:R-:W-:Y:S01]  /*6d30*/  ISETP.NE.U32.AND P1, PT, RZ, c[0x0][0x358], PT ;  /* 0x0000d600ff007a0c */ /* 0x000fe20003f25070 */
[----:B-1----:R-:W-:Y:S01]  /*6d40*/  IMAD.MOV.U32 R2, RZ, RZ, 0x4 ;  /* 0x00000004ff027424 */ /* 0x002fe200078e00ff */
[----:B------:R-:W-:Y:S02]  /*6d50*/  ISETP.NE.U32.AND P0, PT, RZ, c[0x0][0x360], PT ;  /* 0x0000d800ff007a0c */ /* 0x000fe40003f05070 */
[----:B------:R-:W-:Y:S02]  /*6d60*/  ISETP.NE.AND.EX P1, PT, RZ, c[0x0][0x35c], PT, P1 ;  /* 0x0000d700ff007a0c */ /* 0x000fe40003f25310 */
[----:B------:R-:W-:Y:S01]  /*6d70*/  ISETP.NE.AND.EX P0, PT, RZ, c[0x0][0x364], PT, P0 ;  /* 0x0000d900ff007a0c */ /* 0x000fe20003f05300 */
[----:B--2---:R-:W-:-:S10]  /*6d80*/  IMAD.WIDE R4, R9, R2, c[0x0][0x358] ;  /* 0x0000d60009047625 */ /* 0x004fd400078e0202 */
[----:B------:R-:W2:Y:S01]  /*6d90*/  @P1 LDG.E R0, [R4.64] ;  /* 0x0000000404001981 */ /* 0x000ea2000c1e1900 */
[----:B------:R-:W-:Y:S02]  /*6da0*/  IMAD.MOV.U32 R8, RZ, RZ, c[0x0][0x2f0] ;  /* 0x0000bc00ff087624 */ /* 0x000fe400078e00ff */
[----:B------:R-:W-:-:S05]  /*6db0*/  @P0 IMAD.WIDE R2, R9, R2, c[0x0][0x360] ;  /* 0x0000d80009020625 */ /* 0x000fca00078e0202 */
[----:B------:R1:W5:Y:S02]  /*6dc0*/  @P0 LDG.E R8, [R2.64] ;  /* 0x0000000402080981 */ /* 0x000364000c1e1900 */
[----:B-1----:R-:W-:Y:S02]  /*6dd0*/  CS2R R2, SRZ ;  /* 0x0000000000027805 */ /* 0x002fe4000001ff00 */
[--C-:B--2---:R-:W-:Y:S01]  /*6de0*/  @P1 SHF.R.S32.HI R3, RZ, 0x1f, R0.reuse ;  /* 0x0000001fff031819 */ /* 0x104fe20000011400 */
[----:B------:R-:W-:Y:S01]  /*6df0*/  @P1 IMAD.MOV.U32 R2, RZ, RZ, R0 ;  /* 0x000000ffff021224 */ /* 0x000fe200078e0000 */
[----:B------:R-:W-:Y:S05]  /*6e00*/  @P0 BRA `(.L_x_115) ;  /* 0x0000004000000947 */ /* 0x000fea0003800000 */
[----:B------:R-:W-:Y:S05]  /*6e10*/  @!P1 BRA `(.L_x_115) ;  /* 0x0000003000009947 */ /* 0x000fea0003800000 */
[----:B------:R1:W2:Y:S04]  /*6e20*/  LDG.E R0, [R4.64] ;  /* 0x0000000404007981 */ /* 0x0002a8000c1e1900 */
[----:B-1----:R-:W2:Y:S02]  /*6e30*/  LDG.E R4, [R4.64+0x4] ;  /* 0x0000040404047981 */ /* 0x002ea4000c1e1900 */
[----:B--2--5:R-:W-:-:S02]  /*6e40*/  IADD3 R8, -R0, R4, RZ ;  /* 0x0000000400087210 */ /* 0x024fc40007ffe1ff */
.L_x_115:
[----:B------:R-:W1:Y:S01]  /*6e50*/  S2R R0, SR_TID.X ;  /* 0x0000000000007919 */ /* 0x000e620000002100 */
[----:B------:R-:W-:Y:S01]  /*6e60*/  SEL R16, R9, RZ, !P1 ;  /* 0x000000ff09107207 */ /* 0x000fe20004800000 */
[----:B------:R-:W-:Y:S02]  /*6e70*/  BSSY B0, `(.L_x_116) ;  /* 0x0000024000007945 */ /* 0x000fe40003800000 */
[----:B------:R-:W2:Y:S04]  /*6e80*/  S2R R5, SR_CTAID.X ;  /* 0x0000000000057919 */ /* 0x000ea80000002500 */
[----:B------:R-:W3:Y:S01]  /*6e90*/  S2R R18, SR_CTAID.Y ;  /* 0x0000000000127919 */ /* 0x000ee20000002600 */
[----:B-1----:R-:W-:-:S04]  /*6ea0*/  SHF.R.S32.HI R14, RZ, 0x1f, R0 ;  /* 0x0000001fff0e7819 */ /* 0x002fc80000011400 */
[----:B------:R-:W-:Y:S01]  /*6eb0*/  LEA.HI R14, R14, R0, RZ, 0x4 ;  /* 0x000000000e0e7211 */ /* 0x000fe200078f20ff */
[----:B--2--5:R-:W-:-:S03]  /*6ec0*/  IMAD R15, R5, -0x60, R8 ;  /* 0xffffffa0050f7824 */ /* 0x024fc600078e0208 */
[----:B------:R-:W-:Y:S02]  /*6ed0*/  LOP3.LUT R10, R14, 0x1ffffff0, RZ, 0xc0, !PT ;  /* 0x1ffffff00e0a7812 */ /* 0x000fe400078ec0ff */
[----:B------:R-:W-:Y:S02]  /*6ee0*/  SHF.R.S32.HI R14, RZ, 0x4, R14 ;  /* 0x00000004ff0e7819 */ /* 0x000fe4000001140e */
[----:B---3--:R-:W-:Y:S01]  /*6ef0*/  SHF.R.S32.HI R19, RZ, 0x1f, R18 ;  /* 0x0000001fff137819 */ /* 0x008fe20000011412 */
[----:B------:R-:W-:Y:S01]  /*6f00*/  IMAD.IADD R10, R0, 0x1, -R10 ;  /* 0x00000001000a7824 */ /* 0x000fe200078e0a0a */
[C---:B------:R-:W-:Y:S02]  /*6f10*/  IADD3 R2, P0, R14.reuse, R2, RZ ;  /* 0x000000020e027210 */ /* 0x040fe40007f1e0ff */
[----:B------:R-:W-:Y:S01]  /*6f20*/  ISETP.GE.AND P5, PT, R14, R15, PT ;  /* 0x0000000f0e00720c */ /* 0x000fe20003fa6270 */
[----:B------:R-:W-:Y:S01]  /*6f30*/  IMAD.SHL.U32 R10, R10, 0x8, RZ ;  /* 0x000000080a0a7824 */ /* 0x000fe200078e00ff */
[----:B------:R-:W-:Y:S01]  /*6f40*/  SHF.R.S32.HI R0, RZ, 0x1f, R9 ;  /* 0x0000001fff007819 */ /* 0x000fe20000011409 */
[----:B------:R-:W-:Y:S01]  /*6f50*/  IMAD R4, R19, c[0x0][0x308], RZ ;  /* 0x0000c20013047a24 */ /* 0x000fe200078e02ff */
[----:B------:R-:W-:-:S02]  /*6f60*/  LEA.HI.X.SX32 R3, R14, R3, 0x1, P0 ;  /* 0x000000030e037211 */ /* 0x000fc400000f0eff */
[----:B------:R-:W-:Y:S01]  /*6f70*/  SHF.R.S32.HI R11, RZ, 0x1f, R10 ;  /* 0x0000001fff0b7819 */ /* 0x000fe2000001140a */
[----:B------:R-:W-:Y:S01]  /*6f80*/  IMAD R4, R18, c[0x0][0x30c], R4 ;  /* 0x0000c30012047a24 */ /* 0x000fe200078e0204 */
[----:B------:R-:W-:Y:S01]  /*6f90*/  ISETP.GE.OR P0, PT, R10, c[0x0][0x2f4], P5 ;  /* 0x0000bd000a007a0c */ /* 0x000fe20002f06670 */
[----:B------:R-:W-:Y:S01]  /*6fa0*/  IMAD.WIDE R2, R5, 0x60, R2 ;  /* 0x0000006005027825 */ /* 0x000fe200078e0202 */
[----:B------:R-:W-:-:S03]  /*6fb0*/  SEL R17, R0, RZ, !P1 ;  /* 0x000000ff00117207 */ /* 0x000fc60004800000 */
[----:B------:R-:W-:-:S04]  /*6fc0*/  IMAD.WIDE.U32 R6, R18, c[0x0][0x308], R10 ;  /* 0x0000c20012067a25 */ /* 0x000fc800078e000a */
[----:B------:R-:W-:Y:S02]  /*6fd0*/  IMAD.IADD R7, R4, 0x1, R7 ;  /* 0x0000000104077824 */ /* 0x000fe400078e0207 */
[----:B------:R-:W-:Y:S02]  /*6fe0*/  IMAD R4, R17, c[0x0][0x310], RZ ;  /* 0x0000c40011047a24 */ /* 0x000fe400078e02ff */
[----:B------:R-:W-:-:S04]  /*6ff0*/  IMAD.WIDE.U32 R6, R16, c[0x0][0x310], R6 ;  /* 0x0000c40010067a25 */ /* 0x000fc800078e0006 */
[----:B------:R-:W-:-:S04]  /*7000*/  IMAD R4, R16, c[0x0][0x314], R4 ;  /* 0x0000c50010047a24 */ /* 0x000fc800078e0204 */
[----:B------:R-:W-:Y:S01]  /*7010*/  IMAD.IADD R5, R7, 0x1, R4 ;  /* 0x0000000107057824 */ /* 0x000fe200078e0204 */
        /* <DEDUP_REMOVED lines=8> */
[----:B------:R1:W-:Y:S02]  /*70a0*/  STG.E.128 [R12.64], RZ ;  /* 0x000000ff0c007986 */ /* 0x0003e4000c101d04 */
.L_x_117:
[----:B------:R-:W-:Y:S05]  /*70b0*/  BSYNC B0 ;  /* 0x0000000000007941 */ /* 0x000fea0003800000 */
.L_x_116:
        /* <DEDUP_REMOVED lines=15> */
[----:B------:R1:W-:Y:S02]  /*71b0*/  STG.E.128 [R12.64], RZ ;  /* 0x000000ff0c007986 */ /* 0x0003e4000c101d04 */
.L_x_119:
[----:B------:R-:W-:Y:S05]  /*71c0*/  BSYNC B0 ;  /* 0x0000000000007941 */ /* 0x000fea0003800000 */
.L_x_118:
        /* <DEDUP_REMOVED lines=16> */
.L_x_121:
[----:B------:R-:W-:Y:S05]  /*72d0*/  BSYNC B0 ;  /* 0x0000000000007941 */ /* 0x000fea0003800000 */
.L_x_120:
        /* <DEDUP_REMOVED lines=16> */
.L_x_123:
[----:B------:R-:W-:Y:S05]  /*73e0*/  BSYNC B0 ;  /* 0x0000000000007941 */ /* 0x000fea0003800000 */
.L_x_122:
        /* <DEDUP_REMOVED lines=16> */
.L_x_125:
[----:B------:R-:W-:Y:S05]  /*74f0*/  BSYNC B0 ;  /* 0x0000000000007941 */ /* 0x000fea0003800000 */
.L_x_124:
[----:B------:R-:W-:Y:S01]  /*7500*/  IADD3 R14, R14, 0x50, RZ ;  /* 0x000000500e0e7810 */ /* 0x000fe20007ffe0ff */
[----:B------:R-:W-:Y:S03]  /*7510*/  BSSY B0, `(.L_x_126) ;  /* 0x000000e000007945 */ /* 0x000fe60003800000 */
[----:B------:R-:W-:-:S04]  /*7520*/  ISETP.GE.AND P0, PT, R14, R15, PT ;  /* 0x0000000f0e00720c */ /* 0x000fc80003f06270 */
[----:B------:R-:W-:-:S13]  /*7530*/  ISETP.GE.OR P6, PT, R10, c[0x0][0x2f4], P0 ;  /* 0x0000bd000a007a0c */ /* 0x000fda00007c6670 */
[----:B------:R-:W-:Y:S05]  /*7540*/  @P6 BRA `(.L_x_127) ;  /* 0x000000a000006947 */ /* 0x000fea0003800000 */
[----:B------:R-:W-:-:S04]  /*7550*/  IADD3 R0, P6, R2, 0x50, RZ ;  /* 0x0000005002007810 */ /* 0x000fc80007fde0ff */
[----:B------:R-:W-:-:S05]  /*7560*/  IADD3.X R4, RZ, R3, RZ, P6, !PT ;  /* 0x00000003ff047210 */ /* 0x000fca00037fe4ff */
[----:B------:R-:W-:Y:S01]  /*7570*/  IMAD R8, R4, c[0x0][0x300], RZ ;  /* 0x0000c00004087a24 */ /* 0x000fe200078e02ff */
[----:B------:R-:W-:-:S05]  /*7580*/  MOV R4, R6 ;  /* 0x0000000600047202 */ /* 0x000fca0000000f00 */
[----:B------:R-:W-:-:S04]  /*7590*/  IMAD.WIDE.U32 R6, R0, c[0x0][0x300], R4 ;  /* 0x0000c00000067a25 */ /* 0x000fc800078e0004 */
[----:B------:R-:W-:Y:S01]  /*75a0*/  IMAD R0, R0, c[0x0][0x304], R8 ;  /* 0x0000c10000007a24 */ /* 0x000fe200078e0208 */
[----:B------:R-:W-:-:S04]  /*75b0*/  LEA R4, P6, R6, c[0x0][0x2e8], 0x1 ;  /* 0x0000ba0006047a11 */ /* 0x000fc800078c08ff */
[----:B------:R-:W-:-:S04]  /*75c0*/  IADD3 R0, R7, R0, RZ ;  /* 0x0000000007007210 */ /* 0x000fc80007ffe0ff */
[----:B------:R-:W-:-:S05]  /*75d0*/  LEA.HI.X R5, R6, c[0x0][0x2ec], R0, 0x1, P6 ;  /* 0x0000bb0006057a11 */ /* 0x000fca00030f0c00 */
[----:B------:R2:W-:Y:S02]  /*75e0*/  STG.E.128 [R4.64], RZ ;  /* 0x000000ff04007986 */ /* 0x0005e4000c101d04 */
.L_x_127:
[----:B------:R-:W-:Y:S05]  /*75f0*/  BSYNC B0 ;  /* 0x0000000000007941 */ /* 0x000fea0003800000 */
.L_x_126:
[----:B------:R-:W-:Y:S01]  /*7600*/  IMAD R0, R19, c[0x0][0x338], RZ ;  /* 0x0000ce0013007a24 */ /* 0x000fe200078e02ff */
[----:B------:R-:W-:Y:S01]  /*7610*/  ISETP.GE.OR P5, PT, R10, c[0x0][0x324], P5 ;  /* 0x0000c9000a007a0c */ /* 0x000fe20002fa6670 */
[C---:B------:R-:W-:Y:S01]  /*7620*/  IMAD.WIDE.U32 R6, R18.reuse, c[0x0][0x338], R10 ;  /* 0x0000ce0012067a25 */ /* 0x040fe200078e000a */
[----:B------:R-:W-:Y:S03]  /*7630*/  BSSY B0, `(.L_x_128) ;  /* 0x0000010000007945 */ /* 0x000fe60003800000 */
[----:B------:R-:W-:Y:S02]  /*7640*/  IMAD R0, R18, c[0x0][0x33c], R0 ;  /* 0x0000cf0012007a24 */ /* 0x000fe400078e0200 */
[----:B--2---:R-:W-:-:S03]  /*7650*/  IMAD R4, R17, c[0x0][0x340], RZ ;  /* 0x0000d00011047a24 */ /* 0x004fc600078e02ff */
        /* <DEDUP_REMOVED lines=12> */
[----:B------:R1:W-:Y:S02]  /*7720*/  STG.E.128 [R12.64], RZ ;  /* 0x000000ff0c007986 */ /* 0x0003e4000c101d04 */
.L_x_129:
[----:B------:R-:W-:Y:S05]  /*7730*/  BSYNC B0 ;  /* 0x0000000000007941 */ /* 0x000fea0003800000 */
.L_x_128:
        /* <DEDUP_REMOVED lines=14> */
.L_x_131:
[----:B------:R-:W-:Y:S05]  /*7820*/  BSYNC B0 ;  /* 0x0000000000007941 */ /* 0x000fea0003800000 */
.L_x_130:
        /* <DEDUP_REMOVED lines=14> */
.L_x_133:
[----:B------:R-:W-:Y:S05]  /*7910*/  BSYNC B0 ;  /* 0x0000000000007941 */ /* 0x000fea0003800000 */
.L_x_132:
        /* <DEDUP_REMOVED lines=14> */
.L_x_135:
[----:B------:R-:W-:Y:S05]  /*7a00*/  BSYNC B0 ;  /* 0x0000000000007941 */ /* 0x000fea0003800000 */
.L_x_134:
        /* <DEDUP_REMOVED lines=14> */
.L_x_137:
[----:B------:R-:W-:Y:S05]  /*7af0*/  BSYNC B0 ;  /* 0x0000000000007941 */ /* 0x000fea0003800000 */
.L_x_136:
[----:B------:R-:W-:-:S13]  /*7b00*/  ISETP.GE.OR P0, PT, R10, c[0x0][0x324], P0 ;  /* 0x0000c9000a007a0c */ /* 0x000fda0000706670 */
[----:B------:R-:W-:Y:S05]  /*7b10*/  @P0 EXIT ;  /* 0x000000000000094d */ /* 0x000fea0003800000 */
        /* <DEDUP_REMOVED lines=9> */
[----:B------:R-:W-:Y:S01]  /*7bb0*/  STG.E.128 [R2.64], RZ ;  /* 0x000000ff02007986 */ /* 0x000fe2000c101d04 */
[----:B------:R-:W-:Y:S05]  /*7bc0*/  EXIT ;  /* 0x000000000000794d */ /* 0x000fea0003800000 */
.L_x_138:
        /* <DEDUP_REMOVED lines=11> */
.L_x_2290:


//--------------------- .text._ZN7cutlass13device_kernelIN5flash19enable_sm80_to_sm89INS1_16FlashAttnBwdSm80INS1_25CollectiveMainloopBwdSm80ILi2ELi1EN4cute5tupleIJNS5_1CILi64EEENS7_ILi96EEENS7_ILi128EEEEEENS_10bfloat16_tEfNS_4arch4Sm80ELb0ELb0ELb0ELb1ELb1ELb0ELb0ELb0ELi2ELi2ELi2ELi2ELb1EEENS1_21CollectiveEpilogueBwdISB_SC_SE_Li256ELb1ELb0ELi4EEENS1_19SingleTileSchedulerILb1ELb0ELb0ELi96EEEEEEEEEvNT_6ParamsE --------------------------
	.section	.text._ZN7cutlass13device_kernelIN5flash19enable_sm80_to_sm89INS1_16FlashAttnBwdSm80INS1_25CollectiveMainloopBwdSm80ILi2ELi1EN4cute5tupleIJNS5_1CILi64EEENS7_ILi96EEENS7_ILi128EEEEEENS_10bfloat16_tEfNS_4arch4Sm80ELb0ELb0ELb0ELb1ELb1ELb0ELb0ELb0ELi2ELi2ELi2ELi2ELb1EEENS1_21CollectiveEpilogueBwdISB_SC_SE_Li256ELb1ELb0ELi4EEENS1_19SingleTileSchedulerILb1ELb0ELb0ELi96EEEEEEEEEvNT_6ParamsE,"ax",@progbits
	.sectioninfo	@"SHI_REGISTERS=255"
	.align	128
.text._ZN7cutlass13device_kernelIN5flash19enable_sm80_to_sm89INS1_16FlashAttnBwdSm80INS1_25CollectiveMainloopBwdSm80ILi2ELi1EN4cute5tupleIJNS5_1CILi64EEENS7_ILi96EEENS7_ILi128EEEEEENS_10bfloat16_tEfNS_4arch4Sm80ELb0ELb0ELb0ELb1ELb1ELb0ELb0ELb0ELi2ELi2ELi2ELi2ELb1EEENS1_21CollectiveEpilogueBwdISB_SC_SE_Li256ELb1ELb0ELi4EEENS1_19SingleTileSchedulerILb1ELb0ELb0ELi96EEEEEEEEEvNT_6ParamsE:
        .type           _ZN7cutlass13device_kernelIN5flash19enable_sm80_to_sm89INS1_16FlashAttnBwdSm80INS1_25CollectiveMainloopBwdSm80ILi2ELi1EN4cute5tupleIJNS5_1CILi64EEENS7_ILi96EEENS7_ILi128EEEEEENS_10bfloat16_tEfNS_4arch4Sm80ELb0ELb0ELb0ELb1ELb1ELb0ELb0ELb0ELi2ELi2ELi2ELi2ELb1EEENS1_21CollectiveEpilogueBwdISB_SC_SE_Li256ELb1ELb0ELi4EEENS1_19SingleTileSchedulerILb1ELb0ELb0ELi96EEEEEEEEEvNT_6ParamsE,@function
        .size           _ZN7cutlass13device_kernelIN5flash19enable_sm80_to_sm89INS1_16FlashAttnBwdSm80INS1_25CollectiveMainloopBwdSm80ILi2ELi1EN4cute5tupleIJNS5_1CILi64EEENS7_ILi96EEENS7_ILi128EEEEEENS_10bfloat16_tEfNS_4arch4Sm80ELb0ELb0ELb0ELb1ELb1ELb0ELb0ELb0ELi2ELi2ELi2ELi2ELb1EEENS1_21CollectiveEpilogueBwdISB_SC_SE_Li256ELb1ELb0ELi4EEENS1_19SingleTileSchedulerILb1ELb0ELb0ELi96EEEEEEEEEvNT_6ParamsE,(.L_x_2291 - _ZN7cutlass13device_kernelIN5flash19enable_sm80_to_sm89INS1_16FlashAttnBwdSm80INS1_25CollectiveMainloopBwdSm80ILi2ELi1EN4cute5tupleIJNS5_1CILi64EEENS7_ILi96EEENS7_ILi128EEEEEENS_10bfloat16_tEfNS_4arch4Sm80ELb0ELb0ELb0ELb1ELb1ELb0ELb0ELb0ELi2ELi2ELi2ELi2ELb1EEENS1_21CollectiveEpilogueBwdISB_SC_SE_Li256ELb1ELb0ELi4EEENS1_19SingleTileSchedulerILb1ELb0ELb0ELi96EEEEEEEEEvNT_6ParamsE)
        .other          _ZN7cutlass13device_kernelIN5flash19enable_sm80_to_sm89INS1_16FlashAttnBwdSm80INS1_25CollectiveMainloopBwdSm80ILi2ELi1EN4cute5tupleIJNS5_1CILi64EEENS7_ILi96EEENS7_ILi128EEEEEENS_10bfloat16_tEfNS_4arch4Sm80ELb0ELb0ELb0ELb1ELb1ELb0ELb0ELb0ELi2ELi2ELi2ELi2ELb1EEENS1_21CollectiveEpilogueBwdISB_SC_SE_Li256ELb1ELb0ELi4EEENS1_19SingleTileSchedulerILb1ELb0ELb0ELi96EEEEEEEEEvNT_6ParamsE,@"STO_CUDA_ENTRY STV_DEFAULT"
_ZN7cutlass13device_kernelIN5flash19enable_sm80_to_sm89INS1_16FlashAttnBwdSm80INS1_25CollectiveMainloopBwdSm80ILi2ELi1EN4cute5tupleIJNS5_1CILi64EEENS7_ILi96EEENS7_ILi128EEEEEENS_10bfloat16_tEfNS_4arch4Sm80ELb0ELb0ELb0ELb1ELb1ELb0ELb0ELb0ELi2ELi2ELi2ELi2ELb1EEENS1_21CollectiveEpilogueBwdISB_SC_SE_Li256ELb1ELb0ELi4EEENS1_19SingleTileSchedulerILb1ELb0ELb0ELi96EEEEEEEEEvNT_6ParamsE:
        /* <DEDUP_REMOVED lines=18> */
.L_x_140:
        /* <DEDUP_REMOVED lines=8> */
.L_x_142:
[----:B------:R-:W-:Y:S02]  /*01a0*/  MOV R0, c[0x0][0x3a4] ;  /* 0x0000e90000007a02 */ /* 0x000fe40000000f00 */
.L_x_141:
[----:B-1----:R-:W-:-:S05]  /*01b0*/  IMAD R2, R30, 0x60, RZ ;  /* 0x000000601e027824 */ /* 0x002fca00078e02ff */
[----:B-----5:R-:W-:-:S04]  /*01c0*/  ISETP.GE.AND P0, PT, R2, R0, PT ;  /* 0x000000000200720c */ /* 0x020fc80003f06270 */
[----:B------:R-:W-:-:S05]  /*01d0*/  SEL R0, R5, 0xffffffff, !P0 ;  /* 0xffffffff05007807 */ /* 0x000fca0004000000 */
[----:B------:R1:W-:Y:S01]  /*01e0*/  STL [R1+0x18], R0 ;  /* 0x0000180001007387 */ /* 0x0003e20000100800 */
[----:B------:R-:W-:Y:S05]  /*01f0*/  BRA `(.L_x_143) ;  /* 0x0000012000007947 */ /* 0x000fea0003800000 */
.L_x_139:
[----:B---34-:R-:W-:-:S04]  /*0200*/  ISETP.NE.U32.AND P0, PT, RZ, c[0x0][0x3c0], PT ;  /* 0x0000f000ff007a0c */ /* 0x018fc80003f05070 */
[----:B------:R-:W-:-:S13]  /*0210*/  ISETP.NE.AND.EX P0, PT, RZ, c[0x0][0x3c4], PT, P0 ;  /* 0x0000f100ff007a0c */ /* 0x000fda0003f05300 */
[----:B------:R-:W-:Y:S05]  /*0220*/  @!P0 BRA `(.L_x_144) ;  /* 0x0000002000008947 */ /* 0x000fea0003800000 */
[----:B------:R1:W5:Y:S01]  /*0230*/  LDG.E R0, [R2.64] ;  /* 0x0000000402007981 */ /* 0x000362000c1e1900 */
[----:B------:R-:W-:Y:S05]  /*0240*/  BRA `(.L_x_145) ;  /* 0x0000009000007947 */ /* 0x000fea0003800000 */
.L_x_144:
        /* <DEDUP_REMOVED lines=8> */
.L_x_146:
[----:B------:R-:W-:Y:S02]  /*02d0*/  MOV R0, c[0x0][0x3a4] ;  /* 0x0000e90000007a02 */ /* 0x000fe40000000f00 */
.L_x_145:
[----:B-1----:R-:W-:-:S05]  /*02e0*/  IMAD R2, R30, 0x60, RZ ;  /* 0x000000601e027824 */ /* 0x002fca00078e02ff */
[----:B-----5:R-:W-:-:S04]  /*02f0*/  ISETP.GE.AND P0, PT, R2, R0, PT ;  /* 0x000000000200720c */ /* 0x020fc80003f06270 */
[----:B------:R-:W-:-:S05]  /*0300*/  SEL R0, R5, 0xffffffff, !P0 ;  /* 0xffffffff05007807 */ /* 0x000fca0004000000 */
[----:B------:R1:W-:Y:S04]  /*0310*/  STL [R1+0x18], R0 ;  /* 0x0000180001007387 */ /* 0x0003e80000100800 */
.L_x_143:
        /* <DEDUP_REMOVED lines=30> */
.L_x_147:
[----:B-1----:R-:W-:-:S04]  /*0500*/  ISETP.NE.U32.AND P0, PT, RZ, c[0x0][0x2e0], PT ;  /* 0x0000b800ff007a0c */ /* 0x002fc80003f05070 */
[----:B------:R-:W-:-:S13]  /*0510*/  ISETP.NE.AND.EX P0, PT, RZ, c[0x0][0x2e4], PT, P0 ;  /* 0x0000b900ff007a0c */ /* 0x000fda0003f05300 */
[----:B------:R-:W-:Y:S05]  /*0520*/  @!P0 BRA `(.L_x_148) ;  /* 0x0000003000008947 */ /* 0x000fea0003800000 */
[----:B------:R-:W-:-:S05]  /*0530*/  IMAD.WIDE R2, R87, R8, c[0x0][0x2e0] ;  /* 0x0000b80057027625 */ /* 0x000fca00078e0208 */
[----:B------:R1:W5:Y:S01]  /*0540*/  LDG.E R9, [R2.64] ;  /* 0x0000000402097981 */ /* 0x000362000c1e1900 */
[----:B------:R-:W-:Y:S05]  /*0550*/  BRA `(.L_x_149) ;  /* 0x0000004000007947 */ /* 0x000fea0003800000 */
.L_x_148:
[----:B------:R-:W-:Y:S05]  /*0560*/  @!P3 BRA `(.L_x_149) ;  /* 0x000000300000b947 */ /* 0x000fea0003800000 */
[----:B------:R1:W2:Y:S04]  /*0570*/  LDG.E R0, [R2.64] ;  /* 0x0000000402007981 */ /* 0x0002a8000c1e1900 */
[----:B-1----:R-:W2:Y:S02]  /*0580*/  LDG.E R2, [R2.64+0x4] ;  /* 0x0000040402027981 */ /* 0x002ea4000c1e1900 */
[----:B--2---:R-:W-:Y:S02]  /*0590*/  IADD3 R9, -R0, R2, RZ ;  /* 0x0000000200097210 */ /* 0x004fe40007ffe1ff */
.L_x_149:
        /* <DEDUP_REMOVED lines=515> */
.L_x_153:
        /* <DEDUP_REMOVED lines=164> */
.L_x_151:
        /* <DEDUP_REMOVED lines=357> */
.L_x_152:
        /* <DEDUP_REMOVED lines=231> */
.L_x_150:
        /* <DEDUP_REMOVED lines=146> */
.L_x_155:
        /* <DEDUP_REMOVED lines=63> */
.L_x_157:
[----:B--2---:R-:W-:Y:S05]  /*61e0*/  BSYNC B0 ;  /* 0x0000000000007941 */ /* 0x004fea0003800000 */
.L_x_156:
        /* <DEDUP_REMOVED lines=16> */
.L_x_159:
[----:B------:R-:W-:Y:S05]  /*62f0*/  BSYNC B0 ;  /* 0x0000000000007941 */ /* 0x000fea0003800000 */
.L_x_158:
        /* <DEDUP_REMOVED lines=16> */
.L_x_161:
[----:B------:R-:W-:Y:S05]  /*6400*/  BSYNC B0 ;  /* 0x0000000000007941 */ /* 0x000fea0003800000 */
.L_x_160:
        /* <DEDUP_REMOVED lines=16> */
.L_x_163:
[----:B------:R-:W-:Y:S05]  /*6510*/  BSYNC B0 ;  /* 0x0000000000007941 */ /* 0x000fea0003800000 */
.L_x_162:
        /* <DEDUP_REMOVED lines=16> */
.L_x_165:
[----:B------:R-:W-:Y:S05]  /*6620*/  BSYNC B0 ;  /* 0x0000000000007941 */ /* 0x000fea0003800000 */
.L_x_164:
        /* <DEDUP_REMOVED lines=16> */
.L_x_167:
[----:B------:R-:W-:Y:S05]  /*6730*/  BSYNC B0 ;  /* 0x0000000000007941 */ /* 0x000fea0003800000 */
.L_x_166:
        /* <DEDUP_REMOVED lines=19> */
.L_x_169:
[----:B------:R-:W-:Y:S05]  /*6870*/  BSYNC B0 ;  /* 0x0000000000007941 */ /* 0x000fea0003800000 */
.L_x_168:
        /* <DEDUP_REMOVED lines=14> */
.L_x_171:
[----:B------:R-:W-:Y:S05]  /*6960*/  BSYNC B0 ;  /* 0x0000000000007941 */ /* 0x000fea0003800000 */
.L_x_170:
        /* <DEDUP_REMOVED lines=14> */
.L_x_173:
[----:B------:R-:W-:Y:S05]  /*6a50*/  BSYNC B0 ;  /* 0x0000000000007941 */ /* 0x000fea0003800000 */
.L_x_172:
        /* <DEDUP_REMOVED lines=14> */
.L_x_175:
[----:B------:R-:W-:Y:S05]  /*6b40*/  BSYNC B0 ;  /* 0x0000000000007941 */ /* 0x000fea0003800000 */
.L_x_174:
        /* <DEDUP_REMOVED lines=14> */
.L_x_177:
[----:B------:R-:W-:Y:S05]  /*6c30*/  BSYNC B0 ;  /* 0x0000000000007941 */ /* 0x000fea0003800000 */
.L_x_176:
        /* <DEDUP_REMOVED lines=14> */
.L_x_154:
        /* <DEDUP_REMOVED lines=19> */
.L_x_178:
        /* <DEDUP_REMOVED lines=38> */
.L_x_180:
[----:B------:R-:W-:Y:S05]  /*70b0*/  BSYNC B0 ;  /* 0x0000000000007941 */ /* 0x000fea0003800000 */
.L_x_179:
        /* <DEDUP_REMOVED lines=16> */
.L_x_182:
[----:B------:R-:W-:Y:S05]  /*71c0*/  BSYNC B0 ;  /* 0x0000000000007941 */ /* 0x000fea0003800000 */
.L_x_181:
        /* <DEDUP_REMOVED lines=16> */
.L_x_184:
[----:B------:R-:W-:Y:S05]  /*72d0*/  BSYNC B0 ;  /* 0x0000000000007941 */ /* 0x000fea0003800000 */
.L_x_183:
        /* <DEDUP_REMOVED lines=16> */
.L_x_186:
[----:B------:R-:W-:Y:S05]  /*73e0*/  BSYNC B0 ;  /* 0x0000000000007941 */ /* 0x000fea0003800000 */
.L_x_185:
        /* <DEDUP_REMOVED lines=16> */
.L_x_188:
[----:B------:R-:W-:Y:S05]  /*74f0*/  BSYNC B0 ;  /* 0x0000000000007941 */ /* 0x000fea0003800000 */
.L_x_187:
        /* <DEDUP_REMOVED lines=15> */
.L_x_190:
[----:B------:R-:W-:Y:S05]  /*75f0*/  BSYNC B0 ;  /* 0x0000000000007941 */ /* 0x000fea0003800000 */
.L_x_189:
        /* <DEDUP_REMOVED lines=19> */
.L_x_192:
[----:B------:R-:W-:Y:S05]  /*7730*/  BSYNC B0 ;  /* 0x0000000000007941 */ /* 0x000fea0003800000 */
.L_x_191:
        /* <DEDUP_REMOVED lines=14> */
.L_x_194:
[----:B------:R-:W-:Y:S05]  /*7820*/  BSYNC B0 ;  /* 0x0000000000007941 */ /* 0x000fea0003800000 */
.L_x_193:
        /* <DEDUP_REMOVED lines=14> */
.L_x_196:
[----:B------:R-:W-:Y:S05]  /*7910*/  BSYNC B0 ;  /* 0x0000000000007941 */ /* 0x000fea0003800000 */
.L_x_195:
        /* <DEDUP_REMOVED lines=14> */
.L_x_198:
[----:B------:R-:W-:Y:S05]  /*7a00*/  BSYNC B0 ;  /* 0x0000000000007941 */ /* 0x000fea0003800000 */
.L_x_197:
        /* <DEDUP_REMOVED lines=14> */
.L_x_200:
[----:B------:R-:W-:Y:S05]  /*7af0*/  BSYNC B0 ;  /* 0x0000000000007941 */ /* 0x000fea0003800000 */
.L_x_199:
        /* <DEDUP_REMOVED lines=13> */
.L_x_201:
        /* <DEDUP_REMOVED lines=11> */
.L_x_2291:


//--------------------- .text._ZN7cutlass13device_kernelIN5flash19enable_sm80_to_sm89INS1_16FlashAttnBwdSm80INS1_25CollectiveMainloopBwdSm80ILi2ELi1EN4cute5tupleIJNS5_1CILi64EEENS7_ILi96EEENS7_ILi128EEEEEENS_10bfloat16_tEfNS_4arch4Sm80ELb0ELb0ELb0ELb1ELb0ELb0ELb0ELb0ELi2ELi2ELi2ELi2ELb1EEENS1_24CollectiveEpilogueBwdGQAISB_fSE_Li256ELb1ELb0EEENS1_19SingleTileSchedulerILb1ELb0ELb0ELi96EEEEEEEEEvNT_6ParamsE --------------------------
	.section	.text._ZN7cutlass13device_kernelIN5flash19enable_sm80_to_sm89INS1_16FlashAttnBwdSm80INS1_25CollectiveMainloopBwdSm80ILi2ELi1EN4cute5tupleIJNS5_1CILi64EEENS7_ILi96EEENS7_ILi128EEEEEENS_10bfloat16_tEfNS_4arch4Sm80ELb0ELb0ELb0ELb1ELb0ELb0ELb0ELb0ELi2ELi2ELi2ELi2ELb1EEENS1_24CollectiveEpilogueBwdGQAISB_fSE_Li256ELb1ELb0EEENS1_19SingleTileSchedulerILb1ELb0ELb0ELi96EEEEEEEEEvNT_6ParamsE,"ax",@progbits
	.sectioninfo	@"SHI_REGISTERS=255"
	.align	128
.text._ZN7cutlass13device_kernelIN5flash19enable_sm80_to_sm89INS1_16FlashAttnBwdSm80INS1_25CollectiveMainloopBwdSm80ILi2ELi1EN4cute5tupleIJNS5_1CILi64EEENS7_ILi96EEENS7_ILi128EEEEEENS_10bfloat16_tEfNS_4arch4Sm80ELb0ELb0ELb0ELb1ELb0ELb0ELb0ELb0ELi2ELi2ELi2ELi2ELb1EEENS1_24CollectiveEpilogueBwdGQAISB_fSE_Li256ELb1ELb0EEENS1_19SingleTileSchedulerILb1ELb0ELb0ELi96EEEEEEEEEvNT_6ParamsE:
        .type           _ZN7cutlass13device_kernelIN5flash19enable_sm80_to_sm89INS1_16FlashAttnBwdSm80INS1_25CollectiveMainloopBwdSm80ILi2ELi1EN4cute5tupleIJNS5_1CILi64EEENS7_ILi96EEENS7_ILi128EEEEEENS_10bfloat16_tEfNS_4arch4Sm80ELb0ELb0ELb0ELb1ELb0ELb0ELb0ELb0ELi2ELi2ELi2ELi2ELb1EEENS1_24CollectiveEpilogueBwdGQAISB_fSE_Li256ELb1ELb0EEENS1_19SingleTileSchedulerILb1ELb0ELb0ELi96EEEEEEEEEvNT_6ParamsE,@function
        .size           _ZN7cutlass13device_kernelIN5flash19enable_sm80_to_sm89INS1_16FlashAttnBwdSm80INS1_25CollectiveMainloopBwdSm80ILi2ELi1EN4cute5tupleIJNS5_1CILi64EEENS7_ILi96EEENS7_ILi128EEEEEENS_10bfloat16_tEfNS_4arch4Sm80ELb0ELb0ELb0ELb1ELb0ELb0ELb0ELb0ELi2ELi2ELi2ELi2ELb1EEENS1_24CollectiveEpilogueBwdGQAISB_fSE_Li256ELb1ELb0EEENS1_19SingleTileSchedulerILb1ELb0ELb0ELi96EEEEEEEEEvNT_6ParamsE,(.L_x_2292 - _ZN7cutlass13device_kernelIN5flash19enable_sm80_to_sm89INS1_16FlashAttnBwdSm80INS1_25CollectiveMainloopBwdSm80ILi2ELi1EN4cute5tupleIJNS5_1CILi64EEENS7_ILi96EEENS7_ILi128EEEEEENS_10bfloat16_tEfNS_4arch4Sm80ELb0ELb0ELb0ELb1ELb0ELb0ELb0ELb0ELi2ELi2ELi2ELi2ELb1EEENS1_24CollectiveEpilogueBwdGQAISB_fSE_Li256ELb1ELb0EEENS1_19SingleTileSchedulerILb1ELb0ELb0ELi96EEEEEEEEEvNT_6ParamsE)
        .other          _ZN7cutlass13device_kernelIN5flash19enable_sm80_to_sm89INS1_16FlashAttnBwdSm80INS1_25CollectiveMainloopBwdSm80ILi2ELi1EN4cute5tupleIJNS5_1CILi64EEENS7_ILi96EEENS7_ILi128EEEEEENS_10bfloat16_tEfNS_4arch4Sm80ELb0ELb0ELb0ELb1ELb0ELb0ELb0ELb0ELi2ELi2ELi2ELi2ELb1EEENS1_24CollectiveEpilogueBwdGQAISB_fSE_Li256ELb1ELb0EEENS1_19SingleTileSchedulerILb1ELb0ELb0ELi96EEEEEEEEEvNT_6ParamsE,@"STO_CUDA_ENTRY STV_DEFAULT"
_ZN7cutlass13device_kernelIN5flash19enable_sm80_to_sm89INS1_16FlashAttnBwdSm80INS1_25CollectiveMainloopBwdSm80ILi2ELi1EN4cute5tupleIJNS5_1CILi64EEENS7_ILi96EEENS7_ILi128EEEEEENS_10bfloat16_tEfNS_4arch4Sm80ELb0ELb0ELb0ELb1ELb0ELb0ELb0ELb0ELi2ELi2ELi2ELi2ELb1EEENS1_24CollectiveEpilogueBwdGQAISB_fSE_Li256ELb1ELb0EEENS1_19SingleTileSchedulerILb1ELb0ELb0ELi96EEEEEEEEEvNT_6ParamsE:
        /* <DEDUP_REMOVED lines=18> */
.L_x_203:
        /* <DEDUP_REMOVED lines=8> */
.L_x_205:
[----:B------:R-:W-:Y:S02]  /*01a0*/  MOV R0, c[0x0][0x3ac] ;  /* 0x0000eb0000007a02 */ /* 0x000fe40000000f00 */
.L_x_204:
[----:B-1----:R-:W-:-:S05]  /*01b0*/  IMAD R2, R17, 0x60, RZ ;  /* 0x0000006011027824 */ /* 0x002fca00078e02ff */
[----:B-----5:R-:W-:-:S04]  /*01c0*/  ISETP.GE.AND P0, PT, R2, R0, PT ;  /* 0x000000000200720c */ /* 0x020fc80003f06270 */
[----:B------:R-:W-:-:S05]  /*01d0*/  SEL R0, R5, 0xffffffff, !P0 ;  /* 0xffffffff05007807 */ /* 0x000fca0004000000 */
[----:B------:R1:W-:Y:S01]  /*01e0*/  STL [R1+0x1c], R0 ;  /* 0x00001c0001007387 */ /* 0x0003e20000100800 */
[----:B------:R-:W-:Y:S05]  /*01f0*/  BRA `(.L_x_206) ;  /* 0x0000012000007947 */ /* 0x000fea0003800000 */
.L_x_202:
[----:B---34-:R-:W-:-:S04]  /*0200*/  ISETP.NE.U32.AND P0, PT, RZ, c[0x0][0x3c8], PT ;  /* 0x0000f200ff007a0c */ /* 0x018fc80003f05070 */
[----:B------:R-:W-:-:S13]  /*0210*/  ISETP.NE.AND.EX P0, PT, RZ, c[0x0][0x3cc], PT, P0 ;  /* 0x0000f300ff007a0c */ /* 0x000fda0003f05300 */
[----:B------:R-:W-:Y:S05]  /*0220*/  @!P0 BRA `(.L_x_207) ;  /* 0x0000002000008947 */ /* 0x000fea0003800000 */
[----:B------:R1:W5:Y:S01]  /*0230*/  LDG.E R0, [R2.64] ;  /* 0x0000000802007981 */ /* 0x000362000c1e1900 */
[----:B------:R-:W-:Y:S05]  /*0240*/  BRA `(.L_x_208) ;  /* 0x0000009000007947 */ /* 0x000fea0003800000 */
.L_x_207:
        /* <DEDUP_REMOVED lines=8> */
.L_x_209:
[----:B------:R-:W-:Y:S02]  /*02d0*/  MOV R0, c[0x0][0x3ac] ;  /* 0x0000eb0000007a02 */ /* 0x000fe40000000f00 */
.L_x_208:
[----:B-1----:R-:W-:-:S05]  /*02e0*/  IMAD R2, R17, 0x60, RZ ;  /* 0x0000006011027824 */ /* 0x002fca00078e02ff */
[----:B-----5:R-:W-:-:S04]  /*02f0*/  ISETP.GE.AND P0, PT, R2, R0, PT ;  /* 0x000000000200720c */ /* 0x020fc80003f06270 */
[----:B------:R-:W-:-:S05]  /*0300*/  SEL R0, R5, 0xffffffff, !P0 ;  /* 0xffffffff05007807 */ /* 0x000fca0004000000 */
[----:B------:R1:W-:Y:S04]  /*0310*/  STL [R1+0x1c], R0 ;  /* 0x00001c0001007387 */ /* 0x0003e80000100800 */
.L_x_206:
[----:B------:R-:W2:Y:S02]  /*0320*/  LDL R23, [R1+0x1c] ;  /* 0x00001c0001177983 */ /* 0x000ea40000100800 */
[----:B--2---:R-:W-:-:S13]  /*0330*/  ISETP.GE.AND P0, PT, R23, RZ, PT ;  /* 0x000000ff1700720c */ /* 0x004fda0003f06270 */
[----:B------:R-:W-:Y:S05]  /*0340*/  @!P0 EXIT ;  /* 0x000000000000894d */ /* 0x000fea0003800000 */
[----:B------:R-:W-:Y:S01]  /*0350*/  ISETP.NE.U32.AND P4, PT, RZ, c[0x0][0x2c8], PT ;  /* 0x0000b200ff007a0c */ /* 0x000fe20003f85070 */
[CC--:B------:R-:W-:Y:S01]  /*0360*/  IMAD.WIDE R4, R23.reuse, R14.reuse, c[0x0][0x2c8] ;  /* 0x0000b20017047625 */ /* 0x0c0fe200078e020e */
[----:B------:R-:W-:Y:S02]  /*0370*/  ISETP.NE.U32.AND P3, PT, RZ, c[0x0][0x2d0], PT ;  /* 0x0000b400ff007a0c */ /* 0x000fe40003f65070 */
[----:B------:R-:W-:Y:S02]  /*0380*/  ISETP.NE.AND.EX P4, PT, RZ, c[0x0][0x2cc], PT, P4 ;  /* 0x0000b300ff007a0c */ /* 0x000fe40003f85340 */
[----:B------:R-:W-:Y:S01]  /*0390*/  ISETP.NE.AND.EX P3, PT, RZ, c[0x0][0x2d4], PT, P3 ;  /* 0x0000b500ff007a0c */ /* 0x000fe20003f65330 */
[----:B------:R-:W-:-:S10]  /*03a0*/  IMAD.WIDE R2, R23, R14, c[0x0][0x2d0] ;  /* 0x0000b40017027625 */ /* 0x000fd400078e020e */
[----:B-1----:R-:W2:Y:S01]  /*03b0*/  @P4 LDG.E R0, [R4.64] ;  /* 0x0000000804004981 */ /* 0x002ea2000c1e1900 */
[----:B------:R-:W-:-:S03]  /*03c0*/  ISETP.NE.U32.AND P0, PT, RZ, c[0x0][0x2d8], PT ;  /* 0x0000b600ff007a0c */ /* 0x000fc60003f05070 */
[----:B------:R-:W3:Y:S01]  /*03d0*/  @P4 LDG.E R9, [R4.64] ;  /* 0x0000000804094981 */ /* 0x000ee2000c1e1900 */
[----:B------:R-:W-:-:S03]  /*03e0*/  ISETP.NE.AND.EX P0, PT, RZ, c[0x0][0x2dc], PT, P0 ;  /* 0x0000b700ff007a0c */ /* 0x000fc60003f05300 */
[----:B------:R-:W4:Y:S01]  /*03f0*/  @P3 LDG.E R8, [R2.64] ;  /* 0x0000000802083981 */ /* 0x000f22000c1e1900 */
[----:B------:R-:W-:-:S09]  /*0400*/  IMAD.MOV.U32 R245, RZ, RZ, c[0x0][0x168] ;  /* 0x00005a00fff57624 */ /* 0x000fd200078e00ff */
[----:B------:R-:W-:-:S05]  /*0410*/  @P0 IMAD.WIDE R6, R23, R14, c[0x0][0x2d8] ;  /* 0x0000b60017060625 */ /* 0x000fca00078e020e */
[----:B------:R1:W5:Y:S01]  /*0420*/  @P0 LDG.E R245, [R6.64] ;  /* 0x0000000806f50981 */ /* 0x000362000c1e1900 */
[----:B------:R-:W-:Y:S01]  /*0430*/  CS2R R10, SRZ ;  /* 0x00000000000a7805 */ /* 0x000fe2000001ff00 */
[----:B------:R-:W-:Y:S02]  /*0440*/  IMAD.MOV.U32 R12, RZ, RZ, RZ ;  /* 0x000000ffff0c7224 */ /* 0x000fe400078e00ff */
[----:B------:R-:W-:Y:S02]  /*0450*/  IMAD.MOV.U32 R13, RZ, RZ, c[0x0][0x198] ;  /* 0x00006600ff0d7624 */ /* 0x000fe400078e00ff */
[----:B--2---:R-:W-:-:S05]  /*0460*/  @P4 IMAD R0, R23, 0x40, R0 ;  /* 0x0000004017004824 */ /* 0x004fca00078e0200 */
[----:B-1----:R-:W-:-:S04]  /*0470*/  @P4 SHF.R.S32.HI R6, RZ, 0x1f, R0 ;  /* 0x0000001fff064819 */ /* 0x002fc80000011400 */
[----:B------:R-:W-:Y:S02]  /*0480*/  @P4 LEA.HI R0, R6, R0, RZ, 0x6 ;  /* 0x0000000006004211 */ /* 0x000fe400078f30ff */
[----:B------:R-:W-:Y:S01]  /*0490*/  CS2R R6, SRZ ;  /* 0x0000000000067805 */ /* 0x000fe2000001ff00 */
[--C-:B----4-:R-:W-:Y:S01]  /*04a0*/  @P3 SHF.R.S32.HI R11, RZ, 0x1f, R8.reuse ;  /* 0x0000001fff0b3819 */ /* 0x110fe20000011408 */
[--C-:B---3--:R-:W-:Y:S01]  /*04b0*/  @P4 IMAD.MOV.U32 R6, RZ, RZ, R9.reuse ;  /* 0x000000ffff064224 */ /* 0x108fe200078e0009 */
[----:B------:R-:W-:Y:S01]  /*04c0*/  @P4 SHF.R.S32.HI R7, RZ, 0x1f, R9 ;  /* 0x0000001fff074819 */ /* 0x000fe20000011409 */
[----:B------:R-:W-:Y:S01]  /*04d0*/  @P3 IMAD.MOV.U32 R10, RZ, RZ, R8 ;  /* 0x000000ffff0a3224 */ /* 0x000fe200078e0008 */
[----:B------:R-:W-:Y:S01]  /*04e0*/  @P4 LOP3.LUT R12, R0, 0xffffffc0, RZ, 0xc0, !PT ;  /* 0xffffffc0000c4812 */ /* 0x000fe200078ec0ff */
[----:B------:R-:W-:Y:S05]  /*04f0*/  @P0 BRA `(.L_x_210) ;  /* 0x0000004000000947 */ /* 0x000fea0003800000 */
[----:B------:R-:W-:Y:S05]  /*0500*/  @!P4 BRA `(.L_x_210) ;  /* 0x000000300000c947 */ /* 0x000fea0003800000 */
[----:B------:R1:W2:Y:S04]  /*0510*/  LDG.E R0, [R4.64] ;  /* 0x0000000804007981 */ /* 0x0002a8000c1e1900 */
[----:B-1----:R-:W2:Y:S02]  /*0520*/  LDG.E R4, [R4.64+0x4] ;  /* 0x0000040804047981 */ /* 0x002ea4000c1e1900 */
[----:B--2--5:R-:W-:-:S02]  /*0530*/  IADD3 R245, -R0, R4, RZ ;  /* 0x0000000400f57210 */ /* 0x024fc40007ffe1ff */
.L_x_210:
[----:B------:R-:W-:-:S04]  /*0540*/  ISETP.NE.U32.AND P0, PT, RZ, c[0x0][0x2e0], PT ;  /* 0x0000b800ff007a0c */ /* 0x000fc80003f05070 */
[----:B------:R-:W-:-:S13]  /*0550*/  ISETP.NE.AND.EX P0, PT, RZ, c[0x0][0x2e4], PT, P0 ;  /* 0x0000b900ff007a0c */ /* 0x000fda0003f05300 */
[----:B------:R-:W-:Y:S05]  /*0560*/  @!P0 BRA `(.L_x_211) ;  /* 0x0000003000008947 */ /* 0x000fea0003800000 */
[----:B------:R-:W-:-:S05]  /*0570*/  IMAD.WIDE R2, R23, R14, c[0x0][0x2e0] ;  /* 0x0000b80017027625 */ /* 0x000fca00078e020e */
[----:B------:R1:W5:Y:S01]  /*0580*/  LDG.E R13, [R2.64] ;  /* 0x00000008020d7981 */ /* 0x000362000c1e1900 */
[----:B------:R-:W-:Y:S05]  /*0590*/  BRA `(.L_x_212) ;  /* 0x0000004000007947 */ /* 0x000fea0003800000 */
.L_x_211:
[----:B------:R-:W-:Y:S05]  /*05a0*/  @!P3 BRA `(.L_x_212) ;  /* 0x000000300000b947 */ /* 0x000fea0003800000 */
[----:B------:R1:W2:Y:S04]  /*05b0*/  LDG.E R0, [R2.64] ;  /* 0x0000000802007981 */ /* 0x0002a8000c1e1900 */
[----:B-1----:R-:W2:Y:S02]  /*05c0*/  LDG.E R2, [R2.64+0x4] ;  /* 0x0000040802027981 */ /* 0x002ea4000c1e1900 */
[----:B--2---:R-:W-:Y:S02]  /*05d0*/  IADD3 R13, -R0, R2, RZ ;  /* 0x00000002000d7210 */ /* 0x004fe40007ffe1ff */
.L_x_212:
[----:B-----5:R-:W-:Y:S01]  /*05e0*/  ISETP.GE.AND P0, PT, R245, 0x1, PT ;  /* 0x00000001f500780c */ /* 0x020fe20003f06270 */
[----:B------:R-:W-:Y:S01]  /*05f0*/  CS2R R138, SRZ ;  /* 0x00000000008a7805 */ /* 0x000fe2000001ff00 */
[----:B------:R-:W-:Y:S01]  /*0600*/  PLOP3.LUT P1, PT, PT, PT, PT, 0x80, 0x0 ;  /* 0x000000000000781c */ /* 0x000fe20003f2f070 */
        /* <DEDUP_REMOVED lines=48> */
[----:B------:R-:W-:Y:S01]  /*0910*/  IMAD.MOV.U32 R0, RZ, RZ, c[0x0][0x248] ;  /* 0x00009200ff007624 */ /* 0x000fe200078e00ff */
[--C-:B------:R-:W-:Y:S01]  /*0920*/  SHF.R.S32.HI R5, RZ, 0x1f, R39.reuse ;  /* 0x0000001fff057819 */ /* 0x100fe20000011427 */
[----:B-1----:R-:W-:Y:S01]  /*0930*/  IMAD.SHL.U32 R3, R39, 0x4, RZ ;  /* 0x0000000427037824 */ /* 0x002fe200078e00ff */
[----:B------:R-:W-:Y:S01]  /*0940*/  SHF.R.S32.HI R36, RZ, 0x1f, R39 ;  /* 0x0000001fff247819 */ /* 0x000fe20000011427 */
[----:B------:R-:W-:Y:S01]  /*0950*/  IMAD.SHL.U32 R4, R12, 0x80, RZ ;  /* 0x000000800c047824 */ /* 0x000fe200078e00ff */
[----:B------:R-:W-:Y:S01]  /*0960*/  ISETP.NE.AND P2, PT, R0, 0x1, PT ;  /* 0x000000010000780c */ /* 0x000fe20003f45270 */
[----:B------:R-:W-:Y:S01]  /*0970*/  IMAD.MOV.U32 R18, RZ, RZ, R38 ;  /* 0x000000ffff127224 */ /* 0x000fe200078e0026 */
[----:B------:R-:W-:Y:S01]  /*0980*/  SHF.R.S32.HI R0, RZ, 0x1f, R12 ;  /* 0x0000001fff007819 */ /* 0x000fe2000001140c */
[----:B------:R-:W-:Y:S01]  /*0990*/  IMAD R35, R17, -0x60, R13 ;  /* 0xffffffa011237824 */ /* 0x000fe200078e020d */
[C---:B------:R-:W-:Y:S01]  /*09a0*/  IADD3 R2, P1, R3.reuse, R12, RZ ;  /* 0x0000000c03027210 */ /* 0x040fe20007f3e0ff */
[----:B------:R-:W-:Y:S01]  /*09b0*/  ULDC.64 UR4, c[0x0][0x1d8] ;  /* 0x0000760000047ab9 */ /* 0x000fe20000000a00 */
[C---:B------:R-:W-:Y:S01]  /*09c0*/  IADD3 R30, P0, R4.reuse, R39, RZ ;  /* 0x00000027041e7210 */ /* 0x040fe20007f1e0ff */
[----:B------:R-:W-:Y:S01]  /*09d0*/  USHF.L.U32 UR7, UR4, 0x6, URZ ;  /* 0x0000000604077899 */ /* 0x000fe2000800063f */
[----:B------:R-:W-:Y:S01]  /*09e0*/  LEA.HI.X.SX32 R3, R3, R0, 0x1, P1 ;  /* 0x0000000003037211 */ /* 0x000fe200008f0eff */
[----:B------:R-:W-:Y:S01]  /*09f0*/  UMOV UR6, 0x6 ;  /* 0x0000000600067882 */ /* 0x000fe20000000000 */
[----:B------:R-:W-:Y:S01]  /*0a00*/  IADD3 R0, R245, 0x3f, RZ ;  /* 0x0000003ff5007810 */ /* 0x000fe20007ffe0ff */
[----:B------:R-:W-:Y:S01]  /*0a10*/  USHF.L.U64.HI UR5, UR4, UR6, UR5 ;  /* 0x0000000604057299 */ /* 0x000fe20008010205 */
[----:B------:R-:W-:Y:S01]  /*0a20*/  LEA.HI.X.SX32 R31, R4, R5, 0x1, P0 ;  /* 0x00000005041f7211 */ /* 0x000fe200000f0eff */
[----:B------:R-:W-:Y:S01]  /*0a30*/  @P2 IMAD.HI.U32 R5, R38, c[0x0][0x24c], RZ ;  /* 0x0000930026052a27 */ /* 0x000fe200078e00ff */
[----:B------:R-:W-:Y:S01]  /*0a40*/  SHF.R.S32.HI R4, RZ, 0x1f, R0 ;  /* 0x0000001fff047819 */ /* 0x000fe20000011400 */
[----:B------:R-:W-:Y:S01]  /*0a50*/  CS2R R146, SRZ ;  /* 0x0000000000927805 */ /* 0x000fe2000001ff00 */
[-C--:B------:R-:W-:Y:S01]  /*0a60*/  LEA.HI R216, R36, R39.reuse, RZ, 0x3 ;  /* 0x0000002724d87211 */ /* 0x080fe200078f18ff */
[----:B------:R-:W-:Y:S01]  /*0a70*/  IMAD.MOV.U32 R222, RZ, RZ, 0x40 ;  /* 0x00000040ffde7424 */ /* 0x000fe200078e00ff */
[----:B------:R-:W-:Y:S01]  /*0a80*/  LEA.HI R251, R4, R0, RZ, 0x6 ;  /* 0x0000000004fb7211 */ /* 0x000fe200078f30ff */
[----:B------:R-:W-:Y:S01]  /*0a90*/  IMAD.WIDE.U32 R30, R38, c[0x0][0x238], R30 ;  /* 0x00008e00261e7a25 */ /* 0x000fe200078e001e */
[----:B------:R-:W-:Y:S01]  /*0aa0*/  LOP3.LUT R0, R216, 0xfffffff8, RZ, 0xc0, !PT ;  /* 0xfffffff8d8007812 */ /* 0x000fe200078ec0ff */
[----:B------:R-:W-:Y:S01]  /*0ab0*/  CS2R R144, SRZ ;  /* 0x0000000000907805 */ /* 0x000fe2000001ff00 */
[----:B------:R-:W-:Y:S01]  /*0ac0*/  SHF.R.S32.HI R252, RZ, 0x3, R216 ;  /* 0x00000003fffc7819 */ /* 0x000fe200000114d8 */
[----:B------:R-:W-:Y:S01]  /*0ad0*/  IMAD.MOV.U32 R223, RZ, RZ, 0x10 ;  /* 0x00000010ffdf7424 */ /* 0x000fe200078e00ff */
[----:B------:R-:W-:Y:S01]  /*0ae0*/  SHF.R.S32.HI R37, RZ, 0x1f, R38 ;  /* 0x0000001fff257819 */ /* 0x000fe20000011426 */
[----:B------:R-:W-:Y:S01]  /*0af0*/  IMAD.IADD R32, R39, 0x1, -R0 ;  /* 0x0000000127207824 */ /* 0x000fe200078e0a00 */
[----:B------:R-:W-:Y:S01]  /*0b00*/  SHF.R.S32.HI R12, RZ, 0x1f, R252 ;  /* 0x0000001fff0c7819 */ /* 0x000fe200000114fc */
[----:B------:R-:W-:Y:S01]  /*0b10*/  IMAD.MOV.U32 R226, RZ, RZ, 0x20 ;  /* 0x00000020ffe27424 */ /* 0x000fe200078e00ff */
[----:B------:R-:W-:Y:S01]  /*0b20*/  IADD3 R16, P0, R252, R6, RZ ;  /* 0x00000006fc107210 */ /* 0x000fe20007f1e0ff */
[C---:B------:R-:W-:Y:S01]  /*0b30*/  IMAD R4, R37.reuse, c[0x0][0x288], RZ ;  /* 0x0000a20025047a24 */ /* 0x040fe200078e02ff */
[----:B------:R-:W-:Y:S01]  /*0b40*/  @P2 SHF.R.U32.HI R18, RZ, c[0x0][0x250], R5 ;  /* 0x00009400ff122a19 */ /* 0x000fe20000011605 */
[----:B------:R-:W-:Y:S01]  /*0b50*/  IMAD R8, R37, c[0x0][0x270], RZ ;  /* 0x00009c0025087a24 */ /* 0x000fe200078e02ff */
[C---:B------:R-:W-:Y:S01]  /*0b60*/  SEL R24, R23.reuse, RZ, !P3 ;  /* 0x000000ff17187207 */ /* 0x040fe20005800000 */
[----:B------:R-:W-:Y:S01]  /*0b70*/  IMAD.SHL.U32 R20, R32, 0x8, RZ ;  /* 0x0000000820147824 */ /* 0x000fe200078e00ff */
[----:B------:R-:W-:Y:S01]  /*0b80*/  SHF.R.S32.HI R14, RZ, 0x1f, R18 ;  /* 0x0000001fff0e7819 */ /* 0x000fe20000011412 */
[----:B------:R-:W-:Y:S01]  /*0b90*/  IMAD.X R15, R12, 0x1, R7, P0 ;  /* 0x000000010c0f7824 */ /* 0x000fe200000e0607 */
[----:B------:R-:W-:Y:S01]  /*0ba0*/  IADD3 R6, P0, R252, R10, RZ ;  /* 0x0000000afc067210 */ /* 0x000fe20007f1e0ff */
[C---:B------:R-:W-:Y:S01]  /*0bb0*/  IMAD R7, R38.reuse, c[0x0][0x28c], R4 ;  /* 0x0000a30026077a24 */ /* 0x040fe200078e0204 */
[----:B------:R-:W-:Y:S01]  /*0bc0*/  SHF.R.S32.HI R21, RZ, 0x1f, R20 ;  /* 0x0000001fff157819 */ /* 0x000fe20000011414 */
[C---:B------:R-:W-:Y:S01]  /*0bd0*/  IMAD R8, R38.reuse, c[0x0][0x274], R8 ;  /* 0x00009d0026087a24 */ /* 0x040fe200078e0208 */
[----:B------:R-:W-:Y:S01]  /*0be0*/  SEL R33, R23, RZ, !P4 ;  /* 0x000000ff17217207 */ /* 0x000fe20006000000 */
[--C-:B------:R-:W-:Y:S01]  /*0bf0*/  IMAD.WIDE.U32 R4, R38, c[0x0][0x270], R2.reuse ;  /* 0x00009c0026047a25 */ /* 0x100fe200078e0002 */
[C---:B------:R-:W-:Y:S01]  /*0c00*/  IADD3 R34, R20.reuse, 0x40, RZ ;  /* 0x0000004014227810 */ /* 0x040fe20007ffe0ff */
[----:B------:R-:W-:Y:S01]  /*0c10*/  CS2R R142, SRZ ;  /* 0x00000000008e7805 */ /* 0x000fe2000001ff00 */
[----:B------:R-:W-:Y:S01]  /*0c20*/  ISETP.GE.AND P6, PT, R20, c[0x0][0x1cc], PT ;  /* 0x0000730014007a0c */ /* 0x000fe20003fc6270 */
[----:B------:R-:W-:Y:S01]  /*0c30*/  IMAD.WIDE.U32 R2, R38, c[0x0][0x288], R2 ;  /* 0x0000a20026027a25 */ /* 0x000fe200078e0002 */
[----:B------:R-:W-:Y:S01]  /*0c40*/  ISETP.GE.AND P2, PT, R34, c[0x0][0x1cc], PT ;  /* 0x0000730022007a0c */ /* 0x000fe20003f46270 */
[----:B------:R-:W-:Y:S01]  /*0c50*/  CS2R R140, SRZ ;  /* 0x00000000008c7805 */ /* 0x000fe2000001ff00 */
[----:B------:R-:W-:Y:S01]  /*0c60*/  CS2R R138, SRZ ;  /* 0x00000000008a7805 */ /* 0x000fe2000001ff00 */
[----:B------:R-:W-:Y:S01]  /*0c70*/  IMAD R0, R14, c[0x0][0x1e0], RZ ;  /* 0x000078000e007a24 */ /* 0x000fe200078e02ff */
[----:B------:R-:W-:Y:S01]  /*0c80*/  CS2R R136, SRZ ;  /* 0x0000000000887805 */ /* 0x000fe2000001ff00 */
[----:B------:R-:W-:Y:S01]  /*0c90*/  IMAD.IADD R9, R5, 0x1, R8 ;  /* 0x0000000105097824 */ /* 0x000fe200078e0208 */
[----:B------:R-:W-:Y:S01]  /*0ca0*/  CS2R R134, SRZ ;  /* 0x0000000000867805 */ /* 0x000fe2000001ff00 */
[----:B------:R-:W-:Y:S01]  /*0cb0*/  IMAD.MOV.U32 R8, RZ, RZ, R4 ;  /* 0x000000ffff087224 */ /* 0x000fe200078e0004 */
[----:B------:R-:W-:Y:S01]  /*0cc0*/  CS2R R132, SRZ ;  /* 0x0000000000847805 */ /* 0x000fe2000001ff00 */
[----:B------:R-:W-:Y:S01]  /*0cd0*/  IMAD.IADD R5, R3, 0x1, R7 ;  /* 0x0000000103057824 */ /* 0x000fe200078e0207 */
[----:B------:R-:W-:Y:S01]  /*0ce0*/  CS2R R130, SRZ ;  /* 0x0000000000827805 */ /* 0x000fe2000001ff00 */
[----:B------:R-:W-:Y:S01]  /*0cf0*/  IMAD.MOV.U32 R4, RZ, RZ, R2 ;  /* 0x000000ffff047224 */ /* 0x000fe200078e0002 */
[----:B------:R-:W-:Y:S01]  /*0d00*/  CS2R R128, SRZ ;  /* 0x0000000000807805 */ /* 0x000fe2000001ff00 */
[C---:B------:R-:W-:Y:S01]  /*0d10*/  IMAD R0, R18.reuse, c[0x0][0x1e4], R0 ;  /* 0x0000790012007a24 */ /* 0x040fe200078e0200 */
[----:B------:R-:W-:Y:S01]  /*0d20*/  CS2R R126, SRZ ;  /* 0x00000000007e7805 */ /* 0x000fe2000001ff00 */
[----:B------:R-:W-:Y:S01]  /*0d30*/  IMAD.WIDE.U32 R2, R18, c[0x0][0x1e0], R20 ;  /* 0x0000780012027a25 */ /* 0x000fe200078e0014 */
[----:B------:R-:W-:Y:S01]  /*0d40*/  CS2R R124, SRZ ;  /* 0x00000000007c7805 */ /* 0x000fe2000001ff00 */
[----:B------:R-:W-:Y:S01]  /*0d50*/  CS2R R122, SRZ ;  /* 0x00000000007a7805 */ /* 0x000fe2000001ff00 */
[----:B------:R-:W-:Y:S01]  /*0d60*/  CS2R R120, SRZ ;  /* 0x0000000000787805 */ /* 0x000fe2000001ff00 */
[----:B------:R-:W-:Y:S01]  /*0d70*/  IMAD.X R7, R12, 0x1, R11, P0 ;  /* 0x000000010c077824 */ /* 0x000fe200000e060b */
[----:B------:R-:W-:Y:S01]  /*0d80*/  SHF.R.S32.HI R11, RZ, 0x1f, R23 ;  /* 0x0000001fff0b7819 */ /* 0x000fe20000011417 */
[----:B------:R-:W-:Y:S01]  /*0d90*/  IMAD.IADD R10, R13, 0x1, -R252 ;  /* 0x000000010d0a7824 */ /* 0x000fe200078e0afc */
[----:B------:R-:W-:Y:S01]  /*0da0*/  CS2R R118, SRZ ;  /* 0x0000000000767805 */ /* 0x000fe2000001ff00 */
[----:B------:R-:W-:Y:S01]  /*0db0*/  IMAD.IADD R3, R3, 0x1, R0 ;  /* 0x0000000103037824 */ /* 0x000fe200078e0200 */
[-C--:B------:R-:W-:Y:S01]  /*0dc0*/  LEA.HI R0, R36, R39.reuse, RZ, 0x6 ;  /* 0x0000002724007211 */ /* 0x080fe200078f30ff */
[----:B------:R-:W-:Y:S01]  /*0dd0*/  IMAD.WIDE R12, R17, 0x60, R6 ;  /* 0x00000060110c7825 */ /* 0x000fe200078e0206 */
[C---:B------:R-:W-:Y:S01]  /*0de0*/  SEL R25, R11.reuse, RZ, !P3 ;  /* 0x000000ff0b197207 */ /* 0x040fe20005800000 */
[----:B------:R-:W-:Y:S01]  /*0df0*/  CS2R R116, SRZ ;  /* 0x0000000000747805 */ /* 0x000fe2000001ff00 */
[----:B------:R-:W-:Y:S01]  /*0e00*/  SHF.R.S32.HI R27, RZ, 0x6, R0 ;  /* 0x00000006ff1b7819 */ /* 0x000fe20000011400 */
[----:B------:R-:W-:Y:S01]  /*0e10*/  IMAD.SHL.U32 R6, R252, 0x40, RZ ;  /* 0x00000040fc067824 */ /* 0x000fe200078e00ff */
[----:B------:R-:W-:Y:S01]  /*0e20*/  SEL R29, R11, RZ, !P4 ;  /* 0x000000ff0b1d7207 */ /* 0x000fe20006000000 */
[----:B------:R-:W-:Y:S01]  /*0e30*/  IMAD R19, R17, -0x60, R10 ;  /* 0xffffffa011137824 */ /* 0x000fe200078e020a */
[----:B------:R-:W-:Y:S01]  /*0e40*/  CS2R R114, SRZ ;  /* 0x0000000000727805 */ /* 0x000fe2000001ff00 */
[----:B------:R-:W-:Y:S01]  /*0e50*/  IMAD.SHL.U32 R17, R32, 0x40, RZ ;  /* 0x0000004020117824 */ /* 0x000fe200078e00ff */
[----:B------:R-:W-:Y:S01]  /*0e60*/  LOP3.LUT R0, R6, 0x1c0, RZ, 0xc0, !PT ;  /* 0x000001c006007812 */ /* 0x000fe200078ec0ff */
[----:B------:R-:W-:Y:S01]  /*0e70*/  IMAD.SHL.U32 R22, R27, 0x200, RZ ;  /* 0x000002001b167824 */ /* 0x000fe200078e00ff */
[----:B------:R-:W-:Y:S01]  /*0e80*/  ISETP.LT.OR P4, PT, R19, 0x1, P6 ;  /* 0x000000011300780c */ /* 0x000fe20003781670 */
[----:B------:R-:W-:Y:S01]  /*0e90*/  IMAD R6, R25, c[0x0][0x1e8], RZ ;  /* 0x00007a0019067a24 */ /* 0x000fe200078e02ff */
[----:B------:R-:W-:Y:S01]  /*0ea0*/  LOP3.LUT R10, R0, 0x38, R20, 0xf8, !PT ;  /* 0x00000038000a7812 */ /* 0x000fe200078ef814 */
[C---:B------:R-:W-:Y:S01]  /*0eb0*/  IMAD.WIDE.U32 R2, R24.reuse, c[0x0][0x1e8], R2 ;  /* 0x00007a0018027a25 */ /* 0x040fe200078e0002 */
[----:B------:R-:W-:Y:S01]  /*0ec0*/  SHF.R.U32.HI R7, RZ, 0x3, R0 ;  /* 0x00000003ff077819 */ /* 0x000fe20000011600 */
[----:B------:R-:W-:Y:S01]  /*0ed0*/  CS2R R112, SRZ ;  /* 0x0000000000707805 */ /* 0x000fe2000001ff00 */
[----:B------:R-:W-:Y:S01]  /*0ee0*/  LOP3.LUT R0, R17, 0x1c0, RZ, 0xc0, !PT ;  /* 0x000001c011007812 */ /* 0x000fe200078ec0ff */
[----:B------:R-:W-:Y:S01]  /*0ef0*/  IMAD R6, R24, c[0x0][0x1ec], R6 ;  /* 0x00007b0018067a24 */ /* 0x000fe200078e0206 */
[----:B------:R-:W-:Y:S01]  /*0f00*/  LOP3.LUT R242, R22, R10, R7, 0xf6, !PT ;  /* 0x0000000a16f27212 */ /* 0x000fe200078ef607 */
[----:B------:R-:W-:Y:S01]  /*0f10*/  IMAD R7, R29, c[0x0][0x278], RZ ;  /* 0x00009e001d077a24 */ /* 0x000fe200078e02ff */
[----:B------:R-:W-:Y:S01]  /*0f20*/  LOP3.LUT R10, R0, 0x8, R216, 0xf8, !PT ;  /* 0x00000008000a7812 */ /* 0x000fe200078ef8d8 */
[----:B------:R-:W-:Y:S01]  /*0f30*/  IMAD.IADD R3, R3, 0x1, R6 ;  /* 0x0000000103037824 */ /* 0x000fe200078e0206 */
[----:B------:R-:W-:Y:S01]  /*0f40*/  SHF.R.U32.HI R0, RZ, 0x3, R0 ;  /* 0x00000003ff007819 */ /* 0x000fe20000011600 */
[----:B------:R-:W-:Y:S01]  /*0f50*/  IMAD R6, R29, c[0x0][0x290], RZ ;  /* 0x0000a4001d067a24 */ /* 0x000fe200078e02ff */
[----:B------:R-:W-:Y:S01]  /*0f60*/  ISETP.LT.OR P3, PT, R19, 0x1, P2 ;  /* 0x000000011300780c */ /* 0x000fe20001761670 */
[----:B------:R-:W-:Y:S01]  /*0f70*/  IMAD R11, R33, c[0x0][0x27c], R7 ;  /* 0x00009f00210b7a24 */ /* 0x000fe200078e0207 */
[----:B------:R-:W-:Y:S01]  /*0f80*/  LOP3.LUT R0, R22, R10, R0, 0xf6, !PT ;  /* 0x0000000a16007212 */ /* 0x000fe200078ef600 */
[----:B------:R-:W-:Y:S01]  /*0f90*/  IMAD R10, R15, c[0x0][0x178], RZ ;  /* 0x00005e000f0a7a24 */ /* 0x000fe200078e02ff */
[----:B------:R-:W-:Y:S01]  /*0fa0*/  ISETP.LT.OR P5, PT, R19, 0x21, P6 ;  /* 0x000000211300780c */ /* 0x000fe200037a1670 */
[----:B------:R-:W-:Y:S01]  /*0fb0*/  IMAD R23, R33, c[0x0][0x294], R6 ;  /* 0x0000a50021177a24 */ /* 0x000fe200078e0206 */
[----:B------:R-:W-:Y:S01]  /*0fc0*/  CS2R R110, SRZ ;  /* 0x00000000006e7805 */ /* 0x000fe2000001ff00 */
[----:B------:R-:W-:Y:S01]  /*0fd0*/  IMAD R7, R15, c[0x0][0x208], RZ ;  /* 0x000082000f077a24 */ /* 0x000fe200078e02ff */
[----:B------:R-:W-:Y:S01]  /*0fe0*/  CS2R R108, SRZ ;  /* 0x00000000006c7805 */ /* 0x000fe2000001ff00 */
[----:B------:R-:W-:Y:S01]  /*0ff0*/  IMAD R6, R14, c[0x0][0x1b0], RZ ;  /* 0x00006c000e067a24 */ /* 0x000fe200078e02ff */
[----:B------:R-:W-:Y:S01]  /*1000*/  CS2R R106, SRZ ;  /* 0x00000000006a7805 */ /* 0x000fe2000001ff00 */
[C---:B------:R-:W-:Y:S01]  /*1010*/  IMAD R26, R16.reuse, c[0x0][0x17c], R10 ;  /* 0x00005f00101a7a24 */ /* 0x040fe200078e020a */
[----:B------:R-:W-:Y:S01]  /*1020*/  CS2R R104, SRZ ;  /* 0x0000000000687805 */ /* 0x000fe2000001ff00 */
[----:B------:R-:W-:Y:S01]  /*1030*/  IMAD R10, R13, c[0x0][0x1d8], RZ ;  /* 0x000076000d0a7a24 */ /* 0x000fe200078e02ff */
[----:B------:R-:W-:Y:S01]  /*1040*/  CS2R R102, SRZ ;  /* 0x0000000000667805 */ /* 0x000fe2000001ff00 */
[----:B------:R-:W-:Y:S01]  /*1050*/  IMAD R28, R16, c[0x0][0x20c], R7 ;  /* 0x00008300101c7a24 */ /* 0x000fe200078e0207 */
[----:B------:R-:W-:Y:S01]  /*1060*/  CS2R R100, SRZ ;  /* 0x0000000000647805 */ /* 0x000fe2000001ff00 */
[----:B------:R-:W-:Y:S01]  /*1070*/  IMAD R22, R18, c[0x0][0x1b4], R6 ;  /* 0x00006d0012167a24 */ /* 0x000fe200078e0206 */
[----:B------:R-:W-:Y:S01]  /*1080*/  CS2R R98, SRZ ;  /* 0x0000000000627805 */ /* 0x000fe2000001ff00 */
[C---:B------:R-:W-:Y:S01]  /*1090*/  IMAD.WIDE.U32 R8, R33.reuse, c[0x0][0x278], R8 ;  /* 0x00009e0021087a25 */ /* 0x040fe200078e0008 */
[----:B------:R-:W-:Y:S01]  /*10a0*/  CS2R R96, SRZ ;  /* 0x0000000000607805 */ /* 0x000fe2000001ff00 */
[----:B------:R-:W-:Y:S01]  /*10b0*/  CS2R R94, SRZ ;  /* 0x00000000005e7805 */ /* 0x000fe2000001ff00 */
[----:B------:R-:W-:Y:S01]  /*10c0*/  CS2R R92, SRZ ;  /* 0x00000000005c7805 */ /* 0x000fe2000001ff00 */
[----:B------:R-:W-:Y:S01]  /*10d0*/  IMAD.WIDE.U32 R6, R33, c[0x0][0x290], R4 ;  /* 0x0000a40021067a25 */ /* 0x000fe200078e0004 */
[----:B------:R-:W-:Y:S01]  /*10e0*/  LEA R44, P1, R8, c[0x0][0x258], 0x2 ;  /* 0x00009600082c7a11 */ /* 0x000fe200078210ff */
[----:B------:R-:W-:Y:S01]  /*10f0*/  CS2R R90, SRZ ;  /* 0x00000000005a7805 */ /* 0x000fe2000001ff00 */
        /* <DEDUP_REMOVED lines=8> */
[----:B------:R-:W-:Y:S01]  /*1180*/  LEA R2, P0, R4, c[0x0][0x1c0], 0x1 ;  /* 0x0000700004027a11 */ /* 0x000fe200078008ff */
[----:B------:R-:W-:Y:S01]  /*1190*/  IMAD.IADD R5, R5, 0x1, R10 ;  /* 0x0000000105057824 */ /* 0x000fe200078e020a */
[----:B------:R-:W-:Y:S01]  /*11a0*/  CS2R R78, SRZ ;  /* 0x00000000004e7805 */ /* 0x000fe2000001ff00 */
[----:B------:R-:W-:Y:S01]  /*11b0*/  IMAD.SHL.U32 R242, R242, 0x2, RZ ;  /* 0x00000002f2f27824 */ /* 0x000fe200078e00ff */
[----:B------:R-:W-:Y:S01]  /*11c0*/  LEA.HI.X R45, R8, c[0x0][0x25c], R3, 0x2, P1 ;  /* 0x00009700082d7a11 */ /* 0x000fe200008f1403 */
[----:B------:R-:W-:Y:S01]  /*11d0*/  IMAD.WIDE.U32 R10, R18, c[0x0][0x1b0], R20 ;  /* 0x00006c00120a7a25 */ /* 0x000fe200078e0014 */
[----:B------:R-:W-:Y:S01]  /*11e0*/  LEA.HI.X R3, R4, c[0x0][0x1c4], R5, 0x1, P0 ;  /* 0x0000710004037a11 */ /* 0x000fe200000f0c05 */
[----:B------:R-:W-:Y:S01]  /*11f0*/  CS2R R76, SRZ ;  /* 0x00000000004c7805 */ /* 0x000fe2000001ff00 */
[C---:B------:R-:W-:Y:S01]  /*1200*/  LEA R42, P0, R6.reuse, c[0x0][0x280], 0x2 ;  /* 0x0000a000062a7a11 */ /* 0x040fe200078010ff */
[----:B------:R-:W-:Y:S01]  /*1210*/  IMAD.IADD R4, R7, 0x1, R23 ;  /* 0x0000000107047824 */ /* 0x000fe200078e0217 */
[----:B------:R-:W-:Y:S01]  /*1220*/  STL.64 [R1+0x8], R44 ;  /* 0x0000082c01007387 */ /* 0x000fe20000100a00 */
[----:B------:R-:W-:Y:S01]  /*1230*/  IMAD.U32 R5, RZ, RZ, UR7 ;  /* 0x00000007ff057e24 */ /* 0x000fe2000f8e00ff */
[----:B------:R-:W-:Y:S01]  /*1240*/  CS2R R74, SRZ ;  /* 0x00000000004a7805 */ /* 0x000fe2000001ff00 */
[----:B------:R-:W-:Y:S01]  /*1250*/  IMAD.IADD R7, R11, 0x1, R22 ;  /* 0x000000010b077824 */ /* 0x000fe200078e0216 */
[----:B------:R-:W-:Y:S01]  /*1260*/  @!PT LDS RZ, [RZ] ;  /* 0x00000000fffff984 */ /* 0x000fe20000000800 */
[----:B------:R-:W-:Y:S01]  /*1270*/  @!PT LDS RZ, [RZ] ;  /* 0x00000000fffff984 */ /* 0x000fe20000000800 */
[----:B------:R-:W-:Y:S01]  /*1280*/  @!PT LDS RZ, [RZ] ;  /* 0x00000000fffff984 */ /* 0x000fe20000000800 */
[----:B------:R1:W-:Y:S01]  /*1290*/  LDGSTS.E.BYPASS.LTC128B.128 [R242+0x6080], [R2.64], !P4 ;  /* 0x0608000002f27fae */ /* 0x0003e2000e101d48 */
[----:B------:R-:W-:Y:S01]  /*12a0*/  LEA.HI.X R43, R6, c[0x0][0x284], R4, 0x2, P0 ;  /* 0x0000a100062b7a11 */ /* 0x000fe200000f1404 */
[----:B------:R-:W-:Y:S01]  /*12b0*/  IMAD R8, R25, c[0x0][0x1b8], RZ ;  /* 0x00006e0019087a24 */ /* 0x000fe200078e02ff */
[----:B------:R-:W-:Y:S01]  /*12c0*/  IADD3 R4, P4, R2, UR7, RZ ;  /* 0x0000000702047c10 */ /* 0x000fe2000ff9e0ff */
[----:B------:R1:W-:Y:S01]  /*12d0*/  LDGSTS.E.BYPASS.LTC128B.128 [R242+0x9080], [R2.64+0x80], !P3 ;  /* 0x0908008002f27fae */ /* 0x0003e2000d901d48 */
[C---:B------:R-:W-:Y:S01]  /*12e0*/  ISETP.LT.OR P3, PT, R19.reuse, 0x21, P2 ;  /* 0x000000211300780c */ /* 0x040fe20001761670 */
[----:B------:R-:W-:Y:S01]  /*12f0*/  IMAD.MOV.U32 R6, RZ, RZ, R10 ;  /* 0x000000ffff067224 */ /* 0x000fe200078e000a */
[----:B------:R-:W-:Y:S01]  /*1300*/  ISETP.LT.OR P2, PT, R19, 0x41, P2 ;  /* 0x000000411300780c */ /* 0x000fe20001741670 */
[C---:B------:R-:W-:Y:S01]  /*1310*/  IMAD R8, R24.reuse, c[0x0][0x1bc], R8 ;  /* 0x00006f0018087a24 */ /* 0x040fe200078e0208 */
[----:B------:R-:W-:Y:S01]  /*1320*/  STL.64 [R1], R42 ;  /* 0x0000002a01007387 */ /* 0x000fe20000100a00 */
[----:B------:R-:W-:Y:S01]  /*1330*/  IMAD.WIDE.U32 R10, R24, c[0x0][0x1b8], R6 ;  /* 0x00006e00180a7a25 */ /* 0x000fe200078e0006 */
[----:B------:R-:W-:Y:S01]  /*1340*/  CS2R R72, SRZ ;  /* 0x0000000000487805 */ /* 0x000fe2000001ff00 */
[----:B------:R-:W-:Y:S01]  /*1350*/  CS2R R70, SRZ ;  /* 0x0000000000467805 */ /* 0x000fe2000001ff00 */
[----:B------:R-:W-:Y:S01]  /*1360*/  CS2R R68, SRZ ;  /* 0x0000000000447805 */ /* 0x000fe2000001ff00 */
[C-C-:B------:R-:W-:Y:S01]  /*1370*/  IMAD.WIDE.U32 R14, R16.reuse, c[0x0][0x178], R20.reuse ;  /* 0x00005e00100e7a25 */ /* 0x140fe200078e0014 */
[----:B------:R-:W-:Y:S01]  /*1380*/  CS2R R66, SRZ ;  /* 0x0000000000427805 */ /* 0x000fe2000001ff00 */
[----:B------:R-:W-:Y:S01]  /*1390*/  CS2R R64, SRZ ;  /* 0x0000000000407805 */ /* 0x000fe2000001ff00 */
[----:B------:R-:W-:Y:S01]  /*13a0*/  CS2R R62, SRZ ;  /* 0x00000000003e7805 */ /* 0x000fe2000001ff00 */
[----:B------:R-:W-:Y:S01]  /*13b0*/  IMAD R13, R13, c[0x0][0x1a8], RZ ;  /* 0x00006a000d0d7a24 */ /* 0x000fe200078e02ff */
[----:B------:R-:W-:Y:S01]  /*13c0*/  CS2R R60, SRZ ;  /* 0x00000000003c7805 */ /* 0x000fe2000001ff00 */
[----:B------:R-:W-:Y:S01]  /*13d0*/  IMAD.WIDE.U32 R16, R16, c[0x0][0x208], R20 ;  /* 0x0000820010107a25 */ /* 0x000fe200078e0014 */
[----:B------:R-:W-:Y:S01]  /*13e0*/  CS2R R58, SRZ ;  /* 0x00000000003a7805 */ /* 0x000fe2000001ff00 */
[----:B------:R-:W-:Y:S01]  /*13f0*/  CS2R R56, SRZ ;  /* 0x0000000000387805 */ /* 0x000fe2000001ff00 */
[----:B------:R-:W-:Y:S01]  /*1400*/  CS2R R54, SRZ ;  /* 0x0000000000367805 */ /* 0x000fe2000001ff00 */
[----:B------:R-:W-:Y:S01]  /*1410*/  IMAD R13, R12, c[0x0][0x1ac], R13 ;  /* 0x00006b000c0d7a24 */ /* 0x000fe200078e020d */
[----:B------:R-:W-:Y:S01]  /*1420*/  CS2R R52, SRZ ;  /* 0x0000000000347805 */ /* 0x000fe2000001ff00 */
[----:B------:R-:W-:Y:S01]  /*1430*/  IMAD.IADD R9, R17, 0x1, R28 ;  /* 0x0000000111097824 */ /* 0x000fe200078e021c */
[----:B------:R-:W-:Y:S01]  /*1440*/  LEA.HI R17, R36, R39, RZ, 0x2 ;  /* 0x0000002724117211 */ /* 0x000fe200078f10ff */
[----:B------:R-:W-:Y:S01]  /*1450*/  IMAD.SHL.U32 R218, R0, 0x2, RZ ;  /* 0x0000000200da7824 */ /* 0x000fe200078e00ff */
[----:B------:R-:W-:Y:S01]  /*1460*/  SHF.R.S32.HI R251, RZ, 0x6, R251 ;  /* 0x00000006fffb7819 */ /* 0x000fe200000114fb */
[----:B------:R-:W-:Y:S01]  /*1470*/  IMAD.MOV.U32 R228, RZ, RZ, 0x10 ;  /* 0x00000010ffe47424 */ /* 0x000fe200078e00ff */
[----:B-1----:R-:W-:Y:S01]  /*1480*/  IADD3 R2, P1, P0, R5, 0x80, R2 ;  /* 0x0000008005027810 */ /* 0x002fe2000783e002 */
[----:B------:R-:W-:Y:S01]  /*1490*/  IMAD.MOV.U32 R209, RZ, RZ, RZ ;  /* 0x000000ffffd17224 */ /* 0x000fe200078e00ff */
[----:B------:R-:W-:Y:S01]  /*14a0*/  IADD3.X R5, R3, UR5, RZ, P4, !PT ;  /* 0x0000000503057c10 */ /* 0x000fe2000a7fe4ff */
[----:B------:R-:W-:Y:S01]  /*14b0*/  UMOV UR11, 0x1 ;  /* 0x00000001000b7882 */ /* 0x000fe20000000000 */
[----:B------:R-:W-:-:S02]  /*14c0*/  IADD3.X R3, RZ, UR5, R3, P1, P0 ;  /* 0x00000005ff037c10 */ /* 0x000fc40008fe0403 */
[----:B------:R-:W-:Y:S01]  /*14d0*/  ISETP.LT.OR P0, PT, R19, 0x41, P6 ;  /* 0x000000411300780c */ /* 0x000fe20003701670 */
[----:B------:R1:W-:Y:S01]  /*14e0*/  LDGSTS.E.BYPASS.LTC128B.128 [R242+0x7080], [R4.64], !P5 ;  /* 0x0708000004f27fae */ /* 0x0003e2000e901d48 */
[----:B------:R-:W-:Y:S02]  /*14f0*/  IADD3 R6, P1, R4, UR7, RZ ;  /* 0x0000000704067c10 */ /* 0x000fe4000ff3e0ff */
[----:B------:R-:W-:Y:S01]  /*1500*/  ISETP.GE.AND P6, PT, R20, c[0x0][0x19c], PT ;  /* 0x0000670014007a0c */ /* 0x000fe20003fc6270 */
[----:B------:R2:W-:Y:S01]  /*1510*/  LDGSTS.E.BYPASS.LTC128B.128 [R242+0xa080], [R2.64], !P3 ;  /* 0x0a08000002f27fae */ /* 0x0005e2000d901d48 */
[----:B------:R-:W-:Y:S01]  /*1520*/  IADD3.X R7, R5, UR5, RZ, P1, !PT ;  /* 0x0000000505077c10 */ /* 0x000fe20008ffe4ff */
[----:B------:R-:W-:Y:S01]  /*1530*/  ULDC.64 UR4, c[0x0][0x1a8] ;  /* 0x00006a0000047ab9 */ /* 0x000fe20000000a00 */
[C---:B------:R-:W-:Y:S01]  /*1540*/  ISETP.LT.OR P3, PT, R19.reuse, 0x1, P6 ;  /* 0x000000011300780c */ /* 0x040fe20003761670 */
[----:B------:R-:W-:Y:S01]  /*1550*/  USHF.L.U32 UR7, UR4, 0x6, URZ ;  /* 0x0000000604077899 */ /* 0x000fe2000800063f */
[----:B------:R-:W-:Y:S01]  /*1560*/  ISETP.GE.AND P5, PT, R34, c[0x0][0x19c], PT ;  /* 0x0000670022007a0c */ /* 0x000fe20003fa6270 */
[----:B------:R-:W-:Y:S01]  /*1570*/  USHF.L.U64.HI UR5, UR4, UR6, UR5 ;  /* 0x0000000604057299 */ /* 0x000fe20008010205 */
[C---:B------:R-:W-:Y:S01]  /*1580*/  ISETP.LT.OR P1, PT, R19.reuse, 0x21, P6 ;  /* 0x000000211300780c */ /* 0x040fe20003721670 */
[----:B------:R3:W-:Y:S01]  /*1590*/  LDGSTS.E.BYPASS.LTC128B.128 [R242+0x8080], [R6.64], !P0 ;  /* 0x0808000006f27fae */ /* 0x0007e2000c101d48 */
[----:B------:R-:W-:-:S02]  /*15a0*/  ISETP.LT.OR P4, PT, R19, 0x1, P5 ;  /* 0x000000011300780c */ /* 0x000fc40002f81670 */
[C---:B------:R-:W-:Y:S01]  /*15b0*/  ISETP.LT.OR P0, PT, R19.reuse, 0x21, P5 ;  /* 0x000000211300780c */ /* 0x040fe20002f01670 */
[----:B------:R3:W-:Y:S01]  /*15c0*/  LDGSTS.E.BYPASS.LTC128B.128 [R242+0xb080], [R6.64+0x80], !P2 ;  /* 0x0b08008006f27fae */ /* 0x0007e2000d101d48 */
[C---:B------:R-:W-:Y:S02]  /*15d0*/  ISETP.LT.OR P6, PT, R19.reuse, 0x41, P6 ;  /* 0x000000411300780c */ /* 0x040fe400037c1670 */
[----:B------:R-:W-:Y:S01]  /*15e0*/  ISETP.LT.OR P5, PT, R19, 0x41, P5 ;  /* 0x000000411300780c */ /* 0x000fe20002fa1670 */
[----:B------:R-:W0:Y:S01]  /*15f0*/  LDGDEPBAR ;  /* 0x00000000000079af */ /* 0x000e220000000000 */
[----:B-1----:R-:W-:Y:S01]  /*1600*/  IMAD.IADD R5, R15, 0x1, R26 ;  /* 0x000000010f057824 */ /* 0x002fe200078e021a */
[----:B------:R-:W-:Y:S01]  /*1610*/  LEA.HI R15, R36, R39, RZ, 0x4 ;  /* 0x00000027240f7211 */ /* 0x000fe200078f20ff */
[----:B------:R-:W-:Y:S02]  /*1620*/  IMAD.MOV.U32 R4, RZ, RZ, R14 ;  /* 0x000000ffff047224 */ /* 0x000fe400078e000e */
[----:B--2---:R-:W-:-:S02]  /*1630*/  IMAD.IADD R3, R11, 0x1, R8 ;  /* 0x000000010b037824 */ /* 0x004fc400078e0208 */
[----:B------:R-:W-:Y:S02]  /*1640*/  IMAD.MOV.U32 R2, RZ, RZ, R10 ;  /* 0x000000ffff027224 */ /* 0x000fe400078e000a */
[----:B------:R-:W-:-:S04]  /*1650*/  IMAD.WIDE.U32 R4, R38, c[0x0][0x180], R4 ;  /* 0x0000600026047a25 */ /* 0x000fc800078e0004 */
[----:B------:R-:W-:-:S04]  /*1660*/  IMAD.WIDE.U32 R10, R12, c[0x0][0x1a8], R2 ;  /* 0x00006a000c0a7a25 */ /* 0x000fc800078e0002 */
[----:B------:R-:W-:Y:S02]  /*1670*/  IMAD R2, R37, c[0x0][0x180], RZ ;  /* 0x0000600025027a24 */ /* 0x000fe400078e02ff */
[----:B------:R-:W-:Y:S02]  /*1680*/  IMAD.IADD R3, R11, 0x1, R13 ;  /* 0x000000010b037824 */ /* 0x000fe400078e020d */
[----:B------:R-:W-:Y:S02]  /*1690*/  IMAD R2, R38, c[0x0][0x184], R2 ;  /* 0x0000610026027a24 */ /* 0x000fe400078e0202 */
[----:B---3--:R-:W-:Y:S02]  /*16a0*/  IMAD R6, R29, c[0x0][0x188], RZ ;  /* 0x000062001d067a24 */ /* 0x008fe400078e02ff */
[----:B------:R-:W-:Y:S01]  /*16b0*/  IMAD.IADD R5, R5, 0x1, R2 ;  /* 0x0000000105057824 */ /* 0x000fe200078e0202 */
[----:B------:R-:W-:Y:S01]  /*16c0*/  LEA R2, P2, R10, c[0x0][0x190], 0x1 ;  /* 0x000064000a027a11 */ /* 0x000fe200078408ff */
[----:B------:R-:W-:-:S02]  /*16d0*/  IMAD.MOV.U32 R8, RZ, RZ, R16 ;  /* 0x000000ffff087224 */ /* 0x000fc400078e0010 */
[----:B------:R-:W-:Y:S01]  /*16e0*/  IMAD R14, R37, c[0x0][0x210], RZ ;  /* 0x00008400250e7a24 */ /* 0x000fe200078e02ff */
[----:B------:R-:W-:Y:S01]  /*16f0*/  LEA.HI.X R3, R10, c[0x0][0x194], R3, 0x1, P2 ;  /* 0x000065000a037a11 */ /* 0x000fe200010f0c03 */
[----:B------:R-:W-:Y:S02]  /*1700*/  IMAD.U32 R10, RZ, RZ, UR7 ;  /* 0x00000007ff0a7e24 */ /* 0x000fe4000f8e00ff */
[C---:B------:R-:W-:Y:S02]  /*1710*/  IMAD R12, R33.reuse, c[0x0][0x18c], R6 ;  /* 0x00006300210c7a24 */ /* 0x040fe400078e0206 */
[----:B------:R1:W-:Y:S01]  /*1720*/  LDGSTS.E.BYPASS.LTC128B.128 [R242+0x80], [R2.64], !P3 ;  /* 0x0008000002f27fae */ /* 0x0003e2000d901d48 */
[----:B------:R-:W-:Y:S01]  /*1730*/  IADD3 R10, P3, P2, R10, 0x80, R2 ;  /* 0x000000800a0a7810 */ /* 0x000fe20007a7e002 */
[----:B------:R-:W-:Y:S02]  /*1740*/  IMAD.WIDE.U32 R6, R33, c[0x0][0x188], R4 ;  /* 0x0000620021067a25 */ /* 0x000fe400078e0004 */
[----:B------:R1:W-:Y:S01]  /*1750*/  LDGSTS.E.BYPASS.LTC128B.128 [R242+0x3080], [R2.64+0x80], !P4 ;  /* 0x0308008002f27fae */ /* 0x0003e2000e101d48 */
[----:B------:R-:W-:Y:S01]  /*1760*/  IADD3.X R11, RZ, UR5, R3, P3, P2 ;  /* 0x00000005ff0b7c10 */ /* 0x000fe20009fe4403 */
[----:B------:R-:W-:Y:S01]  /*1770*/  IMAD R14, R38, c[0x0][0x214], R14 ;  /* 0x00008500260e7a24 */ /* 0x000fe200078e020e */
[----:B------:R-:W-:Y:S01]  /*1780*/  ISETP.GE.AND P4, PT, R20, c[0x0][0x16c], PT ;  /* 0x00005b0014007a0c */ /* 0x000fe20003f86270 */
[----:B------:R-:W-:Y:S01]  /*1790*/  IMAD.WIDE.U32 R8, R38, c[0x0][0x210], R8 ;  /* 0x0000840026087a25 */ /* 0x000fe200078e0008 */
[----:B------:R-:W-:-:S02]  /*17a0*/  ISETP.GE.AND P3, PT, R34, c[0x0][0x16c], PT ;  /* 0x00005b0022007a0c */ /* 0x000fc40003f66270 */
[----:B------:R-:W-:Y:S01]  /*17b0*/  SEL R4, RZ, 0x1, P4 ;  /* 0x00000001ff047807 */ /* 0x000fe20002000000 */
[----:B------:R-:W-:Y:S01]  /*17c0*/  IMAD.IADD R12, R7, 0x1, R12 ;  /* 0x00000001070c7824 */ /* 0x000fe200078e020c */
[----:B------:R-:W-:Y:S01]  /*17d0*/  SEL R13, RZ, 0x2, P3 ;  /* 0x00000002ff0d7807 */ /* 0x000fe20001800000 */
[----:B------:R-:W-:Y:S02]  /*17e0*/  IMAD.IADD R5, R9, 0x1, R14 ;  /* 0x0000000109057824 */ /* 0x000fe400078e020e */
[----:B------:R-:W-:Y:S02]  /*17f0*/  IMAD R9, R29, c[0x0][0x218], RZ ;  /* 0x000086001d097a24 */ /* 0x000fe400078e02ff */
[----:B------:R-:W-:Y:S01]  /*1800*/  IMAD.IADD R7, R13, 0x1, R4 ;  /* 0x000000010d077824 */ /* 0x000fe200078e0204 */
[----:B------:R-:W-:Y:S01]  /*1810*/  SHF.R.S32.HI R13, RZ, 0x4, R15 ;  /* 0x00000004ff0d7819 */ /* 0x000fe2000001140f */
[----:B------:R-:W-:Y:S01]  /*1820*/  IMAD.MOV.U32 R4, RZ, RZ, R8 ;  /* 0x000000ffff047224 */ /* 0x000fe200078e0008 */
[----:B------:R-:W-:Y:S01]  /*1830*/  SHF.R.S32.HI R8, RZ, 0x2, R17 ;  /* 0x00000002ff087819 */ /* 0x000fe20000011411 */
[----:B------:R-:W-:-:S02]  /*1840*/  IMAD.MOV.U32 R14, RZ, RZ, c[0x0][0x208] ;  /* 0x00008200ff0e7624 */ /* 0x000fc400078e00ff */
[----:B------:R-:W-:-:S04]  /*1850*/  IMAD.WIDE.U32 R4, R33, c[0x0][0x218], R4 ;  /* 0x0000860021047a25 */ /* 0x000fc800078e0004 */
[----:B------:R-:W-:Y:S02]  /*1860*/  IMAD R16, R37, c[0x0][0x238], RZ ;  /* 0x00008e0025107a24 */ /* 0x000fe400078e02ff */
[----:B------:R-:W-:Y:S01]  /*1870*/  IMAD R29, R29, c[0x0][0x240], RZ ;  /* 0x000090001d1d7a24 */ /* 0x000fe200078e02ff */
[----:B-1----:R-:W-:Y:S01]  /*1880*/  IADD3 R2, P2, R2, UR7, RZ ;  /* 0x0000000702027c10 */ /* 0x002fe2000ff5e0ff */
[----:B------:R-:W-:Y:S02]  /*1890*/  IMAD R16, R38, c[0x0][0x23c], R16 ;  /* 0x00008f0026107a24 */ /* 0x000fe400078e0210 */
[----:B------:R-:W-:Y:S01]  /*18a0*/  IMAD R29, R33, c[0x0][0x244], R29 ;  /* 0x00009100211d7a24 */ /* 0x000fe200078e021d */
[----:B------:R-:W-:Y:S02]  /*18b0*/  IADD3.X R3, R3, UR5, RZ, P2, !PT ;  /* 0x0000000503037c10 */ /* 0x000fe400097fe4ff */
[----:B------:R-:W-:-:S03]  /*18c0*/  LEA R248, P2, R6, c[0x0][0x160], 0x1 ;  /* 0x0000580006f87a11 */ /* 0x000fc600078408ff */
[----:B------:R1:W-:Y:S01]  /*18d0*/  LDGSTS.E.BYPASS.LTC128B.128 [R242+0x1080], [R2.64], !P1 ;  /* 0x0108000002f27fae */ /* 0x0003e2000c901d48 */
[----:B------:R-:W-:Y:S01]  /*18e0*/  LEA.HI.X R249, R6, c[0x0][0x164], R12, 0x1, P2 ;  /* 0x0000590006f97a11 */ /* 0x000fe200010f0c0c */
[----:B------:R-:W-:Y:S01]  /*18f0*/  IMAD R6, R33, c[0x0][0x21c], R9 ;  /* 0x0000870021067a24 */ /* 0x000fe200078e0209 */
[----:B------:R-:W-:Y:S01]  /*1900*/  LOP3.LUT P2, RZ, R7, 0x2, RZ, 0xc0, !PT ;  /* 0x0000000207ff7812 */ /* 0x000fe2000784c0ff */
[----:B------:R2:W-:Y:S01]  /*1910*/  LDGSTS.E.BYPASS.LTC128B.128 [R242+0x4080], [R10.64], !P0 ;  /* 0x040800000af27fae */ /* 0x0005e2000c101d48 */
[----:B------:R-:W-:Y:S01]  /*1920*/  LEA R246, P0, R4, c[0x0][0x1f0], 0x1 ;  /* 0x00007c0004f67a11 */ /* 0x000fe200078008ff */
[----:B------:R-:W-:-:S05]  /*1930*/  IMAD.IADD R5, R5, 0x1, R6 ;  /* 0x0000000105057824 */ /* 0x000fca00078e0206 */
[----:B------:R-:W-:Y:S01]  /*1940*/  LEA.HI.X R247, R4, c[0x0][0x1f4], R5, 0x1, P0 ;  /* 0x00007d0004f77a11 */ /* 0x000fe200000f0c05 */
[----:B------:R-:W-:Y:S01]  /*1950*/  IMAD.MOV.U32 R4, RZ, RZ, 0x20 ;  /* 0x00000020ff047424 */ /* 0x000fe200078e00ff */
[----:B------:R-:W-:-:S04]  /*1960*/  LOP3.LUT P0, RZ, R32, 0x4, RZ, 0xc0, !PT ;  /* 0x0000000420ff7812 */ /* 0x000fc8000780c0ff */
[----:B------:R-:W-:Y:S02]  /*1970*/  SEL R222, R222, 0xffffffc0, !P0 ;  /* 0xffffffc0dede7807 */ /* 0x000fe40004000000 */
[----:B------:R-:W-:-:S03]  /*1980*/  ISETP.GE.AND P0, PT, R20, c[0x0][0x1fc], PT ;  /* 0x00007f0014007a0c */ /* 0x000fc60003f06270 */
[----:B------:R-:W-:Y:S01]  /*1990*/  IMAD.IADD R219, R218, 0x1, R222 ;  /* 0x00000001dadb7824 */ /* 0x000fe200078e02de */
[----:B------:R-:W-:Y:S02]  /*19a0*/  SEL R18, RZ, 0x1, P0 ;  /* 0x00000001ff127807 */ /* 0x000fe40000000000 */
[----:B-1----:R-:W-:-:S04]  /*19b0*/  IADD3 R2, P1, R2, UR7, RZ ;  /* 0x0000000702027c10 */ /* 0x002fc8000ff3e0ff */
[----:B------:R-:W-:Y:S01]  /*19c0*/  IADD3.X R3, R3, UR5, RZ, P1, !PT ;  /* 0x0000000503037c10 */ /* 0x000fe20008ffe4ff */
[----:B------:R-:W-:Y:S01]  /*19d0*/  ULDC.64 UR4, c[0x0][0x178] ;  /* 0x00005e0000047ab9 */ /* 0x000fe20000000a00 */
[----:B--2---:R-:W-:Y:S01]  /*19e0*/  LEA.HI R11, R36, R39, RZ, 0x5 ;  /* 0x00000027240b7211 */ /* 0x004fe200078f28ff */
[----:B------:R-:W-:Y:S01]  /*19f0*/  USHF.L.U64.HI UR5, UR4, UR6, UR5 ;  /* 0x0000000604057299 */ /* 0x000fe20008010205 */
[----:B------:R-:W-:Y:S01]  /*1a00*/  LOP3.LUT P1, RZ, R7, 0x1, RZ, 0xc0, !PT ;  /* 0x0000000107ff7812 */ /* 0x000fe2000782c0ff */
[----:B------:R1:W-:Y:S01]  /*1a10*/  LDGSTS.E.BYPASS.LTC128B.128 [R242+0x2080], [R2.64], !P6 ;  /* 0x0208000002f27fae */ /* 0x0003e2000f101d48 */
[----:B------:R-:W-:Y:S01]  /*1a20*/  USHF.L.U32 UR6, UR4, 0x6, URZ ;  /* 0x0000000604067899 */ /* 0x000fe2000800063f */
[----:B------:R-:W-:Y:S02]  /*1a30*/  SHF.R.S32.HI R7, RZ, 0x5, R11 ;  /* 0x00000005ff077819 */ /* 0x000fe4000001140b */
[----:B------:R1:W-:Y:S01]  /*1a40*/  LDGSTS.E.BYPASS.LTC128B.128 [R242+0x5080], [R2.64+0x80], !P5 ;  /* 0x0508008002f27fae */ /* 0x0003e2000e901d48 */
[C---:B------:R-:W-:Y:S01]  /*1a50*/  LOP3.LUT P5, RZ, R32.reuse, 0x2, RZ, 0xc0, !PT ;  /* 0x0000000220ff7812 */ /* 0x040fe200078ac0ff */
[----:B------:R-:W-:Y:S01]  /*1a60*/  IMAD.SHL.U32 R32, R32, 0x20, RZ ;  /* 0x0000002020207824 */ /* 0x000fe200078e00ff */
[----:B------:R-:W-:Y:S01]  /*1a70*/  SHF.R.S32.HI R10, RZ, 0x1f, R27 ;  /* 0x0000001fff0a7819 */ /* 0x000fe2000001141b */
[----:B------:R-:W0:Y:S01]  /*1a80*/  LDGDEPBAR ;  /* 0x00000000000079af */ /* 0x000e220000000000 */
[----:B------:R-:W-:Y:S01]  /*1a90*/  SEL R0, R4, 0xffffffe0, !P5 ;  /* 0xffffffe004007807 */ /* 0x000fe20006800000 */
[----:B------:R-:W-:Y:S01]  /*1aa0*/  UMOV UR4, URZ ;  /* 0x0000003f00047c82 */ /* 0x000fe20008000000 */
[----:B------:R-:W-:-:S02]  /*1ab0*/  IADD3 R4, P5, R248, UR6, RZ ;  /* 0x00000006f8047c10 */ /* 0x000fc4000ffbe0ff */
[----:B------:R-:W-:Y:S01]  /*1ac0*/  LEA.HI R10, R10, R27, RZ, 0x2 ;  /* 0x0000001b0a0a7211 */ /* 0x000fe200078f10ff */
[----:B------:R-:W-:Y:S01]  /*1ad0*/  IMAD.IADD R220, R218, 0x1, R0 ;  /* 0x00000001dadc7824 */ /* 0x000fe200078e0200 */
[----:B------:R-:W-:Y:S01]  /*1ae0*/  IADD3.X R5, R249, UR5, RZ, P5, !PT ;  /* 0x00000005f9057c10 */ /* 0x000fe2000affe4ff */
[----:B------:R-:W-:Y:S01]  /*1af0*/  IMAD.IADD R0, R0, 0x1, R219 ;  /* 0x0000000100007824 */ /* 0x000fe200078e02db */
[----:B------:R-:W-:Y:S01]  /*1b00*/  LOP3.LUT R10, R10, 0xfffffffc, RZ, 0xc0, !PT ;  /* 0xfffffffc0a0a7812 */ /* 0x000fe200078ec0ff */
[----:B------:R-:W-:-:S04]  /*1b10*/  IMAD.IADD R222, R222, 0x1, R220 ;  /* 0x00000001dede7824 */ /* 0x000fc800078e02dc */
[C---:B------:R-:W-:Y:S02]  /*1b20*/  IMAD.IADD R10, R27.reuse, 0x1, -R10 ;  /* 0x000000011b0a7824 */ /* 0x040fe400078e0a0a */
[----:B------:R-:W-:Y:S01]  /*1b30*/  IMAD.SHL.U32 R27, R27, 0x8, RZ ;  /* 0x000000081b1b7824 */ /* 0x000fe200078e00ff */
[----:B-1----:R-:W-:Y:S01]  /*1b40*/  SHF.R.S32.HI R2, RZ, 0x1f, R17 ;  /* 0x0000001fff027819 */ /* 0x002fe20000011411 */
[----:B------:R-:W-:-:S04]  /*1b50*/  DEPBAR.LE SB0, 0x1 ;  /* 0x000080400000791a */ /* 0x000fc80000000000 */
[----:B------:R-:W-:Y:S01]  /*1b60*/  BAR.SYNC.DEFER_BLOCKING 0x0 ;  /* 0x0000000000007b1d */ /* 0x000fe20000010000 */
[----:B------:R-:W-:Y:S01]  /*1b70*/  IMAD.IADD R3, R245, 0x1, -R252 ;  /* 0x00000001f5037824 */ /* 0x000fe200078e0afc */
[----:B------:R-:W-:Y:S02]  /*1b80*/  LEA.HI R6, R2, R8, RZ, 0x3 ;  /* 0x0000000802067211 */ /* 0x000fe400078f18ff */
[----:B------:R-:W-:Y:S02]  /*1b90*/  LEA.HI R2, R11, R7, RZ, 0x1 ;  /* 0x000000070b027211 */ /* 0x000fe400078f08ff */
[C---:B------:R-:W-:Y:S02]  /*1ba0*/  ISETP.LT.OR P6, PT, R3.reuse, 0x1, !P1 ;  /* 0x000000010300780c */ /* 0x040fe40004fc1670 */
[C---:B------:R-:W-:Y:S02]  /*1bb0*/  ISETP.LT.OR P5, PT, R3.reuse, 0x1, !P2 ;  /* 0x000000010300780c */ /* 0x040fe400057a1670 */
[----:B------:R-:W-:-:S02]  /*1bc0*/  ISETP.LT.OR P1, PT, R3, 0x21, !P1 ;  /* 0x000000210300780c */ /* 0x000fc40004f21670 */
[----:B------:R-:W-:Y:S02]  /*1bd0*/  LOP3.LUT R2, R2, 0xfffffffe, RZ, 0xc0, !PT ;  /* 0xfffffffe02027812 */ /* 0x000fe400078ec0ff */
[----:B------:R-:W-:-:S03]  /*1be0*/  ISETP.LT.OR P2, PT, R3, 0x21, !P2 ;  /* 0x000000210300780c */ /* 0x000fc60005741670 */
[----:B------:R-:W-:Y:S02]  /*1bf0*/  IMAD.IADD R7, R7, 0x1, -R2 ;  /* 0x0000000107077824 */ /* 0x000fe400078e0a02 */
[----:B------:R-:W-:Y:S02]  /*1c00*/  IMAD.MOV.U32 R2, RZ, RZ, 0x5 ;  /* 0x00000005ff027424 */ /* 0x000fe400078e00ff */
[----:B------:R-:W-:Y:S01]  /*1c10*/  IMAD.SHL.U32 R221, R7, 0x200, RZ ;  /* 0x0000020007dd7824 */ /* 0x000fe200078e00ff */
[----:B------:R-:W1:Y:S02]  /*1c20*/  LDSM.16.M88.2 R178, [R0+0x6080] ;  /* 0x0060800000b2783b */ /* 0x000e640000000100 */
[C---:B------:R-:W-:Y:S01]  /*1c30*/  SHF.L.U64.HI R2, R14.reuse, R2, c[0x0][0x20c] ;  /* 0x000083000e027619 */ /* 0x040fe20000010202 */
[----:B------:R-:W-:Y:S01]  /*1c40*/  IMAD.SHL.U32 R14, R14, 0x20, RZ ;  /* 0x000000200e0e7824 */ /* 0x000fe200078e00ff */
[----:B------:R-:W2:Y:S04]  /*1c50*/  LDSM.16.M88.2 R180, [R0+0x7080] ;  /* 0x0070800000b4783b */ /* 0x000ea80000000100 */
[C---:B------:R-:W-:Y:S01]  /*1c60*/  SHF.L.U64.HI R2, R14.reuse, 0x1, R2 ;  /* 0x000000010e027819 */ /* 0x040fe20000010202 */
[----:B------:R-:W3:Y:S01]  /*1c70*/  LDSM.16.M88.2 R182, [R0+0x8080] ;  /* 0x0080800000b6783b */ /* 0x000ee20000000100 */
[----:B------:R-:W-:-:S03]  /*1c80*/  IMAD.SHL.U32 R14, R14, 0x2, RZ ;  /* 0x000000020e0e7824 */ /* 0x000fc600078e00ff */
        /* <DEDUP_REMOVED lines=13> */
[----:B------:R-:W-:Y:S01]  /*1d60*/  LOP3.LUT R6, R6, 0xfffffffe, RZ, 0xc0, !PT ;  /* 0xfffffffe06067812 */ /* 0x000fe200078ec0ff */
[----:B------:R-:W-:Y:S01]  /*1d70*/  IMAD.U32 R8, RZ, RZ, UR6 ;  /* 0x00000006ff087e24 */ /* 0x000fe2000f8e00ff */
        /* <DEDUP_REMOVED lines=21> */
[C---:B------:R-:W-:Y:S02]  /*1ed0*/  ISETP.LT.OR P0, PT, R3.reuse, 0x1, P6 ;  /* 0x000000010300780c */ /* 0x040fe40003701670 */
[----:B------:R-:W-:Y:S01]  /*1ee0*/  ISETP.LT.OR P6, PT, R3, 0x21, P6 ;  /* 0x000000210300780c */ /* 0x000fe200037c1670 */
[----:B------:R5:W-:Y:S01]  /*1ef0*/  LDGSTS.E.BYPASS.LTC128B.128 [R242+0x7080], [R4.64], !P1 ;  /* 0x0708000004f27fae */ /* 0x000be2000c901d48 */
[----:B------:R-:W-:-:S04]  /*1f00*/  IADD3 R8, P5, P1, R8, 0x80, R248 ;  /* 0x0000008008087810 */ /* 0x000fc800079be0f8 */
[----:B------:R-:W-:Y:S02]  /*1f10*/  IADD3.X R9, RZ, UR5, R249, P5, P1 ;  /* 0x00000005ff097c10 */ /* 0x000fe4000afe24f9 */
[----:B------:R-:W-:-:S03]  /*1f20*/  IADD3 R12, P5, P1, R14, 0x80, R246 ;  /* 0x000000800e0c7810 */ /* 0x000fc600079be0f6 */
[----:B------:R1:W-:Y:S01]  /*1f30*/  LDGSTS.E.BYPASS.LTC128B.128 [R242+0x9080], [R8.64], !P2 ;  /* 0x0908000008f27fae */ /* 0x0003e2000d101d48 */
[----:B------:R-:W-:Y:S02]  /*1f40*/  IADD3.X R13, R2, RZ, R247, P5, P1 ;  /* 0x000000ff020d7210 */ /* 0x000fe40002fe24f7 */
[C---:B------:R-:W-:Y:S02]  /*1f50*/  ISETP.GE.AND P1, PT, R34.reuse, c[0x0][0x1fc], PT ;  /* 0x00007f0022007a0c */ /* 0x040fe40003f26270 */
[----:B------:R-:W-:Y:S02]  /*1f60*/  ISETP.GE.AND P5, PT, R34, c[0x0][0x1fc], PT ;  /* 0x00007f0022007a0c */ /* 0x000fe40003fa6270 */
[----:B------:R-:W-:Y:S02]  /*1f70*/  SEL R250, RZ, 0xffffffff, P1 ;  /* 0xfffffffffffa7807 */ /* 0x000fe40000800000 */
[C---:B------:R-:W-:Y:S02]  /*1f80*/  ISETP.LT.OR P1, PT, R3.reuse, 0x1, P5 ;  /* 0x000000010300780c */ /* 0x040fe40002f21670 */
[----:B------:R-:W-:Y:S01]  /*1f90*/  ISETP.LT.OR P5, PT, R3, 0x21, P5 ;  /* 0x000000210300780c */ /* 0x000fe20002fa1670 */
[----:B------:R-:W-:Y:S01]  /*1fa0*/  IMAD.SHL.U32 R250, R250, 0x2, RZ ;  /* 0x00000002fafa7824 */ /* 0x000fe200078e00ff */
[----:B------:R-:W-:Y:S01]  /*1fb0*/  LOP3.LUT R3, R27, 0x18, RZ, 0xc0, !PT ;  /* 0x000000181b037812 */ /* 0x000fe200078ec0ff */
[----:B-----5:R-:W-:-:S03]  /*1fc0*/  IMAD.IADD R5, R31, 0x1, R16 ;  /* 0x000000011f057824 */ /* 0x020fc600078e0210 */
[----:B------:R-:W-:Y:S01]  /*1fd0*/  LOP3.LUT R250, R250, 0x2, R18, 0xe2, !PT ;  /* 0x00000002fafa7812 */ /* 0x000fe200078ee212 */
[----:B------:R-:W-:-:S04]  /*1fe0*/  IMAD.MOV.U32 R4, RZ, RZ, R30 ;  /* 0x000000ffff047224 */ /* 0x000fc800078e001e */
[----:B------:R-:W-:Y:S01]  /*1ff0*/  IMAD.WIDE.U32 R40, R33, c[0x0][0x240], R4 ;  /* 0x0000900021287a25 */ /* 0x000fe200078e0004 */
[----:B-1----:R-:W-:-:S03]  /*2000*/  IADD3 R8, P2, R14, R246, RZ ;  /* 0x000000f60e087210 */ /* 0x002fc60007f5e0ff */
[----:B------:R-:W-:Y:S01]  /*2010*/  IMAD.SHL.U32 R5, R0, 0x20, RZ ;  /* 0x0000002000057824 */ /* 0x000fe200078e00ff */
[----:B------:R1:W-:Y:S01]  /*2020*/  STL.64 [R1+0x10], R40 ;  /* 0x0000102801007387 */ /* 0x0003e20000100a00 */
[----:B------:R-:W-:Y:S02]  /*2030*/  IMAD.SHL.U32 R4, R6, 0x20, RZ ;  /* 0x0000002006047824 */ /* 0x000fe400078e00ff */
[----:B------:R-:W-:Y:S01]  /*2040*/  IMAD.X R9, R2, 0x1, R247, P2 ;  /* 0x0000000102097824 */ /* 0x000fe200010e06f7 */
[----:B------:R-:W-:Y:S01]  /*2050*/  ISETP.GT.AND P2, PT, R39, 0xf, PT ;  /* 0x0000000f2700780c */ /* 0x000fe20003f44270 */
[----:B------:R-:W-:Y:S01]  /*2060*/  IMAD R14, R10, -0x8, R35 ;  /* 0xfffffff80a0e7824 */ /* 0x000fe200078e0223 */
[----:B------:R-:W-:Y:S01]  /*2070*/  LOP3.LUT R2, R11, 0xffffffe0, RZ, 0xc0, !PT ;  /* 0xffffffe00b027812 */ /* 0x000fe200078ec0ff */
[----:B------:R-:W-:Y:S01]  /*2080*/  IMAD.SHL.U32 R6, R6, 0x100, RZ ;  /* 0x0000010006067824 */ /* 0x000fe200078e00ff */
[C---:B------:R-:W-:Y:S02]  /*2090*/  LOP3.LUT R11, R3.reuse, 0xe0, R5, 0xf8, !PT ;  /* 0x000000e0030b7812 */ /* 0x040fe400078ef805 */
[----:B------:R-:W-:Y:S01]  /*20a0*/  LOP3.LUT R16, R3, 0x20, R4, 0xf8, !PT ;  /* 0x0000002003107812 */ /* 0x000fe200078ef804 */
[----:B------:R-:W-:Y:S01]  /*20b0*/  IMAD.IADD R2, R39, 0x1, -R2 ;  /* 0x0000000127027824 */ /* 0x000fe200078e0a02 */
[----:B------:R-:W-:Y:S01]  /*20c0*/  LOP3.LUT R5, R15, 0xfffffff0, RZ, 0xc0, !PT ;  /* 0xfffffff00f057812 */ /* 0x000fe200078ec0ff */
[----:B------:R-:W-:-:S03]  /*20d0*/  IMAD.SHL.U32 R4, R7, 0x10, RZ ;  /* 0x0000001007047824 */ /* 0x000fc600078e00ff */
        /* <DEDUP_REMOVED lines=16> */
[----:B------:R-:W-:-:S03]  /*21e0*/  ISETP.GE.AND P6, PT, R39, 0x10, PT ;  /* 0x000000102700780c */ /* 0x000fc60003fc6270 */
[----:B------:R1:W-:Y:S01]  /*21f0*/  LDGSTS.E.BYPASS.LTC128B.128 [R242+0x11080], [R12.64], !P5 ;  /* 0x110800000cf27fae */ /* 0x0003e2000e901d48 */
[----:B-----5:R-:W-:Y:S02]  /*2200*/  IMAD.SHL.U32 R10, R0, 0x4, RZ ;  /* 0x00000004000a7824 */ /* 0x020fe400078e00ff */
[C---:B------:R-:W-:Y:S02]  /*2210*/  IMAD.IADD R0, R39.reuse, 0x1, -R5 ;  /* 0x0000000127007824 */ /* 0x040fe400078e0a05 */
[----:B------:R-:W-:Y:S01]  /*2220*/  IMAD.IADD R5, R39, 0x1, -R3 ;  /* 0x0000000127057824 */ /* 0x000fe200078e0a03 */
[----:B------:R-:W-:Y:S01]  /*2230*/  LOP3.LUT R10, R11, 0x18, R10, 0x78, !PT ;  /* 0x000000180b0a7812 */ /* 0x000fe200078e780a */
[C---:B------:R-:W-:Y:S01]  /*2240*/  IMAD.SHL.U32 R3, R0.reuse, 0x20, RZ ;  /* 0x0000002000037824 */ /* 0x040fe200078e00ff */
[----:B------:R-:W-:Y:S01]  /*2250*/  SHF.R.S32.HI R2, RZ, 0x1f, R0 ;  /* 0x0000001fff027819 */ /* 0x000fe20000011400 */
[----:B------:R-:W-:Y:S01]  /*2260*/  IMAD R5, R5, 0x2, R221 ;  /* 0x0000000205057824 */ /* 0x000fe200078e02dd */
[----:B------:R-:W-:-:S02]  /*2270*/  LOP3.LUT P1, RZ, R0, 0x4, RZ, 0xc0, !PT ;  /* 0x0000000400ff7812 */ /* 0x000fc4000782c0ff */
[----:B------:R-:W-:Y:S01]  /*2280*/  LEA.HI R2, R2, R0, RZ, 0x3 ;  /* 0x0000000002027211 */ /* 0x000fe200078f18ff */
[----:B------:R-:W-:Y:S01]  /*2290*/  IMAD.IADD R235, R5, 0x1, R10 ;  /* 0x0000000105eb7824 */ /* 0x000fe200078e020a */
[----:B------:R-:W-:Y:S02]  /*22a0*/  LOP3.LUT R3, R224, 0x1e0, R3, 0xf8, !PT ;  /* 0x000001e0e0037812 */ /* 0x000fe400078ef803 */
[C---:B------:R-:W-:Y:S01]  /*22b0*/  LOP3.LUT R4, R2.reuse, 0xfffffff8, RZ, 0xc0, !PT ;  /* 0xfffffff802047812 */ /* 0x040fe200078ec0ff */
[----:B------:R-:W-:Y:S01]  /*22c0*/  IMAD.SHL.U32 R5, R2, 0x40, RZ ;  /* 0x0000004002057824 */ /* 0x000fe200078e00ff */
[----:B------:R-:W-:Y:S01]  /*22d0*/  SEL R223, R223, 0xfffffff0, !P1 ;  /* 0xfffffff0dfdf7807 */ /* 0x000fe20004800000 */
[----:B------:R-:W-:Y:S02]  /*22e0*/  IMAD.SHL.U32 R235, R235, 0x2, RZ ;  /* 0x00000002ebeb7824 */ /* 0x000fe400078e00ff */
[C---:B------:R-:W-:Y:S02]  /*22f0*/  IMAD.IADD R4, R0.reuse, 0x1, -R4 ;  /* 0x0000000100047824 */ /* 0x040fe400078e0a04 */
[----:B------:R-:W-:Y:S01]  /*2300*/  IMAD.SHL.U32 R0, R0, 0x4, RZ ;  /* 0x0000000400007824 */ /* 0x000fe200078e00ff */
[----:B------:R-:W-:-:S02]  /*2310*/  IADD3 R236, R235, 0x126c0, RZ ;  /* 0x000126c0ebec7810 */ /* 0x000fc40007ffe0ff */
        /* <DEDUP_REMOVED lines=9> */
[--C-:B------:R-:W-:Y:S02]  /*23b0*/  SHF.R.U32.HI R2, RZ, 0x3, R3.reuse ;  /* 0x00000003ff027819 */ /* 0x100fe40000011603 */
        /* <DEDUP_REMOVED lines=10> */
[----:B------:R-:W-:Y:S01]  /*2460*/  IMAD.SHL.U32 R217, R230, 0x2, RZ ;  /* 0x00000002e6d97824 */ /* 0x000fe200078e00ff */
[----:B------:R5:W-:Y:S01]  /*2470*/  @!P6 LDGSTS.E.BYPASS.LTC128B.128 [R0+0x12280], [R42.64] ;  /* 0x122800002a00efae */ /* 0x000be2000b901d48 */
[----:B------:R-:W-:Y:S01]  /*2480*/  SEL R227, R226, 0xffffffe0, !P0 ;  /* 0xffffffe0e2e37807 */ /* 0x000fe20004000000 */
[----:B------:R-:W-:Y:S01]  /*2490*/  IMAD.SHL.U32 R225, R224, 0x2, RZ ;  /* 0x00000002e0e17824 */ /* 0x000fe200078e00ff */
        /* <DEDUP_REMOVED lines=9> */
[----:B------:R-:W-:Y:S02]  /*2530*/  IMAD.IADD R226, R225, 0x1, R226 ;  /* 0x00000001e1e27824 */ /* 0x000fe400078e02e2 */
[----:B------:R-:W-:Y:S02]  /*2540*/  IMAD.IADD R233, R228, 0x1, R227 ;  /* 0x00000001e4e97824 */ /* 0x000fe400078e02e3 */
[----:B------:R-:W-:Y:S02]  /*2550*/  IMAD.IADD R232, R224, 0x1, R228 ;  /* 0x00000001e0e87824 */ /* 0x000fe400078e02e4 */
[----:B------:R-:W-:Y:S02]  /*2560*/  IMAD.IADD R231, R228, 0x1, R229 ;  /* 0x00000001e4e77824 */ /* 0x000fe400078e02e5 */
[----:B-----5:R-:W-:-:S05]  /*2570*/  IMAD.IADD R0, R41, 0x1, R29 ;  /* 0x0000000129007824 */ /* 0x020fca00078e021d */
[----:B--234-:R1:W-:Y:S02]  /*2580*/  STL [R1+0x18], R0 ;  /* 0x0000180001007387 */ /* 0x01c3e40000100800 */
.L_x_216:
[----:B------:R-:W-:Y:S04]  /*2590*/  DEPBAR.LE SB0, 0x1 ;  /* 0x000080400000791a */ /* 0x000fe80000000000 */
[----:B------:R-:W-:Y:S01]  /*25a0*/  BAR.SYNC.DEFER_BLOCKING 0x0 ;  /* 0x0000000000007b1d */ /* 0x000fe20000010000 */
[----:B-1----:R-:W-:Y:S01]  /*25b0*/  IMAD.U32 R0, RZ, RZ, UR4 ;  /* 0x00000004ff007e24 */ /* 0x002fe2000f8e00ff */
[----:B------:R-:W-:Y:S01]  /*25c0*/  IADD3 R234, R209, 0x1, RZ ;  /* 0x00000001d1ea7810 */ /* 0x000fe20007ffe0ff */
[----:B------:R-:W-:Y:S02]  /*25d0*/  IMAD.U32 R46, RZ, RZ, UR4 ;  /* 0x00000004ff2e7e24 */ /* 0x000fe4000f8e00ff */
[----:B------:R-:W-:Y:S01]  /*25e0*/  IMAD R0, R0, 0x2000, R224 ;  /* 0x0000200000007824 */ /* 0x000fe200078e02e0 */
[----:B------:R-:W-:Y:S01]  /*25f0*/  ISETP.GE.AND P1, PT, R234, R251, PT ;  /* 0x000000fbea00720c */ /* 0x000fe20003f26270 */
[----:B------:R-:W-:Y:S01]  /*2600*/  IMAD.U32 R47, RZ, RZ, UR4 ;  /* 0x00000004ff2f7e24 */ /* 0x000fe2000f8e00ff */
[----:B------:R-:W-:Y:S01]  /*2610*/  LEA R46, R46, R228, 0xd ;  /* 0x000000e42e2e7211 */ /* 0x000fe200078e68ff */
[----:B------:R-:W-:Y:S01]  /*2620*/  IMAD.U32 R40, RZ, RZ, UR4 ;  /* 0x00000004ff287e24 */ /* 0x000fe2000f8e00ff */
[----:B------:R-:W-:Y:S01]  /*2630*/  SHF.L.U32 R0, R0, 0x1, RZ ;  /* 0x0000000100007819 */ /* 0x000fe200000006ff */
[----:B------:R-:W-:Y:S01]  /*2640*/  IMAD.MOV.U32 R244, RZ, RZ, R209 ;  /* 0x000000fffff47224 */ /* 0x000fe200078e00d1 */
[C---:B------:R-:W-:Y:S01]  /*2650*/  IADD3 R148, R224.reuse, R46, R227 ;  /* 0x0000002ee0947210 */ /* 0x040fe20007ffe0e3 */
[----:B------:R-:W-:Y:S01]  /*2660*/  IMAD.IADD R152, R224, 0x1, R46 ;  /* 0x00000001e0987824 */ /* 0x000fe200078e022e */
[----:B------:R-:W-:Y:S02]  /*2670*/  LEA R40, R40, R227, 0xd ;  /* 0x000000e328287211 */ /* 0x000fe400078e68ff */
[----:B------:R-:W-:Y:S01]  /*2680*/  LEA R153, R47, R233, 0xd ;  /* 0x000000e92f997211 */ /* 0x000fe200078e68ff */
[----:B------:R-:W-:Y:S01]  /*2690*/  IMAD.SHL.U32 R148, R148, 0x2, RZ ;  /* 0x0000000294947824 */ /* 0x000fe200078e00ff */
[----:B------:R-:W-:Y:S01]  /*26a0*/  SHF.L.U32 R152, R152, 0x1, RZ ;  /* 0x0000000198987819 */ /* 0x000fe200000006ff */
[C---:B------:R-:W-:Y:S01]  /*26b0*/  IMAD.IADD R156, R224.reuse, 0x1, R40 ;  /* 0x00000001e09c7824 */ /* 0x040fe200078e0228 */
[----:B------:R-:W-:Y:S01]  /*26c0*/  IADD3 R153, R224, R153, RZ ;  /* 0x00000099e0997210 */ /* 0x000fe20007ffe0ff */
[----:B------:R-:W-:Y:S03]  /*26d0*/  LDSM.16.M88.2 R2, [R218+0x80] ;  /* 0x00008000da02783b */ /* 0x000fe60000000100 */
[----:B------:R-:W-:Y:S01]  /*26e0*/  SHF.L.U32 R156, R156, 0x1, RZ ;  /* 0x000000019c9c7819 */ /* 0x000fe200000006ff */
[----:B------:R-:W-:Y:S01]  /*26f0*/  IMAD.SHL.U32 R208, R153, 0x2, RZ ;  /* 0x0000000299d07824 */ /* 0x000fe200078e00ff */
        /* <DEDUP_REMOVED lines=31> */
[----:B------:R-:W5:Y:S03]  /*28f0*/  LDSM.16.M88.2 R36, [R222+0x2080] ;  /* 0x00208000de24783b */ /* 0x000f660000000100 */
[-C--:B------:R-:W-:Y:S01]  /*2900*/  HMMA.16816.F32.BF16 R4, R40, R44.reuse, R4 ;  /* 0x0000002c2804723c */ /* 0x080fe20000041804 */
[----:B------:R-:W-:Y:S07]  /*2910*/  LDSM.16.M88.2 R38, [R220+0x3080] ;  /* 0x00308000dc26783b */ /* 0x000fee0000000100 */
[C---:B------:R-:W-:Y:S08]  /*2920*/  HMMA.16816.F32.BF16 R8, R48.reuse, R44, R8 ;  /* 0x0000002c3008723c */ /* 0x040ff00000041808 */
[-C--:B---3--:R-:W-:Y:S08]  /*2930*/  HMMA.16816.F32.BF16 R12, R48, R30.reuse, R12 ;  /* 0x0000001e300c723c */ /* 0x088ff0000004180c */
[C---:B------:R-:W-:Y:S01]  /*2940*/  HMMA.16816.F32.BF16 R16, R40.reuse, R30, R16 ;  /* 0x0000001e2810723c */ /* 0x040fe20000041810 */
[----:B------:R-:W-:Y:S07]  /*2950*/  LDSM.16.M88.2 R30, [R218+0x3080] ;  /* 0x00308000da1e783b */ /* 0x000fee0000000100 */
[-C--:B------:R-:W-:Y:S01]  /*2960*/  HMMA.16816.F32.BF16 R20, R40, R46.reuse, R20 ;  /* 0x0000002e2814723c */ /* 0x080fe20000041814 */
[----:B------:R-:W3:Y:S07]  /*2970*/  LDSM.16.M88.4 R40, [R0+0x8080] ;  /* 0x008080000028783b */ /* 0x000eee0000000200 */
[----:B------:R-:W-:Y:S01]  /*2980*/  HMMA.16816.F32.BF16 R24, R48, R46, R24 ;  /* 0x0000002e3018723c */ /* 0x000fe20000041818 */
[----:B------:R4:W3:Y:S07]  /*2990*/  LDSM.16.M88.4 R44, [R0+0x9080] ;  /* 0x00908000002c783b */ /* 0x0008ee0000000200 */
[-C--:B-1----:R-:W-:Y:S08]  /*29a0*/  HMMA.16816.F32.BF16 R4, R148, R2.reuse, R4 ;  /* 0x000000029404723c */ /* 0x082ff00000041804 */
[C---:B--2---:R-:W-:Y:S01]  /*29b0*/  HMMA.16816.F32.BF16 R8, R32.reuse, R2, R8 ;  /* 0x000000022008723c */ /* 0x044fe20000041808 */
[----:B------:R-:W1:Y:S07]  /*29c0*/  LDSM.16.M88.2 R2, [R218+0x4080] ;  /* 0x00408000da02783b */ /* 0x000e6e0000000100 */
[-C--:B----4-:R-:W-:Y:S01]  /*29d0*/  HMMA.16816.F32.BF16 R12, R32, R28.reuse, R12 ;  /* 0x0000001c200c723c */ /* 0x090fe2000004180c */
[----:B------:R-:W-:Y:S05]  /*29e0*/  MOV R0, UR4 ;  /* 0x0000000400007c02 */ /* 0x000fea0008000f00 */
[----:B------:R-:W-:Y:S02]  /*29f0*/  IMAD R0, R0, 0x2000, R232 ;  /* 0x0000200000007824 */ /* 0x000fe400078e02e8 */
[C---:B------:R-:W-:Y:S01]  /*2a00*/  HMMA.16816.F32.BF16 R16, R148.reuse, R28, R16 ;  /* 0x0000001c9410723c */ /* 0x040fe20000041810 */
[----:B------:R-:W2:Y:S03]  /*2a10*/  LDSM.16.M88.2 R28, [R218+0x5080] ;  /* 0x00508000da1c783b */ /* 0x000ea60000000100 */
[----:B------:R-:W-:Y:S04]  /*2a20*/  SHF.L.U32 R0, R0, 0x1, RZ ;  /* 0x0000000100007819 */ /* 0x000fe800000006ff */
[-C--:B-----5:R-:W-:Y:S01]  /*2a30*/  HMMA.16816.F32.BF16 R20, R148, R36.reuse, R20 ;  /* 0x000000249414723c */ /* 0x0a0fe20000041814 */
[----:B------:R4:W5:Y:S04]  /*2a40*/  LDSM.16.M88.4 R48, [R0+0x8080] ;  /* 0x008080000030783b */ /* 0x0009680000000200 */
[----:B------:R-:W2:Y:S03]  /*2a50*/  LDSM.16.M88.4 R148, [R152+0x9080] ;  /* 0x009080009894783b */ /* 0x000ea60000000200 */
[----:B------:R-:W-:Y:S01]  /*2a60*/  HMMA.16816.F32.BF16 R24, R32, R36, R24 ;  /* 0x000000242018723c */ /* 0x000fe20000041818 */
[----:B------:R-:W5:Y:S04]  /*2a70*/  LDSM.16.M88.2 R32, [R220+0x4080] ;  /* 0x00408000dc20783b */ /* 0x000f680000000100 */
[----:B------:R-:W-:Y:S03]  /*2a80*/  LDSM.16.M88.2 R34, [R219+0x3080] ;  /* 0x00308000db22783b */ /* 0x000fe60000000100 */
[-C--:B---3--:R-:W-:Y:S08]  /*2a90*/  HMMA.16816.F32.BF16 R4, R40, R30.reuse, R4 ;  /* 0x0000001e2804723c */ /* 0x088ff00000041804 */
[C---:B------:R-:W-:Y:S01]  /*2aa0*/  HMMA.16816.F32.BF16 R8, R44.reuse, R30, R8 ;  /* 0x0000001e2c08723c */ /* 0x040fe20000041808 */
[----:B------:R-:W3:Y:S03]  /*2ab0*/  LDSM.16.M88.2 R30, [R220+0x5080] ;  /* 0x00508000dc1e783b */ /* 0x000ee60000000100 */
[----:B----4-:R-:W-:Y:S04]  /*2ac0*/  IMAD.U32 R0, RZ, RZ, UR4 ;  /* 0x00000004ff007e24 */ /* 0x010fe8000f8e00ff */
[-C--:B-1----:R-:W-:Y:S04]  /*2ad0*/  HMMA.16816.F32.BF16 R12, R44, R2.reuse, R12 ;  /* 0x000000022c0c723c */ /* 0x082fe8000004180c */
[----:B------:R-:W-:Y:S04]  /*2ae0*/  LEA R0, R0, R229, 0xd ;  /* 0x000000e500007211 */ /* 0x000fe800078e68ff */
[C---:B------:R-:W-:Y:S01]  /*2af0*/  HMMA.16816.F32.BF16 R16, R40.reuse, R2, R16 ;  /* 0x000000022810723c */ /* 0x040fe20000041810 */
[----:B------:R-:W-:Y:S03]  /*2b00*/  LDSM.16.M88.2 R2, [R219+0x4080] ;  /* 0x00408000db02783b */ /* 0x000fe60000000100 */
[----:B------:R-:W-:Y:S04]  /*2b10*/  IMAD.SHL.U32 R0, R0, 0x2, RZ ;  /* 0x0000000200007824 */ /* 0x000fe800078e00ff */
[-C--:B--2---:R-:W-:Y:S01]  /*2b20*/  HMMA.16816.F32.BF16 R20, R40, R28.reuse, R20 ;  /* 0x0000001c2814723c */ /* 0x084fe20000041814 */
[----:B------:R1:W2:Y:S04]  /*2b30*/  LDSM.16.M88.4 R152, [R0+0x8080] ;  /* 0x008080000098783b */ /* 0x0002a80000000200 */
[----:B------:R-:W-:Y:S03]  /*2b40*/  LDSM.16.M88.2 R40, [R222+0x5080] ;  /* 0x00508000de28783b */ /* 0x000fe60000000100 */
[----:B------:R-:W-:Y:S01]  /*2b50*/  HMMA.16816.F32.BF16 R24, R44, R28, R24 ;  /* 0x0000001c2c18723c */ /* 0x000fe20000041818 */
[----:B------:R-:W4:Y:S07]  /*2b60*/  LDSM.16.M88.2 R28, [R219+0x5080] ;  /* 0x00508000db1c783b */ /* 0x000f2e0000000100 */
[-C--:B-----5:R-:W-:Y:S08]  /*2b70*/  HMMA.16816.F32.BF16 R4, R48, R38.reuse, R4 ;  /* 0x000000263004723c */ /* 0x0a0ff00000041804 */
[C---:B------:R-:W-:Y:S01]  /*2b80*/  HMMA.16816.F32.BF16 R8, R148.reuse, R38, R8 ;  /* 0x000000269408723c */ /* 0x040fe20000041808 */
[----:B------:R-:W-:Y:S03]  /*2b90*/  LDSM.16.M88.4 R36, [R208+0x9080] ;  /* 0x00908000d024783b */ /* 0x000fe60000000200 */
[----:B-1----:R-:W-:Y:S04]  /*2ba0*/  MOV R0, UR4 ;  /* 0x0000000400007c02 */ /* 0x002fe80008000f00 */
[-C--:B------:R-:W-:Y:S04]  /*2bb0*/  HMMA.16816.F32.BF16 R12, R148, R32.reuse, R12 ;  /* 0x00000020940c723c */ /* 0x080fe8000004180c */
[----:B------:R-:W-:Y:S04]  /*2bc0*/  IMAD R0, R0, 0x2000, R231 ;  /* 0x0000200000007824 */ /* 0x000fe800078e02e7 */
[C---:B------:R-:W-:Y:S04]  /*2bd0*/  HMMA.16816.F32.BF16 R16, R48.reuse, R32, R16 ;  /* 0x000000203010723c */ /* 0x040fe80000041810 */
[----:B------:R-:W-:Y:S04]  /*2be0*/  SHF.L.U32 R0, R0, 0x1, RZ ;  /* 0x0000000100007819 */ /* 0x000fe800000006ff */
[-C--:B---3--:R-:W-:Y:S08]  /*2bf0*/  HMMA.16816.F32.BF16 R20, R48, R30.reuse, R20 ;  /* 0x0000001e3014723c */ /* 0x088ff00000041814 */
[----:B------:R-:W-:Y:S01]  /*2c00*/  HMMA.16816.F32.BF16 R24, R148, R30, R24 ;  /* 0x0000001e9418723c */ /* 0x000fe20000041818 */
[----:B------:R-:W-:Y:S07]  /*2c10*/  LDSM.16.M88.2 R30, [R222+0x4080] ;  /* 0x00408000de1e783b */ /* 0x000fee0000000100 */
[-C--:B--2---:R-:W-:Y:S08]  /*2c20*/  HMMA.16816.F32.BF16 R4, R152, R34.reuse, R4 ;  /* 0x000000229804723c */ /* 0x084ff00000041804 */
[C---:B------:R-:W-:Y:S01]  /*2c30*/  HMMA.16816.F32.BF16 R8, R156.reuse, R34, R8 ;  /* 0x000000229c08723c */ /* 0x040fe20000041808 */
[----:B------:R1:W-:Y:S07]  /*2c40*/  LDSM.16.M88.4 R32, [R0+0x8080] ;  /* 0x008080000020783b */ /* 0x0003ee0000000200 */
[-C--:B------:R-:W-:Y:S08]  /*2c50*/  HMMA.16816.F32.BF16 R12, R156, R2.reuse, R12 ;  /* 0x000000029c0c723c */ /* 0x080ff0000004180c */
[C---:B------:R-:W-:Y:S01]  /*2c60*/  HMMA.16816.F32.BF16 R16, R152.reuse, R2, R16 ;  /* 0x000000029810723c */ /* 0x040fe20000041810 */
[----:B------:R-:W2:Y:S07]  /*2c70*/  LDSM.16.M88.2 R2, [R222+0x3080] ;  /* 0x00308000de02783b */ /* 0x000eae0000000100 */
[-C--:B----4-:R-:W-:Y:S01]  /*2c80*/  HMMA.16816.F32.BF16 R20, R152, R28.reuse, R20 ;  /* 0x0000001c9814723c */ /* 0x090fe20000041814 */
[----:B-1----:R-:W-:Y:S05]  /*2c90*/  IMAD.U32 R0, RZ, RZ, UR4 ;  /* 0x00000004ff007e24 */ /* 0x002fea000f8e00ff */
[----:B------:R-:W-:Y:S02]  /*2ca0*/  LEA R0, R0, R243, 0x6 ;  /* 0x000000f300007211 */ /* 0x000fe400078e30ff */
[----:B------:R-:W-:Y:S03]  /*2cb0*/  HMMA.16816.F32.BF16 R24, R156, R28, R24 ;  /* 0x0000001c9c18723c */ /* 0x000fe60000041818 */
[----:B------:R1:W3:Y:S04]  /*2cc0*/  LDS R156, [R0.X4+0x12080] ;  /* 0x01208000009c7984 */ /* 0x0002e80000004800 */
[----:B------:R1:W4:Y:S04]  /*2cd0*/  LDS R157, [R0.X4+0x120a0] ;  /* 0x0120a000009d7984 */ /* 0x0003280000004800 */
[----:B------:R1:W1:Y:S04]  /*2ce0*/  LDS R159, [R0.X4+0x12100] ;  /* 0x01210000009f7984 */ /* 0x0002680000004800 */
[----:B------:R1:W1:Y:S01]  /*2cf0*/  LDS R158, [R0.X4+0x12120] ;  /* 0x01212000009e7984 */ /* 0x0002620000004800 */
[----:B------:R-:W-:Y:S04]  /*2d00*/  DEPBAR.LE SB0, 0x0 ;  /* 0x000080000000791a */ /* 0x000fe80000000000 */
[----:B------:R-:W-:Y:S01]  /*2d10*/  BAR.SYNC.DEFER_BLOCKING 0x0 ;  /* 0x0000000000007b1d */ /* 0x000fe20000010000 */
[-C--:B--2---:R-:W-:Y:S08]  /*2d20*/  HMMA.16816.F32.BF16 R4, R32, R2.reuse, R4 ;  /* 0x000000022004723c */ /* 0x084ff00000041804 */
[C---:B------:R-:W-:Y:S08]  /*2d30*/  HMMA.16816.F32.BF16 R8, R36.reuse, R2, R8 ;  /* 0x000000022408723c */ /* 0x040ff00000041808 */
[-C--:B------:R-:W-:Y:S01]  /*2d40*/  HMMA.16816.F32.BF16 R12, R36, R30.reuse, R12 ;  /* 0x0000001e240c723c */ /* 0x080fe2000004180c */
[----:B------:R2:W1:Y:S04]  /*2d50*/  LDSM.16.M88.4 R44, [R225+0xe080] ;  /* 0x00e08000e12c783b */ /* 0x0004680000000200 */
[----:B------:R2:W1:Y:S03]  /*2d60*/  LDSM.16.M88.4 R48, [R225+0xf080] ;  /* 0x00f08000e130783b */ /* 0x0004660000000200 */
[C---:B------:R-:W-:Y:S01]  /*2d70*/  HMMA.16816.F32.BF16 R16, R32.reuse, R30, R16 ;  /* 0x0000001e2010723c */ /* 0x040fe20000041810 */
[----:B------:R2:W1:Y:S04]  /*2d80*/  LDSM.16.M88.4 R148, [R226+0xe080] ;  /* 0x00e08000e294783b */ /* 0x0004680000000200 */
[----:B------:R2:W1:Y:S03]  /*2d90*/  LDSM.16.M88.4 R152, [R226+0xf080] ;  /* 0x00f08000e298783b */ /* 0x0004660000000200 */
[-C--:B------:R-:W-:Y:S08]  /*2da0*/  HMMA.16816.F32.BF16 R20, R32, R40.reuse, R20 ;  /* 0x000000282014723c */ /* 0x080ff00000041814 */
[----:B------:R-:W-:Y:S01]  /*2db0*/  HMMA.16816.F32.BF16 R24, R36, R40, R24 ;  /* 0x000000282418723c */ /* 0x000fe20000041818 */
[----:B------:R-:W-:-:S07]  /*2dc0*/  @P1 BRA `(.L_x_214) ;  /* 0x0000025000001947 */ /* 0x000fce0003800000 */
[----:B-1-34-:R-:W-:Y:S01]  /*2dd0*/  SHF.R.S32.HI R0, RZ, 0x1f, R234 ;  /* 0x0000001fff007819 */ /* 0x01afe200000114ea */
[----:B------:R-:W3:Y:S01]  /*2de0*/  LDL.64 R210, [R1+0x8] ;  /* 0x0000080001d27983 */ /* 0x000ee20000100a00 */
[----:B------:R-:W-:Y:S03]  /*2df0*/  IMAD.WIDE.U32 R28, R234, c[0x0][0x178], RZ ;  /* 0x00005e00ea1c7a25 */ /* 0x000fe600078e00ff */
[----:B------:R-:W1:Y:S01]  /*2e00*/  S2R R212, SR_TID.X ;  /* 0x0000000000d47919 */ /* 0x000e620000002100 */
[----:B------:R-:W-:Y:S01]  /*2e10*/  IMAD R0, R0, c[0x0][0x178], RZ ;  /* 0x00005e0000007a24 */ /* 0x000fe200078e02ff */
[----:B------:R-:W-:Y:S01]  /*2e20*/  LEA R2, P5, R28, R248, 0x7 ;  /* 0x000000f81c027211 */ /* 0x000fe200078a38ff */
[----:B------:R-:W-:Y:S02]  /*2e30*/  IMAD.U32 R30, RZ, RZ, UR6 ;  /* 0x00000006ff1e7e24 */ /* 0x000fe4000f8e00ff */
[----:B------:R-:W-:Y:S04]  /*2e40*/  IMAD R0, R234, c[0x0][0x17c], R0 ;  /* 0x00005f00ea007a24 */ /* 0x000fe800078e0200 */
[----:B------:R-:W-:Y:S01]  /*2e50*/  IMAD.IADD R3, R29, 0x1, R0 ;  /* 0x000000011d037824 */ /* 0x000fe200078e0200 */
[----:B------:R-:W-:Y:S01]  /*2e60*/  IADD3 R29, R242, 0x6080, RZ ;  /* 0x00006080f21d7810 */ /* 0x000fe20007ffe0ff */
[----:B------:R-:W-:Y:S03]  /*2e70*/  IMAD R0, R234, -0x40, R245 ;  /* 0xffffffc0ea007824 */ /* 0x000fe600078e02f5 */
[----:B------:R-:W-:Y:S01]  /*2e80*/  LEA.HI.X R3, R28, R249, R3, 0x7, P5 ;  /* 0x000000f91c037211 */ /* 0x000fe200028f3c03 */
[----:B------:R-:W-:Y:S01]  /*2e90*/  IMAD.IADD R28, R0, 0x1, -R252 ;  /* 0x00000001001c7824 */ /* 0x000fe200078e0afc */
[----:B------:R-:W-:Y:S01]  /*2ea0*/  IADD3 R30, P6, P5, R30, 0x80, R2 ;  /* 0x000000801e1e7810 */ /* 0x000fe20007dde002 */
[----:B------:R-:W-:Y:S03]  /*2eb0*/  IMAD.U32 R0, RZ, RZ, UR11 ;  /* 0x0000000bff007e24 */ /* 0x000fe6000f8e00ff */
[----:B------:R-:W-:Y:S02]  /*2ec0*/  IADD3.X R31, RZ, UR5, R3, P6, P5 ;  /* 0x00000005ff1f7c10 */ /* 0x000fe4000b7ea403 */
[C---:B------:R-:W-:Y:S02]  /*2ed0*/  ISETP.LT.OR P5, PT, R28.reuse, 0x1, P4 ;  /* 0x000000011c00780c */ /* 0x040fe400027a1670 */
[----:B------:R-:W-:Y:S02]  /*2ee0*/  ISETP.LT.OR P6, PT, R28, 0x1, P3 ;  /* 0x000000011c00780c */ /* 0x000fe40001fc1670 */
[----:B------:R-:W-:Y:S09]  /*2ef0*/  LEA R0, R0, R29, 0xe ;  /* 0x0000001d00007211 */ /* 0x000ff200078e70ff */
[----:B------:R-:W-:Y:S01]  /*2f00*/  @!PT LDS RZ, [RZ] ;  /* 0x00000000fffff984 */ /* 0x000fe20000000800 */
[----:B------:R-:W-:Y:S01]  /*2f10*/  @!PT LDS RZ, [RZ] ;  /* 0x00000000fffff984 */ /* 0x000fe20000000800 */
[----:B------:R-:W-:Y:S01]  /*2f20*/  @!PT LDS RZ, [RZ] ;  /* 0x00000000fffff984 */ /* 0x000fe20000000800 */
[----:B------:R4:W-:Y:S01]  /*2f30*/  LDGSTS.E.BYPASS.LTC128B.128 [R0], [R2.64], !P5 ;  /* 0x0000000002007fae */ /* 0x0009e2000e901d48 */
[----:B------:R-:W-:Y:S03]  /*2f40*/  IADD3 R32, P5, R2, UR6, RZ ;  /* 0x0000000602207c10 */ /* 0x000fe6000ffbe0ff */
[----:B------:R4:W-:Y:S01]  /*2f50*/  LDGSTS.E.BYPASS.LTC128B.128 [R0+0x2000], [R2.64+0x80], !P6 ;  /* 0x0200008002007fae */ /* 0x0009e2000f101d48 */
[C---:B------:R-:W-:Y:S02]  /*2f60*/  ISETP.LT.OR P6, PT, R28.reuse, 0x21, P4 ;  /* 0x000000211c00780c */ /* 0x040fe400027c1670 */
[----:B------:R-:W-:Y:S02]  /*2f70*/  IADD3.X R33, R3, UR5, RZ, P5, !PT ;  /* 0x0000000503217c10 */ /* 0x000fe4000affe4ff */
[----:B------:R-:W-:Y:S09]  /*2f80*/  ISETP.LT.OR P5, PT, R28, 0x21, P3 ;  /* 0x000000211c00780c */ /* 0x000ff20001fa1670 */
[----:B------:R2:W-:Y:S01]  /*2f90*/  LDGSTS.E.BYPASS.LTC128B.128 [R0+0x1000], [R32.64], !P6 ;  /* 0x0100000020007fae */ /* 0x0005e2000f101d48 */
[----:B-1----:R-:W-:Y:S03]  /*2fa0*/  IMAD.SHL.U32 R28, R212, 0x4, RZ ;  /* 0x00000004d41c7824 */ /* 0x002fe600078e00ff */
[----:B------:R2:W-:Y:S01]  /*2fb0*/  LDGSTS.E.BYPASS.LTC128B.128 [R0+0x3000], [R30.64], !P5 ;  /* 0x030000001e007fae */ /* 0x0005e2000e901d48 */
[----:B----4-:R-:W-:Y:S01]  /*2fc0*/  IMAD.U32 R2, RZ, RZ, UR11 ;  /* 0x0000000bff027e24 */ /* 0x010fe2000f8e00ff */
[----:B------:R-:W-:Y:S04]  /*2fd0*/  @!P2 LEA R3, R209, 0x40, 0x6 ;  /* 0x00000040d103a811 */ /* 0x000fe800078e30ff */
[----:B------:R-:W-:Y:S05]  /*2fe0*/  @!P2 LEA R28, R2, R28, 0x6 ;  /* 0x0000001c021ca211 */ /* 0x000fea00078e30ff */
[----:B------:R-:W-:Y:S02]  /*2ff0*/  @!P2 IMAD.SHL.U32 R28, R28, 0x4, RZ ;  /* 0x000000041c1ca824 */ /* 0x000fe400078e00ff */
[----:B---3--:R-:W-:Y:S05]  /*3000*/  @!P2 IMAD.WIDE R2, R3, 0x4, R210 ;  /* 0x000000040302a825 */ /* 0x008fea00078e02d2 */
[----:B------:R2:W-:Y:S02]  /*3010*/  @!P2 LDGSTS.E.BYPASS.LTC128B.128 [R28+0x12080], [R2.64] ;  /* 0x12080000021cafae */ /* 0x0005e4000b901d48 */
.L_x_214:
[-C--:B-1234-:R-:W-:Y:S01]  /*3020*/  HMMA.16816.F32.BF16 R28, R44, R160.reuse, RZ ;  /* 0x000000a02c1c723c */ /* 0x09efe200000418ff */
        /* <DEDUP_REMOVED lines=14> */
[C---:B------:R-:W-:Y:S02]  /*3110*/  HMMA.16816.F32.BF16 R40, R44.reuse, R162, RZ ;  /* 0x000000a22c28723c */ /* 0x040fe400000418ff */
[----:B------:R-:W-:Y:S02]  /*3120*/  ISETP.GT.AND P6, PT, R241, 0x20, PT ;  /* 0x00000020f100780c */ /* 0x000fe40003fc4270 */
[----:B------:R-:W-:Y:S02]  /*3130*/  FSEL R238, R11, -INF , P5 ;  /* 0xff8000000bee7808 */ /* 0x000fe40002800000 */
[----:B------:R-:W-:Y:S02]  /*3140*/  SEL R0, R0, 0xffffffc0, !P0 ;  /* 0xffffffc000007807 */ /* 0x000fe40004000000 */
[-C--:B------:R-:W-:Y:S01]  /*3150*/  HMMA.16816.F32.BF16 R44, R44, R164.reuse, RZ ;  /* 0x000000a42c2c723c */ /* 0x080fe200000418ff */
[----:B------:R-:W-:Y:S03]  /*3160*/  FSEL R18, R18, -INF , P6 ;  /* 0xff80000012127808 */ /* 0x000fe60003000000 */
[----:B------:R-:W-:Y:S02]  /*3170*/  IADD3 R2, R225, R0, RZ ;  /* 0x00000000e1027210 */ /* 0x000fe40007ffe0ff */
[----:B------:R-:W-:Y:S02]  /*3180*/  IADD3 R0, R0, R226, RZ ;  /* 0x000000e200007210 */ /* 0x000fe40007ffe0ff */
[----:B------:R-:W-:Y:S04]  /*3190*/  HMMA.16816.F32.BF16 R48, R48, R164, RZ ;  /* 0x000000a43030723c */ /* 0x000fe800000418ff */
[--C-:B-1----:R-:W-:Y:S01]  /*31a0*/  FFMA.FTZ R3, R5, c[0x0][0x29c], -R156.reuse ;  /* 0x0000a70005037a23 */ /* 0x102fe2000001089c */
[----:B------:R-:W-:Y:S02]  /*31b0*/  FSEL R12, R12, -INF , P6 ;  /* 0xff8000000c0c7808 */ /* 0x000fe40003000000 */
[----:B------:R-:W-:Y:S01]  /*31c0*/  FSEL R16, R16, -INF , P6 ;  /* 0xff80000010107808 */ /* 0x000fe20003000000 */
[-C--:B------:R-:W-:Y:S01]  /*31d0*/  HMMA.16816.F32.BF16 R28, R148, R166.reuse, R28 ;  /* 0x000000a6941c723c */ /* 0x080fe2000004181c */
[----:B------:R1:W-:Y:S04]  /*31e0*/  MUFU.EX2 R214, R3 ;  /* 0x0000000300d67308 */ /* 0x0003e80000000800 */
[----:B------:R-:W-:Y:S02]  /*31f0*/  FSEL R237, R14, -INF , P6 ;  /* 0xff8000000eed7808 */ /* 0x000fe40003000000 */
[----:B------:R-:W-:Y:S01]  /*3200*/  ISETP.GT.AND P6, PT, R241, 0x40, PT ;  /* 0x00000040f100780c */ /* 0x000fe20003fc4270 */
[C---:B------:R-:W-:Y:S04]  /*3210*/  HMMA.16816.F32.BF16 R32, R152.reuse, R166, R32 ;  /* 0x000000a69820723c */ /* 0x040fe80000041820 */
[----:B------:R-:W-:Y:S02]  /*3220*/  FSEL R26, R26, -INF , P6 ;  /* 0xff8000001a1a7808 */ /* 0x000fe40003000000 */
[----:B------:R-:W-:Y:S02]  /*3230*/  FSEL R22, R22, -INF , P6 ;  /* 0xff80000016167808 */ /* 0x000fe40003000000 */
[-C--:B------:R-:W-:Y:S08]  /*3240*/  HMMA.16816.F32.BF16 R36, R152, R168.reuse, R36 ;  /* 0x000000a89824723c */ /* 0x080ff00000041824 */
[C---:B------:R-:W-:Y:S04]  /*3250*/  HMMA.16816.F32.BF16 R40, R148.reuse, R168, R40 ;  /* 0x000000a89428723c */ /* 0x040fe80000041828 */
[----:B-1----:R-:W-:Y:S02]  /*3260*/  FSEL R3, R9, -INF , P5 ;  /* 0xff80000009037808 */ /* 0x002fe40002800000 */
[----:B------:R-:W-:Y:S01]  /*3270*/  LDSM.16.M88.4 R8, [R0+0x11080] ;  /* 0x011080000008783b */ /* 0x000fe20000000200 */
[----:B------:R-:W-:Y:S01]  /*3280*/  ISETP.GT.AND P5, PT, R241, 0x21, PT ;  /* 0x00000021f100780c */ /* 0x000fe20003fa4270 */
[-C--:B------:R-:W-:Y:S04]  /*3290*/  HMMA.16816.F32.BF16 R44, R148, R170.reuse, R44 ;  /* 0x000000aa942c723c */ /* 0x080fe8000004182c */
[----:B------:R-:W-:Y:S02]  /*32a0*/  FSEL R19, R19, -INF , P5 ;  /* 0xff80000013137808 */ /* 0x000fe40002800000 */
[----:B------:R-:W1:Y:S01]  /*32b0*/  LDSM.16.M88.4 R148, [R2+0xe080] ;  /* 0x00e080000294783b */ /* 0x000e620000000200 */
[----:B------:R-:W-:Y:S01]  /*32c0*/  FSEL R13, R13, -INF , P5 ;  /* 0xff8000000d0d7808 */ /* 0x000fe20002800000 */
[----:B------:R-:W-:Y:S04]  /*32d0*/  HMMA.16816.F32.BF16 R48, R152, R170, R48 ;  /* 0x000000aa9830723c */ /* 0x000fe80000041830 */
[----:B------:R-:W-:Y:S02]  /*32e0*/  FSEL R14, R15, -INF , P5 ;  /* 0xff8000000f0e7808 */ /* 0x000fe40002800000 */
[----:B------:R-:W2:Y:S02]  /*32f0*/  LDSM.16.M88.4 R152, [R2+0xf080] ;  /* 0x00f080000298783b */ /* 0x000ea40000000200 */
        /* <DEDUP_REMOVED lines=31> */
[----:B------:R2:W3:Y:S03]  /*34f0*/  LDSM.16.M88.4 R152, [R2+0x11080] ;  /* 0x011080000298783b */ /* 0x0004e60000000200 */
[--C-:B--2---:R-:W-:Y:S04]  /*3500*/  FFMA.FTZ R2, R16, c[0x0][0x29c], -R156.reuse ;  /* 0x0000a70010027a23 */ /* 0x104fe8000001089c */
[----:B------:R2:W-:Y:S01]  /*3510*/  MUFU.EX2 R215, R2 ;  /* 0x0000000200d77308 */ /* 0x0005e20000000800 */
[-C--:B-1----:R-:W-:Y:S08]  /*3520*/  HMMA.16816.F32.BF16 R28, R148, R196.reuse, R28 ;  /* 0x000000c4941c723c */ /* 0x082ff0000004181c */
[C---:B---3--:R-:W-:Y:S08]  /*3530*/  HMMA.16816.F32.BF16 R32, R152.reuse, R196, R32 ;  /* 0x000000c49820723c */ /* 0x048ff00000041820 */
[-C--:B------:R-:W-:Y:S04]  /*3540*/  HMMA.16816.F32.BF16 R36, R152, R198.reuse, R36 ;  /* 0x000000c69824723c */ /* 0x080fe80000041824 */
[----:B--2---:R-:W-:Y:S02]  /*3550*/  FSEL R2, R17, -INF , P5 ;  /* 0xff80000011027808 */ /* 0x004fe40002800000 */
[----:B------:R-:W-:Y:S02]  /*3560*/  ISETP.GT.AND P5, PT, R241, 0x41, PT ;  /* 0x00000041f100780c */ /* 0x000fe40003fa4270 */
[C---:B------:R-:W-:Y:S04]  /*3570*/  HMMA.16816.F32.BF16 R40, R148.reuse, R198, R40 ;  /* 0x000000c69428723c */ /* 0x040fe80000041828 */
[--C-:B------:R-:W-:Y:S01]  /*3580*/  FFMA.FTZ R2, R2, c[0x0][0x29c], -R156.reuse ;  /* 0x0000a70002027a23 */ /* 0x100fe2000001089c */
[----:B------:R-:W-:Y:S02]  /*3590*/  FSEL R21, R21, -INF , P5 ;  /* 0xff80000015157808 */ /* 0x000fe40002800000 */
[----:B------:R-:W-:Y:S01]  /*35a0*/  FSEL R27, R27, -INF , P5 ;  /* 0xff8000001b1b7808 */ /* 0x000fe20002800000 */
[-C--:B------:R-:W-:Y:S01]  /*35b0*/  HMMA.16816.F32.BF16 R44, R148, R200.reuse, R44 ;  /* 0x000000c8942c723c */ /* 0x080fe2000004182c */
[----:B------:R1:W2:Y:S03]  /*35c0*/  MUFU.EX2 R17, R2 ;  /* 0x0000000200117308 */ /* 0x0002a60000000800 */
[----:B------:R-:W-:Y:S02]  /*35d0*/  FSEL R25, R25, -INF , P5 ;  /* 0xff80000019197808 */ /* 0x000fe40002800000 */
[----:B------:R-:W-:Y:S02]  /*35e0*/  FSEL R23, R23, -INF , P5 ;  /* 0xff80000017177808 */ /* 0x000fe40002800000 */
[----:B------:R-:W-:Y:S04]  /*35f0*/  HMMA.16816.F32.BF16 R48, R152, R200, R48 ;  /* 0x000000c89830723c */ /* 0x000fe80000041830 */
[----:B-1----:R-:W-:Y:S02]  /*3600*/  FSEL R2, R20, -INF , P6 ;  /* 0xff80000014027808 */ /* 0x002fe40003000000 */
[----:B--2---:R-:W-:Y:S03]  /*3610*/  F2FP.BF16.PACK_AB R20, R17, R215 ;  /* 0x000000d71114723e */ /* 0x004fe600000010ff */
[--C-:B------:R-:W-:Y:S03]  /*3620*/  FFMA.FTZ R2, R2, c[0x0][0x29c], -R156.reuse ;  /* 0x0000a70002027a23 */ /* 0x100fe6000001089c */
[----:B------:R-:W-:Y:S01]  /*3630*/  FFMA.FTZ R156, R21, c[0x0][0x29c], -R156 ;  /* 0x0000a700159c7a23 */ /* 0x000fe2000001089c */
[----:B------:R-:W-:Y:S01]  /*3640*/  F2FP.BF16.PACK_AB R21, R214, R239 ;  /* 0x000000efd615723e */ /* 0x000fe200000010ff */
[----:B------:R1:W-:Y:S10]  /*3650*/  MUFU.EX2 R213, R2 ;  /* 0x0000000200d57308 */ /* 0x0003f40000000800 */
[----:B------:R-:W-:Y:S01]  /*3660*/  MUFU.EX2 R16, R156 ;  /* 0x0000009c00107308 */ /* 0x000fe20000000800 */
[--C-:B-1----:R-:W-:Y:S09]  /*3670*/  FFMA.FTZ R2, R6, c[0x0][0x29c], -R157.reuse ;  /* 0x0000a70006027a23 */ /* 0x102ff2000001089d */
[----:B------:R1:W-:Y:S02]  /*3680*/  MUFU.EX2 R211, R2 ;  /* 0x0000000200d37308 */ /* 0x0003e40000000800 */
[--C-:B-1----:R-:W-:Y:S02]  /*3690*/  FFMA.FTZ R2, R7, c[0x0][0x29c], -R157.reuse ;  /* 0x0000a70007027a23 */ /* 0x102fe4000001089d */
[----:B------:R1:W2:Y:S06]  /*36a0*/  LDSM.16.M88.4 R4, [R0+0x10080] ;  /* 0x010080000004783b */ /* 0x0002ac0000000200 */
[----:B------:R3:W4:Y:S01]  /*36b0*/  MUFU.EX2 R15, R2 ;  /* 0x00000002000f7308 */ /* 0x0007220000000800 */
[--C-:B-1----:R-:W-:Y:S02]  /*36c0*/  FFMA.FTZ R0, R22, c[0x0][0x29c], -R157.reuse ;  /* 0x0000a70016007a23 */ /* 0x102fe4000001089d */
[--C-:B------:R-:W-:Y:S07]  /*36d0*/  FFMA.FTZ R22, R26, c[0x0][0x29c], -R158.reuse ;  /* 0x0000a7001a167a23 */ /* 0x100fee000001089e */
[----:B------:R1:W-:Y:S01]  /*36e0*/  MUFU.EX2 R156, R0 ;  /* 0x00000000009c7308 */ /* 0x0003e20000000800 */
[----:B---3--:R-:W-:Y:S01]  /*36f0*/  FFMA.FTZ R2, R18, c[0x0][0x29c], -R157 ;  /* 0x0000a70012027a23 */ /* 0x008fe2000001089d */
[----:B----4-:R-:W-:Y:S08]  /*3700*/  F2FP.BF16.PACK_AB R18, R15, R211 ;  /* 0x000000d30f12723e */ /* 0x010ff000000010ff */
[----:B------:R3:W-:Y:S01]  /*3710*/  MUFU.EX2 R212, R2 ;  /* 0x0000000200d47308 */ /* 0x0007e20000000800 */
[-C--:B--2---:R-:W-:Y:S09]  /*3720*/  HMMA.16816.F32.BF16 R28, R4, R202.reuse, R28 ;  /* 0x000000ca041c723c */ /* 0x084ff2000004181c */
[----:B------:R-:W-:Y:S01]  /*3730*/  MUFU.EX2 R22, R22 ;  /* 0x0000001600167308 */ /* 0x000fe20000000800 */
[C---:B------:R-:W-:Y:S04]  /*3740*/  HMMA.16816.F32.BF16 R32, R8.reuse, R202, R32 ;  /* 0x000000ca0820723c */ /* 0x040fe80000041820 */
[----:B-1----:R-:W-:Y:S04]  /*3750*/  FFMA.FTZ R0, R208, c[0x0][0x29c], -R159 ;  /* 0x0000a700d0007a23 */ /* 0x002fe8000001089f */
[-C--:B------:R-:W-:Y:S01]  /*3760*/  HMMA.16816.F32.BF16 R36, R8, R204.reuse, R36 ;  /* 0x000000cc0824723c */ /* 0x080fe20000041824 */
[----:B------:R1:W-:Y:S03]  /*3770*/  MUFU.EX2 R209, R0 ;  /* 0x0000000000d17308 */ /* 0x0003e60000000800 */
[--C-:B---3--:R-:W-:Y:S01]  /*3780*/  FFMA.FTZ R2, R19, c[0x0][0x29c], -R157.reuse ;  /* 0x0000a70013027a23 */ /* 0x108fe2000001089d */
[----:B------:R-:W-:Y:S01]  /*3790*/  F2FP.BF16.PACK_AB R19, R16, R213 ;  /* 0x000000d51013723e */ /* 0x000fe200000010ff */
[----:B------:R-:W-:Y:S02]  /*37a0*/  FFMA.FTZ R157, R23, c[0x0][0x29c], -R157 ;  /* 0x0000a700179d7a23 */ /* 0x000fe4000001089d */
[C---:B------:R-:W-:Y:S03]  /*37b0*/  HMMA.16816.F32.BF16 R40, R4.reuse, R204, R40 ;  /* 0x000000cc0428723c */ /* 0x040fe60000041828 */
[----:B------:R2:W-:Y:S01]  /*37c0*/  MUFU.EX2 R210, R2 ;  /* 0x0000000200d27308 */ /* 0x0005e20000000800 */
[--C-:B------:R-:W-:Y:S04]  /*37d0*/  FFMA.FTZ R23, R14, c[0x0][0x29c], -R158.reuse ;  /* 0x0000a7000e177a23 */ /* 0x100fe8000001089e */
[-C--:B------:R-:W-:Y:S05]  /*37e0*/  HMMA.16816.F32.BF16 R44, R4, R206.reuse, R44 ;  /* 0x000000ce042c723c */ /* 0x080fea000004182c */
[----:B------:R-:W-:Y:S02]  /*37f0*/  MUFU.EX2 R23, R23 ;  /* 0x0000001700177308 */ /* 0x000fe40000000800 */
[--C-:B------:R-:W-:Y:S01]  /*3800*/  FFMA.FTZ R4, R240, c[0x0][0x29c], -R158.reuse ;  /* 0x0000a700f0047a23 */ /* 0x100fe2000001089e */
[----:B------:R-:W-:Y:S04]  /*3810*/  HMMA.16816.F32.BF16 R48, R8, R206, R48 ;  /* 0x000000ce0830723c */ /* 0x000fe80000041830 */
[--C-:B-1----:R-:W-:Y:S02]  /*3820*/  FFMA.FTZ R0, R3, c[0x0][0x29c], -R159.reuse ;  /* 0x0000a70003007a23 */ /* 0x102fe4000001089f */
[----:B------:R-:W1:Y:S01]  /*3830*/  LDS R3, [R243.X4+0x12280] ;  /* 0x01228000f3037984 */ /* 0x000e620000004800 */
[----:B------:R3:W-:Y:S01]  /*3840*/  MUFU.EX2 R148, R4 ;  /* 0x0000000400947308 */ /* 0x0007e20000000800 */
[--C-:B------:R-:W-:Y:S01]  /*3850*/  FFMA.FTZ R5, R238, c[0x0][0x29c], -R158.reuse ;  /* 0x0000a700ee057a23 */ /* 0x100fe2000001089e */
[----:B--2---:R-:W-:Y:S08]  /*3860*/  FSEL R2, R24, -INF , P6 ;  /* 0xff80000018027808 */ /* 0x004ff00003000000 */
[----:B------:R2:W4:Y:S01]  /*3870*/  MUFU.EX2 R208, R0 ;  /* 0x0000000000d07308 */ /* 0x0005220000000800 */
[--C-:B------:R-:W-:Y:S09]  /*3880*/  FFMA.FTZ R2, R2, c[0x0][0x29c], -R159.reuse ;  /* 0x0000a70002027a23 */ /* 0x100ff2000001089f */
[----:B------:R5:W-:Y:S01]  /*3890*/  MUFU.EX2 R149, R2 ;  /* 0x0000000200957308 */ /* 0x000be20000000800 */
[--C-:B---3--:R-:W-:Y:S02]  /*38a0*/  FFMA.FTZ R4, R237, c[0x0][0x29c], -R158.reuse ;  /* 0x0000a700ed047a23 */ /* 0x108fe4000001089e */
[----:B------:R-:W-:Y:S07]  /*38b0*/  FFMA.FTZ R158, R27, c[0x0][0x29c], -R158 ;  /* 0x0000a7001b9e7a23 */ /* 0x000fee000001089e */
[----:B------:R-:W-:Y:S01]  /*38c0*/  MUFU.EX2 R24, R4 ;  /* 0x0000000400187308 */ /* 0x000fe20000000800 */
[----:B--2---:R-:W-:Y:S01]  /*38d0*/  FFMA.FTZ R0, R12, c[0x0][0x29c], -R159 ;  /* 0x0000a7000c007a23 */ /* 0x004fe2000001089f */
[----:B----4-:R-:W-:Y:S01]  /*38e0*/  F2FP.BF16.PACK_AB R7, R208, R209 ;  /* 0x000000d1d007723e */ /* 0x010fe200000010ff */
[--C-:B-1----:R-:W-:Y:S07]  /*38f0*/  FADD.FTZ R29, R29, -R3.reuse ;  /* 0x800000031d1d7221 */ /* 0x102fee0000010000 */
[----:B------:R1:W-:Y:S01]  /*3900*/  MUFU.EX2 R151, R0 ;  /* 0x0000000000977308 */ /* 0x0003e20000000800 */
[--C-:B------:R-:W-:Y:S02]  /*3910*/  FADD.FTZ R41, R41, -R3.reuse ;  /* 0x8000000329297221 */ /* 0x100fe40000010000 */
[--C-:B------:R-:W-:Y:S01]  /*3920*/  FADD.FTZ R45, R45, -R3.reuse ;  /* 0x800000032d2d7221 */ /* 0x100fe20000010000 */
[----:B-----5:R-:W2:Y:S01]  /*3930*/  LDS R2, [R243.X4+0x12300] ;  /* 0x01230000f3027984 */ /* 0x020ea20000004800 */
[--C-:B------:R-:W-:Y:S02]  /*3940*/  FADD.FTZ R28, R28, -R3.reuse ;  /* 0x800000031c1c7221 */ /* 0x100fe40000010000 */
[--C-:B------:R-:W-:Y:S02]  /*3950*/  FADD.FTZ R40, R40, -R3.reuse ;  /* 0x8000000328287221 */ /* 0x100fe40000010000 */
[----:B------:R-:W-:Y:S01]  /*3960*/  FADD.FTZ R44, R44, -R3 ;  /* 0x800000032c2c7221 */ /* 0x000fe20000010000 */
[----:B------:R-:W3:Y:S01]  /*3970*/  MUFU.EX2 R157, R157 ;  /* 0x0000009d009d7308 */ /* 0x000ee20000000800 */
[----:B------:R-:W-:Y:S02]  /*3980*/  FMUL.FTZ R28, R239, R28 ;  /* 0x0000001cef1c7220 */ /* 0x000fe40000410000 */
[----:B------:R-:W-:Y:S02]  /*3990*/  FMUL.FTZ R14, R214, R29 ;  /* 0x0000001dd60e7220 */ /* 0x000fe40000410000 */
[----:B------:R-:W-:Y:S02]  /*39a0*/  FMUL.FTZ R40, R215, R40 ;  /* 0x00000028d7287220 */ /* 0x000fe40000410000 */
[----:B------:R-:W-:Y:S01]  /*39b0*/  FMUL.FTZ R17, R17, R41 ;  /* 0x0000002911117220 */ /* 0x000fe20000410000 */
[----:B------:R-:W-:Y:S01]  /*39c0*/  F2FP.BF16.PACK_AB R14, R14, R28 ;  /* 0x0000001c0e0e723e */ /* 0x000fe200000010ff */
[----:B------:R-:W-:Y:S01]  /*39d0*/  FMUL.FTZ R44, R213, R44 ;  /* 0x0000002cd52c7220 */ /* 0x000fe20000410000 */
[----:B------:R-:W-:Y:S01]  /*39e0*/  MUFU.EX2 R158, R158 ;  /* 0x0000009e009e7308 */ /* 0x000fe20000000800 */
[----:B------:R-:W-:Y:S01]  /*39f0*/  FMUL.FTZ R16, R16, R45 ;  /* 0x0000002d10107220 */ /* 0x000fe20000410000 */
[----:B------:R-:W-:Y:S01]  /*3a00*/  F2FP.BF16.PACK_AB R17, R17, R40 ;  /* 0x000000281111723e */ /* 0x000fe200000010ff */
[--C-:B-1----:R-:W-:Y:S01]  /*3a10*/  FFMA.FTZ R0, R13, c[0x0][0x29c], -R159.reuse ;  /* 0x0000a7000d007a23 */ /* 0x102fe2000001089f */
[----:B------:R-:W-:Y:S01]  /*3a20*/  F2FP.BF16.PACK_AB R13, R210, R212 ;  /* 0x000000d4d20d723e */ /* 0x000fe200000010ff */
[----:B------:R-:W-:Y:S01]  /*3a30*/  FFMA.FTZ R159, R25, c[0x0][0x29c], -R159 ;  /* 0x0000a700199f7a23 */ /* 0x000fe2000001089f */
[----:B------:R-:W-:Y:S04]  /*3a40*/  F2FP.BF16.PACK_AB R16, R16, R44 ;  /* 0x0000002c1010723e */ /* 0x000fe800000010ff */
[----:B------:R1:W4:Y:S01]  /*3a50*/  MUFU.EX2 R150, R0 ;  /* 0x0000000000967308 */ /* 0x0003220000000800 */
[----:B---3--:R-:W-:Y:S09]  /*3a60*/  F2FP.BF16.PACK_AB R12, R157, R156 ;  /* 0x0000009c9d0c723e */ /* 0x008ff200000010ff */
[----:B------:R-:W3:Y:S01]  /*3a70*/  MUFU.EX2 R25, R5 ;  /* 0x0000000500197308 */ /* 0x000ee20000000800 */
[--C-:B--2---:R-:W-:Y:S02]  /*3a80*/  FADD.FTZ R33, R33, -R2.reuse ;  /* 0x8000000221217221 */ /* 0x104fe40000010000 */
[--C-:B------:R-:W-:Y:S02]  /*3a90*/  FADD.FTZ R37, R37, -R2.reuse ;  /* 0x8000000225257221 */ /* 0x100fe40000010000 */
[--C-:B------:R-:W-:Y:S02]  /*3aa0*/  FADD.FTZ R49, R49, -R2.reuse ;  /* 0x8000000231317221 */ /* 0x100fe40000010000 */
[--C-:B------:R-:W-:Y:S03]  /*3ab0*/  FADD.FTZ R32, R32, -R2.reuse ;  /* 0x8000000220207221 */ /* 0x100fe60000010000 */
[----:B------:R-:W2:Y:S01]  /*3ac0*/  MUFU.EX2 R159, R159 ;  /* 0x0000009f009f7308 */ /* 0x000ea20000000800 */
[--C-:B------:R-:W-:Y:S01]  /*3ad0*/  FADD.FTZ R36, R36, -R2.reuse ;  /* 0x8000000224247221 */ /* 0x100fe20000010000 */
[----:B-1----:R-:W1:Y:S01]  /*3ae0*/  LDS R0, [R243.X4+0x122a0] ;  /* 0x0122a000f3007984 */ /* 0x002e620000004800 */
[----:B----4-:R-:W-:Y:S01]  /*3af0*/  F2FP.BF16.PACK_AB R6, R150, R151 ;  /* 0x000000979606723e */ /* 0x010fe200000010ff */
[----:B------:R-:W-:Y:S01]  /*3b00*/  FADD.FTZ R48, R48, -R2 ;  /* 0x8000000230307221 */ /* 0x000fe20000010000 */
[----:B------:R-:W-:Y:S01]  /*3b10*/  F2FP.BF16.PACK_AB R2, R23, R24 ;  /* 0x000000181702723e */ /* 0x000fe200000010ff */
[----:B------:R-:W-:Y:S02]  /*3b20*/  FMUL.FTZ R32, R209, R32 ;  /* 0x00000020d1207220 */ /* 0x000fe40000410000 */
[----:B------:R-:W-:Y:S02]  /*3b30*/  FMUL.FTZ R36, R151, R36 ;  /* 0x0000002497247220 */ /* 0x000fe40000410000 */
[----:B------:R-:W-:Y:S01]  /*3b40*/  FMUL.FTZ R10, R150, R37 ;  /* 0x00000025960a7220 */ /* 0x000fe20000410000 */
[----:B---3--:R-:W-:Y:S01]  /*3b50*/  F2FP.BF16.PACK_AB R3, R25, R148 ;  /* 0x000000941903723e */ /* 0x008fe200000010ff */
[----:B------:R-:W-:Y:S03]  /*3b60*/  FMUL.FTZ R5, R208, R33 ;  /* 0x00000021d0057220 */ /* 0x000fe60000410000 */
[----:B------:R-:W-:Y:S01]  /*3b70*/  F2FP.BF16.PACK_AB R10, R10, R36 ;  /* 0x000000240a0a723e */ /* 0x000fe200000010ff */
[----:B------:R-:W-:Y:S01]  /*3b80*/  FMUL.FTZ R48, R149, R48 ;  /* 0x0000003095307220 */ /* 0x000fe20000410000 */
[----:B------:R-:W-:Y:S02]  /*3b90*/  F2FP.BF16.PACK_AB R5, R5, R32 ;  /* 0x000000200505723e */ /* 0x000fe400000010ff */
[C---:B--2---:R-:W-:Y:S01]  /*3ba0*/  F2FP.BF16.PACK_AB R4, R159.reuse, R149 ;  /* 0x000000959f04723e */ /* 0x044fe200000010ff */
[----:B------:R-:W-:Y:S05]  /*3bb0*/  FMUL.FTZ R8, R159, R49 ;  /* 0x000000319f087220 */ /* 0x000fea0000410000 */
[----:B------:R-:W-:Y:S01]  /*3bc0*/  F2FP.BF16.PACK_AB R8, R8, R48 ;  /* 0x000000300808723e */ /* 0x000fe200000010ff */
        /* <DEDUP_REMOVED lines=9> */
[----:B------:R-:W-:Y:S01]  /*3c60*/  STS [R235+0x12480], R21 ;  /* 0x01248015eb007388 */ /* 0x000fe20000000800 */
[----:B------:R-:W-:Y:S02]  /*3c70*/  FMUL.FTZ R42, R212, R42 ;  /* 0x0000002ad42a7220 */ /* 0x000fe40000410000 */
[----:B------:R-:W-:Y:S01]  /*3c80*/  FMUL.FTZ R11, R210, R43 ;  /* 0x0000002bd20b7220 */ /* 0x000fe20000410000 */
[----:B------:R-:W-:Y:S01]  /*3c90*/  STS [R236], R18 ;  /* 0x00000012ec007388 */ /* 0x000fe20000000800 */
[----:B------:R-:W-:Y:S01]  /*3ca0*/  F2FP.BF16.PACK_AB R15, R15, R30 ;  /* 0x0000001e0f0f723e */ /* 0x000fe200000010ff */
[----:B------:R-:W-:Y:S02]  /*3cb0*/  FMUL.FTZ R46, R156, R46 ;  /* 0x0000002e9c2e7220 */ /* 0x000fe40000410000 */
[----:B------:R-:W-:Y:S01]  /*3cc0*/  STS [R235+0x12c80], R7 ;  /* 0x012c8007eb007388 */ /* 0x000fe20000000800 */
[----:B------:R-:W-:Y:S01]  /*3cd0*/  F2FP.BF16.PACK_AB R11, R11, R42 ;  /* 0x0000002a0b0b723e */ /* 0x000fe200000010ff */
[----:B------:R-:W-:Y:S02]  /*3ce0*/  FMUL.FTZ R9, R157, R47 ;  /* 0x0000002f9d097220 */ /* 0x000fe40000410000 */
[----:B------:R2:W-:Y:S03]  /*3cf0*/  STS [R236+0x800], R3 ;  /* 0x00080003ec007388 */ /* 0x0005e60000000800 */
[----:B------:R-:W-:Y:S01]  /*3d00*/  F2FP.BF16.PACK_AB R9, R9, R46 ;  /* 0x0000002e0909723e */ /* 0x000fe200000010ff */
[----:B------:R-:W-:Y:S04]  /*3d10*/  STS [R235+0x13480], R20 ;  /* 0x01348014eb007388 */ /* 0x000fe80000000800 */
[----:B------:R-:W-:Y:S04]  /*3d20*/  STS [R236+0x1000], R13 ;  /* 0x0010000dec007388 */ /* 0x000fe80000000800 */
[----:B------:R-:W-:Y:S04]  /*3d30*/  STS [R235+0x13c80], R6 ;  /* 0x013c8006eb007388 */ /* 0x000fe80000000800 */
[----:B------:R3:W-:Y:S04]  /*3d40*/  STS [R236+0x1800], R2 ;  /* 0x00180002ec007388 */ /* 0x0007e80000000800 */
[----:B------:R-:W-:Y:S04]  /*3d50*/  STS [R235+0x14480], R19 ;  /* 0x01448013eb007388 */ /* 0x000fe80000000800 */
[----:B------:R-:W-:Y:S01]  /*3d60*/  STS [R236+0x2000], R12 ;  /* 0x0020000cec007388 */ /* 0x000fe20000000800 */
[--C-:B-1----:R-:W-:Y:S02]  /*3d70*/  FADD.FTZ R35, R35, -R0.reuse ;  /* 0x8000000023237221 */ /* 0x102fe40000010000 */
[--C-:B------:R-:W-:Y:S01]  /*3d80*/  FADD.FTZ R34, R34, -R0.reuse ;  /* 0x8000000022227221 */ /* 0x100fe20000010000 */
[----:B------:R-:W-:Y:S01]  /*3d90*/  STS [R235+0x14c80], R4 ;  /* 0x014c8004eb007388 */ /* 0x000fe20000000800 */
[----:B--2---:R-:W-:Y:S02]  /*3da0*/  FMUL.FTZ R3, R25, R35 ;  /* 0x0000002319037220 */ /* 0x004fe40000410000 */
[----:B------:R-:W-:Y:S02]  /*3db0*/  FMUL.FTZ R34, R148, R34 ;  /* 0x0000002294227220 */ /* 0x000fe40000410000 */
[--C-:B------:R-:W-:Y:S02]  /*3dc0*/  FADD.FTZ R39, R39, -R0.reuse ;  /* 0x8000000027277221 */ /* 0x100fe40000010000 */
[--C-:B------:R-:W-:Y:S01]  /*3dd0*/  FADD.FTZ R38, R38, -R0.reuse ;  /* 0x8000000026267221 */ /* 0x100fe20000010000 */
[----:B------:R-:W-:Y:S01]  /*3de0*/  F2FP.BF16.PACK_AB R3, R3, R34 ;  /* 0x000000220303723e */ /* 0x000fe200000010ff */
[--C-:B------:R-:W-:Y:S02]  /*3df0*/  FADD.FTZ R51, R51, -R0.reuse ;  /* 0x8000000033337221 */ /* 0x100fe40000010000 */
[----:B------:R-:W-:Y:S01]  /*3e00*/  FMUL.FTZ R38, R24, R38 ;  /* 0x0000002618267220 */ /* 0x000fe20000410000 */
[----:B---3--:R-:W-:Y:S01]  /*3e10*/  F2FP.BF16.PACK_AB R2, R158, R22 ;  /* 0x000000169e02723e */ /* 0x008fe200000010ff */
[----:B------:R-:W-:Y:S02]  /*3e20*/  FADD.FTZ R50, R50, -R0 ;  /* 0x8000000032327221 */ /* 0x000fe40000010000 */
        /* <DEDUP_REMOVED lines=104> */
[----:B------:R-:W-:Y:S03]  /*44b0*/  IMAD.WIDE.U32 R4, R234, c[0x0][0x208], RZ ;  /* 0x00008200ea047a25 */ /* 0x000fe600078e00ff */
        /* <DEDUP_REMOVED lines=12> */
[----:B------:R-:W-:Y:S03]  /*4580*/  ISETP.LT.OR P6, PT, R0, 0x21, !P6 ;  /* 0x000000210000780c */ /* 0x000fe600077c1670 */
        /* <DEDUP_REMOVED lines=14> */
.L_x_215:
[-C--:B-1234-:R-:W-:Y:S01]  /*4670*/  HMMA.16816.F32.BF16 R4, R32, R16.reuse, RZ ;  /* 0x000000102004723c */ /* 0x09efe200000418ff */
[----:B------:R-:W2:Y:S01]  /*4680*/  LDL.64 R238, [R1+0x10] ;  /* 0x0000100001ee7983 */ /* 0x000ea20000100a00 */
[----:B------:R-:W-:Y:S02]  /*4690*/  UIADD3 UR10, UR4, 0x1, URZ ;  /* 0x00000001040a7890 */ /* 0x000fe4000fffe03f */
[----:B------:R-:W-:Y:S01]  /*46a0*/  IMAD.SHL.U32 R0, R244, 0x2000, RZ ;  /* 0x00002000f4007824 */ /* 0x000fe200078e00ff */
[----:B------:R-:W3:Y:S01]  /*46b0*/  LDL R2, [R1+0x18] ;  /* 0x0000180001027983 */ /* 0x000ee20000100800 */
[----:B------:R-:W-:Y:S02]  /*46c0*/  UISETP.GE.AND UP1, UPT, UR4, 0x1, UPT ;  /* 0x000000010400788c */ /* 0x000fe4000bf26270 */
[C---:B------:R-:W-:Y:S01]  /*46d0*/  HMMA.16816.F32.BF16 R8, R36.reuse, R16, RZ ;  /* 0x000000102408723c */ /* 0x040fe200000418ff */
[----:B------:R-:W-:Y:S01]  /*46e0*/  LDSM.16.MT88.4 R44, [R217+0x1080] ;  /* 0x00108000d92c783b */ /* 0x000fe20000004200 */
[----:B------:R-:W-:Y:S02]  /*46f0*/  UIADD3 UR7, UR11, 0x1, URZ ;  /* 0x000000010b077890 */ /* 0x000fe4000fffe03f */
[----:B------:R-:W-:Y:S01]  /*4700*/  UISETP.GE.AND UP0, UPT, UR11, 0x1, UPT ;  /* 0x000000010b00788c */ /* 0x000fe2000bf06270 */
[----:B------:R-:W-:Y:S03]  /*4710*/  LDSM.16.M88.4 R48, [R221+0x1800] ;  /* 0x00180000dd30783b */ /* 0x000fe60000000200 */
[-C--:B------:R-:W-:Y:S01]  /*4720*/  HMMA.16816.F32.BF16 R12, R36, R18.reuse, RZ ;  /* 0x00000012240c723c */ /* 0x080fe200000418ff */
[----:B------:R-:W-:Y:S01]  /*4730*/  LDSM.16.M88.4 R148, [R223+0x1000] ;  /* 0x00100000df94783b */ /* 0x000fe20000000200 */
[----:B------:R-:W-:Y:S03]  /*4740*/  USEL UR11, UR7, URZ, !UP0 ;  /* 0x0000003f070b7287 */ /* 0x000fe6000c000000 */
[----:B------:R-:W0:Y:S03]  /*4750*/  LDGDEPBAR ;  /* 0x00000000000079af */ /* 0x000e260000000000 */
[C---:B------:R-:W-:Y:S08]  /*4760*/  HMMA.16816.F32.BF16 R16, R32.reuse, R18, RZ ;  /* 0x000000122010723c */ /* 0x040ff000000418ff */
[-C--:B------:R-:W-:Y:S08]  /*4770*/  HMMA.16816.F32.BF16 R20, R32, R40.reuse, RZ ;  /* 0x000000282014723c */ /* 0x080ff000000418ff */
[C---:B------:R-:W-:Y:S08]  /*4780*/  HMMA.16816.F32.BF16 R24, R36.reuse, R40, RZ ;  /* 0x000000282418723c */ /* 0x040ff000000418ff */
[-C--:B------:R-:W-:Y:S01]  /*4790*/  HMMA.16816.F32.BF16 R28, R36, R42.reuse, RZ ;  /* 0x0000002a241c723c */ /* 0x080fe200000418ff */
[----:B------:R-:W1:Y:S07]  /*47a0*/  LDSM.16.M88.4 R36, [R221+0x1000] ;  /* 0x00100000dd24783b */ /* 0x000e6e0000000200 */
[----:B------:R-:W-:Y:S01]  /*47b0*/  HMMA.16816.F32.BF16 R32, R32, R42, RZ ;  /* 0x0000002a2020723c */ /* 0x000fe200000418ff */
[----:B------:R-:W4:Y:S07]  /*47c0*/  LDSM.16.MT88.4 R40, [R217+0x4080] ;  /* 0x00408000d928783b */ /* 0x000f2e0000004200 */
        /* <DEDUP_REMOVED lines=10> */
[----:B------:R-:W5:Y:S07]  /*4870*/  LDSM.16.MT88.4 R152, [R217+0x1880] ;  /* 0x00188000d998783b */ /* 0x000f6e0000004200 */
[-C--:B-1----:R-:W-:Y:S08]  /*4880*/  HMMA.16816.F32.BF16 R4, R36, R44.reuse, R4 ;  /* 0x0000002c2404723c */ /* 0x082ff00000041804 */
[C---:B------:R-:W-:Y:S08]  /*4890*/  HMMA.16816.F32.BF16 R8, R48.reuse, R44, R8 ;  /* 0x0000002c3008723c */ /* 0x040ff00000041808 */
[-C--:B------:R-:W-:Y:S08]  /*48a0*/  HMMA.16816.F32.BF16 R12, R48, R46.reuse, R12 ;  /* 0x0000002e300c723c */ /* 0x080ff0000004180c */
[C---:B------:R-:W-:Y:S01]  /*48b0*/  HMMA.16816.F32.BF16 R16, R36.reuse, R46, R16 ;  /* 0x0000002e2410723c */ /* 0x040fe20000041810 */
[----:B------:R-:W-:Y:S07]  /*48c0*/  LDSM.16.M88.4 R44, [R221+0x2800] ;  /* 0x00280000dd2c783b */ /* 0x000fee0000000200 */
[-C--:B----4-:R-:W-:Y:S08]  /*48d0*/  HMMA.16816.F32.BF16 R20, R36, R40.reuse, R20 ;  /* 0x000000282414723c */ /* 0x090ff00000041814 */
[C---:B------:R-:W-:Y:S08]  /*48e0*/  HMMA.16816.F32.BF16 R24, R48.reuse, R40, R24 ;  /* 0x000000283018723c */ /* 0x040ff00000041818 */
[-C--:B------:R-:W-:Y:S01]  /*48f0*/  HMMA.16816.F32.BF16 R28, R48, R42.reuse, R28 ;  /* 0x0000002a301c723c */ /* 0x080fe2000004181c */
[----:B------:R-:W-:Y:S07]  /*4900*/  LDSM.16.MT88.4 R48, [R217+0x5080] ;  /* 0x00508000d930783b */ /* 0x000fee0000004200 */
[----:B------:R-:W-:Y:S01]  /*4910*/  HMMA.16816.F32.BF16 R32, R36, R42, R32 ;  /* 0x0000002a2420723c */ /* 0x000fe20000041820 */
[----:B------:R-:W-:Y:S04]  /*4920*/  LDSM.16.M88.4 R36, [R221+0x2000] ;  /* 0x00200000dd24783b */ /* 0x000fe80000000200 */
[----:B------:R-:W1:Y:S03]  /*4930*/  LDSM.16.MT88.4 R40, [R217+0x2080] ;  /* 0x00208000d928783b */ /* 0x000e660000004200 */
[-C--:B-----5:R-:W-:Y:S08]  /*4940*/  HMMA.16816.F32.BF16 R4, R148, R152.reuse, R4 ;  /* 0x000000989404723c */ /* 0x0a0ff00000041804 */
[C---:B------:R-:W-:Y:S08]  /*4950*/  HMMA.16816.F32.BF16 R8, R156.reuse, R152, R8 ;  /* 0x000000989c08723c */ /* 0x040ff00000041808 */
[-C--:B------:R-:W-:Y:S08]  /*4960*/  HMMA.16816.F32.BF16 R12, R156, R154.reuse, R12 ;  /* 0x0000009a9c0c723c */ /* 0x080ff0000004180c */
[C---:B------:R-:W-:Y:S01]  /*4970*/  HMMA.16816.F32.BF16 R16, R148.reuse, R154, R16 ;  /* 0x0000009a9410723c */ /* 0x040fe20000041810 */
[----:B------:R-:W-:Y:S07]  /*4980*/  LDSM.16.MT88.4 R152, [R217+0x2880] ;  /* 0x00288000d998783b */ /* 0x000fee0000004200 */
[-C--:B------:R-:W-:Y:S08]  /*4990*/  HMMA.16816.F32.BF16 R20, R148, R208.reuse, R20 ;  /* 0x000000d09414723c */ /* 0x080ff00000041814 */
[C---:B------:R-:W-:Y:S08]  /*49a0*/  HMMA.16816.F32.BF16 R24, R156.reuse, R208, R24 ;  /* 0x000000d09c18723c */ /* 0x040ff00000041818 */
[-C--:B------:R-:W-:Y:S01]  /*49b0*/  HMMA.16816.F32.BF16 R28, R156, R210.reuse, R28 ;  /* 0x000000d29c1c723c */ /* 0x080fe2000004181c */
[----:B------:R-:W-:Y:S07]  /*49c0*/  LDSM.16.M88.4 R156, [R223+0x2800] ;  /* 0x00280000df9c783b */ /* 0x000fee0000000200 */
[----:B------:R-:W-:Y:S01]  /*49d0*/  HMMA.16816.F32.BF16 R32, R148, R210, R32 ;  /* 0x000000d29420723c */ /* 0x000fe20000041820 */
[----:B------:R-:W4:Y:S04]  /*49e0*/  LDSM.16.M88.4 R148, [R223+0x2000] ;  /* 0x00200000df94783b */ /* 0x000f280000000200 */
[----:B------:R-:W5:Y:S03]  /*49f0*/  LDSM.16.MT88.4 R208, [R217+0x5880] ;  /* 0x00588000d9d0783b */ /* 0x000f660000004200 */
[-C--:B-1----:R-:W-:Y:S08]  /*4a00*/  HMMA.16816.F32.BF16 R4, R36, R40.reuse, R4 ;  /* 0x000000282404723c */ /* 0x082ff00000041804 */
[C---:B------:R-:W-:Y:S08]  /*4a10*/  HMMA.16816.F32.BF16 R8, R44.reuse, R40, R8 ;  /* 0x000000282c08723c */ /* 0x040ff00000041808 */
[-C--:B------:R-:W-:Y:S08]  /*4a20*/  HMMA.16816.F32.BF16 R12, R44, R42.reuse, R12 ;  /* 0x0000002a2c0c723c */ /* 0x080ff0000004180c */
[C---:B------:R-:W-:Y:S08]  /*4a30*/  HMMA.16816.F32.BF16 R16, R36.reuse, R42, R16 ;  /* 0x0000002a2410723c */ /* 0x040ff00000041810 */
[-C--:B------:R-:W-:Y:S08]  /*4a40*/  HMMA.16816.F32.BF16 R20, R36, R48.reuse, R20 ;  /* 0x000000302414723c */ /* 0x080ff00000041814 */
[C---:B------:R-:W-:Y:S04]  /*4a50*/  HMMA.16816.F32.BF16 R24, R44.reuse, R48, R24 ;  /* 0x000000302c18723c */ /* 0x040fe80000041818 */
[C---:B--2---:R-:W-:Y:S04]  /*4a60*/  IADD3 R3, P1, R0.reuse, R238, RZ ;  /* 0x000000ee00037210 */ /* 0x044fe80007f3e0ff */
[-C--:B------:R-:W-:Y:S01]  /*4a70*/  HMMA.16816.F32.BF16 R28, R44, R50.reuse, R28 ;  /* 0x000000322c1c723c */ /* 0x080fe2000004181c */
[----:B------:R-:W-:Y:S03]  /*4a80*/  LDSM.16.MT88.4 R44, [R216+0x18080] ;  /* 0x01808000d82c783b */ /* 0x000fe60000004200 */
[----:B---3--:R-:W-:Y:S02]  /*4a90*/  LEA.HI.X.SX32 R0, R0, R2, 0x1, P1 ;  /* 0x0000000200007211 */ /* 0x008fe400008f0eff */
[C---:B------:R-:W-:Y:S02]  /*4aa0*/  LEA R2, P1, R3.reuse, c[0x0][0x220], 0x2 ;  /* 0x0000880003027a11 */ /* 0x040fe400078210ff */
[----:B------:R-:W-:Y:S01]  /*4ab0*/  HMMA.16816.F32.BF16 R32, R36, R50, R32 ;  /* 0x000000322420723c */ /* 0x000fe20000041820 */
[----:B------:R-:W-:Y:S03]  /*4ac0*/  LDSM.16.MT88.4 R36, [R216+0x17880] ;  /* 0x01788000d824783b */ /* 0x000fe60000004200 */
[----:B------:R-:W-:Y:S01]  /*4ad0*/  LEA.HI.X R3, R3, c[0x0][0x224], R0, 0x2, P1 ;  /* 0x0000890003037a11 */ /* 0x000fe200008f1400 */
[----:B------:R-:W-:Y:S01]  /*4ae0*/  IMAD.U32 R0, RZ, RZ, UR4 ;  /* 0x00000004ff007e24 */ /* 0x000fe2000f8e00ff */
[----:B------:R-:W-:Y:S01]  /*4af0*/  ISETP.GE.AND P1, PT, R234, R251, PT ;  /* 0x000000fbea00720c */ /* 0x000fe20003f26270 */
[----:B------:R-:W-:Y:S01]  /*4b00*/  USEL UR4, UR10, URZ, !UP1 ;  /* 0x0000003f0a047287 */ /* 0x000fe2000c800000 */
[-C--:B----4-:R-:W-:Y:S05]  /*4b10*/  HMMA.16816.F32.BF16 R4, R148, R152.reuse, R4 ;  /* 0x000000989404723c */ /* 0x090fea0000041804 */
[----:B------:R-:W-:Y:S03]  /*4b20*/  IMAD R0, R0, 0x2000, R230 ;  /* 0x0000200000007824 */ /* 0x000fe600078e02e6 */
[C---:B------:R-:W-:Y:S04]  /*4b30*/  HMMA.16816.F32.BF16 R8, R156.reuse, R152, R8 ;  /* 0x000000989c08723c */ /* 0x040fe80000041808 */
[----:B------:R-:W-:Y:S04]  /*4b40*/  IMAD.SHL.U32 R0, R0, 0x2, RZ ;  /* 0x0000000200007824 */ /* 0x000fe800078e00ff */
[-C--:B------:R-:W-:Y:S01]  /*4b50*/  HMMA.16816.F32.BF16 R12, R156, R154.reuse, R12 ;  /* 0x0000009a9c0c723c */ /* 0x080fe2000004180c */
[----:B------:R-:W-:Y:S06]  /*4b60*/  LDSM.16.MT88.4 R40, [R0+0x8880] ;  /* 0x008880000028783b */ /* 0x000fec0000004200 */
[----:B------:R-:W-:Y:S01]  /*4b70*/  RED.E.ADD.F32.FTZ.RN.STRONG.GPU [R2.64], R4 ;  /* 0x000000040200798e */ /* 0x000fe2000c10e788 */
[C---:B------:R-:W-:Y:S03]  /*4b80*/  HMMA.16816.F32.BF16 R16, R148.reuse, R154, R16 ;  /* 0x0000009a9410723c */ /* 0x040fe60000041810 */
[----:B------:R-:W-:Y:S04]  /*4b90*/  RED.E.ADD.F32.FTZ.RN.STRONG.GPU [R2.64+0x400], R5 ;  /* 0x000400050200798e */ /* 0x000fe8000c10e788 */
[----:B------:R-:W-:Y:S01]  /*4ba0*/  RED.E.ADD.F32.FTZ.RN.STRONG.GPU [R2.64+0x800], R6 ;  /* 0x000800060200798e */ /* 0x000fe2000c10e788 */
[-C--:B-----5:R-:W-:Y:S03]  /*4bb0*/  HMMA.16816.F32.BF16 R20, R148, R208.reuse, R20 ;  /* 0x000000d09414723c */ /* 0x0a0fe60000041814 */
        /* <DEDUP_REMOVED lines=22> */
[----:B------:R-:W-:Y:S04]  /*4d20*/  RED.E.ADD.F32.FTZ.RN.STRONG.GPU [R2.64+0x4400], R21 ;  /* 0x004400150200798e */ /* 0x000fe8000c10e788 */
[----:B------:R-:W-:Y:S04]  /*4d30*/  RED.E.ADD.F32.FTZ.RN.STRONG.GPU [R2.64+0x4800], R22 ;  /* 0x004800160200798e */ /* 0x000fe8000c10e788 */
[----:B------:R-:W-:Y:S01]  /*4d40*/  RED.E.ADD.F32.FTZ.RN.STRONG.GPU [R2.64+0x4c00], R23 ;  /* 0x004c00170200798e */ /* 0x000fe2000c10e788 */
[-C--:B-1----:R-:W-:Y:S03]  /*4d50*/  HMMA.16816.F32.BF16 R100, R4, R8.reuse, R100 ;  /* 0x000000080464723c */ /* 0x082fe60000041864 */
[----:B------:R-:W1:Y:S04]  /*4d60*/  LDSM.16.MT88.4 R20, [R0+0x8080] ;  /* 0x008080000014783b */ /* 0x000e680000004200 */
[----:B------:R-:W-:Y:S04]  /*4d70*/  RED.E.ADD.F32.FTZ.RN.STRONG.GPU [R2.64+0x5000], R24 ;  /* 0x005000180200798e */ /* 0x000fe8000c10e788 */
[----:B------:R-:W-:Y:S04]  /*4d80*/  RED.E.ADD.F32.FTZ.RN.STRONG.GPU [R2.64+0x5400], R25 ;  /* 0x005400190200798e */ /* 0x000fe8000c10e788 */
[----:B------:R-:W-:Y:S01]  /*4d90*/  RED.E.ADD.F32.FTZ.RN.STRONG.GPU [R2.64+0x5800], R26 ;  /* 0x0058001a0200798e */ /* 0x000fe2000c10e788 */
[-C--:B--2---:R-:W-:Y:S03]  /*4da0*/  HMMA.16816.F32.BF16 R104, R12, R8.reuse, R104 ;  /* 0x000000080c68723c */ /* 0x084fe60000041868 */
[----:B------:R-:W-:Y:S04]  /*4db0*/  RED.E.ADD.F32.FTZ.RN.STRONG.GPU [R2.64+0x5c00], R27 ;  /* 0x005c001b0200798e */ /* 0x000fe8000c10e788 */
[----:B------:R-:W-:Y:S01]  /*4dc0*/  LDSM.16.MT88.4 R24, [R216+0x15880] ;  /* 0x01588000d818783b */ /* 0x000fe20000004200 */
[C---:B---3--:R-:W-:Y:S03]  /*4dd0*/  HMMA.16816.F32.BF16 R108, R16.reuse, R8, R108 ;  /* 0x00000008106c723c */ /* 0x048fe6000004186c */
[----:B------:R-:W-:Y:S04]  /*4de0*/  RED.E.ADD.F32.FTZ.RN.STRONG.GPU [R2.64+0x6000], R32 ;  /* 0x006000200200798e */ /* 0x000fe8000c10e788 */
[----:B------:R-:W-:Y:S01]  /*4df0*/  RED.E.ADD.F32.FTZ.RN.STRONG.GPU [R2.64+0x6400], R33 ;  /* 0x006400210200798e */ /* 0x000fe2000c10e788 */
[-C--:B------:R-:W-:Y:S03]  /*4e00*/  HMMA.16816.F32.BF16 R112, R16, R10.reuse, R112 ;  /* 0x0000000a1070723c */ /* 0x080fe60000041870 */
[----:B------:R-:W-:Y:S04]  /*4e10*/  RED.E.ADD.F32.FTZ.RN.STRONG.GPU [R2.64+0x6800], R34 ;  /* 0x006800220200798e */ /* 0x000fe8000c10e788 */
[----:B------:R-:W-:Y:S01]  /*4e20*/  RED.E.ADD.F32.FTZ.RN.STRONG.GPU [R2.64+0x6c00], R35 ;  /* 0x006c00230200798e */ /* 0x000fe2000c10e788 */
[-C--:B------:R-:W-:Y:S03]  /*4e30*/  HMMA.16816.F32.BF16 R116, R12, R10.reuse, R116 ;  /* 0x0000000a0c74723c */ /* 0x080fe60000041874 */
[----:B------:R-:W-:Y:S04]  /*4e40*/  LDSM.16.MT88.4 R32, [R216+0x16880] ;  /* 0x01688000d820783b */ /* 0x000fe80000004200 */
[----:B------:R-:W-:Y:S01]  /*4e50*/  RED.E.ADD.F32.FTZ.RN.STRONG.GPU [R2.64+0x7000], R28 ;  /* 0x0070001c0200798e */ /* 0x000fe2000c10e788 */
[C---:B------:R-:W-:Y:S03]  /*4e60*/  HMMA.16816.F32.BF16 R120, R4.reuse, R10, R120 ;  /* 0x0000000a0478723c */ /* 0x040fe60000041878 */
[----:B------:R-:W-:Y:S04]  /*4e70*/  LDSM.16.MT88.4 R8, [R0+0x7080] ;  /* 0x007080000008783b */ /* 0x000fe80000004200 */
[----:B------:R-:W-:Y:S01]  /*4e80*/  RED.E.ADD.F32.FTZ.RN.STRONG.GPU [R2.64+0x7400], R29 ;  /* 0x0074001d0200798e */ /* 0x000fe2000c10e788 */
[-C--:B-1----:R-:W-:Y:S03]  /*4e90*/  HMMA.16816.F32.BF16 R124, R4, R20.reuse, R124 ;  /* 0x00000014047c723c */ /* 0x082fe6000004187c */
[----:B------:R-:W-:Y:S04]  /*4ea0*/  RED.E.ADD.F32.FTZ.RN.STRONG.GPU [R2.64+0x7800], R30 ;  /* 0x0078001e0200798e */ /* 0x000fe8000c10e788 */
[----:B------:R-:W-:Y:S01]  /*4eb0*/  RED.E.ADD.F32.FTZ.RN.STRONG.GPU [R2.64+0x7c00], R31 ;  /* 0x007c001f0200798e */ /* 0x000fe2000c10e788 */
[-C--:B------:R-:W-:Y:S03]  /*4ec0*/  HMMA.16816.F32.BF16 R128, R12, R20.reuse, R128 ;  /* 0x000000140c80723c */ /* 0x080fe60000041880 */
[----:B------:R-:W1:Y:S05]  /*4ed0*/  LDSM.16.MT88.4 R28, [R0+0x6880] ;  /* 0x00688000001c783b */ /* 0x000e6a0000004200 */
        /* <DEDUP_REMOVED lines=98> */
.L_x_213:
[----:B------:R-:W-:Y:S05]  /*5500*/  @P1 EXIT ;  /* 0x000000000000194d */ /* 0x000fea0003800000 */
[----:B------:R-:W2:Y:S01]  /*5510*/  LDL.LU R9, [R1+0x1c] ;  /* 0x00001c0001097983 */ /* 0x000ea20000300800 */
[----:B------:R-:W-:-:S04]  /*5520*/  ISETP.NE.U32.AND P2, PT, RZ, c[0x0][0x360], PT ;  /* 0x0000d800ff007a0c */ /* 0x000fc80003f45070 */
[----:B------:R-:W-:-:S13]  /*5530*/  ISETP.NE.AND.EX P2, PT, RZ, c[0x0][0x364], PT, P2 ;  /* 0x0000d900ff007a0c */ /* 0x000fda0003f45320 */
[----:B-1----:R-:W-:-:S04]  /*5540*/  @P2 IMAD.MOV.U32 R2, RZ, RZ, 0x4 ;  /* 0x00000004ff022424 */ /* 0x002fc800078e00ff */
[----:B--2---:R-:W-:-:S05]  /*5550*/  @P2 IMAD.WIDE R2, R9, R2, c[0x0][0x360] ;  /* 0x0000d80009022625 */ /* 0x004fca00078e0202 */
[----:B------:R1:W2:Y:S01]  /*5560*/  @P2 LDG.E R0, [R2.64] ;  /* 0x0000000802002981 */ /* 0x0002a2000c1e1900 */
[----:B------:R-:W3:Y:S03]  /*5570*/  S2UR UR5, SR_CTAID.X ;  /* 0x00000000000579c3 */ /* 0x000ee60000002500 */
[----:B------:R-:W4:Y:S04]  /*5580*/  S2R R5, SR_TID.X ;  /* 0x0000000000057919 */ /* 0x000f280000002100 */
[----:B-1----:R-:W1:Y:S01]  /*5590*/  S2R R3, SR_CTAID.Y ;  /* 0x0000000000037919 */ /* 0x002e620000002600 */
[----:B------:R-:W-:Y:S01]  /*55a0*/  MOV R2, c[0x0][0x338] ;  /* 0x0000ce0000027a02 */ /* 0x000fe20000000f00 */
[----:B---3--:R-:W-:Y:S01]  /*55b0*/  UIMAD UR5, UR5, 0x3000, URZ ;  /* 0x00003000050578a4 */ /* 0x008fe2000f8e023f */
[----:B----4-:R-:W-:Y:S01]  /*55c0*/  SHF.R.S32.HI R6, RZ, 0x1f, R5 ;  /* 0x0000001fff067819 */ /* 0x010fe20000011405 */
[----:B------:R-:W-:Y:S01]  /*55d0*/  BAR.SYNC.DEFER_BLOCKING 0x1, 0x100 ;  /* 0x0044000000007b1d */ /* 0x000fe20000010000 */
[----:B------:R-:W-:Y:S01]  /*55e0*/  ISETP.NE.AND P0, PT, R2, 0x1, PT ;  /* 0x000000010200780c */ /* 0x000fe20003f05270 */
[----:B------:R-:W-:-:S12]  /*55f0*/  USHF.R.S32.HI UR4, URZ, 0x1f, UR5 ;  /* 0x0000001f3f047899 */ /* 0x000fd80008011405 */
[----:B-1----:R-:W-:-:S04]  /*5600*/  @P0 IMAD.HI.U32 R4, R3, c[0x0][0x33c], RZ ;  /* 0x0000cf0003040a27 */ /* 0x002fc800078e00ff */
[----:B--2---:R-:W-:-:S04]  /*5610*/  @P2 IMAD R0, R9, 0x60, R0 ;  /* 0x0000006009002824 */ /* 0x004fc800078e0200 */
[----:B------:R-:W-:-:S05]  /*5620*/  @P2 IMAD.HI R0, R0, 0x2aaaaaab, RZ ;  /* 0x2aaaaaab00002827 */ /* 0x000fca00078e02ff */
[----:B------:R-:W-:-:S04]  /*5630*/  @P2 SHF.R.U32.HI R2, RZ, 0x1f, R0 ;  /* 0x0000001fff022819 */ /* 0x000fc80000011600 */
[----:B------:R-:W-:Y:S01]  /*5640*/  @P2 LEA.HI.SX32 R2, R0, R2, 0x1c ;  /* 0x0000000200022211 */ /* 0x000fe200078fe2ff */
[----:B------:R-:W-:Y:S01]  /*5650*/  IMAD.MOV.U32 R0, RZ, RZ, R3 ;  /* 0x000000ffff007224 */ /* 0x000fe200078e0003 */
[----:B------:R-:W-:-:S03]  /*5660*/  @P0 SHF.R.U32.HI R0, RZ, c[0x0][0x340], R4 ;  /* 0x0000d000ff000a19 */ /* 0x000fc60000011604 */
[----:B------:R-:W-:Y:S01]  /*5670*/  @P2 IMAD R2, R2, 0x3000, RZ ;  /* 0x0000300002022824 */ /* 0x000fe200078e02ff */
[----:B------:R-:W-:-:S04]  /*5680*/  SHF.R.S32.HI R4, RZ, 0x1f, R0 ;  /* 0x0000001fff047819 */ /* 0x000fc80000011400 */
[----:B------:R-:W-:Y:S02]  /*5690*/  @P2 SHF.R.S32.HI R3, RZ, 0x1f, R2 ;  /* 0x0000001fff032819 */ /* 0x000fe40000011402 */
[----:B------:R-:W-:-:S06]  /*56a0*/  @!P2 CS2R R2, SRZ ;  /* 0x000000000002a805 */ /* 0x000fcc000001ff00 */
[----:B------:R-:W-:Y:S01]  /*56b0*/  IADD3 R2, P1, P0, R2, UR5, R5 ;  /* 0x0000000502027c10 */ /* 0x000fe2000f83e005 */
[C---:B------:R-:W-:Y:S02]  /*56c0*/  IMAD R5, R4.reuse, c[0x0][0x328], RZ ;  /* 0x0000ca0004057a24 */ /* 0x040fe400078e02ff */
[----:B------:R-:W-:Y:S01]  /*56d0*/  IMAD R4, R4, c[0x0][0x300], RZ ;  /* 0x0000c00004047a24 */ /* 0x000fe200078e02ff */
[----:B------:R-:W-:Y:S01]  /*56e0*/  IADD3.X R3, R3, UR4, R6, P1, P0 ;  /* 0x0000000403037c10 */ /* 0x000fe20008fe0406 */
[C---:B------:R-:W-:Y:S01]  /*56f0*/  IMAD R7, R0.reuse, c[0x0][0x32c], R5 ;  /* 0x0000cb0000077a24 */ /* 0x040fe200078e0205 */
[----:B------:R-:W-:Y:S01]  /*5700*/  SHF.R.S32.HI R6, RZ, 0x1f, R9 ;  /* 0x0000001fff067819 */ /* 0x000fe20000011409 */
[C---:B------:R-:W-:Y:S02]  /*5710*/  IMAD R8, R0.reuse, c[0x0][0x304], R4 ;  /* 0x0000c10000087a24 */ /* 0x040fe400078e0204 */
[----:B------:R-:W-:-:S04]  /*5720*/  IMAD.WIDE.U32 R4, R0, c[0x0][0x328], R2 ;  /* 0x0000ca0000047a25 */ /* 0x000fc800078e0002 */
[----:B------:R-:W-:Y:S01]  /*5730*/  IMAD.WIDE.U32 R2, R0, c[0x0][0x300], R2 ;  /* 0x0000c00000027a25 */ /* 0x000fe200078e0002 */
[----:B------:R-:W-:Y:S02]  /*5740*/  SEL R0, R6, RZ, !P2 ;  /* 0x000000ff06007207 */ /* 0x000fe40005000000 */
[----:B------:R-:W-:Y:S01]  /*5750*/  IADD3 R5, R5, R7, RZ ;  /* 0x0000000705057210 */ /* 0x000fe20007ffe0ff */
[----:B------:R-:W-:Y:S01]  /*5760*/  IMAD.IADD R3, R3, 0x1, R8 ;  /* 0x0000000103037824 */ /* 0x000fe200078e0208 */
[----:B------:R-:W-:Y:S01]  /*5770*/  SEL R6, R9, RZ, !P2 ;  /* 0x000000ff09067207 */ /* 0x000fe20005000000 */
[C---:B------:R-:W-:Y:S02]  /*5780*/  IMAD R10, R0.reuse, c[0x0][0x330], RZ ;  /* 0x0000cc00000a7a24 */ /* 0x040fe400078e02ff */
[----:B------:R-:W-:Y:S02]  /*5790*/  IMAD R0, R0, c[0x0][0x308], RZ ;  /* 0x0000c20000007a24 */ /* 0x000fe400078e02ff */
[----:B------:R-:W-:-:S02]  /*57a0*/  IMAD R10, R6, c[0x0][0x334], R10 ;  /* 0x0000cd00060a7a24 */ /* 0x000fc400078e020a */
[----:B------:R-:W-:-:S04]  /*57b0*/  IMAD.WIDE.U32 R8, R6, c[0x0][0x330], R4 ;  /* 0x0000cc0006087a25 */ /* 0x000fc800078e0004 */
[----:B------:R-:W-:Y:S01]  /*57c0*/  IMAD R0, R6, c[0x0][0x30c], R0 ;  /* 0x0000c30006007a24 */ /* 0x000fe200078e0200 */
[----:B------:R-:W-:Y:S01]  /*57d0*/  LEA R4, P1, R8, c[0x0][0x310], 0x2 ;  /* 0x0000c40008047a11 */ /* 0x000fe200078210ff */
[----:B------:R-:W-:Y:S01]  /*57e0*/  IMAD.WIDE.U32 R6, R6, c[0x0][0x308], R2 ;  /* 0x0000c20006067a25 */ /* 0x000fe200078e0002 */
[----:B------:R-:W-:-:S03]  /*57f0*/  IADD3 R3, R9, R10, RZ ;  /* 0x0000000a09037210 */ /* 0x000fc60007ffe0ff */
[----:B------:R-:W-:Y:S01]  /*5800*/  IMAD.IADD R0, R7, 0x1, R0 ;  /* 0x0000000107007824 */ /* 0x000fe200078e0200 */
[----:B------:R-:W-:Y:S02]  /*5810*/  LEA.HI.X R5, R8, c[0x0][0x314], R3, 0x2, P1 ;  /* 0x0000c50008057a11 */ /* 0x000fe400008f1403 */
[----:B------:R-:W-:-:S03]  /*5820*/  LEA R2, P0, R6, c[0x0][0x2e8], 0x2 ;  /* 0x0000ba0006027a11 */ /* 0x000fc600078010ff */
        /* <DEDUP_REMOVED lines=49> */
[----:B------:R-:W-:Y:S04]  /*5b40*/  RED.E.ADD.F32.FTZ.RN.STRONG.GPU [R2.64], R100 ;  /* 0x000000640200798e */ /* 0x000fe8000c10e788 */
        /* <DEDUP_REMOVED lines=48> */
.L_x_217:
        /* <DEDUP_REMOVED lines=11> */
.L_x_2292:


//--------------------- .text._ZN7cutlass13device_kernelIN5flash19enable_sm80_to_sm89INS1_16FlashAttnBwdSm80INS1_25CollectiveMainloopBwdSm80ILi2ELi1EN4cute5tupleIJNS5_1CILi64EEENS7_ILi96EEENS7_ILi128EEEEEENS_10bfloat16_tEfNS_4arch4Sm80ELb0ELb0ELb0ELb1ELb1ELb0ELb0ELb0ELi2ELi2ELi2ELi2ELb1EEENS1_24CollectiveEpilogueBwdGQAISB_fSE_Li256ELb1ELb1EEENS1_19SingleTileSchedulerILb1ELb0ELb0ELi96EEEEEEEEEvNT_6ParamsE --------------------------
	.section	.text._ZN7cutlass13device_kernelIN5flash19enable_sm80_to_sm89INS1_16FlashAttnBwdSm80INS1_25CollectiveMainloopBwdSm80ILi2ELi1EN4cute5tupleIJNS5_1CILi64EEENS7_ILi96EEENS7_ILi128EEEEEENS_10bfloat16_tEfNS_4arch4Sm80ELb0ELb0ELb0ELb1ELb1ELb0ELb0ELb0ELi2ELi2ELi2ELi2ELb1EEENS1_24CollectiveEpilogueBwdGQAISB_fSE_Li256ELb1ELb1EEENS1_19SingleTileSchedulerILb1ELb0ELb0ELi96EEEEEEEEEvNT_6ParamsE,"ax",@progbits
	.sectioninfo	@"SHI_REGISTERS=255"
	.align	128
.text._ZN7cutlass13device_kernelIN5flash19enable_sm80_to_sm89INS1_16FlashAttnBwdSm80INS1_25CollectiveMainloopBwdSm80ILi2ELi1EN4cute5tupleIJNS5_1CILi64EEENS7_ILi96EEENS7_ILi128EEEEEENS_10bfloat16_tEfNS_4arch4Sm80ELb0ELb0ELb0ELb1ELb1ELb0ELb0ELb0ELi2ELi2ELi2ELi2ELb1EEENS1_24CollectiveEpilogueBwdGQAISB_fSE_Li256ELb1ELb1EEENS1_19SingleTileSchedulerILb1ELb0ELb0ELi96EEEEEEEEEvNT_6ParamsE:
        .type           _ZN7cutlass13device_kernelIN5flash19enable_sm80_to_sm89INS1_16FlashAttnBwdSm80INS1_25CollectiveMainloopBwdSm80ILi2ELi1EN4cute5tupleIJNS5_1CILi64EEENS7_ILi96EEENS7_ILi128EEEEEENS_10bfloat16_tEfNS_4arch4Sm80ELb0ELb0ELb0ELb1ELb1ELb0ELb0ELb0ELi2ELi2ELi2ELi2ELb1EEENS1_24CollectiveEpilogueBwdGQAISB_fSE_Li256ELb1ELb1EEENS1_19SingleTileSchedulerILb1ELb0ELb0ELi96EEEEEEEEEvNT_6ParamsE,@function
        .size           _ZN7cutlass13device_kernelIN5flash19enable_sm80_to_sm89INS1_16FlashAttnBwdSm80INS1_25CollectiveMainloopBwdSm80ILi2ELi1EN4cute5tupleIJNS5_1CILi64EEENS7_ILi96EEENS7_ILi128EEEEEENS_10bfloat16_tEfNS_4arch4Sm80ELb0ELb0ELb0ELb1ELb1ELb0ELb0ELb0ELi2ELi2ELi2ELi2ELb1EEENS1_24CollectiveEpilogueBwdGQAISB_fSE_Li256ELb1ELb1EEENS1_19SingleTileSchedulerILb1ELb0ELb0ELi96EEEEEEEEEvNT_6ParamsE,(.L_x_2293 - _ZN7cutlass13device_kernelIN5flash19enable_sm80_to_sm89INS1_16FlashAttnBwdSm80INS1_25CollectiveMainloopBwdSm80ILi2ELi1EN4cute5tupleIJNS5_1CILi64EEENS7_ILi96EEENS7_ILi128EEEEEENS_10bfloat16_tEfNS_4arch4Sm80ELb0ELb0ELb0ELb1ELb1ELb0ELb0ELb0ELi2ELi2ELi2ELi2ELb1EEENS1_24CollectiveEpilogueBwdGQAISB_fSE_Li256ELb1ELb1EEENS1_19SingleTileSchedulerILb1ELb0ELb0ELi96EEEEEEEEEvNT_6ParamsE)
        .other          _ZN7cutlass13device_kernelIN5flash19enable_sm80_to_sm89INS1_16FlashAttnBwdSm80INS1_25CollectiveMainloopBwdSm80ILi2ELi1EN4cute5tupleIJNS5_1CILi64EEENS7_ILi96EEENS7_ILi128EEEEEENS_10bfloat16_tEfNS_4arch4Sm80ELb0ELb0ELb0ELb1ELb1ELb0ELb0ELb0ELi2ELi2ELi2ELi2ELb1EEENS1_24CollectiveEpilogueBwdGQAISB_fSE_Li256ELb1ELb1EEENS1_19SingleTileSchedulerILb1ELb0ELb0ELi96EEEEEEEEEvNT_6ParamsE,@"STO_CUDA_ENTRY STV_DEFAULT"
_ZN7cutlass13device_kernelIN5flash19enable_sm80_to_sm89INS1_16FlashAttnBwdSm80INS1_25CollectiveMainloopBwdSm80ILi2ELi1EN4cute5tupleIJNS5_1CILi64EEENS7_ILi96EEENS7_ILi128EEEEEENS_10bfloat16_tEfNS_4arch4Sm80ELb0ELb0ELb0ELb1ELb1ELb0ELb0ELb0ELi2ELi2ELi2ELi2ELb1EEENS1_24CollectiveEpilogueBwdGQAISB_fSE_Li256ELb1ELb1EEENS1_19SingleTileSchedulerILb1ELb0ELb0ELi96EEEEEEEEEvNT_6ParamsE:
        /* <DEDUP_REMOVED lines=18> */
.L_x_219:
        /* <DEDUP_REMOVED lines=8> */
.L_x_221:
[----:B------:R-:W-:Y:S02]  /*01a0*/  MOV R0, c[0x0][0x3ac] ;  /* 0x0000eb0000007a02 */ /* 0x000fe40000000f00 */
.L_x_220:
[----:B-1----:R-:W-:-:S05]  /*01b0*/  IMAD R2, R17, 0x60, RZ ;  /* 0x0000006011027824 */ /* 0x002fca00078e02ff */
[----:B-----5:R-:W-:-:S04]  /*01c0*/  ISETP.GE.AND P0, PT, R2, R0, PT ;  /* 0x000000000200720c */ /* 0x020fc80003f06270 */
[----:B------:R-:W-:-:S05]  /*01d0*/  SEL R0, R5, 0xffffffff, !P0 ;  /* 0xffffffff05007807 */ /* 0x000fca0004000000 */
[----:B------:R1:W-:Y:S01]  /*01e0*/  STL [R1+0x1c], R0 ;  /* 0x00001c0001007387 */ /* 0x0003e20000100800 */
[----:B------:R-:W-:Y:S05]  /*01f0*/  BRA `(.L_x_222) ;  /* 0x0000012000007947 */ /* 0x000fea0003800000 */
.L_x_218:
[----:B---34-:R-:W-:-:S04]  /*0200*/  ISETP.NE.U32.AND P0, PT, RZ, c[0x0][0x3c8], PT ;  /* 0x0000f200ff007a0c */ /* 0x018fc80003f05070 */
[----:B------:R-:W-:-:S13]  /*0210*/  ISETP.NE.AND.EX P0, PT, RZ, c[0x0][0x3cc], PT, P0 ;  /* 0x0000f300ff007a0c */ /* 0x000fda0003f05300 */
[----:B------:R-:W-:Y:S05]  /*0220*/  @!P0 BRA `(.L_x_223) ;  /* 0x0000002000008947 */ /* 0x000fea0003800000 */
[----:B------:R1:W5:Y:S01]  /*0230*/  LDG.E R0, [R2.64] ;  /* 0x0000000802007981 */ /* 0x000362000c1e1900 */
[----:B------:R-:W-:Y:S05]  /*0240*/  BRA `(.L_x_224) ;  /* 0x0000009000007947 */ /* 0x000fea0003800000 */
.L_x_223:
        /* <DEDUP_REMOVED lines=8> */
.L_x_225:
[----:B------:R-:W-:Y:S02]  /*02d0*/  MOV R0, c[0x0][0x3ac] ;  /* 0x0000eb0000007a02 */ /* 0x000fe40000000f00 */
.L_x_224:
[----:B-1----:R-:W-:-:S05]  /*02e0*/  IMAD R2, R17, 0x60, RZ ;  /* 0x0000006011027824 */ /* 0x002fca00078e02ff */
[----:B-----5:R-:W-:-:S04]  /*02f0*/  ISETP.GE.AND P0, PT, R2, R0, PT ;  /* 0x000000000200720c */ /* 0x020fc80003f06270 */
[----:B------:R-:W-:-:S05]  /*0300*/  SEL R0, R5, 0xffffffff, !P0 ;  /* 0xffffffff05007807 */ /* 0x000fca0004000000 */
[----:B------:R1:W-:Y:S04]  /*0310*/  STL [R1+0x1c], R0 ;  /* 0x00001c0001007387 */ /* 0x0003e80000100800 */
.L_x_222:
        /* <DEDUP_REMOVED lines=34> */
.L_x_226:
[----:B------:R-:W-:-:S04]  /*0540*/  ISETP.NE.U32.AND P0, PT, RZ, c[0x0][0x2e0], PT ;  /* 0x0000b800ff007a0c */ /* 0x000fc80003f05070 */
[----:B------:R-:W-:-:S13]  /*0550*/  ISETP.NE.AND.EX P0, PT, RZ, c[0x0][0x2e4], PT, P0 ;  /* 0x0000b900ff007a0c */ /* 0x000fda0003f05300 */
[----:B------:R-:W-:Y:S05]  /*0560*/  @!P0 BRA `(.L_x_227) ;  /* 0x0000003000008947 */ /* 0x000fea0003800000 */
[----:B------:R-:W-:-:S05]  /*0570*/  IMAD.WIDE R2, R23, R14, c[0x0][0x2e0] ;  /* 0x0000b80017027625 */ /* 0x000fca00078e020e */
[----:B------:R1:W5:Y:S01]  /*0580*/  LDG.E R13, [R2.64] ;  /* 0x00000008020d7981 */ /* 0x000362000c1e1900 */
[----:B------:R-:W-:Y:S05]  /*0590*/  BRA `(.L_x_228) ;  /* 0x0000004000007947 */ /* 0x000fea0003800000 */
.L_x_227:
[----:B------:R-:W-:Y:S05]  /*05a0*/  @!P3 BRA `(.L_x_228) ;  /* 0x000000300000b947 */ /* 0x000fea0003800000 */
[----:B------:R1:W2:Y:S04]  /*05b0*/  LDG.E R0, [R2.64] ;  /* 0x0000000802007981 */ /* 0x0002a8000c1e1900 */
[----:B-1----:R-:W2:Y:S02]  /*05c0*/  LDG.E R2, [R2.64+0x4] ;  /* 0x0000040802027981 */ /* 0x002ea4000c1e1900 */
[----:B--2---:R-:W-:Y:S02]  /*05d0*/  IADD3 R13, -R0, R2, RZ ;  /* 0x00000002000d7210 */ /* 0x004fe40007ffe1ff */
.L_x_228:
        /* <DEDUP_REMOVED lines=507> */
.L_x_232:
        /* <DEDUP_REMOVED lines=169> */
.L_x_230:
        /* <DEDUP_REMOVED lines=357> */
.L_x_231:
        /* <DEDUP_REMOVED lines=233> */
.L_x_229:
[----:B------:R-:W-:Y:S05]  /*5500*/  @P1 EXIT ;  /* 0x000000000000194d */ /* 0x000fea0003800000 */
[----:B------:R-:W2:Y:S01]  /*5510*/  LDL.LU R8, [R1+0x1c] ;  /* 0x00001c0001087983 */ /* 0x000ea20000300800 */
[----:B------:R-:W-:-:S04]  /*5520*/  ISETP.NE.U32.AND P1, PT, RZ, c[0x0][0x360], PT ;  /* 0x0000d800ff007a0c */ /* 0x000fc80003f25070 */
[----:B------:R-:W-:-:S13]  /*5530*/  ISETP.NE.AND.EX P1, PT, RZ, c[0x0][0x364], PT, P1 ;  /* 0x0000d900ff007a0c */ /* 0x000fda0003f25310 */
[----:B-1----:R-:W-:Y:S01]  /*5540*/  @P1 IMAD.MOV.U32 R2, RZ, RZ, 0x4 ;  /* 0x00000004ff021424 */ /* 0x002fe200078e00ff */
[----:B------:R-:W1:Y:S01]  /*5550*/  S2UR UR6, SR_CTAID.X ;  /* 0x00000000000679c3 */ /* 0x000e620000002500 */
[----:B------:R-:W3:Y:S02]  /*5560*/  S2R R5, SR_CTAID.Y ;  /* 0x0000000000057919 */ /* 0x000ee40000002600 */
[----:B--2---:R-:W-:-:S06]  /*5570*/  @P1 IMAD.WIDE R2, R8, R2, c[0x0][0x360] ;  /* 0x0000d80008021625 */ /* 0x004fcc00078e0202 */
[----:B------:R2:W4:Y:S01]  /*5580*/  @P1 LDG.E R2, [R2.64] ;  /* 0x0000000802021981 */ /* 0x000522000c1e1900 */
[----:B------:R-:W-:Y:S01]  /*5590*/  IMAD.MOV.U32 R0, RZ, RZ, c[0x0][0x338] ;  /* 0x0000ce00ff007624 */ /* 0x000fe200078e00ff */
[----:B------:R-:W-:Y:S01]  /*55a0*/  ULDC UR5, c[0x0][0x358] ;  /* 0x0000d60000057ab9 */ /* 0x000fe20000000800 */
[----:B---3--:R-:W-:Y:S01]  /*55b0*/  IMAD.MOV.U32 R7, RZ, RZ, R5 ;  /* 0x000000ffff077224 */ /* 0x008fe200078e0005 */
[----:B------:R-:W3:Y:S01]  /*55c0*/  S2R R4, SR_TID.X ;  /* 0x0000000000047919 */ /* 0x000ee20000002100 */
[----:B-1----:R-:W-:-:S03]  /*55d0*/  UIMAD UR5, UR6, UR5, URZ ;  /* 0x00000005060572a4 */ /* 0x002fc6000f8e023f */
[----:B------:R-:W-:Y:S01]  /*55e0*/  BAR.SYNC.DEFER_BLOCKING 0x1, 0x100 ;  /* 0x0044000000007b1d */ /* 0x000fe20000010000 */
[----:B------:R-:W-:Y:S01]  /*55f0*/  ISETP.NE.AND P0, PT, R0, 0x1, PT ;  /* 0x000000010000780c */ /* 0x000fe20003f05270 */
[C---:B------:R-:W-:Y:S01]  /*5600*/  IMAD R0, R8.reuse, c[0x0][0x2f4], RZ ;  /* 0x0000bd0008007a24 */ /* 0x040fe200078e02ff */
[----:B------:R-:W-:Y:S02]  /*5610*/  SHF.R.S32.HI R16, RZ, 0x1f, R8 ;  /* 0x0000001fff107819 */ /* 0x000fe40000011408 */
[----:B------:R-:W-:Y:S01]  /*5620*/  SEL R12, R8, RZ, !P1 ;  /* 0x000000ff080c7207 */ /* 0x000fe20004800000 */
[----:B------:R-:W-:Y:S01]  /*5630*/  ULDC UR4, c[0x0][0x2f4] ;  /* 0x0000bd0000047ab9 */ /* 0x000fe20000000800 */
[----:B------:R-:W-:Y:S01]  /*5640*/  SHF.R.S32.HI R15, RZ, 0x1f, R0 ;  /* 0x0000001fff0f7819 */ /* 0x000fe20000011400 */
[----:B------:R-:W-:Y:S01]  /*5650*/  UIMAD UR5, UR5, UR4, URZ ;  /* 0x00000004050572a4 */ /* 0x000fe2000f8e023f */
[----:B------:R-:W-:Y:S01]  /*5660*/  BSSY B0, `(.L_x_233) ;  /* 0x000001c000007945 */ /* 0x000fe20003800000 */
[----:B------:R-:W-:-:S02]  /*5670*/  SEL R16, R16, RZ, !P1 ;  /* 0x000000ff10107207 */ /* 0x000fc40004800000 */
[----:B------:R-:W-:Y:S02]  /*5680*/  USHF.R.S32.HI UR4, URZ, 0x1f, UR5 ;  /* 0x0000001f3f047899 */ /* 0x000fe40008011405 */
[----:B--2---:R-:W-:-:S05]  /*5690*/  @P0 IMAD.HI.U32 R3, R5, c[0x0][0x33c], RZ ;  /* 0x0000cf0005030a27 */ /* 0x004fca00078e00ff */
[----:B------:R-:W-:-:S04]  /*56a0*/  @P0 SHF.R.U32.HI R7, RZ, c[0x0][0x340], R3 ;  /* 0x0000d000ff070a19 */ /* 0x000fc80000011603 */
[--C-:B------:R-:W-:Y:S01]  /*56b0*/  IADD3 R0, P2, P0, R0, UR5, R7.reuse ;  /* 0x0000000500007c10 */ /* 0x100fe2000f85e007 */
[--C-:B------:R-:W-:Y:S01]  /*56c0*/  IMAD.MOV R6, RZ, RZ, -R7.reuse ;  /* 0x000000ffff067224 */ /* 0x100fe200078e0a07 */
[----:B------:R-:W-:-:S03]  /*56d0*/  SHF.R.S32.HI R13, RZ, 0x1f, R7 ;  /* 0x0000001fff0d7819 */ /* 0x000fc60000011407 */
[----:B------:R-:W-:Y:S01]  /*56e0*/  IMAD.SHL.U32 R14, R0, 0x4, RZ ;  /* 0x00000004000e7824 */ /* 0x000fe200078e00ff */
[----:B------:R-:W-:Y:S01]  /*56f0*/  IADD3.X R15, R15, UR4, R13, P2, P0 ;  /* 0x000000040f0f7c10 */ /* 0x000fe200097e040d */
[----:B------:R-:W-:Y:S01]  /*5700*/  IMAD R6, R6, c[0x0][0x338], R5 ;  /* 0x0000ce0006067a24 */ /* 0x000fe200078e0205 */
[----:B---3--:R-:W-:Y:S02]  /*5710*/  ISETP.NE.AND P2, PT, R4, RZ, PT ;  /* 0x000000ff0400720c */ /* 0x008fe40003f45270 */
[----:B------:R-:W-:Y:S02]  /*5720*/  SHF.L.U64.HI R15, R0, 0x2, R15 ;  /* 0x00000002000f7819 */ /* 0x000fe4000001020f */
[----:B------:R-:W-:-:S04]  /*5730*/  IADD3 R4, P0, R14, c[0x0][0x350], RZ ;  /* 0x0000d4000e047a10 */ /* 0x000fc80007f1e0ff */
[----:B------:R-:W-:Y:S01]  /*5740*/  IADD3.X R5, R15, c[0x0][0x354], RZ, P0, !PT ;  /* 0x0000d5000f057a10 */ /* 0x000fe200007fe4ff */
[----:B----4-:R-:W-:-:S04]  /*5750*/  @P1 IMAD R2, R8, 0x60, R2 ;  /* 0x0000006008021824 */ /* 0x010fc800078e0202 */
[----:B------:R-:W-:-:S05]  /*5760*/  @P1 IMAD.HI R2, R2, 0x2aaaaaab, RZ ;  /* 0x2aaaaaab02021827 */ /* 0x000fca00078e02ff */
[----:B------:R-:W-:-:S04]  /*5770*/  @P1 SHF.R.U32.HI R3, RZ, 0x1f, R2 ;  /* 0x0000001fff031819 */ /* 0x000fc80000011602 */
[----:B------:R-:W-:-:S05]  /*5780*/  @P1 LEA.HI.SX32 R2, R2, R3, 0x1c ;  /* 0x0000000302021211 */ /* 0x000fca00078fe2ff */
[----:B------:R-:W-:-:S05]  /*5790*/  @P1 IMAD R2, R2, 0x3000, RZ ;  /* 0x0000300002021824 */ /* 0x000fca00078e02ff */
[----:B------:R-:W-:Y:S02]  /*57a0*/  @P1 SHF.R.S32.HI R3, RZ, 0x1f, R2 ;  /* 0x0000001fff031819 */ /* 0x000fe40000011402 */
[----:B------:R-:W-:Y:S01]  /*57b0*/  @!P1 CS2R R2, SRZ ;  /* 0x0000000000029805 */ /* 0x000fe2000001ff00 */
[----:B------:R-:W-:Y:S05]  /*57c0*/  @P2 BRA `(.L_x_234) ;  /* 0x0000005000002947 */ /* 0x000fea0003800000 */
.L_x_235:
[----:B------:R-:W2:Y:S01]  /*57d0*/  LDG.E.STRONG.GPU R0, [R4.64] ;  /* 0x0000000804007981 */ /* 0x000ea2000c1ef900 */
[----:B------:R-:W-:Y:S01]  /*57e0*/  YIELD ;  /* 0x0000000000007946 */ /* 0x000fe20003800000 */
[----:B--2---:R-:W-:Y:S01]  /*57f0*/  ISETP.NE.AND P0, PT, R0, R6, PT ;  /* 0x000000060000720c */ /* 0x004fe20003f05270 */
[----:B------:R-:W-:-:S12]  /*5800*/  CCTL.IVALL ;  /* 0x00000000ff00798f */ /* 0x000fd80002000000 */
[----:B------:R-:W-:Y:S05]  /*5810*/  @P0 BRA `(.L_x_235) ;  /* 0xffffffb000000947 */ /* 0x000fea000383ffff */
.L_x_234:
[----:B------:R-:W-:Y:S05]  /*5820*/  BSYNC B0 ;  /* 0x0000000000007941 */ /* 0x000fea0003800000 */
.L_x_233:
[----:B------:R-:W-:Y:S01]  /*5830*/  MOV R17, 0xffffffff ;  /* 0xffffffff00117802 */ /* 0x000fe20000000f00 */
[----:B------:R-:W-:Y:S05]  /*5840*/  BRA.CONV ~URZ, `(.L_x_236) ;  /* 0x000000237f007947 */ /* 0x000fea000b800000 */
[----:B------:R-:W-:Y:S02]  /*5850*/  MOV R8, 0x5870 ;  /* 0x0000587000087802 */ /* 0x000fe40000000f00 */
[----:B------:R-:W-:Y:S05]  /*5860*/  CALL.REL.NOINC `($__internal_1_$__cuda_sm70_warpsync) ;  /* 0x00000aa000007944 */ /* 0x000fea0003c00000 */
.L_x_236:
[----:B------:R-:W1:Y:S01]  /*5870*/  S2R R0, SR_TID.X ;  /* 0x0000000000007919 */ /* 0x000e620000002100 */
[----:B------:R-:W-:Y:S01]  /*5880*/  UIMAD UR5, UR6, 0x3000, URZ ;  /* 0x00003000060578a4 */ /* 0x000fe2000f8e023f */
[----:B------:R-:W-:-:S06]  /*5890*/  NOP ;  /* 0x0000000000007918 */ /* 0x000fcc0000000000 */
[----:B------:R-:W-:Y:S01]  /*58a0*/  USHF.R.S32.HI UR4, URZ, 0x1f, UR5 ;  /* 0x0000001f3f047899 */ /* 0x000fe20008011405 */
[--C-:B-1----:R-:W-:Y:S02]  /*58b0*/  SHF.R.S32.HI R8, RZ, 0x1f, R0.reuse ;  /* 0x0000001fff087819 */ /* 0x102fe40000011400 */
[----:B------:R-:W-:Y:S01]  /*58c0*/  IADD3 R10, P1, P0, R2, UR5, R0 ;  /* 0x00000005020a7c10 */ /* 0x000fe2000f83e000 */
[----:B------:R-:W-:-:S03]  /*58d0*/  IMAD R0, R13, c[0x0][0x328], RZ ;  /* 0x0000ca000d007a24 */ /* 0x000fc600078e02ff */
[----:B------:R-:W-:Y:S01]  /*58e0*/  IADD3.X R11, R3, UR4, R8, P1, P0 ;  /* 0x00000004030b7c10 */ /* 0x000fe20008fe0408 */
[C---:B------:R-:W-:Y:S02]  /*58f0*/  IMAD R0, R7.reuse, c[0x0][0x32c], R0 ;  /* 0x0000cb0007007a24 */ /* 0x040fe400078e0200 */
[----:B------:R-:W-:Y:S02]  /*5900*/  IMAD R8, R16, c[0x0][0x330], RZ ;  /* 0x0000cc0010087a24 */ /* 0x000fe400078e02ff */
[----:B------:R-:W-:-:S05]  /*5910*/  IMAD.WIDE.U32 R2, R7, c[0x0][0x328], R10 ;  /* 0x0000ca0007027a25 */ /* 0x000fca00078e000a */
[----:B------:R-:W-:Y:S01]  /*5920*/  IADD3 R3, R3, R0, RZ ;  /* 0x0000000003037210 */ /* 0x000fe20007ffe0ff */
[----:B------:R-:W-:-:S04]  /*5930*/  IMAD R0, R12, c[0x0][0x334], R8 ;  /* 0x0000cd000c007a24 */ /* 0x000fc800078e0208 */
        /* <DEDUP_REMOVED lines=54> */
[----:B-1----:R-:W-:Y:S05]  /*5ca0*/  CALL.REL.NOINC `($__internal_1_$__cuda_sm70_warpsync) ;  /* 0x0000066000007944 */ /* 0x002fea0003c00000 */
.L_x_237:
        /* <DEDUP_REMOVED lines=12> */
.L_x_239:
[----:B------:R-:W-:Y:S05]  /*5d70*/  BSYNC B0 ;  /* 0x0000000000007941 */ /* 0x000fea0003800000 */
.L_x_238:
[----:B--2---:R-:W-:Y:S01]  /*5d80*/  IADD3 R4, P0, R14, c[0x0][0x348], RZ ;  /* 0x0000d2000e047a10 */ /* 0x004fe20007f1e0ff */
[----:B------:R-:W-:Y:S03]  /*5d90*/  BSSY B0, `(.L_x_240) ;  /* 0x0000008000007945 */ /* 0x000fe60003800000 */
[----:B------:R-:W-:Y:S01]  /*5da0*/  IADD3.X R5, R15, c[0x0][0x34c], RZ, P0, !PT ;  /* 0x0000d3000f057a10 */ /* 0x000fe200007fe4ff */
[----:B------:R-:W-:Y:S05]  /*5db0*/  @P2 BRA `(.L_x_241) ;  /* 0x0000005000002947 */ /* 0x000fea0003800000 */
.L_x_242:
[----:B------:R-:W2:Y:S01]  /*5dc0*/  LDG.E.STRONG.GPU R0, [R4.64] ;  /* 0x0000000804007981 */ /* 0x000ea2000c1ef900 */
[----:B------:R-:W-:Y:S01]  /*5dd0*/  YIELD ;  /* 0x0000000000007946 */ /* 0x000fe20003800000 */
[----:B--2---:R-:W-:Y:S01]  /*5de0*/  ISETP.NE.AND P0, PT, R0, R6, PT ;  /* 0x000000060000720c */ /* 0x004fe20003f05270 */
[----:B------:R-:W-:-:S12]  /*5df0*/  CCTL.IVALL ;  /* 0x00000000ff00798f */ /* 0x000fd80002000000 */
[----:B------:R-:W-:Y:S05]  /*5e00*/  @P0 BRA `(.L_x_242) ;  /* 0xffffffb000000947 */ /* 0x000fea000383ffff */
.L_x_241:
[----:B------:R-:W-:Y:S05]  /*5e10*/  BSYNC B0 ;  /* 0x0000000000007941 */ /* 0x000fea0003800000 */
.L_x_240:
[----:B------:R-:W-:Y:S05]  /*5e20*/  BRA.CONV ~URZ, `(.L_x_243) ;  /* 0x000000237f007947 */ /* 0x000fea000b800000 */
[----:B------:R-:W-:Y:S02]  /*5e30*/  MOV R8, 0x5e50 ;  /* 0x00005e5000087802 */ /* 0x000fe40000000f00 */
[----:B-1----:R-:W-:Y:S05]  /*5e40*/  CALL.REL.NOINC `($__internal_1_$__cuda_sm70_warpsync) ;  /* 0x000004c000007944 */ /* 0x002fea0003c00000 */
.L_x_243:
[----:B-1----:R-:W-:Y:S01]  /*5e50*/  MOV R2, R10 ;  /* 0x0000000a00027202 */ /* 0x002fe20000000f00 */
[----:B------:R-:W-:Y:S01]  /*5e60*/  IMAD R0, R13, c[0x0][0x300], RZ ;  /* 0x0000c0000d007a24 */ /* 0x000fe200078e02ff */
[----:B------:R-:W-:Y:S01]  /*5e70*/  MOV R3, R11 ;  /* 0x0000000b00037202 */ /* 0x000fe20000000f00 */
[----:B------:R-:W-:Y:S01]  /*5e80*/  IMAD R6, R16, c[0x0][0x308], RZ ;  /* 0x0000c20010067a24 */ /* 0x000fe200078e02ff */
[----:B------:R-:W-:-:S06]  /*5e90*/  NOP ;  /* 0x0000000000007918 */ /* 0x000fcc0000000000 */
[----:B------:R-:W-:-:S04]  /*5ea0*/  IMAD.WIDE.U32 R2, R7, c[0x0][0x300], R2 ;  /* 0x0000c00007027a25 */ /* 0x000fc800078e0002 */
[----:B------:R-:W-:-:S05]  /*5eb0*/  IMAD R0, R7, c[0x0][0x304], R0 ;  /* 0x0000c10007007a24 */ /* 0x000fca00078e0200 */
        /* <DEDUP_REMOVED lines=57> */
.L_x_244:
        /* <DEDUP_REMOVED lines=12> */
        .weak           $__internal_1_$__cuda_sm70_warpsync
        .type           $__internal_1_$__cuda_sm70_warpsync,@function
        .size           $__internal_1_$__cuda_sm70_warpsync,(.L_x_2293 - $__internal_1_$__cuda_sm70_warpsync)
$__internal_1_$__cuda_sm70_warpsync:
[----:B------:R-:W-:Y:S01]  /*6310*/  MOV R9, 0x0 ;  /* 0x0000000000097802 */ /* 0x000fe20000000f00 */
[----:B------:R-:W-:Y:S04]  /*6320*/  WARPSYNC R17 ;  /* 0x0000001100007348 */ /* 0x000fe80003800000 */
[----:B------:R-:W-:Y:S05]  /*6330*/  RET.REL.NODEC R8 `(_ZN7cutlass13device_kernelIN5flash19enable_sm80_to_sm89INS1_16FlashAttnBwdSm80INS1_25CollectiveMainloopBwdSm80ILi2ELi1EN4cute5tupleIJNS5_1CILi64EEENS7_ILi96EEENS7_ILi128EEEEEENS_10bfloat16_tEfNS_4arch4Sm80ELb0ELb0ELb0ELb1ELb1ELb0ELb0ELb0ELi2ELi2ELi2ELi2ELb1EEENS1_24CollectiveEpilogueBwdGQAISB_fSE_Li256ELb1ELb1EEENS1_19SingleTileSchedulerILb1ELb0ELb0ELi96EEEEEEEEEvNT_6ParamsE) ;  /* 0xffff9cc008007950 */ /* 0x000fea0003c3ffff */
.L_x_245:
        /* <DEDUP_REMOVED lines=12> */
.L_x_2293:


//--------------------- .text._ZN7cutlass13device_kernelIN5flash19enable_sm80_to_sm89INS1_16FlashAttnBwdSm80INS1_25CollectiveMainloopBwdSm80ILi2ELi1EN4cute5tupleIJNS5_1CILi64EEENS7_ILi96EEENS7_ILi128EEEEEENS_10bfloat16_tEfNS_4arch4Sm80ELb0ELb1ELb0ELb0ELb0ELb0ELb0ELb0ELi2ELi2ELi2ELi2ELb1EEENS1_21CollectiveEpilogueBwdISB_SC_SE_Li256ELb0ELb0ELi4EEENS1_19SingleTileSchedulerILb0ELb0ELb0ELi96EEEEEEEEEvNT_6ParamsE --------------------------
	.section	.text._ZN7cutlass13device_kernelIN5flash19enable_sm80_to_sm89INS1_16FlashAttnBwdSm80INS1_25CollectiveMainloopBwdSm80ILi2ELi1EN4cute5tupleIJNS5_1CILi64EEENS7_ILi96EEENS7_ILi128EEEEEENS_10bfloat16_tEfNS_4arch4Sm80ELb0ELb1ELb0ELb0ELb0ELb0ELb0ELb0ELi2ELi2ELi2ELi2ELb1EEENS1_21CollectiveEpilogueBwdISB_SC_SE_Li256ELb0ELb0ELi4EEENS1_19SingleTileSchedulerILb0ELb0ELb0ELi96EEEEEEEEEvNT_6ParamsE,"ax",@progbits
	.sectioninfo	@"SHI_REGISTERS=255"
	.align	128
.text._ZN7cutlass13device_kernelIN5flash19enable_sm80_to_sm89INS1_16FlashAttnBwdSm80INS1_25CollectiveMainloopBwdSm80ILi2ELi1EN4cute5tupleIJNS5_1CILi64EEENS7_ILi96EEENS7_ILi128EEEEEENS_10bfloat16_tEfNS_4arch4Sm80ELb0ELb1ELb0ELb0ELb0ELb0ELb0ELb0ELi2ELi2ELi2ELi2ELb1EEENS1_21CollectiveEpilogueBwdISB_SC_SE_Li256ELb0ELb0ELi4EEENS1_19SingleTileSchedulerILb0ELb0ELb0ELi96EEEEEEEEEvNT_6ParamsE:
        .type           _ZN7cutlass13device_kernelIN5flash19enable_sm80_to_sm89INS1_16FlashAttnBwdSm80INS1_25CollectiveMainloopBwdSm80ILi2ELi1EN4cute5tupleIJNS5_1CILi64EEENS7_ILi96EEENS7_ILi128EEEEEENS_10bfloat16_tEfNS_4arch4Sm80ELb0ELb1ELb0ELb0ELb0ELb0ELb0ELb0ELi2ELi2ELi2ELi2ELb1EEENS1_21CollectiveEpilogueBwdISB_SC_SE_Li256ELb0ELb0ELi4EEENS1_19SingleTileSchedulerILb0ELb0ELb0ELi96EEEEEEEEEvNT_6ParamsE,@function
        .size           _ZN7cutlass13device_kernelIN5flash19enable_sm80_to_sm89INS1_16FlashAttnBwdSm80INS1_25CollectiveMainloopBwdSm80ILi2ELi1EN4cute5tupleIJNS5_1CILi64EEENS7_ILi96EEENS7_ILi128EEEEEENS_10bfloat16_tEfNS_4arch4Sm80ELb0ELb1ELb0ELb0ELb0ELb0ELb0ELb0ELi2ELi2ELi2ELi2ELb1EEENS1_21CollectiveEpilogueBwdISB_SC_SE_Li256ELb0ELb0ELi4EEENS1_19SingleTileSchedulerILb0ELb0ELb0ELi96EEEEEEEEEvNT_6ParamsE,(.L_x_2295 - _ZN7cutlass13device_kernelIN5flash19enable_sm80_to_sm89INS1_16FlashAttnBwdSm80INS1_25CollectiveMainloopBwdSm80ILi2ELi1EN4cute5tupleIJNS5_1CILi64EEENS7_ILi96EEENS7_ILi128EEEEEENS_10bfloat16_tEfNS_4arch4Sm80ELb0ELb1ELb0ELb0ELb0ELb0ELb0ELb0ELi2ELi2ELi2ELi2ELb1EEENS1_21CollectiveEpilogueBwdISB_SC_SE_Li256ELb0ELb0ELi4EEENS1_19SingleTileSchedulerILb0ELb0ELb0ELi96EEEEEEEEEvNT_6ParamsE)
        .other          _ZN7cutlass13device_kernelIN5flash19enable_sm80_to_sm89INS1_16FlashAttnBwdSm80INS1_25CollectiveMainloopBwdSm80ILi2ELi1EN4cute5tupleIJNS5_1CILi64EEENS7_ILi96EEENS7_ILi128EEEEEENS_10bfloat16_tEfNS_4arch4Sm80ELb0ELb1ELb0ELb0ELb0ELb0ELb0ELb0ELi2ELi2ELi2ELi2ELb1EEENS1_21CollectiveEpilogueBwdISB_SC_SE_Li256ELb0ELb0ELi4EEENS1_19SingleTileSchedulerILb0ELb0ELb0ELi96EEEEEEEEEvNT_6ParamsE,@"STO_CUDA_ENTRY STV_DEFAULT"
_ZN7cutlass13device_kernelIN5flash19enable_sm80_to_sm89INS1_16FlashAttnBwdSm80INS1_25CollectiveMainloopBwdSm80ILi2ELi1EN4cute5tupleIJNS5_1CILi64EEENS7_ILi96EEENS7_ILi128EEEEEENS_10bfloat16_tEfNS_4arch4Sm80ELb0ELb1ELb0ELb0ELb0ELb0ELb0ELb0ELi2ELi2ELi2ELi2ELb1EEENS1_21CollectiveEpilogueBwdISB_SC_SE_Li256ELb0ELb0ELi4EEENS1_19SingleTileSchedulerILb0ELb0ELb0ELi96EEEEEEEEEvNT_6ParamsE:
[----:B------:R-:W-:-:S03]  /*0000*/  MOV R1, c[0x0][0x28] ;  /* 0x00000a0000017a02 */ /* 0x000fc60000000f00 */
[----:B------:R-:W1:Y:S01]  /*0010*/  S2R R31, SR_CTAID.Z ;  /* 0x00000000001f7919 */ /* 0x000e620000002700 */
[----:B------:R-:W-:Y:S02]  /*0020*/  IADD3 R1, R1, -0x18, RZ ;  /* 0xffffffe801017810 */ /* 0x000fe40007ffe0ff */
[----:B-1----:R-:W-:-:S13]  /*0030*/  ISETP.GE.AND P0, PT, R31, RZ, PT ;  /* 0x000000ff1f00720c */ /* 0x002fda0003f06270 */
[----:B------:R-:W-:Y:S05]  /*0040*/  @!P0 EXIT ;  /* 0x000000000000894d */ /* 0x000fea0003800000 */
[----:B------:R-:W1:Y:S01]  /*0050*/  S2UR UR10, SR_CTAID.X ;  /* 0x00000000000a79c3 */ /* 0x000e620000002500 */
[----:B------:R-:W2:Y:S01]  /*0060*/  S2R R242, SR_TID.X ;  /* 0x0000000000f27919 */ /* 0x000ea20000002100 */
[----:B------:R-:W-:Y:S02]  /*0070*/  ULDC UR6, c[0x0][0x168] ;  /* 0x00005a0000067ab9 */ /* 0x000fe40000000800 */
[----:B------:R-:W-:-:S04]  /*0080*/  UIADD3 UR5, UR6, 0x3f, URZ ;  /* 0x0000003f06057890 */ /* 0x000fc8000fffe03f */
[----:B------:R-:W-:Y:S01]  /*0090*/  USHF.R.S32.HI UR4, URZ, 0x1f, UR5 ;  /* 0x0000001f3f047899 */ /* 0x000fe20008011405 */
[----:B------:R-:W3:Y:S03]  /*00a0*/  S2UR UR16, SR_CTAID.Y ;  /* 0x00000000001079c3 */ /* 0x000ee60000002600 */
[----:B------:R-:W-:-:S04]  /*00b0*/  ULEA.HI UR4, UR4, UR5, URZ, 0x6 ;  /* 0x0000000504047291 */ /* 0x000fc8000f8f303f */
[----:B------:R-:W-:Y:S01]  /*00c0*/  USHF.R.S32.HI UR12, URZ, 0x6, UR4 ;  /* 0x000000063f0c7899 */ /* 0x000fe20008011404 */
[----:B-1----:R-:W-:-:S13]  /*00d0*/  ISETP.LE.AND P0, PT, RZ, UR10, PT ;  /* 0x0000000aff007c0c */ /* 0x002fda000bf03270 */
[----:B---3--:R-:W-:Y:S05]  /*00e0*/  @!P0 BRA `(.L_x_246) ;  /* 0x000000b000008947 */ /* 0x008fea0003800000 */
[----:B--2---:R-:W-:Y:S02]  /*00f0*/  UIMAD UR5, UR10, 0x60, UR6 ;  /* 0x000000600a0578a4 */ /* 0x004fe4000f8e0206 */
[----:B------:R-:W-:Y:S02]  /*0100*/  ULDC UR4, c[0x0][0x198] ;  /* 0x0000660000047ab9 */ /* 0x000fe40000000800 */
[----:B------:R-:W-:-:S04]  /*0110*/  UIADD3 UR5, UR5, 0x9f, URZ ;  /* 0x0000009f05057890 */ /* 0x000fc8000fffe03f */
[----:B------:R-:W-:-:S03]  /*0120*/  UIADD3 UR4, UR5, -UR4, URZ ;  /* 0x8000000405047290 */ /* 0x000fc6000fffe03f */
[----:B------:R-:W-:Y:S02]  /*0130*/  ULDC UR5, c[0x0][0x2a0] ;  /* 0x0000a80000057ab9 */ /* 0x000fe40000000800 */
[----:B------:R-:W-:-:S04]  /*0140*/  UIADD3 UR5, UR4, UR5, URZ ;  /* 0x0000000504057290 */ /* 0x000fc8000fffe03f */
[----:B------:R-:W-:-:S04]  /*0150*/  USHF.R.S32.HI UR4, URZ, 0x1f, UR5 ;  /* 0x0000001f3f047899 */ /* 0x000fc80008011405 */
[----:B------:R-:W-:-:S04]  /*0160*/  ULEA.HI UR4, UR4, UR5, URZ, 0x6 ;  /* 0x0000000504047291 */ /* 0x000fc8000f8f303f */
[----:B------:R-:W-:-:S04]  /*0170*/  USHF.R.S32.HI UR4, URZ, 0x6, UR4 ;  /* 0x000000063f047899 */ /* 0x000fc80008011404 */
[----:B------:R-:W-:-:S04]  /*0180*/  UISETP.LT.AND UP0, UPT, UR12, UR4, UPT ;  /* 0x000000040c00728c */ /* 0x000fc8000bf01270 */
[----:B------:R-:W-:Y:S02]  /*0190*/  USEL UR12, UR12, UR4, UP0 ;  /* 0x000000040c0c7287 */ /* 0x000fe40008000000 */
.L_x_246:
[----:B--2---:R-:W-:Y:S01]  /*01a0*/  UIMAD UR6, UR10, 0x60, UR6 ;  /* 0x000000600a0678a4 */ /* 0x004fe2000f8e0206 */
[----:B------:R-:W-:Y:S01]  /*01b0*/  PLOP3.LUT P1, PT, PT, PT, PT, 0x80, 0x0 ;  /* 0x000000000000781c */ /* 0x000fe20003f2f070 */
[----:B------:R-:W-:Y:S01]  /*01c0*/  ULDC UR5, c[0x0][0x198] ;  /* 0x0000660000057ab9 */ /* 0x000fe20000000800 */
[----:B------:R-:W-:Y:S01]  /*01d0*/  CS2R R122, SRZ ;  /* 0x00000000007a7805 */ /* 0x000fe2000001ff00 */
[----:B------:R-:W-:Y:S01]  /*01e0*/  UIADD3 UR5, UR6, -UR5, URZ ;  /* 0x8000000506057290 */ /* 0x000fe2000fffe03f */
[----:B------:R-:W-:Y:S01]  /*01f0*/  CS2R R120, SRZ ;  /* 0x0000000000787805 */ /* 0x000fe2000001ff00 */
[----:B------:R-:W-:Y:S01]  /*0200*/  ULDC UR4, c[0x0][0x2a4] ;  /* 0x0000a90000047ab9 */ /* 0x000fe20000000800 */
[----:B------:R-:W-:Y:S01]  /*0210*/  CS2R R126, SRZ ;  /* 0x00000000007e7805 */ /* 0x000fe2000001ff00 */
[----:B------:R-:W-:Y:S01]  /*0220*/  UIADD3 UR5, UR5, -UR4, URZ ;  /* 0x8000000405057290 */ /* 0x000fe2000fffe03f */
[----:B------:R-:W-:Y:S01]  /*0230*/  IMAD.MOV.U32 R9, RZ, RZ, RZ ;  /* 0x000000ffff097224 */ /* 0x000fe200078e00ff */
[----:B------:R-:W-:Y:S01]  /*0240*/  ULDC.64 UR14, c[0x0][0x118] ;  /* 0x00004600000e7ab9 */ /* 0x000fe20000000a00 */
[----:B------:R-:W-:Y:S01]  /*0250*/  IMAD.MOV.U32 R124, RZ, RZ, RZ ;  /* 0x000000ffff7c7224 */ /* 0x000fe200078e00ff */
[----:B------:R-:W-:Y:S01]  /*0260*/  USHF.R.S32.HI UR4, URZ, 0x1f, UR5 ;  /* 0x0000001f3f047899 */ /* 0x000fe20008011405 */
[----:B------:R-:W-:Y:S01]  /*0270*/  MOV R11, RZ ;  /* 0x000000ff000b7202 */ /* 0x000fe20000000f00 */
[----:B------:R-:W-:Y:S01]  /*0280*/  IMAD.MOV.U32 R130, RZ, RZ, RZ ;  /* 0x000000ffff827224 */ /* 0x000fe200078e00ff */
[----:B------:R-:W-:Y:S01]  /*0290*/  CS2R R12, SRZ ;  /* 0x00000000000c7805 */ /* 0x000fe2000001ff00 */
[----:B------:R-:W-:Y:S01]  /*02a0*/  ULEA.HI UR4, UR4, UR5, URZ, 0x6 ;  /* 0x0000000504047291 */ /* 0x000fe2000f8f303f */
[----:B------:R-:W-:Y:S01]  /*02b0*/  MOV R128, RZ ;  /* 0x000000ff00807202 */ /* 0x000fe20000000f00 */
[----:B------:R-:W-:Y:S01]  /*02c0*/  IMAD.MOV.U32 R118, RZ, RZ, RZ ;  /* 0x000000ffff767224 */ /* 0x000fe200078e00ff */
[----:B------:R-:W-:Y:S01]  /*02d0*/  CS2R R14, SRZ ;  /* 0x00000000000e7805 */ /* 0x000fe2000001ff00 */
[----:B------:R-:W-:Y:S01]  /*02e0*/  USHF.R.S32.HI UR11, URZ, 0x6, UR4 ;  /* 0x000000063f0b7899 */ /* 0x000fe20008011404 */
[----:B------:R-:W-:Y:S01]  /*02f0*/  MOV R116, RZ ;  /* 0x000000ff00747202 */ /* 0x000fe20000000f00 */
[----:B------:R-:W-:Y:S01]  /*0300*/  IMAD.MOV.U32 R114, RZ, RZ, RZ ;  /* 0x000000ffff727224 */ /* 0x000fe200078e00ff */
[----:B------:R-:W-:Y:S01]  /*0310*/  CS2R R16, SRZ ;  /* 0x0000000000107805 */ /* 0x000fe2000001ff00 */
[----:B------:R-:W-:Y:S01]  /*0320*/  UISETP.LT.AND UP0, UPT, URZ, UR11, UPT ;  /* 0x0000000b3f00728c */ /* 0x000fe2000bf01270 */
[----:B------:R-:W-:Y:S01]  /*0330*/  MOV R112, RZ ;  /* 0x000000ff00707202 */ /* 0x000fe20000000f00 */
[----:B------:R-:W-:Y:S01]  /*0340*/  IMAD.MOV.U32 R110, RZ, RZ, RZ ;  /* 0x000000ffff6e7224 */ /* 0x000fe200078e00ff */
[----:B------:R-:W-:Y:S01]  /*0350*/  CS2R R18, SRZ ;  /* 0x0000000000127805 */ /* 0x000fe2000001ff00 */
[----:B------:R-:W-:Y:S01]  /*0360*/  USEL UR11, URZ, UR11, !UP0 ;  /* 0x0000000b3f0b7287 */ /* 0x000fe2000c000000 */
[----:B------:R-:W-:Y:S01]  /*0370*/  MOV R108, RZ ;  /* 0x000000ff006c7202 */ /* 0x000fe20000000f00 */
[----:B------:R-:W-:Y:S01]  /*0380*/  IMAD.MOV.U32 R98, RZ, RZ, RZ ;  /* 0x000000ffff627224 */ /* 0x000fe200078e00ff */
[----:B------:R-:W-:Y:S01]  /*0390*/  CS2R R20, SRZ ;  /* 0x0000000000147805 */ /* 0x000fe2000001ff00 */
[----:B------:R-:W-:Y:S01]  /*03a0*/  UISETP.GT.AND UP0, UPT, UR12, UR11, UPT ;  /* 0x0000000b0c00728c */ /* 0x000fe2000bf04270 */
[----:B------:R-:W-:Y:S01]  /*03b0*/  MOV R96, RZ ;  /* 0x000000ff00607202 */ /* 0x000fe20000000f00 */
[----:B------:R-:W-:Y:S01]  /*03c0*/  IMAD.MOV.U32 R102, RZ, RZ, RZ ;  /* 0x000000ffff667224 */ /* 0x000fe200078e00ff */
[----:B------:R-:W-:Y:S01]  /*03d0*/  CS2R R22, SRZ ;  /* 0x0000000000167805 */ /* 0x000fe2000001ff00 */
[----:B------:R-:W-:Y:S01]  /*03e0*/  MOV R100, RZ ;  /* 0x000000ff00647202 */ /* 0x000fe20000000f00 */
[----:B------:R-:W-:Y:S01]  /*03f0*/  IMAD.MOV.U32 R106, RZ, RZ, RZ ;  /* 0x000000ffff6a7224 */ /* 0x000fe200078e00ff */
[----:B------:R-:W-:Y:S01]  /*0400*/  PLOP3.LUT P0, PT, PT, PT, UP0, 0x80, 0x0 ;  /* 0x000000000000781c */ /* 0x000fe20003f0f008 */
        /* <DEDUP_REMOVED lines=36> */
[--C-:B------:R-:W-:Y:S01]  /*0650*/  SHF.R.S32.HI R26, RZ, 0x1f, R242.reuse ;  /* 0x0000001fff1a7819 */ /* 0x100fe200000114f2 */
[----:B------:R-:W-:Y:S01]  /*0660*/  IMAD.U32 R0, RZ, RZ, UR16 ;  /* 0x00000010ff007e24 */ /* 0x000fe2000f8e00ff */
[--C-:B------:R-:W-:Y:S01]  /*0670*/  SHF.R.S32.HI R243, RZ, 0x1f, R242.reuse ;  /* 0x0000001ffff37819 */ /* 0x100fe200000114f2 */
[----:B------:R-:W-:Y:S01]  /*0680*/  ULDC.64 UR4, c[0x0][0x248] ;  /* 0x0000920000047ab9 */ /* 0x000fe20000000a00 */
[-C--:B------:R-:W-:Y:S01]  /*0690*/  LEA.HI R24, R26, R242.reuse, RZ, 0x3 ;  /* 0x000000f21a187211 */ /* 0x080fe200078f18ff */
[----:B------:R-:W-:Y:S01]  /*06a0*/  UISETP.NE.AND UP0, UPT, UR4, 0x1, UPT ;  /* 0x000000010400788c */ /* 0x000fe2000bf05270 */
[----:B------:R-:W1:Y:S01]  /*06b0*/  S2R R18, SR_CTAID.X ;  /* 0x0000000000127919 */ /* 0x000e620000002500 */
[----:B------:R-:W-:Y:S01]  /*06c0*/  IMAD.WIDE.U32 R22, R0, c[0x0][0x238], R242 ;  /* 0x00008e0000167a25 */ /* 0x000fe200078e00f2 */
[----:B------:R-:W-:Y:S01]  /*06d0*/  LEA.HI R0, R26, R242, RZ, 0x6 ;  /* 0x000000f21a007211 */ /* 0x000fe200078f30ff */
[----:B------:R-:W-:Y:S01]  /*06e0*/  UIMAD.WIDE.U32 UR18, UR16, UR5, URZ ;  /* 0x00000005101272a5 */ /* 0x000fe2000f8e003f */
[----:B------:R-:W-:Y:S01]  /*06f0*/  SHF.R.S32.HI R240, RZ, 0x3, R24 ;  /* 0x00000003fff07819 */ /* 0x000fe20000011418 */
[----:B------:R-:W-:Y:S01]  /*0700*/  ULDC UR9, c[0x0][0x250] ;  /* 0x0000940000097ab9 */ /* 0x000fe20000000800 */
[----:B------:R-:W-:Y:S01]  /*0710*/  LOP3.LUT R2, R24, 0xfffffff8, RZ, 0xc0, !PT ;  /* 0xfffffff818027812 */ /* 0x000fe200078ec0ff */
[----:B------:R-:W-:Y:S01]  /*0720*/  UMOV UR8, UR16 ;  /* 0x0000001000087c82 */ /* 0x000fe20008000000 */
[----:B------:R-:W-:Y:S01]  /*0730*/  SHF.R.S32.HI R20, RZ, 0x6, R0 ;  /* 0x00000006ff147819 */ /* 0x000fe20000011400 */
[----:B------:R-:W-:Y:S01]  /*0740*/  IMAD.SHL.U32 R0, R240, 0x40, RZ ;  /* 0x00000040f0007824 */ /* 0x000fe200078e00ff */
[----:B------:R-:W-:Y:S01]  /*0750*/  @UP0 UMOV UR13, UR19 ;  /* 0x00000013000d0c82 */ /* 0x000fe20008000000 */
[----:B------:R-:W-:Y:S01]  /*0760*/  IMAD.IADD R21, R242, 0x1, -R2 ;  /* 0x00000001f2157824 */ /* 0x000fe200078e0a02 */
[----:B------:R-:W-:Y:S01]  /*0770*/  @UP0 USHF.R.U32.HI UR8, URZ, UR9, UR13 ;  /* 0x000000093f080299 */ /* 0x000fe2000801160d */
[----:B------:R-:W-:Y:S01]  /*0780*/  IMAD.SHL.U32 R12, R20, 0x200, RZ ;  /* 0x00000200140c7824 */ /* 0x000fe200078e00ff */
[----:B------:R-:W-:Y:S01]  /*0790*/  LOP3.LUT R0, R0, 0x1c0, RZ, 0xc0, !PT ;  /* 0x000001c000007812 */ /* 0x000fe200078ec0ff */
[C---:B------:R-:W-:Y:S01]  /*07a0*/  IMAD.SHL.U32 R14, R21.reuse, 0x8, RZ ;  /* 0x00000008150e7824 */ /* 0x040fe200078e00ff */
[----:B------:R-:W-:Y:S01]  /*07b0*/  SHF.R.S32.HI R241, RZ, 0x1f, R240 ;  /* 0x0000001ffff17819 */ /* 0x000fe200000114f0 */
[----:B------:R-:W-:Y:S01]  /*07c0*/  USHF.R.S32.HI UR9, URZ, 0x1f, UR8 ;  /* 0x0000001f3f097899 */ /* 0x000fe20008011408 */
[----:B------:R-:W-:Y:S01]  /*07d0*/  IMAD.SHL.U32 R3, R21, 0x40, RZ ;  /* 0x0000004015037824 */ /* 0x000fe200078e00ff */
[----:B------:R-:W-:Y:S01]  /*07e0*/  ULDC.64 UR6, c[0x0][0x1e0] ;  /* 0x0000780000067ab9 */ /* 0x000fe20000000a00 */
[----:B------:R-:W-:Y:S01]  /*07f0*/  LOP3.LUT R2, R0, 0x38, R14, 0xf8, !PT ;  /* 0x0000003800027812 */ /* 0x000fe200078ef80e */
[----:B------:R-:W-:Y:S01]  /*0800*/  ULDC.64 UR4, c[0x0][0x1b0] ;  /* 0x00006c0000047ab9 */ /* 0x000fe20000000a00 */
[----:B------:R-:W-:Y:S01]  /*0810*/  SHF.R.U32.HI R0, RZ, 0x3, R0 ;  /* 0x00000003ff007819 */ /* 0x000fe20000011600 */
[----:B------:R-:W-:Y:S01]  /*0820*/  UIMAD UR6, UR9, UR6, URZ ;  /* 0x00000006090672a4 */ /* 0x000fe2000f8e023f */
[----:B------:R-:W-:Y:S01]  /*0830*/  SHF.R.S32.HI R15, RZ, 0x1f, R14 ;  /* 0x0000001fff0f7819 */ /* 0x000fe2000001140e */
[----:B------:R-:W-:Y:S01]  /*0840*/  UIMAD UR4, UR9, UR4, URZ ;  /* 0x00000004090472a4 */ /* 0x000fe2000f8e023f */
[----:B------:R-:W-:Y:S01]  /*0850*/  LOP3.LUT R234, R12, R2, R0, 0xf6, !PT ;  /* 0x000000020cea7212 */ /* 0x000fe200078ef600 */
[C---:B------:R-:W-:Y:S01]  /*0860*/  IMAD R0, R241.reuse, c[0x0][0x208], RZ ;  /* 0x00008200f1007a24 */ /* 0x040fe200078e02ff */
[----:B------:R-:W-:Y:S01]  /*0870*/  UIMAD UR6, UR8, UR7, UR6 ;  /* 0x00000007080672a4 */ /* 0x000fe2000f8e0206 */
[----:B------:R-:W-:Y:S01]  /*0880*/  IMAD R2, R241, c[0x0][0x178], RZ ;  /* 0x00005e00f1027a24 */ /* 0x000fe200078e02ff */
[----:B------:R-:W-:Y:S01]  /*0890*/  UIMAD UR4, UR8, UR5, UR4 ;  /* 0x00000005080472a4 */ /* 0x000fe2000f8e0204 */
[----:B------:R-:W-:Y:S01]  /*08a0*/  IMAD.U32 R10, RZ, RZ, UR8 ;  /* 0x00000008ff0a7e24 */ /* 0x000fe2000f8e00ff */
[----:B------:R-:W-:Y:S01]  /*08b0*/  USHF.R.S32.HI UR13, URZ, 0x1f, UR16 ;  /* 0x0000001f3f0d7899 */ /* 0x000fe20008011410 */
[C---:B------:R-:W-:Y:S01]  /*08c0*/  IMAD R11, R240.reuse, c[0x0][0x20c], R0 ;  /* 0x00008300f00b7a24 */ /* 0x040fe200078e0200 */
[----:B------:R-:W-:Y:S01]  /*08d0*/  LOP3.LUT R0, R3, 0x1c0, RZ, 0xc0, !PT ;  /* 0x000001c003007812 */ /* 0x000fe200078ec0ff */
[----:B------:R-:W-:Y:S01]  /*08e0*/  IMAD.WIDE.U32 R8, R240, c[0x0][0x208], R14 ;  /* 0x00008200f0087a25 */ /* 0x000fe200078e000e */
[----:B------:R-:W-:Y:S01]  /*08f0*/  SHF.R.S32.HI R27, RZ, 0x1f, R31 ;  /* 0x0000001fff1b7819 */ /* 0x000fe2000001141f */
[----:B------:R-:W-:Y:S01]  /*0900*/  UIMAD UR10, UR10, -0x60, URZ ;  /* 0xffffffa00a0a78a4 */ /* 0x000fe2000f8e023f */
[----:B------:R-:W-:Y:S01]  /*0910*/  LOP3.LUT R13, R0, 0x8, R24, 0xf8, !PT ;  /* 0x00000008000d7812 */ /* 0x000fe200078ef818 */
[----:B------:R-:W-:Y:S01]  /*0920*/  IMAD R4, R240, c[0x0][0x17c], R2 ;  /* 0x00005f00f0047a24 */ /* 0x000fe200078e0202 */
[----:B------:R-:W-:Y:S01]  /*0930*/  SHF.R.U32.HI R0, RZ, 0x3, R0 ;  /* 0x00000003ff007819 */ /* 0x000fe20000011600 */
[----:B------:R-:W-:Y:S01]  /*0940*/  IMAD.WIDE.U32 R2, R10, c[0x0][0x1e0], R14 ;  /* 0x000078000a027a25 */ /* 0x000fe200078e000e */
[----:B------:R-:W-:Y:S01]  /*0950*/  IADD3 R25, R14, 0x40, RZ ;  /* 0x000000400e197810 */ /* 0x000fe20007ffe0ff */
[----:B------:R-:W-:Y:S01]  /*0960*/  ULDC.64 UR18, c[0x0][0x1a8] ;  /* 0x00006a0000127ab9 */ /* 0x000fe20000000a00 */
[----:B------:R-:W-:Y:S01]  /*0970*/  LOP3.LUT R0, R12, R13, R0, 0xf6, !PT ;  /* 0x0000000d0c007212 */ /* 0x000fe200078ef600 */
[----:B------:R-:W-:Y:S01]  /*0980*/  IMAD.IADD R9, R9, 0x1, R11 ;  /* 0x0000000109097824 */ /* 0x000fe200078e020b */
[----:B------:R-:W-:Y:S01]  /*0990*/  IADD3 R5, R3, UR6, RZ ;  /* 0x0000000603057c10 */ /* 0x000fe2000fffe0ff */
[--C-:B------:R-:W-:Y:S01]  /*09a0*/  IMAD.WIDE.U32 R10, R10, c[0x0][0x1b0], R14.reuse ;  /* 0x00006c000a0a7a25 */ /* 0x100fe200078e000e */
[----:B------:R-:W-:Y:S01]  /*09b0*/  ULDC.64 UR6, c[0x0][0x180] ;  /* 0x0000600000067ab9 */ /* 0x000fe20000000a00 */
[----:B------:R-:W-:Y:S01]  /*09c0*/  ISETP.GE.AND P6, PT, R14, c[0x0][0x1cc], PT ;  /* 0x000073000e007a0c */ /* 0x000fe20003fc6270 */
[----:B------:R-:W-:Y:S01]  /*09d0*/  UIMAD UR6, UR13, UR6, URZ ;  /* 0x000000060d0672a4 */ /* 0x000fe2000f8e023f */
[----:B------:R-:W-:Y:S01]  /*09e0*/  IMAD.WIDE.U32 R6, R240, c[0x0][0x178], R14 ;  /* 0x00005e00f0067a25 */ /* 0x000fe200078e000e */
[----:B------:R-:W-:Y:S01]  /*09f0*/  IADD3 R3, R11, UR4, RZ ;  /* 0x000000040b037c10 */ /* 0x000fe2000fffe0ff */
[----:B------:R-:W-:Y:S01]  /*0a00*/  ULDC.64 UR4, c[0x0][0x210] ;  /* 0x0000840000047ab9 */ /* 0x000fe20000000a00 */
[----:B------:R-:W-:Y:S01]  /*0a10*/  ISETP.GE.AND P5, PT, R25, c[0x0][0x1cc], PT ;  /* 0x0000730019007a0c */ /* 0x000fe20003fa6270 */
[----:B------:R-:W-:Y:S01]  /*0a20*/  IMAD.IADD R7, R7, 0x1, R4 ;  /* 0x0000000107077824 */ /* 0x000fe200078e0204 */
[----:B------:R-:W-:Y:S01]  /*0a30*/  UIMAD UR4, UR13, UR4, URZ ;  /* 0x000000040d0472a4 */ /* 0x000fe2000f8e023f */
[----:B------:R-:W-:Y:S01]  /*0a40*/  IMAD.U32 R11, RZ, RZ, UR16 ;  /* 0x00000010ff0b7e24 */ /* 0x000fe2000f8e00ff */
[----:B------:R-:W-:Y:S01]  /*0a50*/  UIMAD UR7, UR16, UR7, UR6 ;  /* 0x00000007100772a4 */ /* 0x000fe2000f8e0206 */
[----:B------:R-:W-:Y:S01]  /*0a60*/  IMAD.MOV.U32 R4, RZ, RZ, R2 ;  /* 0x000000ffff047224 */ /* 0x000fe200078e0002 */
[----:B------:R-:W-:Y:S01]  /*0a70*/  UIMAD UR6, UR16, UR5, UR4 ;  /* 0x00000005100672a4 */ /* 0x000fe2000f8e0204 */
[----:B------:R-:W-:Y:S01]  /*0a80*/  IMAD.MOV.U32 R2, RZ, RZ, R10 ;  /* 0x000000ffff027224 */ /* 0x000fe200078e000a */
[----:B------:R-:W-:Y:S01]  /*0a90*/  ULDC.64 UR8, c[0x0][0x208] ;  /* 0x0000820000087ab9 */ /* 0x000fe20000000a00 */
[----:B------:R-:W-:Y:S01]  /*0aa0*/  IMAD R10, R27, c[0x0][0x1e8], RZ ;  /* 0x00007a001b0a7a24 */ /* 0x000fe200078e02ff */
[----:B------:R-:W-:Y:S01]  /*0ab0*/  ULDC.64 UR4, c[0x0][0x1d8] ;  /* 0x0000760000047ab9 */ /* 0x000fe20000000a00 */
[----:B------:R-:W-:Y:S01]  /*0ac0*/  IMAD.WIDE.U32 R6, R11, c[0x0][0x180], R6 ;  /* 0x000060000b067a25 */ /* 0x000fe200078e0006 */
[----:B------:R-:W-:Y:S01]  /*0ad0*/  USHF.L.U32 UR20, UR4, 0x6, URZ ;  /* 0x0000000604147899 */ /* 0x000fe2000800063f */
[----:B------:R-:W-:Y:S01]  /*0ae0*/  CS2R R130, SRZ ;  /* 0x0000000000827805 */ /* 0x000fe2000001ff00 */
[----:B------:R-:W-:Y:S01]  /*0af0*/  CS2R R128, SRZ ;  /* 0x0000000000807805 */ /* 0x000fe2000001ff00 */
[----:B------:R-:W-:Y:S01]  /*0b00*/  IMAD R11, R27, c[0x0][0x1b8], RZ ;  /* 0x00006e001b0b7a24 */ /* 0x000fe200078e02ff */
[----:B------:R-:W-:Y:S01]  /*0b10*/  IADD3 R13, R7, UR7, RZ ;  /* 0x00000007070d7c10 */ /* 0x000fe2000fffe0ff */
[----:B------:R-:W-:Y:S01]  /*0b20*/  IMAD.U32 R12, RZ, RZ, UR16 ;  /* 0x00000010ff0c7e24 */ /* 0x000fe2000f8e00ff */
[----:B------:R-:W-:Y:S01]  /*0b30*/  UMOV UR7, 0x6 ;  /* 0x0000000600077882 */ /* 0x000fe20000000000 */
[----:B-1----:R-:W-:Y:S01]  /*0b40*/  IMAD.WIDE R18, R18, 0x60, R240 ;  /* 0x0000006012127825 */ /* 0x002fe200078e02f0 */
[----:B------:R-:W-:Y:S01]  /*0b50*/  USHF.L.U64.HI UR17, UR18, UR7, UR19 ;  /* 0x0000000712117299 */ /* 0x000fe20008010213 */
[----:B------:R-:W-:Y:S01]  /*0b60*/  CS2R R126, SRZ ;  /* 0x00000000007e7805 */ /* 0x000fe2000001ff00 */
[----:B------:R-:W-:Y:S01]  /*0b70*/  USHF.L.U32 UR19, UR8, 0x6, URZ ;  /* 0x0000000608137899 */ /* 0x000fe2000800063f */
[C---:B------:R-:W-:Y:S01]  /*0b80*/  IMAD R10, R31.reuse, c[0x0][0x1ec], R10 ;  /* 0x00007b001f0a7a24 */ /* 0x040fe200078e020a */
[----:B------:R-:W-:Y:S01]  /*0b90*/  USHF.L.U64.HI UR21, UR8, UR7, UR9 ;  /* 0x0000000708157299 */ /* 0x000fe20008010209 */
[C---:B------:R-:W-:Y:S01]  /*0ba0*/  IMAD.WIDE.U32 R4, R31.reuse, c[0x0][0x1e8], R4 ;  /* 0x00007a001f047a25 */ /* 0x040fe200078e0004 */
[----:B------:R-:W-:Y:S01]  /*0bb0*/  USHF.L.U32 UR18, UR18, 0x6, URZ ;  /* 0x0000000612127899 */ /* 0x000fe2000800063f */
[----:B------:R-:W-:Y:S01]  /*0bc0*/  CS2R R124, SRZ ;  /* 0x00000000007c7805 */ /* 0x000fe2000001ff00 */
[----:B------:R-:W-:Y:S01]  /*0bd0*/  UIMAD UR21, UR21, UR11, URZ ;  /* 0x0000000b151572a4 */ /* 0x000fe2000f8e023f */
[C---:B------:R-:W-:Y:S01]  /*0be0*/  IMAD R11, R31.reuse, c[0x0][0x1bc], R11 ;  /* 0x00006f001f0b7a24 */ /* 0x040fe200078e020b */
[----:B------:R-:W-:Y:S01]  /*0bf0*/  CS2R R122, SRZ ;  /* 0x00000000007a7805 */ /* 0x000fe2000001ff00 */
[----:B------:R-:W-:Y:S01]  /*0c00*/  IMAD.WIDE.U32 R2, R31, c[0x0][0x1b8], R2 ;  /* 0x00006e001f027a25 */ /* 0x000fe200078e0002 */
[----:B------:R-:W-:Y:S01]  /*0c10*/  CS2R R120, SRZ ;  /* 0x0000000000787805 */ /* 0x000fe2000001ff00 */
[----:B------:R-:W-:Y:S01]  /*0c20*/  CS2R R118, SRZ ;  /* 0x0000000000767805 */ /* 0x000fe2000001ff00 */
[----:B------:R-:W-:Y:S01]  /*0c30*/  CS2R R116, SRZ ;  /* 0x0000000000747805 */ /* 0x000fe2000001ff00 */
[----:B------:R-:W-:Y:S01]  /*0c40*/  IMAD.U32 R15, RZ, RZ, UR10 ;  /* 0x0000000aff0f7e24 */ /* 0x000fe2000f8e00ff */
[----:B------:R-:W-:Y:S01]  /*0c50*/  CS2R R114, SRZ ;  /* 0x0000000000727805 */ /* 0x000fe2000001ff00 */
[----:B------:R-:W-:Y:S01]  /*0c60*/  IMAD.WIDE.U32 R8, R12, c[0x0][0x210], R8 ;  /* 0x000084000c087a25 */ /* 0x000fe200078e0008 */
[----:B------:R-:W-:Y:S01]  /*0c70*/  CS2R R112, SRZ ;  /* 0x0000000000707805 */ /* 0x000fe2000001ff00 */
[----:B------:R-:W-:Y:S01]  /*0c80*/  CS2R R110, SRZ ;  /* 0x00000000006e7805 */ /* 0x000fe2000001ff00 */
[----:B------:R-:W-:Y:S01]  /*0c90*/  IADD3 R15, R15, c[0x0][0x198], -R240 ;  /* 0x000066000f0f7a10 */ /* 0x000fe20007ffe8f0 */
[----:B------:R-:W-:Y:S01]  /*0ca0*/  IMAD.MOV.U32 R12, RZ, RZ, R6 ;  /* 0x000000ffff0c7224 */ /* 0x000fe200078e0006 */
[----:B------:R-:W-:Y:S01]  /*0cb0*/  CS2R R108, SRZ ;  /* 0x00000000006c7805 */ /* 0x000fe2000001ff00 */
[----:B------:R-:W-:Y:S01]  /*0cc0*/  IMAD.IADD R5, R5, 0x1, R10 ;  /* 0x0000000105057824 */ /* 0x000fe200078e020a */
[----:B------:R-:W-:Y:S01]  /*0cd0*/  ISETP.LT.OR P3, PT, R15, 0x1, P6 ;  /* 0x000000010f00780c */ /* 0x000fe20003761670 */
[----:B------:R-:W-:Y:S01]  /*0ce0*/  IMAD R6, R19, c[0x0][0x1d8], RZ ;  /* 0x0000760013067a24 */ /* 0x000fe200078e02ff */
[----:B------:R-:W-:Y:S01]  /*0cf0*/  ISETP.LT.OR P2, PT, R15, 0x1, P5 ;  /* 0x000000010f00780c */ /* 0x000fe20002f41670 */
[----:B------:R-:W-:Y:S01]  /*0d00*/  IMAD R7, R19, c[0x0][0x1a8], RZ ;  /* 0x00006a0013077a24 */ /* 0x000fe200078e02ff */
[----:B------:R-:W-:Y:S01]  /*0d10*/  CS2R R106, SRZ ;  /* 0x00000000006a7805 */ /* 0x000fe2000001ff00 */
[----:B------:R-:W-:Y:S01]  /*0d20*/  IMAD.IADD R3, R3, 0x1, R11 ;  /* 0x0000000103037824 */ /* 0x000fe200078e020b */
[----:B------:R-:W-:Y:S01]  /*0d30*/  IADD3 R11, R9, UR6, RZ ;  /* 0x00000006090b7c10 */ /* 0x000fe2000fffe0ff */
[----:B------:R-:W-:Y:S01]  /*0d40*/  IMAD.MOV.U32 R10, RZ, RZ, R8 ;  /* 0x000000ffff0a7224 */ /* 0x000fe200078e0008 */
[----:B------:R-:W-:Y:S01]  /*0d50*/  USHF.L.U64.HI UR6, UR4, UR7, UR5 ;  /* 0x0000000704067299 */ /* 0x000fe20008010205 */
[C---:B------:R-:W-:Y:S01]  /*0d60*/  IMAD R16, R18.reuse, c[0x0][0x1dc], R6 ;  /* 0x0000770012107a24 */ /* 0x040fe200078e0206 */
[----:B------:R-:W-:Y:S01]  /*0d70*/  USHF.R.S32.HI UR7, URZ, 0x1f, UR11 ;  /* 0x0000001f3f077899 */ /* 0x000fe2000801140b */
[C---:B------:R-:W-:Y:S01]  /*0d80*/  IMAD R17, R18.reuse, c[0x0][0x1ac], R7 ;  /* 0x00006b0012117a24 */ /* 0x040fe200078e0207 */
[----:B------:R-:W-:Y:S01]  /*0d90*/  ULDC.64 UR4, c[0x0][0x178] ;  /* 0x00005e0000047ab9 */ /* 0x000fe20000000a00 */
[C---:B------:R-:W-:Y:S01]  /*0da0*/  IMAD.WIDE.U32 R8, R18.reuse, c[0x0][0x1d8], R4 ;  /* 0x0000760012087a25 */ /* 0x040fe200078e0004 */
[----:B------:R-:W-:Y:S01]  /*0db0*/  UIMAD UR21, UR7, UR19, UR21 ;  /* 0x00000013071572a4 */ /* 0x000fe2000f8e0215 */
[----:B------:R-:W-:Y:S01]  /*0dc0*/  CS2R R104, SRZ ;  /* 0x0000000000687805 */ /* 0x000fe2000001ff00 */
[----:B------:R-:W-:Y:S01]  /*0dd0*/  CS2R R102, SRZ ;  /* 0x0000000000667805 */ /* 0x000fe2000001ff00 */
[----:B------:R-:W-:Y:S01]  /*0de0*/  IMAD.WIDE.U32 R6, R18, c[0x0][0x1a8], R2 ;  /* 0x00006a0012067a25 */ /* 0x000fe200078e0002 */
[----:B------:R-:W-:Y:S01]  /*0df0*/  LEA R4, P1, R8, c[0x0][0x1c0], 0x1 ;  /* 0x0000700008047a11 */ /* 0x000fe200078208ff */
        /* <DEDUP_REMOVED lines=11> */
[----:B------:R-:W-:Y:S01]  /*0eb0*/  IADD3 R6, P0, R4, UR20, RZ ;  /* 0x0000001404067c10 */ /* 0x000fe2000ff1e0ff */
[----:B------:R-:W-:Y:S01]  /*0ec0*/  IMAD R7, R27, c[0x0][0x218], RZ ;  /* 0x000086001b077a24 */ /* 0x000fe200078e02ff */
[----:B------:R-:W-:Y:S01]  /*0ed0*/  @!PT LDS RZ, [RZ] ;  /* 0x00000000fffff984 */ /* 0x000fe20000000800 */
[----:B------:R-:W-:Y:S01]  /*0ee0*/  @!PT LDS RZ, [RZ] ;  /* 0x00000000fffff984 */ /* 0x000fe20000000800 */
[----:B------:R-:W-:Y:S01]  /*0ef0*/  @!PT LDS RZ, [RZ] ;  /* 0x00000000fffff984 */ /* 0x000fe20000000800 */
[----:B------:R1:W-:Y:S01]  /*0f00*/  LDGSTS.E.BYPASS.LTC128B.128 [R234+0x6080], [R4.64], !P3 ;  /* 0x0608000004ea7fae */ /* 0x0003e2000d901d4e */
[----:B------:R-:W-:Y:S01]  /*0f10*/  IMAD.U32 R8, RZ, RZ, UR20 ;  /* 0x00000014ff087e24 */ /* 0x000fe2000f8e00ff */
[----:B------:R-:W-:Y:S01]  /*0f20*/  ISETP.LT.OR P3, PT, R15, 0x21, P6 ;  /* 0x000000210f00780c */ /* 0x000fe20003761670 */
[----:B------:R-:W-:Y:S01]  /*0f30*/  IMAD R7, R31, c[0x0][0x21c], R7 ;  /* 0x000087001f077a24 */ /* 0x000fe200078e0207 */
[----:B------:R1:W-:Y:S01]  /*0f40*/  LDGSTS.E.BYPASS.LTC128B.128 [R234+0x9080], [R4.64+0x80], !P2 ;  /* 0x0908008004ea7fae */ /* 0x0003e2000d101d4e */
[C---:B------:R-:W-:Y:S01]  /*0f50*/  ISETP.LT.OR P2, PT, R15.reuse, 0x21, P5 ;  /* 0x000000210f00780c */ /* 0x040fe20002f41670 */
[----:B------:R-:W-:Y:S01]  /*0f60*/  IMAD.U32 R9, RZ, RZ, UR19 ;  /* 0x00000013ff097e24 */ /* 0x000fe2000f8e00ff */
[----:B------:R-:W-:Y:S01]  /*0f70*/  ISETP.LT.OR P6, PT, R15, 0x41, P6 ;  /* 0x000000410f00780c */ /* 0x000fe200037c1670 */
[----:B------:R-:W-:Y:S01]  /*0f80*/  IMAD.IADD R245, R249, 0x1, R7 ;  /* 0x00000001f9f57824 */ /* 0x000fe200078e0207 */
[----:B------:R-:W-:Y:S01]  /*0f90*/  IADD3.X R7, R5, UR6, RZ, P0, !PT ;  /* 0x0000000605077c10 */ /* 0x000fe200087fe4ff */
[----:B------:R-:W-:Y:S01]  /*0fa0*/  IMAD.MOV.U32 R244, RZ, RZ, R248 ;  /* 0x000000fffff47224 */ /* 0x000fe200078e00f8 */
[----:B------:R-:W-:Y:S01]  /*0fb0*/  ISETP.LT.OR P5, PT, R15, 0x41, P5 ;  /* 0x000000410f00780c */ /* 0x000fe20002fa1670 */
[----:B------:R-:W-:Y:S01]  /*0fc0*/  IMAD R10, R27, c[0x0][0x188], RZ ;  /* 0x000062001b0a7a24 */ /* 0x000fe200078e02ff */
[----:B------:R-:W-:Y:S01]  /*0fd0*/  UMOV UR19, 0x5 ;  /* 0x0000000500137882 */ /* 0x000fe20000000000 */
[C---:B------:R-:W-:Y:S01]  /*0fe0*/  IMAD.WIDE.U32 R246, R31.reuse, c[0x0][0x188], R12 ;  /* 0x000062001ff67a25 */ /* 0x040fe200078e000c */
[----:B------:R2:W-:Y:S01]  /*0ff0*/  LDGSTS.E.BYPASS.LTC128B.128 [R234+0x7080], [R6.64], !P3 ;  /* 0x0708000006ea7fae */ /* 0x0005e2000d901d4e */
[----:B------:R-:W-:Y:S01]  /*1000*/  ISETP.GE.AND P3, PT, R14, c[0x0][0x19c], PT ;  /* 0x000067000e007a0c */ /* 0x000fe20003f66270 */
[----:B------:R-:W-:Y:S01]  /*1010*/  USHF.L.U64.HI UR9, UR8, UR19, UR9 ;  /* 0x0000001308097299 */ /* 0x000fe20008010209 */
[----:B------:R-:W-:Y:S01]  /*1020*/  IMAD R10, R31, c[0x0][0x18c], R10 ;  /* 0x000063001f0a7a24 */ /* 0x000fe200078e020a */
[----:B------:R-:W-:Y:S01]  /*1030*/  USHF.L.U32 UR8, UR8, 0x5, URZ ;  /* 0x0000000508087899 */ /* 0x000fe2000800063f */
[----:B------:R-:W-:Y:S01]  /*1040*/  ISETP.LT.OR P4, PT, R15, 0x1, P3 ;  /* 0x000000010f00780c */ /* 0x000fe20001f81670 */
[----:B------:R-:W-:Y:S01]  /*1050*/  IMAD.MOV.U32 R218, RZ, RZ, 0x40 ;  /* 0x00000040ffda7424 */ /* 0x000fe200078e00ff */
[----:B------:R-:W-:Y:S01]  /*1060*/  ULDC UR19, c[0x0][0x2a8] ;  /* 0x0000aa0000137ab9 */ /* 0x000fe20000000800 */
[----:B------:R-:W-:Y:S01]  /*1070*/  IMAD.IADD R250, R247, 0x1, R10 ;  /* 0x00000001f7fa7824 */ /* 0x000fe200078e020a */
[----:B------:R-:W-:Y:S01]  /*1080*/  CS2R R92, SRZ ;  /* 0x00000000005c7805 */ /* 0x000fe2000001ff00 */
[----:B------:R-:W-:Y:S01]  /*1090*/  IMAD.MOV.U32 R221, RZ, RZ, 0x20 ;  /* 0x00000020ffdd7424 */ /* 0x000fe200078e00ff */
[----:B------:R-:W-:Y:S01]  /*10a0*/  CS2R R90, SRZ ;  /* 0x00000000005a7805 */ /* 0x000fe2000001ff00 */
[----:B------:R-:W-:Y:S01]  /*10b0*/  IMAD.SHL.U32 R213, R0, 0x2, RZ ;  /* 0x0000000200d57824 */ /* 0x000fe200078e00ff */
[----:B------:R-:W-:Y:S01]  /*10c0*/  CS2R R88, SRZ ;  /* 0x0000000000587805 */ /* 0x000fe2000001ff00 */
[----:B------:R-:W-:Y:S01]  /*10d0*/  IMAD.SHL.U32 R238, R242, 0x4, RZ ;  /* 0x00000004f2ee7824 */ /* 0x000fe200078e00ff */
[----:B------:R-:W-:Y:S01]  /*10e0*/  CS2R R86, SRZ ;  /* 0x0000000000567805 */ /* 0x000fe2000001ff00 */
[----:B-1----:R-:W-:Y:S01]  /*10f0*/  IADD3 R4, P1, P0, R8, 0x80, R4 ;  /* 0x0000008008047810 */ /* 0x002fe2000783e004 */
[----:B------:R-:W-:Y:S01]  /*1100*/  IMAD.WIDE.U32 R8, R9, UR11, R244 ;  /* 0x0000000b09087c25 */ /* 0x000fe2000f8e00f4 */
[----:B------:R-:W-:Y:S01]  /*1110*/  CS2R R84, SRZ ;  /* 0x0000000000547805 */ /* 0x000fe2000001ff00 */
[----:B------:R-:W-:Y:S01]  /*1120*/  SHF.R.S32.HI R239, RZ, 0x1f, R238 ;  /* 0x0000001fffef7819 */ /* 0x000fe200000114ee */
[----:B------:R-:W-:Y:S01]  /*1130*/  CS2R R78, SRZ ;  /* 0x00000000004e7805 */ /* 0x000fe2000001ff00 */
[----:B------:R-:W-:Y:S01]  /*1140*/  IADD3.X R5, RZ, UR6, R5, P1, P0 ;  /* 0x00000006ff057c10 */ /* 0x000fe20008fe0405 */
[----:B------:R-:W-:Y:S01]  /*1150*/  IMAD.U32 R18, RZ, RZ, UR8 ;  /* 0x00000008ff127e24 */ /* 0x000fe2000f8e00ff */
[----:B------:R-:W-:Y:S01]  /*1160*/  LEA R16, P0, R8, c[0x0][0x1f0], 0x1 ;  /* 0x00007c0008107a11 */ /* 0x000fe200078008ff */
[----:B------:R-:W-:Y:S01]  /*1170*/  IMAD.WIDE.U32 R28, R31, c[0x0][0x278], RZ ;  /* 0x00009e001f1c7a25 */ /* 0x000fe200078e00ff */
[----:B------:R-:W-:Y:S01]  /*1180*/  CS2R R76, SRZ ;  /* 0x00000000004c7805 */ /* 0x000fe2000001ff00 */
[----:B------:R1:W-:Y:S01]  /*1190*/  LDGSTS.E.BYPASS.LTC128B.128 [R234+0xa080], [R4.64], !P2 ;  /* 0x0a08000004ea7fae */ /* 0x0003e2000d101d4e */
[----:B------:R-:W-:Y:S01]  /*11a0*/  ISETP.GE.AND P2, PT, R25, c[0x0][0x19c], PT ;  /* 0x0000670019007a0c */ /* 0x000fe20003f46270 */
[----:B------:R-:W-:Y:S01]  /*11b0*/  IMAD.MOV.U32 R223, RZ, RZ, 0x10 ;  /* 0x00000010ffdf7424 */ /* 0x000fe200078e00ff */
        /* <DEDUP_REMOVED lines=22> */
[----:B------:R-:W-:Y:S01]  /*1320*/  UISETP.GE.AND UP6, UPT, UR10, 0x1, UPT ;  /* 0x000000010a00788c */ /* 0x000fe2000bfc6270 */
[----:B-1----:R-:W-:Y:S01]  /*1330*/  IADD3 R4, P1, R6, UR20, RZ ;  /* 0x0000001406047c10 */ /* 0x002fe2000ff3e0ff */
[----:B------:R-:W-:Y:S01]  /*1340*/  UISETP.GE.AND UP5, UPT, UR10, 0x2, UPT ;  /* 0x000000020a00788c */ /* 0x000fe2000bfa6270 */
[----:B--2---:R-:W-:Y:S01]  /*1350*/  IADD3 R6, R9, UR21, RZ ;  /* 0x0000001509067c10 */ /* 0x004fe2000fffe0ff */
[----:B------:R-:W-:Y:S01]  /*1360*/  UIMAD.WIDE.U32 UR20, UR11, UR4, URZ ;  /* 0x000000040b1472a5 */ /* 0x000fe2000f8e003f */
[----:B------:R-:W-:Y:S01]  /*1370*/  IADD3.X R5, R7, UR6, RZ, P1, !PT ;  /* 0x0000000607057c10 */ /* 0x000fe20008ffe4ff */
[----:B------:R-:W-:Y:S01]  /*1380*/  UIMAD UR6, UR7, UR4, URZ ;  /* 0x00000004070672a4 */ /* 0x000fe2000f8e023f */
[C---:B------:R-:W-:Y:S01]  /*1390*/  ISETP.LT.OR P1, PT, R15.reuse, 0x1, P2 ;  /* 0x000000010f00780c */ /* 0x040fe20001721670 */
[----:B------:R-:W-:Y:S01]  /*13a0*/  UISETP.GE.AND UP4, UPT, UR10, 0x21, UPT ;  /* 0x000000210a00788c */ /* 0x000fe2000bf86270 */
[----:B------:R-:W-:Y:S01]  /*13b0*/  LEA.HI.X R17, R8, c[0x0][0x1f4], R6, 0x1, P0 ;  /* 0x00007d0008117a11 */ /* 0x000fe200000f0c06 */
[----:B------:R1:W-:Y:S01]  /*13c0*/  LDGSTS.E.BYPASS.LTC128B.128 [R234+0x8080], [R4.64], !P6 ;  /* 0x0808000004ea7fae */ /* 0x0003e2000f101d4e */
[----:B------:R-:W-:Y:S01]  /*13d0*/  IMAD.U32 R8, RZ, RZ, UR18 ;  /* 0x00000012ff087e24 */ /* 0x000fe2000f8e00ff */
[----:B------:R-:W-:Y:S01]  /*13e0*/  UIMAD UR6, UR11, UR5, UR6 ;  /* 0x000000050b0672a4 */ /* 0x000fe2000f8e0206 */
[----:B------:R-:W-:Y:S01]  /*13f0*/  IMAD.U32 R6, RZ, RZ, UR20 ;  /* 0x00000014ff067e24 */ /* 0x000fe2000f8e00ff */
[----:B------:R1:W-:Y:S01]  /*1400*/  LDGSTS.E.BYPASS.LTC128B.128 [R234+0xb080], [R4.64+0x80], !P5 ;  /* 0x0b08008004ea7fae */ /* 0x0003e2000e901d4e */
[C---:B------:R-:W-:Y:S01]  /*1410*/  ISETP.LT.OR P6, PT, R15.reuse, 0x21, P3 ;  /* 0x000000210f00780c */ /* 0x040fe20001fc1670 */
[----:B------:R-:W-:Y:S01]  /*1420*/  UIADD3 UR6, UR21, UR6, URZ ;  /* 0x0000000615067290 */ /* 0x000fe2000fffe03f */
[----:B------:R-:W-:Y:S01]  /*1430*/  IMAD.U32 R7, RZ, RZ, UR21 ;  /* 0x00000015ff077e24 */ /* 0x000fe2000f8e00ff */
[----:B------:R-:W0:Y:S01]  /*1440*/  LDGDEPBAR ;  /* 0x00000000000079af */ /* 0x000e220000000000 */
[----:B------:R-:W-:Y:S01]  /*1450*/  ISETP.GE.AND P5, PT, R14, c[0x0][0x16c], PT ;  /* 0x00005b000e007a0c */ /* 0x000fe20003fa6270 */
[----:B------:R-:W-:Y:S01]  /*1460*/  ULDC UR21, c[0x0][0x198] ;  /* 0x0000660000157ab9 */ /* 0x000fe20000000800 */
[----:B------:R-:W-:Y:S01]  /*1470*/  ISETP.LT.OR P3, PT, R15, 0x41, P3 ;  /* 0x000000410f00780c */ /* 0x000fe20001f61670 */
[----:B------:R2:W-:Y:S01]  /*1480*/  LDGSTS.E.BYPASS.LTC128B.128 [R234+0x80], [R2.64], !P4 ;  /* 0x0008000002ea7fae */ /* 0x0005e2000e101d4e */
[----:B------:R-:W-:Y:S01]  /*1490*/  IMAD.U32 R7, RZ, RZ, UR6 ;  /* 0x00000006ff077e24 */ /* 0x000fe2000f8e00ff */
[----:B------:R-:W-:-:S02]  /*14a0*/  ULDC.64 UR6, c[0x0][0x270] ;  /* 0x00009c0000067ab9 */ /* 0x000fc40000000a00 */
[----:B------:R2:W-:Y:S01]  /*14b0*/  LDGSTS.E.BYPASS.LTC128B.128 [R234+0x3080], [R2.64+0x80], !P1 ;  /* 0x0308008002ea7fae */ /* 0x0005e2000c901d4e */
[----:B------:R-:W-:Y:S01]  /*14c0*/  IADD3 R8, P1, P0, R8, 0x80, R2 ;  /* 0x0000008008087810 */ /* 0x000fe2000783e002 */
[----:B------:R-:W-:Y:S02]  /*14d0*/  UIMAD UR6, UR13, UR6, URZ ;  /* 0x000000060d0672a4 */ /* 0x000fe4000f8e023f */
[----:B------:R-:W-:Y:S01]  /*14e0*/  UIADD3 UR21, UR10, UR21, URZ ;  /* 0x000000150a157290 */ /* 0x000fe2000fffe03f */
[----:B------:R-:W-:Y:S01]  /*14f0*/  IADD3.X R9, RZ, UR17, R3, P1, P0 ;  /* 0x00000011ff097c10 */ /* 0x000fe20008fe0403 */
[----:B------:R-:W-:Y:S01]  /*1500*/  ULDC UR20, c[0x0][0x2a0] ;  /* 0x0000a80000147ab9 */ /* 0x000fe20000000800 */
[C---:B------:R-:W-:Y:S01]  /*1510*/  ISETP.LT.OR P1, PT, R15.reuse, 0x21, P2 ;  /* 0x000000210f00780c */ /* 0x040fe20001721670 */
[----:B------:R-:W-:Y:S01]  /*1520*/  ULOP3.LUT UR20, URZ, UR20, URZ, 0x33, !UPT ;  /* 0x000000143f147292 */ /* 0x000fe2000f8e333f */
[----:B------:R-:W-:Y:S01]  /*1530*/  ISETP.LT.OR P2, PT, R15, 0x41, P2 ;  /* 0x000000410f00780c */ /* 0x000fe20001741670 */
[----:B------:R-:W-:-:S02]  /*1540*/  UISETP.GE.AND UP3, UPT, UR10, 0x22, UPT ;  /* 0x000000220a00788c */ /* 0x000fc4000bf66270 */
[----:B------:R-:W-:Y:S02]  /*1550*/  UISETP.GE.AND UP2, UPT, UR10, 0x41, UPT ;  /* 0x000000410a00788c */ /* 0x000fe4000bf46270 */
[----:B------:R-:W-:Y:S01]  /*1560*/  UISETP.GE.AND UP1, UPT, UR10, 0x42, UPT ;  /* 0x000000420a00788c */ /* 0x000fe2000bf26270 */
[----:B-1----:R-:W-:-:S04]  /*1570*/  IADD3 R4, P4, R2, UR18, RZ ;  /* 0x0000001202047c10 */ /* 0x002fc8000ff9e0ff */
[----:B------:R-:W-:Y:S02]  /*1580*/  IADD3.X R5, R3, UR17, RZ, P4, !PT ;  /* 0x0000001103057c10 */ /* 0x000fe4000a7fe4ff */
[----:B------:R-:W-:-:S03]  /*1590*/  ISETP.GE.AND P4, PT, R25, c[0x0][0x16c], PT ;  /* 0x00005b0019007a0c */ /* 0x000fc60003f86270 */
[----:B------:R1:W-:Y:S01]  /*15a0*/  LDGSTS.E.BYPASS.LTC128B.128 [R234+0x1080], [R4.64], !P6 ;  /* 0x0108000004ea7fae */ /* 0x0003e2000f101d4e */
[----:B------:R-:W-:Y:S02]  /*15b0*/  SEL R10, RZ, 0x2, P4 ;  /* 0x00000002ff0a7807 */ /* 0x000fe40002000000 */
[C---:B--2---:R-:W-:Y:S01]  /*15c0*/  LEA R2, P0, R6.reuse, R246, 0x6 ;  /* 0x000000f606027211 */ /* 0x044fe200078030ff */
[----:B------:R2:W-:Y:S01]  /*15d0*/  LDGSTS.E.BYPASS.LTC128B.128 [R234+0x4080], [R8.64], !P1 ;  /* 0x0408000008ea7fae */ /* 0x0005e2000c901d4e */
[----:B------:R-:W-:Y:S02]  /*15e0*/  SEL R3, RZ, 0x1, P5 ;  /* 0x00000001ff037807 */ /* 0x000fe40002800000 */
[----:B------:R-:W-:Y:S02]  /*15f0*/  LEA.HI.X R7, R6, R250, R7, 0x6, P0 ;  /* 0x000000fa06077211 */ /* 0x000fe400000f3407 */
[----:B------:R-:W-:Y:S01]  /*1600*/  LEA R12, P0, R2, c[0x0][0x160], 0x1 ;  /* 0x00005800020c7a11 */ /* 0x000fe200078008ff */
[----:B------:R-:W-:-:S02]  /*1610*/  IMAD.IADD R6, R10, 0x1, R3 ;  /* 0x000000010a067824 */ /* 0x000fc400078e0203 */
[----:B------:R-:W-:Y:S01]  /*1620*/  IMAD.U32 R10, RZ, RZ, UR8 ;  /* 0x00000008ff0a7e24 */ /* 0x000fe2000f8e00ff */
[----:B------:R-:W-:Y:S01]  /*1630*/  LEA.HI.X R13, R2, c[0x0][0x164], R7, 0x1, P0 ;  /* 0x00005900020d7a11 */ /* 0x000fe200000f0c07 */
[----:B------:R-:W-:Y:S01]  /*1640*/  IMAD.U32 R7, RZ, RZ, UR4 ;  /* 0x00000004ff077e24 */ /* 0x000fe2000f8e00ff */
[----:B------:R-:W-:Y:S01]  /*1650*/  IADD3 R2, P1, R4, UR18, RZ ;  /* 0x0000001204027c10 */ /* 0x000fe2000ff3e0ff */
[----:B------:R-:W-:Y:S01]  /*1660*/  UIMAD UR18, UR16, UR7, UR6 ;  /* 0x00000007101272a4 */ /* 0x000fe2000f8e0206 */
[C---:B------:R-:W-:Y:S02]  /*1670*/  LOP3.LUT P6, RZ, R6.reuse, 0x2, RZ, 0xc0, !PT ;  /* 0x0000000206ff7812 */ /* 0x040fe400078cc0ff */
[----:B------:R-:W-:Y:S01]  /*1680*/  IADD3.X R3, R5, UR17, RZ, P1, !PT ;  /* 0x0000001105037c10 */ /* 0x000fe20008ffe4ff */
[----:B------:R-:W-:Y:S01]  /*1690*/  USHF.L.U32 UR17, UR11, 0x6, URZ ;  /* 0x000000060b117899 */ /* 0x000fe2000800063f */
[----:B------:R-:W-:Y:S01]  /*16a0*/  LOP3.LUT P1, RZ, R6, 0x1, RZ, 0xc0, !PT ;  /* 0x0000000106ff7812 */ /* 0x000fe2000782c0ff */
[----:B------:R-:W-:-:S02]  /*16b0*/  ULDC.64 UR6, c[0x0][0x238] ;  /* 0x00008e0000067ab9 */ /* 0x000fc40000000a00 */
[----:B------:R3:W-:Y:S01]  /*16c0*/  LDGSTS.E.BYPASS.LTC128B.128 [R234+0x2080], [R2.64], !P3 ;  /* 0x0208000002ea7fae */ /* 0x0007e2000d901d4e */
[----:B------:R-:W-:Y:S01]  /*16d0*/  UIMAD UR6, UR13, UR6, URZ ;  /* 0x000000060d0672a4 */ /* 0x000fe2000f8e023f */
[----:B------:R-:W-:Y:S01]  /*16e0*/  IMAD.U32 R15, RZ, RZ, UR17 ;  /* 0x00000011ff0f7e24 */ /* 0x000fe2000f8e00ff */
[----:B------:R-:W-:Y:S01]  /*16f0*/  ISETP.GT.AND P3, PT, R242, 0xf, PT ;  /* 0x0000000ff200780c */ /* 0x000fe20003f64270 */
[----:B------:R3:W-:Y:S01]  /*1700*/  LDGSTS.E.BYPASS.LTC128B.128 [R234+0x5080], [R2.64+0x80], !P2 ;  /* 0x0508008002ea7fae */ /* 0x0007e2000d101d4e */
[----:B-1----:R-:W-:Y:S01]  /*1710*/  IMAD.U32 R4, RZ, RZ, UR5 ;  /* 0x00000005ff047e24 */ /* 0x002fe2000f8e00ff */
[----:B------:R-:W-:Y:S01]  /*1720*/  LOP3.LUT P2, RZ, R21, 0x2, RZ, 0xc0, !PT ;  /* 0x0000000215ff7812 */ /* 0x000fe2000784c0ff */
[----:B------:R-:W-:Y:S01]  /*1730*/  UIMAD UR7, UR16, UR7, UR6 ;  /* 0x00000007100772a4 */ /* 0x000fe2000f8e0206 */
[----:B------:R-:W0:Y:S01]  /*1740*/  LDGDEPBAR ;  /* 0x00000000000079af */ /* 0x000e220000000000 */
[----:B--2---:R-:W-:Y:S01]  /*1750*/  LEA R8, P0, R7, R12, 0x6 ;  /* 0x0000000c07087211 */ /* 0x004fe200078030ff */
[----:B------:R-:W-:Y:S01]  /*1760*/  USHF.L.U64.HI UR5, UR4, 0x5, UR5 ;  /* 0x0000000504057899 */ /* 0x000fe20008010205 */
[----:B------:R-:W-:-:S02]  /*1770*/  SEL R0, R221, 0xffffffe0, !P2 ;  /* 0xffffffe0dd007807 */ /* 0x000fc40005000000 */
[----:B------:R-:W-:Y:S01]  /*1780*/  LEA.HI.X R9, R7, R13, R4, 0x6, P0 ;  /* 0x0000000d07097211 */ /* 0x000fe200000f3404 */
[----:B------:R-:W-:Y:S01]  /*1790*/  IMAD.U32 R4, RZ, RZ, UR16 ;  /* 0x00000010ff047e24 */ /* 0x000fe2000f8e00ff */
[----:B------:R-:W-:Y:S01]  /*17a0*/  LOP3.LUT P0, RZ, R21, 0x4, RZ, 0xc0, !PT ;  /* 0x0000000415ff7812 */ /* 0x000fe2000780c0ff */
[----:B------:R-:W-:Y:S01]  /*17b0*/  IMAD.IADD R215, R213, 0x1, R0 ;  /* 0x00000001d5d77824 */ /* 0x000fe200078e0200 */
[----:B------:R-:W-:Y:S01]  /*17c0*/  IADD3 R23, R23, UR7, RZ ;  /* 0x0000000717177c10 */ /* 0x000fe2000fffe0ff */
[----:B------:R-:W-:Y:S01]  /*17d0*/  ULDC.64 UR6, c[0x0][0x288] ;  /* 0x0000a20000067ab9 */ /* 0x000fe20000000a00 */
[----:B------:R-:W-:Y:S01]  /*17e0*/  SEL R218, R218, 0xffffffc0, !P0 ;  /* 0xffffffc0dada7807 */ /* 0x000fe20004000000 */
[----:B------:R-:W-:Y:S01]  /*17f0*/  UIMAD UR13, UR13, UR6, URZ ;  /* 0x000000060d0d72a4 */ /* 0x000fe2000f8e023f */
[----:B------:R-:W-:Y:S01]  /*1800*/  IMAD.WIDE.U32 R4, R4, c[0x0][0x288], R238 ;  /* 0x0000a20004047a25 */ /* 0x000fe200078e00ee */
[----:B------:R-:W-:Y:S02]  /*1810*/  USHF.R.S32.HI UR6, URZ, 0x1f, UR17 ;  /* 0x0000001f3f067899 */ /* 0x000fe40008011411 */
[----:B------:R-:W-:Y:S01]  /*1820*/  UIMAD UR7, UR16, UR7, UR13 ;  /* 0x00000007100772a4 */ /* 0x000fe2000f8e020d */
[----:B------:R-:W-:-:S02]  /*1830*/  IMAD.IADD R214, R213, 0x1, R218 ;  /* 0x00000001d5d67824 */ /* 0x000fc400078e02da */
[----:B------:R-:W-:Y:S01]  /*1840*/  IMAD.SHL.U32 R21, R21, 0x20, RZ ;  /* 0x0000002015157824 */ /* 0x000fe200078e00ff */
[----:B------:R-:W-:Y:S01]  /*1850*/  ULDC UR13, c[0x0][0x2a0] ;  /* 0x0000a800000d7ab9 */ /* 0x000fe20000000800 */
[----:B------:R-:W-:Y:S01]  /*1860*/  IMAD.IADD R0, R0, 0x1, R214 ;  /* 0x0000000100007824 */ /* 0x000fe200078e02d6 */
[----:B------:R-:W-:Y:S01]  /*1870*/  ULOP3.LUT UR13, URZ, UR13, URZ, 0x33, !UPT ;  /* 0x0000000d3f0d7292 */ /* 0x000fe2000f8e333f */
[----:B---3--:R-:W-:Y:S01]  /*1880*/  IMAD.U32 R2, RZ, RZ, UR16 ;  /* 0x00000010ff027e24 */ /* 0x008fe2000f8e00ff */
[----:B------:R-:W-:-:S04]  /*1890*/  DEPBAR.LE SB0, 0x1 ;  /* 0x000080400000791a */ /* 0x000fc80000000000 */
[----:B------:R-:W-:Y:S01]  /*18a0*/  BAR.SYNC.DEFER_BLOCKING 0x0 ;  /* 0x0000000000007b1d */ /* 0x000fe20000010000 */
[----:B------:R-:W-:Y:S01]  /*18b0*/  IMAD.WIDE.U32 R6, R2, c[0x0][0x270], R238 ;  /* 0x00009c0002067a25 */ /* 0x000fe200078e00ee */
[----:B------:R-:W-:-:S03]  /*18c0*/  IADD3 R2, -R240, c[0x0][0x168], -R15 ;  /* 0x00005a00f0027a10 */ /* 0x000fc60007ffe90f */
[----:B------:R-:W-:Y:S01]  /*18d0*/  IMAD.U32 R3, RZ, RZ, UR9 ;  /* 0x00000009ff037e24 */ /* 0x000fe2000f8e00ff */
[----:B------:R-:W-:Y:S01]  /*18e0*/  ISETP.LT.OR P0, PT, R2, 0x1, !P1 ;  /* 0x000000010200780c */ /* 0x000fe20004f01670 */
[----:B------:R-:W-:Y:S01]  /*18f0*/  IMAD.IADD R218, R218, 0x1, R215 ;  /* 0x00000001dada7824 */ /* 0x000fe200078e02d7 */
[C---:B------:R-:W-:Y:S01]  /*1900*/  ISETP.LT.OR P2, PT, R2.reuse, 0x1, !P6 ;  /* 0x000000010200780c */ /* 0x040fe20007741670 */
[----:B------:R-:W-:Y:S01]  /*1910*/  ULDC UR16, c[0x0][0x2a0] ;  /* 0x0000a80000107ab9 */ /* 0x000fe20000000800 */
[C---:B------:R-:W-:Y:S01]  /*1920*/  ISETP.LT.OR P1, PT, R2.reuse, 0x21, !P1 ;  /* 0x000000210200780c */ /* 0x040fe20004f21670 */
[----:B------:R-:W-:Y:S01]  /*1930*/  ULOP3.LUT UR16, URZ, UR16, URZ, 0x33, !UPT ;  /* 0x000000103f107292 */ /* 0x000fe2000f8e333f */
[----:B------:R-:W-:Y:S02]  /*1940*/  ISETP.LT.OR P6, PT, R2, 0x21, !P6 ;  /* 0x000000210200780c */ /* 0x000fe400077c1670 */
[----:B------:R-:W-:Y:S01]  /*1950*/  IADD3 R7, R7, UR18, RZ ;  /* 0x0000001207077c10 */ /* 0x000fe2000fffe0ff */
[----:B------:R-:W-:Y:S01]  /*1960*/  UMOV UR18, 0x1 ;  /* 0x0000000100127882 */ /* 0x000fe20000000000 */
[----:B------:R-:W-:Y:S01]  /*1970*/  LEA.HI R2, R26, R242, RZ, 0x5 ;  /* 0x000000f21a027211 */ /* 0x000fe200078f28ff */
[----:B------:R-:W1:Y:S04]  /*1980*/  LDSM.16.M88.2 R170, [R0+0x6080] ;  /* 0x0060800000aa783b */ /* 0x000e680000000100 */
[----:B------:R-:W2:Y:S04]  /*1990*/  LDSM.16.M88.2 R172, [R0+0x7080] ;  /* 0x0070800000ac783b */ /* 0x000ea80000000100 */
[----:B------:R-:W3:Y:S04]  /*19a0*/  LDSM.16.M88.2 R174, [R0+0x8080] ;  /* 0x0080800000ae783b */ /* 0x000ee80000000100 */
[----:B------:R-:W4:Y:S04]  /*19b0*/  LDSM.16.M88.2 R194, [R0+0x9080] ;  /* 0x0090800000c2783b */ /* 0x000f280000000100 */
[----:B------:R-:W1:Y:S04]  /*19c0*/  LDSM.16.M88.2 R196, [R0+0xa080] ;  /* 0x00a0800000c4783b */ /* 0x000e680000000100 */
[----:B------:R5:W1:Y:S04]  /*19d0*/  LDSM.16.M88.2 R198, [R0+0xb080] ;  /* 0x00b0800000c6783b */ /* 0x000a680000000100 */
[----:B------:R-:W1:Y:S04]  /*19e0*/  LDSM.16.M88.2 R152, [R213+0x6080] ;  /* 0x00608000d598783b */ /* 0x000e680000000100 */
[----:B------:R-:W1:Y:S04]  /*19f0*/  LDSM.16.M88.2 R154, [R213+0x7080] ;  /* 0x00708000d59a783b */ /* 0x000e680000000100 */
[----:B------:R-:W1:Y:S04]  /*1a00*/  LDSM.16.M88.2 R156, [R213+0x8080] ;  /* 0x00808000d59c783b */ /* 0x000e680000000100 */
[----:B------:R-:W1:Y:S04]  /*1a10*/  LDSM.16.M88.2 R158, [R215+0x6080] ;  /* 0x00608000d79e783b */ /* 0x000e680000000100 */
[----:B------:R-:W1:Y:S01]  /*1a20*/  LDSM.16.M88.2 R160, [R215+0x7080] ;  /* 0x00708000d7a0783b */ /* 0x000e620000000100 */
[----:B-----5:R-:W-:-:S03]  /*1a30*/  IMAD R0, R27, c[0x0][0x278], RZ ;  /* 0x00009e001b007a24 */ /* 0x020fc600078e02ff */
[----:B------:R-:W1:Y:S01]  /*1a40*/  LDSM.16.M88.2 R162, [R215+0x8080] ;  /* 0x00808000d7a2783b */ /* 0x000e620000000100 */
[----:B------:R-:W-:-:S03]  /*1a50*/  IMAD R0, R31, c[0x0][0x27c], R0 ;  /* 0x00009f001f007a24 */ /* 0x000fc600078e0200 */
[----:B------:R-:W1:Y:S04]  /*1a60*/  LDSM.16.M88.2 R176, [R213+0x9080] ;  /* 0x00908000d5b0783b */ /* 0x000e680000000100 */
        /* <DEDUP_REMOVED lines=11> */
[----:B------:R-:W-:Y:S06]  /*1b20*/  BAR.SYNC.DEFER_BLOCKING 0x0 ;  /* 0x0000000000007b1d */ /* 0x000fec0000010000 */
[----:B------:R-:W-:Y:S01]  /*1b30*/  @!PT LDS RZ, [RZ] ;  /* 0x00000000fffff984 */ /* 0x000fe20000000800 */
[----:B------:R-:W-:Y:S01]  /*1b40*/  @!PT LDS RZ, [RZ] ;  /* 0x00000000fffff984 */ /* 0x000fe20000000800 */
[----:B------:R-:W-:Y:S01]  /*1b50*/  @!PT LDS RZ, [RZ] ;  /* 0x00000000fffff984 */ /* 0x000fe20000000800 */
[----:B------:R5:W-:Y:S01]  /*1b60*/  LDGSTS.E.BYPASS.LTC128B.128 [R234+0x6080], [R12.64], !P0 ;  /* 0x060800000cea7fae */ /* 0x000be2000c101d4e */
[----:B------:R-:W-:-:S03]  /*1b70*/  LEA R18, P0, R18, R16, 0x1 ;  /* 0x0000001012127211 */ /* 0x000fc600078008ff */
[----:B------:R5:W-:Y:S01]  /*1b80*/  LDGSTS.E.BYPASS.LTC128B.128 [R234+0x8080], [R12.64+0x80], !P2 ;  /* 0x080800800cea7fae */ /* 0x000be2000d101d4e */
[----:B------:R-:W-:Y:S01]  /*1b90*/  LEA.HI.X R19, R10, R17, R3, 0x1, P0 ;  /* 0x000000110a137211 */ /* 0x000fe200000f0c03 */
[----:B------:R-:W-:Y:S01]  /*1ba0*/  IMAD R3, R27, c[0x0][0x290], RZ ;  /* 0x0000a4001b037a24 */ /* 0x000fe200078e02ff */
[----:B------:R-:W-:Y:S01]  /*1bb0*/  @!P3 IADD3 R6, P2, P0, R6, UR17, R28 ;  /* 0x000000110606bc10 */ /* 0x000fe2000f85e01c */
[----:B------:R-:W-:Y:S01]  /*1bc0*/  IMAD.IADD R10, R29, 0x1, R0 ;  /* 0x000000011d0a7824 */ /* 0x000fe200078e0200 */
[----:B------:R1:W-:Y:S01]  /*1bd0*/  LDGSTS.E.BYPASS.LTC128B.128 [R234+0x7080], [R8.64], !P1 ;  /* 0x0708000008ea7fae */ /* 0x0003e2000c901d4e */
[----:B------:R-:W-:-:S03]  /*1be0*/  IMAD R3, R31, c[0x0][0x294], R3 ;  /* 0x0000a5001f037a24 */ /* 0x000fc600078e0203 */
[----:B------:R-:W-:Y:S01]  /*1bf0*/  @!P3 IADD3.X R0, R7, UR6, R10, P2, P0 ;  /* 0x000000060700bc10 */ /* 0x000fe200097e040a */
[----:B------:R1:W-:Y:S01]  /*1c00*/  LDGSTS.E.BYPASS.LTC128B.128 [R234+0x9080], [R8.64+0x80], !P6 ;  /* 0x0908008008ea7fae */ /* 0x0003e2000f101d4e */
[----:B------:R-:W-:Y:S02]  /*1c10*/  @!P3 LEA R10, P0, R6, c[0x0][0x258], 0x2 ;  /* 0x00009600060aba11 */ /* 0x000fe400078010ff */
[----:B------:R-:W-:Y:S02]  /*1c20*/  ISETP.GE.AND P6, PT, R14, c[0x0][0x1fc], PT ;  /* 0x00007f000e007a0c */ /* 0x000fe40003fc6270 */
[----:B------:R-:W-:Y:S02]  /*1c30*/  @!P3 LEA.HI.X R11, R6, c[0x0][0x25c], R0, 0x2, P0 ;  /* 0x00009700060bba11 */ /* 0x000fe400000f1400 */
[----:B------:R-:W-:Y:S02]  /*1c40*/  ISETP.GE.AND P0, PT, R14, c[0x0][0x1fc], PT ;  /* 0x00007f000e007a0c */ /* 0x000fe40003f06270 */
[----:B------:R-:W-:Y:S01]  /*1c50*/  LEA.HI R6, R26, R242, RZ, 0x4 ;  /* 0x000000f21a067211 */ /* 0x000fe200078f20ff */
[----:B-----5:R-:W-:-:S04]  /*1c60*/  IMAD.WIDE.U32 R12, R31, c[0x0][0x290], RZ ;  /* 0x0000a4001f0c7a25 */ /* 0x020fc800078e00ff */
[----:B------:R-:W-:Y:S01]  /*1c70*/  IMAD.IADD R28, R13, 0x1, R3 ;  /* 0x000000010d1c7824 */ /* 0x000fe200078e0203 */
[----:B------:R-:W-:Y:S01]  /*1c80*/  IADD3 R13, R5, UR7, RZ ;  /* 0x00000007050d7c10 */ /* 0x000fe2000fffe0ff */
[----:B------:R-:W-:Y:S01]  /*1c90*/  UMOV UR7, 0x1 ;  /* 0x0000000100077882 */ /* 0x000fe20000000000 */
[----:B------:R-:W-:Y:S01]  /*1ca0*/  SHF.R.S32.HI R5, RZ, 0x5, R2 ;  /* 0x00000005ff057819 */ /* 0x000fe20000011402 */
[----:B------:R-:W-:Y:S01]  /*1cb0*/  UISETP.LE.AND UP0, UPT, UR7, UR19, UPT ;  /* 0x000000130700728c */ /* 0x000fe2000bf03270 */
[----:B------:R-:W-:Y:S01]  /*1cc0*/  IADD3 R7, P2, P1, R4, UR17, R12 ;  /* 0x0000001104077c10 */ /* 0x000fe2000f95e00c */
[----:B------:R-:W-:Y:S01]  /*1cd0*/  STL [R1+0x8], R28 ;  /* 0x0000081c01007387 */ /* 0x000fe20000100800 */
[----:B------:R-:W-:Y:S01]  /*1ce0*/  LEA.HI R0, R2, R5, RZ, 0x1 ;  /* 0x0000000502007211 */ /* 0x000fe200078f08ff */
[----:B------:R-:W-:Y:S01]  /*1cf0*/  USHF.L.U32 UR17, UR4, 0x5, URZ ;  /* 0x0000000504117899 */ /* 0x000fe2000800063f */
[----:B-1----:R-:W-:Y:S01]  /*1d00*/  LEA.HI R8, R26, R242, RZ, 0x2 ;  /* 0x000000f21a087211 */ /* 0x002fe200078f10ff */
[----:B------:R-:W-:Y:S01]  /*1d10*/  UP2UR UR19, UPR, URZ, 0x1 ;  /* 0x000000013f137883 */ /* 0x000fe20008000000 */
[----:B------:R-:W-:Y:S01]  /*1d20*/  LOP3.LUT R0, R0, 0xfffffffe, RZ, 0xc0, !PT ;  /* 0xfffffffe00007812 */ /* 0x000fe200078ec0ff */
[----:B------:R-:W-:Y:S01]  /*1d30*/  UMOV UR4, URZ ;  /* 0x0000003f00047c82 */ /* 0x000fe20008000000 */
[----:B------:R-:W-:-:S02]  /*1d40*/  SHF.R.S32.HI R3, RZ, 0x2, R8 ;  /* 0x00000002ff037819 */ /* 0x000fc40000011408 */
[----:B------:R-:W-:Y:S01]  /*1d50*/  SHF.R.S32.HI R9, RZ, 0x1f, R8 ;  /* 0x0000001fff097819 */ /* 0x000fe20000011408 */
[----:B------:R-:W-:Y:S01]  /*1d60*/  IMAD.IADD R5, R5, 0x1, -R0 ;  /* 0x0000000105057824 */ /* 0x000fe200078e0a00 */
[----:B------:R-:W-:Y:S02]  /*1d70*/  IADD3 R0, -R15, c[0x0][0x168], -R240 ;  /* 0x00005a000f007a10 */ /* 0x000fe40007ffe9f0 */
[----:B------:R-:W-:Y:S01]  /*1d80*/  LEA.HI R9, R9, R3, RZ, 0x3 ;  /* 0x0000000309097211 */ /* 0x000fe200078f18ff */
[----:B------:R-:W-:Y:S01]  /*1d90*/  IMAD.SHL.U32 R217, R5, 0x200, RZ ;  /* 0x0000020005d97824 */ /* 0x000fe200078e00ff */
[----:B------:R-:W-:Y:S01]  /*1da0*/  IADD3.X R14, R13, UR6, R28, P2, P1 ;  /* 0x000000060d0e7c10 */ /* 0x000fe200097e241c */
[----:B------:R-:W-:Y:S01]  /*1db0*/  @!P3 IMAD.SHL.U32 R13, R242, 0x10, RZ ;  /* 0x00000010f20db824 */ /* 0x000fe200078e00ff */
[----:B------:R-:W-:Y:S01]  /*1dc0*/  ISETP.GE.AND P2, PT, R25, c[0x0][0x1fc], PT ;  /* 0x00007f0019007a0c */ /* 0x000fe20003f46270 */
[----:B------:R-:W-:Y:S01]  /*1dd0*/  ULDC UR6, c[0x0][0x168] ;  /* 0x00005a0000067ab9 */ /* 0x000fe20000000800 */
[----:B------:R-:W-:Y:S01]  /*1de0*/  LOP3.LUT R9, R9, 0xfffffff8, RZ, 0xc0, !PT ;  /* 0xfffffff809097812 */ /* 0x000fe200078ec0ff */
[----:B------:R-:W-:Y:S01]  /*1df0*/  UIADD3 UR6, UR21, -UR6, UR7 ;  /* 0x8000000615067290 */ /* 0x000fe2000fffe007 */
[C---:B------:R-:W-:Y:S01]  /*1e00*/  ISETP.LT.OR P1, PT, R0.reuse, 0x1, P6 ;  /* 0x000000010000780c */ /* 0x040fe20003721670 */
[----:B------:R1:W-:Y:S01]  /*1e10*/  @!P3 LDGSTS.E.BYPASS.LTC128B.128 [R13+0x12080], [R10.64] ;  /* 0x120800000a0dbfae */ /* 0x0003e2000b901d4e */
[----:B------:R-:W-:Y:S01]  /*1e20*/  SEL R15, RZ, 0x1, P0 ;  /* 0x00000001ff0f7807 */ /* 0x000fe20000000000 */
[----:B------:R-:W-:Y:S01]  /*1e30*/  IMAD.IADD R3, R3, 0x1, -R9 ;  /* 0x0000000103037824 */ /* 0x000fe200078e0a09 */
[----:B------:R-:W-:Y:S01]  /*1e40*/  SHF.R.S32.HI R4, RZ, 0x4, R6 ;  /* 0x00000004ff047819 */ /* 0x000fe20000011406 */
[----:B------:R-:W0:Y:S01]  /*1e50*/  LDGDEPBAR ;  /* 0x00000000000079af */ /* 0x000e220000000000 */
[----:B------:R-:W-:-:S02]  /*1e60*/  ISETP.LT.OR P0, PT, R0, 0x1, P2 ;  /* 0x000000010000780c */ /* 0x000fc40001701670 */
[----:B------:R-:W-:Y:S02]  /*1e70*/  LEA.HI R12, R6, R4, RZ, 0x1 ;  /* 0x00000004060c7211 */ /* 0x000fe400078f08ff */
[----:B------:R-:W-:Y:S02]  /*1e80*/  SHF.R.S32.HI R9, RZ, 0x1f, R20 ;  /* 0x0000001fff097819 */ /* 0x000fe40000011414 */
[----:B------:R-:W-:Y:S01]  /*1e90*/  LOP3.LUT R12, R12, 0xfffffffe, RZ, 0xc0, !PT ;  /* 0xfffffffe0c0c7812 */ /* 0x000fe200078ec0ff */
[----:B------:R2:W-:Y:S01]  /*1ea0*/  LDGSTS.E.BYPASS.LTC128B.128 [R234+0xe080], [R16.64], !P1 ;  /* 0x0e08000010ea7fae */ /* 0x0005e2000c901d4e */
[----:B------:R-:W-:Y:S02]  /*1eb0*/  LEA.HI R9, R9, R20, RZ, 0x2 ;  /* 0x0000001409097211 */ /* 0x000fe400078f10ff */
[----:B------:R-:W-:Y:S01]  /*1ec0*/  LOP3.LUT R2, R2, 0xffffffe0, RZ, 0xc0, !PT ;  /* 0xffffffe002027812 */ /* 0x000fe200078ec0ff */
[----:B------:R-:W-:Y:S01]  /*1ed0*/  IMAD.IADD R4, R4, 0x1, -R12 ;  /* 0x0000000104047824 */ /* 0x000fe200078e0a0c */
[----:B------:R-:W-:Y:S01]  /*1ee0*/  LOP3.LUT R9, R9, 0x1ffffffc, RZ, 0xc0, !PT ;  /* 0x1ffffffc09097812 */ /* 0x000fe200078ec0ff */
[----:B------:R2:W-:Y:S01]  /*1ef0*/  LDGSTS.E.BYPASS.LTC128B.128 [R234+0x10080], [R16.64+0x80], !P0 ;  /* 0x1008008010ea7fae */ /* 0x0005e2000c101d4e */
[----:B------:R-:W-:Y:S01]  /*1f00*/  LEA R12, P0, R7, c[0x0][0x280], 0x2 ;  /* 0x0000a000070c7a11 */ /* 0x000fe200078010ff */
[----:B------:R-:W-:Y:S01]  /*1f10*/  IMAD.IADD R2, R242, 0x1, -R2 ;  /* 0x00000001f2027824 */ /* 0x000fe200078e0a02 */
[----:B------:R-:W-:Y:S01]  /*1f20*/  ISETP.GE.AND P1, PT, R25, c[0x0][0x1fc], PT ;  /* 0x00007f0019007a0c */ /* 0x000fe20003f26270 */
[----:B------:R-:W-:Y:S01]  /*1f30*/  IMAD.SHL.U32 R216, R4, 0x8, RZ ;  /* 0x0000000804d87824 */ /* 0x000fe200078e00ff */
[----:B------:R-:W-:-:S02]  /*1f40*/  ISETP.LT.OR P6, PT, R0, 0x21, P6 ;  /* 0x000000210000780c */ /* 0x000fc400037c1670 */
[----:B------:R-:W-:Y:S01]  /*1f50*/  SHF.R.S32.HI R233, RZ, 0x1f, R2 ;  /* 0x0000001fffe97819 */ /* 0x000fe20000011402 */
[C---:B-1----:R-:W-:Y:S01]  /*1f60*/  IMAD.SHL.U32 R10, R20.reuse, 0x8, RZ ;  /* 0x00000008140a7824 */ /* 0x042fe200078e00ff */
[----:B------:R-:W-:Y:S01]  /*1f70*/  LEA.HI.X R13, R7, c[0x0][0x284], R14, 0x2, P0 ;  /* 0x0000a100070d7a11 */ /* 0x000fe200000f140e */
[----:B------:R-:W-:Y:S01]  /*1f80*/  IMAD.IADD R20, R20, 0x1, -R9 ;  /* 0x0000000114147824 */ /* 0x000fe200078e0a09 */
[----:B------:R-:W-:Y:S01]  /*1f90*/  ISETP.LT.OR P2, PT, R0, 0x21, P2 ;  /* 0x000000210000780c */ /* 0x000fe20001741670 */
[----:B------:R-:W-:Y:S01]  /*1fa0*/  IMAD.SHL.U32 R9, R4, 0x20, RZ ;  /* 0x0000002004097824 */ /* 0x000fe200078e00ff */
[----:B------:R-:W-:Y:S01]  /*1fb0*/  LOP3.LUT R7, R10, 0x18, RZ, 0xc0, !PT ;  /* 0x000000180a077812 */ /* 0x000fe200078ec0ff */
[----:B------:R-:W-:Y:S01]  /*1fc0*/  IMAD.SHL.U32 R10, R3, 0x20, RZ ;  /* 0x00000020030a7824 */ /* 0x000fe200078e00ff */
[----:B------:R-:W-:Y:S01]  /*1fd0*/  LEA.HI R233, R233, R2, RZ, 0x2 ;  /* 0x00000002e9e97211 */ /* 0x000fe200078f10ff */
[----:B------:R-:W-:Y:S01]  /*1fe0*/  IMAD.SHL.U32 R0, R5, 0x10, RZ ;  /* 0x0000001005007824 */ /* 0x000fe200078e00ff */
[----:B------:R-:W-:Y:S01]  /*1ff0*/  LOP3.LUT R11, R7, 0x20, R9, 0xf8, !PT ;  /* 0x00000020070b7812 */ /* 0x000fe200078ef809 */
[----:B------:R1:W-:Y:S01]  /*2000*/  LDGSTS.E.BYPASS.LTC128B.128 [R234+0xf080], [R18.64], !P6 ;  /* 0x0f08000012ea7fae */ /* 0x0003e2000f101d4e */
[----:B------:R-:W-:-:S02]  /*2010*/  LOP3.LUT R9, R6, 0xfffffff0, RZ, 0xc0, !PT ;  /* 0xfffffff006097812 */ /* 0x000fc400078ec0ff */
[----:B------:R-:W-:Y:S01]  /*2020*/  LOP3.LUT R10, R7, 0xe0, R10, 0xf8, !PT ;  /* 0x000000e0070a7812 */ /* 0x000fe200078ef80a */
[C---:B------:R-:W-:Y:S01]  /*2030*/  IMAD.SHL.U32 R7, R3.reuse, 0x4, RZ ;  /* 0x0000000403077824 */ /* 0x040fe200078e00ff */
[----:B------:R-:W-:Y:S01]  /*2040*/  SEL R237, RZ, 0xffffffff, P1 ;  /* 0xffffffffffed7807 */ /* 0x000fe20000800000 */
[----:B------:R1:W-:Y:S01]  /*2050*/  LDGSTS.E.BYPASS.LTC128B.128 [R234+0x11080], [R18.64+0x80], !P2 ;  /* 0x1108008012ea7fae */ /* 0x0003e2000d101d4e */
[----:B------:R-:W-:Y:S02]  /*2060*/  LOP3.LUT P1, RZ, R3, 0x1, RZ, 0xc0, !PT ;  /* 0x0000000103ff7812 */ /* 0x000fe4000782c0ff */
[----:B------:R-:W-:Y:S01]  /*2070*/  LOP3.LUT R6, R233, 0x7ffffffc, RZ, 0xc0, !PT ;  /* 0x7ffffffce9067812 */ /* 0x000fe200078ec0ff */
[----:B------:R-:W-:Y:S01]  /*2080*/  IMAD.SHL.U32 R237, R237, 0x2, RZ ;  /* 0x00000002eded7824 */ /* 0x000fe200078e00ff */
[----:B------:R-:W-:Y:S02]  /*2090*/  LEA.HI.SX32 R233, R233, R0, 0x1e ;  /* 0x00000000e9e97211 */ /* 0x000fe400078ff2ff */
[----:B------:R-:W-:Y:S01]  /*20a0*/  LOP3.LUT R3, R0, 0x10, RZ, 0xc0, !PT ;  /* 0x0000001000037812 */ /* 0x000fe200078ec0ff */
[----:B------:R-:W-:Y:S01]  /*20b0*/  IMAD.IADD R0, R242, 0x1, -R9 ;  /* 0x00000001f2007824 */ /* 0x000fe200078e0a09 */
[----:B------:R-:W-:Y:S01]  /*20c0*/  LOP3.LUT R8, R8, 0x3ffffffc, RZ, 0xc0, !PT ;  /* 0x3ffffffc08087812 */ /* 0x000fe200078ec0ff */
[----:B------:R-:W-:Y:S01]  /*20d0*/  IMAD.IADD R2, R2, 0x1, -R6 ;  /* 0x0000000102027824 */ /* 0x000fe200078e0a06 */
[----:B------:R-:W-:Y:S01]  /*20e0*/  LOP3.LUT R10, R10, 0x18, R7, 0x78, !PT ;  /* 0x000000180a0a7812 */ /* 0x000fe200078e7807 */
[----:B------:R-:W-:Y:S01]  /*20f0*/  IMAD.SHL.U32 R7, R0, 0x20, RZ ;  /* 0x0000002000077824 */ /* 0x000fe200078e00ff */
[----:B------:R-:W-:Y:S01]  /*2100*/  SHF.R.S32.HI R6, RZ, 0x1f, R0 ;  /* 0x0000001fff067819 */ /* 0x000fe20000011400 */
[----:B------:R-:W-:Y:S01]  /*2110*/  IMAD R20, R20, 0x4, R2 ;  /* 0x0000000414147824 */ /* 0x000fe200078e0202 */
[----:B------:R-:W-:Y:S01]  /*2120*/  LOP3.LUT P0, RZ, R0, 0x4, RZ, 0xc0, !PT ;  /* 0x0000000400ff7812 */ /* 0x000fe2000780c0ff */
[----:B------:R-:W-:Y:S01]  /*2130*/  IMAD.IADD R8, R242, 0x1, -R8 ;  /* 0x00000001f2087824 */ /* 0x000fe200078e0a08 */
[----:B------:R-:W-:Y:S01]  /*2140*/  LEA.HI R6, R6, R0, RZ, 0x3 ;  /* 0x0000000006067211 */ /* 0x000fe200078f18ff */
[----:B------:R-:W-:Y:S01]  /*2150*/  IMAD.SHL.U32 R9, R0, 0x4, RZ ;  /* 0x0000000400097824 */ /* 0x000fe200078e00ff */
[----:B------:R-:W-:Y:S01]  /*2160*/  LOP3.LUT R21, R3, 0xe0, R21, 0xf8, !PT ;  /* 0x000000e003157812 */ /* 0x000fe200078ef815 */
[----:B------:R-:W-:Y:S01]  /*2170*/  IMAD.SHL.U32 R236, R20, 0x2, RZ ;  /* 0x0000000214ec7824 */ /* 0x000fe200078e00ff */
[C---:B------:R-:W-:Y:S01]  /*2180*/  LOP3.LUT R2, R6.reuse, 0xfffffff8, RZ, 0xc0, !PT ;  /* 0xfffffff806027812 */ /* 0x040fe200078ec0ff */
[----:B------:R-:W-:Y:S01]  /*2190*/  IMAD.SHL.U32 R6, R6, 0x40, RZ ;  /* 0x0000004006067824 */ /* 0x000fe200078e00ff */
[----:B------:R-:W-:-:S02]  /*21a0*/  LOP3.LUT R216, R216, 0x8, RZ, 0xc0, !PT ;  /* 0x00000008d8d87812 */ /* 0x000fc400078ec0ff */
[----:B------:R-:W-:Y:S01]  /*21b0*/  ISETP.GE.AND P6, PT, R242, 0x10, PT ;  /* 0x00000010f200780c */ /* 0x000fe20003fc6270 */
[----:B------:R-:W-:Y:S01]  /*21c0*/  IMAD.IADD R220, R0, 0x1, -R2 ;  /* 0x0000000100dc7824 */ /* 0x000fe200078e0a02 */
[----:B------:R-:W-:Y:S01]  /*21d0*/  SEL R219, R223, 0xfffffff0, !P0 ;  /* 0xfffffff0dfdb7807 */ /* 0x000fe20004000000 */
[----:B------:R-:W-:Y:S01]  /*21e0*/  IMAD.SHL.U32 R0, R4, 0x100, RZ ;  /* 0x0000010004007824 */ /* 0x000fe200078e00ff */
[----:B------:R-:W-:Y:S01]  /*21f0*/  LOP3.LUT R4, R216, 0x1e0, R7, 0xf8, !PT ;  /* 0x000001e0d8047812 */ /* 0x000fe200078ef807 */
[----:B------:R-:W-:Y:S01]  /*2200*/  IMAD.SHL.U32 R3, R220, 0x40, RZ ;  /* 0x00000040dc037824 */ /* 0x000fe200078e00ff */
[----:B------:R-:W-:Y:S01]  /*2210*/  IADD3 R230, -R236, UR6, RZ ;  /* 0x00000006ece67c10 */ /* 0x000fe2000fffe1ff */
[----:B------:R-:W-:Y:S01]  /*2220*/  IMAD R2, R8, 0x2, R217 ;  /* 0x0000000208027824 */ /* 0x000fe200078e02d9 */
[----:B------:R-:W-:Y:S02]  /*2230*/  LOP3.LUT R0, R21, 0x100, R0, 0xf8, !PT ;  /* 0x0000010015007812 */ /* 0x000fe400078ef800 */
[----:B------:R-:W-:Y:S01]  /*2240*/  LOP3.LUT R3, R3, 0x1c0, RZ, 0xc0, !PT ;  /* 0x000001c003037812 */ /* 0x000fe200078ec0ff */
[----:B------:R-:W-:Y:S01]  /*2250*/  IMAD.IADD R228, R2, 0x1, R10 ;  /* 0x0000000102e47824 */ /* 0x000fe200078e020a */
[----:B------:R-:W-:-:S02]  /*2260*/  LOP3.LUT R2, R4, 0x38, R9, 0x78, !PT ;  /* 0x0000003804027812 */ /* 0x000fc400078e7809 */
[----:B------:R-:W-:Y:S01]  /*2270*/  LOP3.LUT R4, R0, 0x8, R24, 0xf8, !PT ;  /* 0x0000000800047812 */ /* 0x000fe200078ef818 */
[----:B------:R-:W-:Y:S01]  /*2280*/  IMAD.SHL.U32 R228, R228, 0x2, RZ ;  /* 0x00000002e4e47824 */ /* 0x000fe200078e00ff */
[----:B------:R-:W-:Y:S02]  /*2290*/  LOP3.LUT R212, R0, 0x1c0, RZ, 0xc0, !PT ;  /* 0x000001c000d47812 */ /* 0x000fe400078ec0ff */
[--C-:B------:R-:W-:Y:S02]  /*22a0*/  SHF.R.U32.HI R0, RZ, 0x3, R3.reuse ;  /* 0x00000003ff007819 */ /* 0x100fe40000011603 */
[----:B------:R-:W-:Y:S02]  /*22b0*/  LOP3.LUT R217, R2, R217, RZ, 0xfc, !PT ;  /* 0x000000d902d97212 */ /* 0x000fe400078efcff */
[C---:B------:R-:W-:Y:S02]  /*22c0*/  LOP3.LUT R216, R0.reuse, R3, R216, 0x1e, !PT ;  /* 0x0000000300d87212 */ /* 0x040fe400078e1ed8 */
[----:B------:R-:W-:-:S02]  /*22d0*/  LOP3.LUT R3, R0, R11, R3, 0x1e, !PT ;  /* 0x0000000b00037212 */ /* 0x000fc400078e1e03 */
[----:B------:R-:W-:Y:S02]  /*22e0*/  LOP3.LUT R0, R6, 0xfffffe00, RZ, 0xc0, !PT ;  /* 0xfffffe0006007812 */ /* 0x000fe400078ec0ff */
[----:B------:R-:W-:Y:S02]  /*22f0*/  IADD3 R229, R228, 0x126c0, RZ ;  /* 0x000126c0e4e57810 */ /* 0x000fe40007ffe0ff */
[----:B------:R-:W-:Y:S01]  /*2300*/  LOP3.LUT R222, R3, R0, RZ, 0xfc, !PT ;  /* 0x0000000003de7212 */ /* 0x000fe200078efcff */
[----:B------:R-:W-:Y:S01]  /*2310*/  IMAD R2, R5, 0x400, R0 ;  /* 0x0000040005027824 */ /* 0x000fe200078e0200 */
[----:B------:R-:W-:Y:S01]  /*2320*/  SHF.R.U32.HI R212, RZ, 0x3, R212 ;  /* 0x00000003ffd47819 */ /* 0x000fe200000116d4 */
[----:B------:R-:W-:Y:S01]  /*2330*/  @!P6 IMAD.SHL.U32 R0, R242, 0x10, RZ ;  /* 0x00000010f200e824 */ /* 0x000fe200078e00ff */
[----:B------:R-:W-:Y:S01]  /*2340*/  LEA R217, R217, 0x15480, 0x1 ;  /* 0x00015480d9d97811 */ /* 0x000fe200078e08ff */
[----:B------:R-:W-:Y:S01]  /*2350*/  IMAD.IADD R216, R2, 0x1, R216 ;  /* 0x0000000102d87824 */ /* 0x000fe200078e02d8 */
[----:B------:R-:W-:-:S02]  /*2360*/  IADD3 R2, R228, 0x12480, RZ ;  /* 0x00012480e4027810 */ /* 0x000fc40007ffe0ff */
[----:B------:R5:W-:Y:S01]  /*2370*/  @!P6 LDGSTS.E.BYPASS.LTC128B.128 [R0+0x12280], [R12.64] ;  /* 0x122800000c00efae */ /* 0x000be2000b901d4e */
[----:B------:R-:W-:Y:S01]  /*2380*/  LOP3.LUT R212, R212, R4, RZ, 0x3c, !PT ;  /* 0x00000004d4d47212 */ /* 0x000fe200078e3cff */
[----:B------:R-:W-:Y:S01]  /*2390*/  IMAD R219, R219, 0x2, R217 ;  /* 0x00000002dbdb7824 */ /* 0x000fe200078e02d9 */
[----:B------:R-:W-:Y:S01]  /*23a0*/  @P1 IADD3 R229, R2, 0x1c0, RZ ;  /* 0x000001c002e51810 */ /* 0x000fe20007ffe0ff */
[----:B------:R-:W-:Y:S01]  /*23b0*/  IMAD.WIDE.U32 R2, R31, c[0x0][0x240], R22 ;  /* 0x000090001f027a25 */ /* 0x000fe200078e0016 */
[----:B------:R-:W0:Y:S01]  /*23c0*/  LDGDEPBAR ;  /* 0x00000000000079af */ /* 0x000e220000000000 */
[----:B------:R-:W-:Y:S02]  /*23d0*/  R2P PR, R220, 0x6 ;  /* 0x00000006dc007804 */ /* 0x000fe40000000000 */
[----:B------:R-:W-:Y:S01]  /*23e0*/  LOP3.LUT R237, R237, 0x2, R15, 0xe2, !PT ;  /* 0x00000002eded7812 */ /* 0x000fe200078ee20f */
[----:B------:R1:W-:Y:S01]  /*23f0*/  STL.64 [R1], R2 ;  /* 0x0000000201007387 */ /* 0x0003e20000100a00 */
[----:B------:R-:W-:Y:S01]  /*2400*/  IADD3 R251, R230, UR20, RZ ;  /* 0x00000014e6fb7c10 */ /* 0x000fe2000fffe0ff */
[----:B------:R-:W-:Y:S01]  /*2410*/  IMAD.SHL.U32 R212, R212, 0x2, RZ ;  /* 0x00000002d4d47824 */ /* 0x000fe200078e00ff */
[----:B------:R-:W-:Y:S01]  /*2420*/  SEL R221, R221, 0xffffffe0, !P2 ;  /* 0xffffffe0dddd7807 */ /* 0x000fe20005000000 */
[----:B------:R-:W0:Y:S01]  /*2430*/  LDGDEPBAR ;  /* 0x00000000000079af */ /* 0x000e220000000000 */
[----:B------:R-:W-:-:S02]  /*2440*/  SEL R223, R223, 0xfffffff0, !P1 ;  /* 0xfffffff0dfdf7807 */ /* 0x000fc40004800000 */
[----:B------:R-:W-:Y:S01]  /*2450*/  IADD3 R252, R230, c[0x0][0x2a4], RZ ;  /* 0x0000a900e6fc7a10 */ /* 0x000fe20007ffe0ff */
[--C-:B------:R-:W-:Y:S01]  /*2460*/  IMAD.IADD R224, R216, 0x1, R221.reuse ;  /* 0x00000001d8e07824 */ /* 0x100fe200078e02dd */
[C---:B------:R-:W-:Y:S01]  /*2470*/  IADD3 R235, -R236.reuse, UR21, RZ ;  /* 0x00000015eceb7c10 */ /* 0x040fe2000fffe1ff */
[C---:B------:R-:W-:Y:S01]  /*2480*/  IMAD.IADD R227, R223.reuse, 0x1, R221 ;  /* 0x00000001dfe37824 */ /* 0x040fe200078e02dd */
[----:B------:R-:W-:Y:S01]  /*2490*/  IADD3 R236, -R236, UR10, RZ ;  /* 0x0000000aecec7c10 */ /* 0x000fe2000fffe1ff */
[----:B------:R-:W-:Y:S01]  /*24a0*/  IMAD.IADD R226, R216, 0x1, R223 ;  /* 0x00000001d8e27824 */ /* 0x000fe200078e02df */
[----:B------:R-:W-:Y:S01]  /*24b0*/  ULDC UR10, c[0x0][0x168] ;  /* 0x00005a00000a7ab9 */ /* 0x000fe20000000800 */
[----:B------:R-:W-:Y:S02]  /*24c0*/  IMAD.IADD R225, R223, 0x1, R224 ;  /* 0x00000001dfe17824 */ /* 0x000fe400078e02e0 */
[----:B-----5:R-:W-:-:S04]  /*24d0*/  IMAD R0, R27, c[0x0][0x240], RZ ;  /* 0x000090001b007a24 */ /* 0x020fc800078e02ff */
[----:B------:R-:W-:-:S04]  /*24e0*/  IMAD R0, R31, c[0x0][0x244], R0 ;  /* 0x000091001f007a24 */ /* 0x000fc800078e0200 */
[----:B-1----:R-:W-:Y:S01]  /*24f0*/  IMAD.IADD R2, R3, 0x1, R0 ;  /* 0x0000000103027824 */ /* 0x002fe200078e0200 */
[----:B------:R-:W-:-:S04]  /*2500*/  IADD3 R0, R234, 0x6080, RZ ;  /* 0x00006080ea007810 */ /* 0x000fc80007ffe0ff */
[----:B------:R1:W-:Y:S04]  /*2510*/  STL [R1+0xc], R2 ;  /* 0x00000c0201007387 */ /* 0x0003e80000100800 */
[----:B--234-:R1:W-:Y:S02]  /*2520*/  STL [R1+0x10], R0 ;  /* 0x0000100001007387 */ /* 0x01c3e40000100800 */
.L_x_266:
[----:B------:R-:W-:Y:S04]  /*2530*/  DEPBAR.LE SB0, 0x1 ;  /* 0x000080400000791a */ /* 0x000fe80000000000 */
[----:B------:R-:W-:Y:S01]  /*2540*/  BAR.SYNC.DEFER_BLOCKING 0x0 ;  /* 0x0000000000007b1d */ /* 0x000fe20000010000 */
[----:B-1----:R-:W-:Y:S01]  /*2550*/  IMAD.U32 R0, RZ, RZ, UR4 ;  /* 0x00000004ff007e24 */ /* 0x002fe2000f8e00ff */
[----:B------:R-:W-:Y:S01]  /*2560*/  UISETP.NE.AND UP0, UPT, UR19, URZ, UPT ;  /* 0x0000003f1300728c */ /* 0x000fe2000bf05270 */
[----:B------:R-:W-:Y:S02]  /*2570*/  IMAD.U32 R146, RZ, RZ, UR4 ;  /* 0x00000004ff927e24 */ /* 0x000fe4000f8e00ff */
[----:B------:R-:W-:Y:S03]  /*2580*/  IMAD R0, R0, 0x2000, R216 ;  /* 0x0000200000007824 */ /* 0x000fe600078e02d8 */
[----:B------:R-:W-:Y:S02]  /*2590*/  LEA R146, R146, R223, 0xd ;  /* 0x000000df92927211 */ /* 0x000fe400078e68ff */
[----:B------:R-:W-:Y:S02]  /*25a0*/  SHF.L.U32 R0, R0, 0x1, RZ ;  /* 0x0000000100007819 */ /* 0x000fe400000006ff */
[----:B------:R-:W-:Y:S01]  /*25b0*/  PLOP3.LUT P0, PT, PT, PT, UP0, 0x40, 0x0 ;  /* 0x000000000000781c */ /* 0x000fe20003f0e808 */
[C---:B------:R-:W-:Y:S01]  /*25c0*/  IMAD.IADD R147, R216.reuse, 0x1, R146 ;  /* 0x00000001d8937824 */ /* 0x040fe200078e0292 */
[----:B------:R-:W-:Y:S04]  /*25d0*/  IADD3 R146, R216, R146, R221 ;  /* 0x00000092d8927210 */ /* 0x000fe80007ffe0dd */
[----:B------:R-:W-:Y:S01]  /*25e0*/  SHF.L.U32 R147, R147, 0x1, RZ ;  /* 0x0000000193937819 */ /* 0x000fe200000006ff */
[----:B------:R-:W-:Y:S01]  /*25f0*/  IMAD.SHL.U32 R146, R146, 0x2, RZ ;  /* 0x0000000292927824 */ /* 0x000fe200078e00ff */
        /* <DEDUP_REMOVED lines=8> */
[----:B------:R-:W4:Y:S04]  /*2680*/  LDSM.16.M88.2 R136, [R215+0x1080] ;  /* 0x00108000d788783b */ /* 0x000f280000000100 */
[----:B------:R-:W-:Y:S04]  /*2690*/  LDSM.16.M88.2 R138, [R214+0x80] ;  /* 0x00008000d68a783b */ /* 0x000fe80000000100 */
[----:B------:R-:W-:Y:S01]  /*26a0*/  LDSM.16.M88.2 R144, [R214+0x1080] ;  /* 0x00108000d690783b */ /* 0x000fe20000000100 */
[-C--:B-1----:R-:W-:Y:S03]  /*26b0*/  HMMA.16816.F32.BF16 R4, R20, R2.reuse, RZ ;  /* 0x000000021404723c */ /* 0x082fe600000418ff */
[----:B------:R-:W-:Y:S05]  /*26c0*/  LDSM.16.M88.4 R148, [R146+0x6080] ;  /* 0x006080009294783b */ /* 0x000fea0000000200 */
[C---:B--2---:R-:W-:Y:S01]  /*26d0*/  HMMA.16816.F32.BF16 R8, R24.reuse, R2, RZ ;  /* 0x000000021808723c */ /* 0x044fe200000418ff */
[----:B------:R-:W1:Y:S07]  /*26e0*/  LDSM.16.M88.2 R2, [R215+0x2080] ;  /* 0x00208000d702783b */ /* 0x000e6e0000000100 */
[-C--:B---3--:R-:W-:Y:S08]  /*26f0*/  HMMA.16816.F32.BF16 R12, R24, R16.reuse, RZ ;  /* 0x00000010180c723c */ /* 0x088ff000000418ff */
[C---:B------:R-:W-:Y:S08]  /*2700*/  HMMA.16816.F32.BF16 R16, R20.reuse, R16, RZ ;  /* 0x000000101410723c */ /* 0x040ff000000418ff */
[-C--:B----4-:R-:W-:Y:S08]  /*2710*/  HMMA.16816.F32.BF16 R20, R20, R28.reuse, RZ ;  /* 0x0000001c1414723c */ /* 0x090ff000000418ff */
[----:B------:R-:W-:Y:S07]  /*2720*/  HMMA.16816.F32.BF16 R24, R24, R28, RZ ;  /* 0x0000001c1818723c */ /* 0x000fee00000418ff */
[----:B------:R-:W-:Y:S01]  /*2730*/  IMAD.U32 R28, RZ, RZ, UR4 ;  /* 0x00000004ff1c7e24 */ /* 0x000fe2000f8e00ff */
[-C--:B-----5:R-:W-:Y:S05]  /*2740*/  HMMA.16816.F32.BF16 R4, R80, R30.reuse, R4 ;  /* 0x0000001e5004723c */ /* 0x0a0fea0000041804 */
[----:B------:R-:W-:Y:S03]  /*2750*/  LEA R28, R28, R221, 0xd ;  /* 0x000000dd1c1c7211 */ /* 0x000fe600078e68ff */
[C---:B------:R-:W-:Y:S04]  /*2760*/  HMMA.16816.F32.BF16 R8, R132.reuse, R30, R8 ;  /* 0x0000001e8408723c */ /* 0x040fe80000041808 */
[----:B------:R-:W-:Y:S04]  /*2770*/  IMAD.IADD R28, R216, 0x1, R28 ;  /* 0x00000001d81c7824 */ /* 0x000fe800078e021c */
[-C--:B------:R-:W-:Y:S04]  /*2780*/  HMMA.16816.F32.BF16 R12, R132, R136.reuse, R12 ;  /* 0x00000088840c723c */ /* 0x080fe8000004180c */
[----:B------:R-:W-:Y:S04]  /*2790*/  SHF.L.U32 R200, R28, 0x1, RZ ;  /* 0x000000011cc87819 */ /* 0x000fe800000006ff */
[C---:B------:R-:W-:Y:S01]  /*27a0*/  HMMA.16816.F32.BF16 R16, R80.reuse, R136, R16 ;  /* 0x000000885010723c */ /* 0x040fe20000041810 */
[----:B------:R-:W2:Y:S04]  /*27b0*/  LDSM.16.M88.4 R28, [R200+0x6080] ;  /* 0x00608000c81c783b */ /* 0x000ea80000000200 */
[----:B------:R-:W3:Y:S02]  /*27c0*/  LDSM.16.M88.4 R140, [R200+0x7080] ;  /* 0x00708000c88c783b */ /* 0x000ee40000000200 */
[----:B------:R-:W-:Y:S01]  /*27d0*/  IMAD.U32 R136, RZ, RZ, UR4 ;  /* 0x00000004ff887e24 */ /* 0x000fe2000f8e00ff */
[-C--:B-1----:R-:W-:Y:S01]  /*27e0*/  HMMA.16816.F32.BF16 R20, R80, R2.reuse, R20 ;  /* 0x000000025014723c */ /* 0x082fe20000041814 */
[----:B------:R-:W1:Y:S03]  /*27f0*/  LDSM.16.M88.2 R80, [R214+0x2080] ;  /* 0x00208000d650783b */ /* 0x000e660000000100 */
[----:B------:R-:W-:Y:S01]  /*2800*/  LEA R136, R136, R227, 0xd ;  /* 0x000000e388887211 */ /* 0x000fe200078e68ff */
[----:B------:R-:W4:Y:S03]  /*2810*/  LDSM.16.M88.2 R82, [R218+0x80] ;  /* 0x00008000da52783b */ /* 0x000f260000000100 */
[----:B------:R-:W-:Y:S01]  /*2820*/  HMMA.16816.F32.BF16 R24, R132, R2, R24 ;  /* 0x000000028418723c */ /* 0x000fe20000041818 */
[----:B------:R-:W-:Y:S03]  /*2830*/  LDSM.16.M88.2 R2, [R218+0x1080] ;  /* 0x00108000da02783b */ /* 0x000fe60000000100 */
[----:B------:R-:W-:Y:S05]  /*2840*/  IADD3 R136, R216, R136, RZ ;  /* 0x00000088d8887210 */ /* 0x000fea0007ffe0ff */
[----:B------:R-:W-:Y:S02]  /*2850*/  IMAD.SHL.U32 R201, R136, 0x2, RZ ;  /* 0x0000000288c97824 */ /* 0x000fe400078e00ff */
[----:B------:R-:W-:Y:S04]  /*2860*/  LDSM.16.M88.2 R136, [R218+0x2080] ;  /* 0x00208000da88783b */ /* 0x000fe80000000100 */
[----:B------:R-:W5:Y:S01]  /*2870*/  LDSM.16.M88.4 R132, [R201+0x7080] ;  /* 0x00708000c984783b */ /* 0x000f620000000200 */
[-C--:B--2---:R-:W-:Y:S08]  /*2880*/  HMMA.16816.F32.BF16 R4, R28, R138.reuse, R4 ;  /* 0x0000008a1c04723c */ /* 0x084ff00000041804 */
[C---:B---3--:R-:W-:Y:S01]  /*2890*/  HMMA.16816.F32.BF16 R8, R140.reuse, R138, R8 ;  /* 0x0000008a8c08723c */ /* 0x048fe20000041808 */
[----:B------:R-:W-:Y:S07]  /*28a0*/  LDSM.16.M88.2 R138, [R215+0x4080] ;  /* 0x00408000d78a783b */ /* 0x000fee0000000100 */
[-C--:B------:R-:W-:Y:S08]  /*28b0*/  HMMA.16816.F32.BF16 R12, R140, R144.reuse, R12 ;  /* 0x000000908c0c723c */ /* 0x080ff0000004180c */
[C---:B------:R-:W-:Y:S01]  /*28c0*/  HMMA.16816.F32.BF16 R16, R28.reuse, R144, R16 ;  /* 0x000000901c10723c */ /* 0x040fe20000041810 */
[----:B------:R-:W-:Y:S07]  /*28d0*/  LDSM.16.M88.4 R144, [R147+0x9080] ;  /* 0x009080009390783b */ /* 0x000fee0000000200 */
[-C--:B-1----:R-:W-:Y:S01]  /*28e0*/  HMMA.16816.F32.BF16 R20, R28, R80.reuse, R20 ;  /* 0x000000501c14723c */ /* 0x082fe20000041814 */
[----:B------:R-:W-:Y:S07]  /*28f0*/  LDSM.16.M88.4 R28, [R0+0x8080] ;  /* 0x00808000001c783b */ /* 0x000fee0000000200 */
[----:B------:R-:W-:Y:S01]  /*2900*/  HMMA.16816.F32.BF16 R24, R140, R80, R24 ;  /* 0x000000508c18723c */ /* 0x000fe20000041818 */
[----:B------:R-:W1:Y:S04]  /*2910*/  LDSM.16.M88.2 R80, [R213+0x3080] ;  /* 0x00308000d550783b */ /* 0x000e680000000100 */
[----:B------:R2:W3:Y:S03]  /*2920*/  LDSM.16.M88.4 R140, [R0+0x9080] ;  /* 0x00908000008c783b */ /* 0x0004e60000000200 */
[-C--:B----4-:R-:W-:Y:S08]  /*2930*/  HMMA.16816.F32.BF16 R4, R148, R82.reuse, R4 ;  /* 0x000000529404723c */ /* 0x090ff00000041804 */
[C---:B-----5:R-:W-:Y:S01]  /*2940*/  HMMA.16816.F32.BF16 R8, R132.reuse, R82, R8 ;  /* 0x000000528408723c */ /* 0x060fe20000041808 */
[----:B------:R-:W4:Y:S07]  /*2950*/  LDSM.16.M88.2 R82, [R213+0x4080] ;  /* 0x00408000d552783b */ /* 0x000f2e0000000100 */
[-C--:B------:R-:W-:Y:S01]  /*2960*/  HMMA.16816.F32.BF16 R12, R132, R2.reuse, R12 ;  /* 0x00000002840c723c */ /* 0x080fe2000004180c */
[----:B--2---:R-:W-:Y:S07]  /*2970*/  MOV R0, UR4 ;  /* 0x0000000400007c02 */ /* 0x004fee0008000f00 */
[C---:B------:R-:W-:Y:S01]  /*2980*/  HMMA.16816.F32.BF16 R16, R148.reuse, R2, R16 ;  /* 0x000000029410723c */ /* 0x040fe20000041810 */
[----:B------:R-:W2:Y:S03]  /*2990*/  LDSM.16.M88.2 R2, [R213+0x5080] ;  /* 0x00508000d502783b */ /* 0x000ea60000000100 */
[----:B------:R-:W-:Y:S04]  /*29a0*/  IMAD R0, R0, 0x2000, R226 ;  /* 0x0000200000007824 */ /* 0x000fe800078e02e2 */
[-C--:B------:R-:W-:Y:S01]  /*29b0*/  HMMA.16816.F32.BF16 R20, R148, R136.reuse, R20 ;  /* 0x000000889414723c */ /* 0x080fe20000041814 */
[----:B------:R-:W-:Y:S03]  /*29c0*/  LDSM.16.M88.2 R148, [R214+0x5080] ;  /* 0x00508000d694783b */ /* 0x000fe60000000100 */
[----:B------:R-:W-:Y:S04]  /*29d0*/  SHF.L.U32 R0, R0, 0x1, RZ ;  /* 0x0000000100007819 */ /* 0x000fe800000006ff */
[----:B------:R-:W-:Y:S01]  /*29e0*/  HMMA.16816.F32.BF16 R24, R132, R136, R24 ;  /* 0x000000888418723c */ /* 0x000fe20000041818 */
[----:B------:R-:W-:Y:S04]  /*29f0*/  LDSM.16.M88.2 R136, [R215+0x3080] ;  /* 0x00308000d788783b */ /* 0x000fe80000000100 */
[----:B------:R5:W2:Y:S03]  /*2a00*/  LDSM.16.M88.4 R132, [R0+0x8080] ;  /* 0x008080000084783b */ /* 0x000aa60000000200 */
[-C--:B-1----:R-:W-:Y:S08]  /*2a10*/  HMMA.16816.F32.BF16 R4, R28, R80.reuse, R4 ;  /* 0x000000501c04723c */ /* 0x082ff00000041804 */
[C---:B---3--:R-:W-:Y:S01]  /*2a20*/  HMMA.16816.F32.BF16 R8, R140.reuse, R80, R8 ;  /* 0x000000508c08723c */ /* 0x048fe20000041808 */
[----:B------:R-:W1:Y:S07]  /*2a30*/  LDSM.16.M88.2 R80, [R215+0x5080] ;  /* 0x00508000d750783b */ /* 0x000e6e0000000100 */
[-C--:B----4-:R-:W-:Y:S01]  /*2a40*/  HMMA.16816.F32.BF16 R12, R140, R82.reuse, R12 ;  /* 0x000000528c0c723c */ /* 0x090fe2000004180c */
[----:B-----5:R-:W-:Y:S07]  /*2a50*/  IMAD.U32 R0, RZ, RZ, UR4 ;  /* 0x00000004ff007e24 */ /* 0x020fee000f8e00ff */
[C---:B------:R-:W-:Y:S01]  /*2a60*/  HMMA.16816.F32.BF16 R16, R28.reuse, R82, R16 ;  /* 0x000000521c10723c */ /* 0x040fe20000041810 */
[----:B------:R-:W-:Y:S03]  /*2a70*/  LDSM.16.M88.2 R82, [R214+0x4080] ;  /* 0x00408000d652783b */ /* 0x000fe60000000100 */
[----:B------:R-:W-:Y:S04]  /*2a80*/  LEA R0, R0, R224, 0xd ;  /* 0x000000e000007211 */ /* 0x000fe800078e68ff */
[-C--:B--2---:R-:W-:Y:S04]  /*2a90*/  HMMA.16816.F32.BF16 R20, R28, R2.reuse, R20 ;  /* 0x000000021c14723c */ /* 0x084fe80000041814 */
[----:B------:R-:W-:Y:S04]  /*2aa0*/  IMAD.SHL.U32 R0, R0, 0x2, RZ ;  /* 0x0000000200007824 */ /* 0x000fe800078e00ff */
[----:B------:R-:W-:Y:S01]  /*2ab0*/  HMMA.16816.F32.BF16 R24, R140, R2, R24 ;  /* 0x000000028c18723c */ /* 0x000fe20000041818 */
[----:B------:R-:W-:Y:S04]  /*2ac0*/  LDSM.16.M88.2 R2, [R214+0x3080] ;  /* 0x00308000d602783b */ /* 0x000fe80000000100 */
[----:B------:R2:W3:Y:S03]  /*2ad0*/  LDSM.16.M88.4 R28, [R0+0x8080] ;  /* 0x00808000001c783b */ /* 0x0004e60000000200 */
[-C--:B------:R-:W-:Y:S01]  /*2ae0*/  HMMA.16816.F32.BF16 R4, R132, R136.reuse, R4 ;  /* 0x000000888404723c */ /* 0x080fe20000041804 */
[----:B------:R-:W4:Y:S07]  /*2af0*/  LDSM.16.M88.4 R140, [R200+0x9080] ;  /* 0x00908000c88c783b */ /* 0x000f2e0000000200 */
[C---:B------:R-:W-:Y:S08]  /*2b00*/  HMMA.16816.F32.BF16 R8, R144.reuse, R136, R8 ;  /* 0x000000889008723c */ /* 0x040ff00000041808 */
[-C--:B------:R-:W-:Y:S01]  /*2b10*/  HMMA.16816.F32.BF16 R12, R144, R138.reuse, R12 ;  /* 0x0000008a900c723c */ /* 0x080fe2000004180c */
[----:B--2---:R-:W-:Y:S07]  /*2b20*/  MOV R0, UR4 ;  /* 0x0000000400007c02 */ /* 0x004fee0008000f00 */
[C---:B------:R-:W-:Y:S01]  /*2b30*/  HMMA.16816.F32.BF16 R16, R132.reuse, R138, R16 ;  /* 0x0000008a8410723c */ /* 0x040fe20000041810 */
[----:B------:R-:W-:Y:S03]  /*2b40*/  LDSM.16.M88.4 R136, [R201+0x9080] ;  /* 0x00908000c988783b */ /* 0x000fe60000000200 */
[----:B------:R-:W-:Y:S04]  /*2b50*/  IMAD R0, R0, 0x2000, R225 ;  /* 0x0000200000007824 */ /* 0x000fe800078e02e1 */
[-C--:B-1----:R-:W-:Y:S04]  /*2b60*/  HMMA.16816.F32.BF16 R20, R132, R80.reuse, R20 ;  /* 0x000000508414723c */ /* 0x082fe80000041814 */
[----:B------:R-:W-:Y:S04]  /*2b70*/  SHF.L.U32 R0, R0, 0x1, RZ ;  /* 0x0000000100007819 */ /* 0x000fe800000006ff */
[----:B------:R-:W-:Y:S01]  /*2b80*/  HMMA.16816.F32.BF16 R24, R144, R80, R24 ;  /* 0x000000509018723c */ /* 0x000fe20000041818 */
[----:B------:R-:W-:Y:S04]  /*2b90*/  LDSM.16.M88.2 R80, [R218+0x3080] ;  /* 0x00308000da50783b */ /* 0x000fe80000000100 */
[----:B------:R1:W2:Y:S03]  /*2ba0*/  LDSM.16.M88.4 R132, [R0+0x8080] ;  /* 0x008080000084783b */ /* 0x0002a60000000200 */
[-C--:B---3--:R-:W-:Y:S01]  /*2bb0*/  HMMA.16816.F32.BF16 R4, R28, R2.reuse, R4 ;  /* 0x000000021c04723c */ /* 0x088fe20000041804 */
[----:B------:R-:W3:Y:S04]  /*2bc0*/  LDSM.16.M88.2 R144, [R218+0x4080] ;  /* 0x00408000da90783b */ /* 0x000ee80000000100 */
[----:B------:R-:W5:Y:S03]  /*2bd0*/  LDSM.16.M88.2 R146, [R218+0x5080] ;  /* 0x00508000da92783b */ /* 0x000f660000000100 */
[C---:B----4-:R-:W-:Y:S08]  /*2be0*/  HMMA.16816.F32.BF16 R8, R140.reuse, R2, R8 ;  /* 0x000000028c08723c */ /* 0x050ff00000041808 */
[-C--:B------:R-:W-:Y:S01]  /*2bf0*/  HMMA.16816.F32.BF16 R12, R140, R82.reuse, R12 ;  /* 0x000000528c0c723c */ /* 0x080fe2000004180c */
[----:B-1----:R-:W-:Y:S07]  /*2c00*/  IMAD.U32 R0, RZ, RZ, UR4 ;  /* 0x00000004ff007e24 */ /* 0x002fee000f8e00ff */
[C---:B------:R-:W-:Y:S04]  /*2c10*/  HMMA.16816.F32.BF16 R16, R28.reuse, R82, R16 ;  /* 0x000000521c10723c */ /* 0x040fe80000041810 */
[-C--:B------:R-:W-:Y:S04]  /*2c20*/  LEA R0, R0, R233.reuse, 0x6 ;  /* 0x000000e900007211 */ /* 0x080fe800078e30ff */
[-C--:B------:R-:W-:Y:S01]  /*2c30*/  HMMA.16816.F32.BF16 R20, R28, R148.reuse, R20 ;  /* 0x000000941c14723c */ /* 0x080fe20000041814 */
[----:B------:R-:W1:Y:S04]  /*2c40*/  LDS R150, [R0.X4+0x12100] ;  /* 0x0121000000967984 */ /* 0x000e680000004800 */
[----:B------:R-:W4:Y:S03]  /*2c50*/  LDS R200, [R0.X4+0x12120] ;  /* 0x0121200000c87984 */ /* 0x000f260000004800 */
[----:B------:R-:W-:Y:S01]  /*2c60*/  HMMA.16816.F32.BF16 R24, R140, R148, R24 ;  /* 0x000000948c18723c */ /* 0x000fe20000041818 */
[----:B------:R-:W1:Y:S04]  /*2c70*/  LDS R149, [R0.X4+0x12080] ;  /* 0x0120800000957984 */ /* 0x000e680000004800 */
[----:B------:R5:W1:Y:S03]  /*2c80*/  LDS R148, [R0.X4+0x120a0] ;  /* 0x0120a00000947984 */ /* 0x000a660000004800 */
[-C--:B--2---:R-:W-:Y:S08]  /*2c90*/  HMMA.16816.F32.BF16 R4, R132, R80.reuse, R4 ;  /* 0x000000508404723c */ /* 0x084ff00000041804 */
[C---:B------:R-:W-:Y:S08]  /*2ca0*/  HMMA.16816.F32.BF16 R8, R136.reuse, R80, R8 ;  /* 0x000000508808723c */ /* 0x040ff00000041808 */
[-C--:B---3--:R-:W-:Y:S01]  /*2cb0*/  HMMA.16816.F32.BF16 R12, R136, R144.reuse, R12 ;  /* 0x00000090880c723c */ /* 0x088fe2000004180c */
[----:B-----5:R-:W-:Y:S07]  /*2cc0*/  IMAD.U32 R0, RZ, RZ, UR11 ;  /* 0x0000000bff007e24 */ /* 0x020fee000f8e00ff */
[C---:B------:R-:W-:Y:S04]  /*2cd0*/  HMMA.16816.F32.BF16 R16, R132.reuse, R144, R16 ;  /* 0x000000908410723c */ /* 0x040fe80000041810 */
[----:B------:R-:W-:Y:S04]  /*2ce0*/  LEA R0, R0, R233, 0x6 ;  /* 0x000000e900007211 */ /* 0x000fe800078e30ff */
[-C--:B------:R-:W-:Y:S04]  /*2cf0*/  HMMA.16816.F32.BF16 R20, R132, R146.reuse, R20 ;  /* 0x000000928414723c */ /* 0x080fe80000041814 */
[C---:B------:R-:W-:Y:S04]  /*2d00*/  IADD3 R145, R0.reuse, R251, RZ ;  /* 0x000000fb00917210 */ /* 0x040fe80007ffe0ff */
[----:B------:R-:W-:Y:S07]  /*2d10*/  HMMA.16816.F32.BF16 R24, R136, R146, R24 ;  /* 0x000000928818723c */ /* 0x000fee0000041818 */
[----:B------:R-:W-:Y:S05]  /*2d20*/  IMAD.IADD R146, R0, 0x1, R252 ;  /* 0x0000000100927824 */ /* 0x000fea00078e02fc */
[----:B------:R-:W-:Y:S01]  /*2d30*/  IMNMX R146, R235, R146, PT ;  /* 0x00000092eb927217 */ /* 0x000fe20003800200 */
[----:B------:R-:W-:-:S05]  /*2d40*/  @P0 BRA `(.L_x_248) ;  /* 0x000001b000000947 */ /* 0x000fca0003800000 */
[----:B-1--4-:R-:W-:Y:S01]  /*2d50*/  IMAD.MOV.U32 R2, RZ, RZ, c[0x0][0x168] ;  /* 0x00005a00ff027624 */ /* 0x012fe200078e00ff */
[----:B------:R-:W-:Y:S04]  /*2d60*/  BSSY B0, `(.L_x_249) ;  /* 0x0000012000007945 */ /* 0x000fe80003800000 */
[----:B------:R-:W-:Y:S04]  /*2d70*/  IADD3 R2, R0, c[0x0][0x198], -R2 ;  /* 0x0000660000027a10 */ /* 0x000fe80007ffe802 */
[----:B------:R-:W-:Y:S11]  /*2d80*/  ISETP.GT.AND P0, PT, R2, -0x1, PT ;  /* 0xffffffff0200780c */ /* 0x000ff60003f04270 */
[----:B------:R-:W-:Y:S02]  /*2d90*/  @!UPT UIADD3 URZ, URZ, URZ, URZ ;  /* 0x0000003f3f3ff290 */ /* 0x000fe4000fffe03f */
[----:B------:R-:W-:-:S05]  /*2da0*/  @P0 BRA `(.L_x_250) ;  /* 0x0000008000000947 */ /* 0x000fca0003800000 */
[----:B------:R-:W-:Y:S01]  /*2db0*/  LOP3.LUT R2, RZ, R2, RZ, 0x33, !PT ;  /* 0x00000002ff027212 */ /* 0x000fe200078e33ff */
[----:B------:R-:W-:Y:S05]  /*2dc0*/  IMAD.MOV.U32 R3, RZ, RZ, 0x1 ;  /* 0x00000001ff037424 */ /* 0x000fea00078e00ff */
[----:B------:R-:W-:Y:S11]  /*2dd0*/  ISETP.NE.AND P0, PT, R3, c[0x0][0x2a8], PT ;  /* 0x0000aa0003007a0c */ /* 0x000ff60003f05270 */
[----:B------:R-:W-:Y:S02]  /*2de0*/  @!UPT UIADD3 URZ, URZ, URZ, URZ ;  /* 0x0000003f3f3ff290 */ /* 0x000fe4000fffe03f */
[----:B------:R-:W-:Y:S05]  /*2df0*/  @P0 IMAD.HI.U32 R3, R2, c[0x0][0x2ac], RZ ;  /* 0x0000ab0002030a27 */ /* 0x000fea00078e00ff */
[----:B------:R-:W-:Y:S04]  /*2e00*/  @P0 SHF.R.U32.HI R2, RZ, c[0x0][0x2b0], R3 ;  /* 0x0000ac00ff020a19 */ /* 0x000fe80000011603 */
[----:B------:R-:W-:Y:S01]  /*2e10*/  LOP3.LUT R2, RZ, R2, RZ, 0x33, !PT ;  /* 0x00000002ff027212 */ /* 0x000fe200078e33ff */
[----:B------:R-:W-:-:S05]  /*2e20*/  BRA `(.L_x_251) ;  /* 0x0000005000007947 */ /* 0x000fca0003800000 */
.L_x_250:
[----:B------:R-:W-:Y:S04]  /*2e30*/  MOV R3, 0x1 ;  /* 0x0000000100037802 */ /* 0x000fe80000000f00 */
[----:B------:R-:W-:Y:S11]  /*2e40*/  ISETP.NE.AND P0, PT, R3, c[0x0][0x2a8], PT ;  /* 0x0000aa0003007a0c */ /* 0x000ff60003f05270 */
[----:B------:R-:W-:Y:S02]  /*2e50*/  @!UPT UIADD3 URZ, URZ, URZ, URZ ;  /* 0x0000003f3f3ff290 */ /* 0x000fe4000fffe03f */
[----:B------:R-:W-:Y:S05]  /*2e60*/  @P0 IMAD.HI.U32 R3, R2, c[0x0][0x2ac], RZ ;  /* 0x0000ab0002030a27 */ /* 0x000fea00078e00ff */
[----:B------:R-:W-:Y:S02]  /*2e70*/  @P0 SHF.R.U32.HI R2, RZ, c[0x0][0x2b0], R3 ;  /* 0x0000ac00ff020a19 */ /* 0x000fe40000011603 */
.L_x_251:
[----:B------:R-:W-:Y:S05]  /*2e80*/  BSYNC B0 ;  /* 0x0000000000007941 */ /* 0x000fea0003800000 */
.L_x_249:
[----:B------:R-:W-:Y:S01]  /*2e90*/  IADD3 R3, R0, c[0x0][0x2a4], R230 ;  /* 0x0000a90000037a10 */ /* 0x000fe20007ffe0e6 */
[----:B------:R-:W-:Y:S01]  /*2ea0*/  IMAD R2, R2, c[0x0][0x2a8], R236 ;  /* 0x0000aa0002027a24 */ /* 0x000fe200078e02ec */
[----:B------:R-:W-:Y:S02]  /*2eb0*/  IADD3 R145, R0, UR16, R230 ;  /* 0x0000001000917c10 */ /* 0x000fe4000fffe0e6 */
[----:B------:R-:W-:Y:S02]  /*2ec0*/  IMNMX R3, R235, R3, PT ;  /* 0x00000003eb037217 */ /* 0x000fe40003800200 */
[----:B------:R-:W-:Y:S02]  /*2ed0*/  IADD3 R146, R2, c[0x0][0x2a8], RZ ;  /* 0x0000aa0002927a10 */ /* 0x000fe40007ffe0ff */
[----:B------:R-:W-:Y:S02]  /*2ee0*/  IMNMX R145, R145, R2, !PT ;  /* 0x0000000291917217 */ /* 0x000fe40007800200 */
[----:B------:R-:W-:Y:S02]  /*2ef0*/  IMNMX R146, R3, R146, PT ;  /* 0x0000009203927217 */ /* 0x000fe40003800200 */
.L_x_248:
[----:B-1--4-:R-:W-:Y:S01]  /*2f00*/  IADD3 R2, R0, 0x8, RZ ;  /* 0x0000000800027810 */ /* 0x012fe20007ffe0ff */
[----:B------:R-:W-:Y:S03]  /*2f10*/  UISETP.NE.AND UP0, UPT, UR19, URZ, UPT ;  /* 0x0000003f1300728c */ /* 0x000fe6000bf05270 */
[C-C-:B------:R-:W-:Y:S02]  /*2f20*/  IADD3 R140, R2.reuse, c[0x0][0x2a4], R230.reuse ;  /* 0x0000a900028c7a10 */ /* 0x140fe40007ffe0e6 */
[----:B------:R-:W-:Y:S02]  /*2f30*/  IADD3 R3, R2, UR13, R230 ;  /* 0x0000000d02037c10 */ /* 0x000fe4000fffe0e6 */
[----:B------:R-:W-:Y:S02]  /*2f40*/  PLOP3.LUT P0, PT, PT, PT, UP0, 0x40, 0x0 ;  /* 0x000000000000781c */ /* 0x000fe40003f0e808 */
[----:B------:R-:W-:Y:S11]  /*2f50*/  IMNMX R140, R235, R140, PT ;  /* 0x0000008ceb8c7217 */ /* 0x000ff60003800200 */
[----:B------:R-:W-:-:S05]  /*2f60*/  @P0 BRA `(.L_x_252) ;  /* 0x0000018000000947 */ /* 0x000fca0003800000 */
[----:B------:R-:W-:Y:S01]  /*2f70*/  IMAD.MOV.U32 R28, RZ, RZ, c[0x0][0x168] ;  /* 0x00005a00ff1c7624 */ /* 0x000fe200078e00ff */
        /* <DEDUP_REMOVED lines=13> */
.L_x_254:
[----:B------:R-:W-:Y:S04]  /*3050*/  MOV R28, 0x1 ;  /* 0x00000001001c7802 */ /* 0x000fe80000000f00 */
[----:B------:R-:W-:Y:S11]  /*3060*/  ISETP.NE.AND P0, PT, R28, c[0x0][0x2a8], PT ;  /* 0x0000aa001c007a0c */ /* 0x000ff60003f05270 */
[----:B------:R-:W-:Y:S02]  /*3070*/  @!UPT UIADD3 URZ, URZ, URZ, URZ ;  /* 0x0000003f3f3ff290 */ /* 0x000fe4000fffe03f */
[----:B------:R-:W-:Y:S05]  /*3080*/  @P0 IMAD.HI.U32 R28, R2, c[0x0][0x2ac], RZ ;  /* 0x0000ab00021c0a27 */ /* 0x000fea00078e00ff */
[----:B------:R-:W-:Y:S02]  /*3090*/  @P0 SHF.R.U32.HI R2, RZ, c[0x0][0x2b0], R28 ;  /* 0x0000ac00ff020a19 */ /* 0x000fe4000001161c */
.L_x_255:
[----:B------:R-:W-:Y:S05]  /*30a0*/  BSYNC B0 ;  /* 0x0000000000007941 */ /* 0x000fea0003800000 */
.L_x_253:
[----:B------:R-:W-:Y:S05]  /*30b0*/  IMAD R2, R2, c[0x0][0x2a8], R236 ;  /* 0x0000aa0002027a24 */ /* 0x000fea00078e02ec */
[----:B------:R-:W-:Y:S02]  /*30c0*/  IADD3 R28, R2, c[0x0][0x2a8], RZ ;  /* 0x0000aa00021c7a10 */ /* 0x000fe40007ffe0ff */
[----:B------:R-:W-:Y:S02]  /*30d0*/  IMNMX R3, R3, R2, !PT ;  /* 0x0000000203037217 */ /* 0x000fe40007800200 */
[----:B------:R-:W-:Y:S02]  /*30e0*/  IMNMX R140, R140, R28, PT ;  /* 0x0000001c8c8c7217 */ /* 0x000fe40003800200 */
.L_x_252:
[----:B------:R-:W-:Y:S01]  /*30f0*/  IADD3 R2, R0, 0x20, RZ ;  /* 0x0000002000027810 */ /* 0x000fe20007ffe0ff */
        /* <DEDUP_REMOVED lines=20> */
.L_x_258:
[----:B------:R-:W-:Y:S04]  /*3240*/  MOV R28, 0x1 ;  /* 0x00000001001c7802 */ /* 0x000fe80000000f00 */
[----:B------:R-:W-:Y:S11]  /*3250*/  ISETP.NE.AND P0, PT, R28, c[0x0][0x2a8], PT ;  /* 0x0000aa001c007a0c */ /* 0x000ff60003f05270 */
[----:B------:R-:W-:Y:S02]  /*3260*/  @!UPT UIADD3 URZ, URZ, URZ, URZ ;  /* 0x0000003f3f3ff290 */ /* 0x000fe4000fffe03f */
[----:B------:R-:W-:Y:S05]  /*3270*/  @P0 IMAD.HI.U32 R28, R2, c[0x0][0x2ac], RZ ;  /* 0x0000ab00021c0a27 */ /* 0x000fea00078e00ff */
[----:B------:R-:W-:Y:S02]  /*3280*/  @P0 SHF.R.U32.HI R2, RZ, c[0x0][0x2b0], R28 ;  /* 0x0000ac00ff020a19 */ /* 0x000fe4000001161c */
.L_x_259:
[----:B------:R-:W-:Y:S05]  /*3290*/  BSYNC B0 ;  /* 0x0000000000007941 */ /* 0x000fea0003800000 */
.L_x_257:
[----:B------:R-:W-:Y:S05]  /*32a0*/  IMAD R2, R2, c[0x0][0x2a8], R236 ;  /* 0x0000aa0002027a24 */ /* 0x000fea00078e02ec */
[----:B------:R-:W-:Y:S02]  /*32b0*/  IADD3 R28, R2, c[0x0][0x2a8], RZ ;  /* 0x0000aa00021c7a10 */ /* 0x000fe40007ffe0ff */
[----:B------:R-:W-:Y:S02]  /*32c0*/  IMNMX R143, R143, R2, !PT ;  /* 0x000000028f8f7217 */ /* 0x000fe40007800200 */
[----:B------:R-:W-:Y:S02]  /*32d0*/  IMNMX R144, R144, R28, PT ;  /* 0x0000001c90907217 */ /* 0x000fe40003800200 */
.L_x_256:
        /* <DEDUP_REMOVED lines=21> */
.L_x_262:
[----:B------:R-:W-:Y:S04]  /*3430*/  MOV R2, 0x1 ;  /* 0x0000000100027802 */ /* 0x000fe80000000f00 */
[----:B------:R-:W-:Y:S11]  /*3440*/  ISETP.NE.AND P0, PT, R2, c[0x0][0x2a8], PT ;  /* 0x0000aa0002007a0c */ /* 0x000ff60003f05270 */
[----:B------:R-:W-:Y:S02]  /*3450*/  @!UPT UIADD3 URZ, URZ, URZ, URZ ;  /* 0x0000003f3f3ff290 */ /* 0x000fe4000fffe03f */
[----:B------:R-:W-:Y:S05]  /*3460*/  @P0 IMAD.HI.U32 R2, R0, c[0x0][0x2ac], RZ ;  /* 0x0000ab0000020a27 */ /* 0x000fea00078e00ff */
[----:B------:R-:W-:Y:S02]  /*3470*/  @P0 SHF.R.U32.HI R0, RZ, c[0x0][0x2b0], R2 ;  /* 0x0000ac00ff000a19 */ /* 0x000fe40000011602 */
.L_x_263:
[----:B------:R-:W-:Y:S05]  /*3480*/  BSYNC B0 ;  /* 0x0000000000007941 */ /* 0x000fea0003800000 */
.L_x_261:
[----:B------:R-:W-:Y:S05]  /*3490*/  IMAD R0, R0, c[0x0][0x2a8], R236 ;  /* 0x0000aa0000007a24 */ /* 0x000fea00078e02ec */
[----:B------:R-:W-:Y:S02]  /*34a0*/  IADD3 R2, R0, c[0x0][0x2a8], RZ ;  /* 0x0000aa0000027a10 */ /* 0x000fe40007ffe0ff */
[----:B------:R-:W-:Y:S02]  /*34b0*/  IMNMX R141, R141, R0, !PT ;  /* 0x000000008d8d7217 */ /* 0x000fe40007800200 */
[----:B------:R-:W-:Y:S02]  /*34c0*/  IMNMX R142, R142, R2, PT ;  /* 0x000000028e8e7217 */ /* 0x000fe40003800200 */
.L_x_260:
[----:B------:R-:W-:Y:S04]  /*34d0*/  DEPBAR.LE SB0, 0x0 ;  /* 0x000080000000791a */ /* 0x000fe80000000000 */
[----:B------:R-:W-:Y:S01]  /*34e0*/  BAR.SYNC.DEFER_BLOCKING 0x0 ;  /* 0x0000000000007b1d */ /* 0x000fe20000010000 */
[----:B------:R-:W-:Y:S01]  /*34f0*/  IMAD.MOV.U32 R2, RZ, RZ, 0x20 ;  /* 0x00000020ff027424 */ /* 0x000fe200078e00ff */
[----:B------:R-:W-:Y:S01]  /*3500*/  LOP3.LUT P0, RZ, R220, 0x2, RZ, 0xc0, !PT ;  /* 0x00000002dcff7812 */ /* 0x000fe2000780c0ff */
[----:B------:R-:W-:Y:S01]  /*3510*/  IMAD.SHL.U32 R0, R216, 0x2, RZ ;  /* 0x00000002d8007824 */ /* 0x000fe200078e00ff */
[----:B------:R-:W-:Y:S02]  /*3520*/  UIADD3 UR20, UR11, 0x1, URZ ;  /* 0x000000010b147890 */ /* 0x000fe4000fffe03f */
[----:B------:R-:W-:Y:S02]  /*3530*/  SEL R2, R2, 0xffffffe0, !P0 ;  /* 0xffffffe002027807 */ /* 0x000fe40004000000 */
[----:B------:R-:W-:Y:S03]  /*3540*/  UISETP.GE.AND UP0, UPT, UR20, UR12, UPT ;  /* 0x0000000c1400728c */ /* 0x000fe6000bf06270 */
[----:B------:R-:W-:Y:S03]  /*3550*/  IMAD.IADD R2, R0, 0x1, R2 ;  /* 0x0000000100027824 */ /* 0x000fe600078e0202 */
[----:B------:R-:W-:Y:S01]  /*3560*/  PLOP3.LUT P0, PT, PT, PT, UP0, 0x80, 0x0 ;  /* 0x000000000000781c */ /* 0x000fe20003f0f008 */
[----:B------:R1:W2:Y:S04]  /*3570*/  LDSM.16.M88.4 R28, [R0+0xe080] ;  /* 0x00e08000001c783b */ /* 0x0002a80000000200 */
[----:B------:R1:W3:Y:S04]  /*3580*/  LDSM.16.M88.4 R80, [R0+0xf080] ;  /* 0x00f080000050783b */ /* 0x0002e80000000200 */
[----:B------:R1:W4:Y:S04]  /*3590*/  LDSM.16.M88.4 R132, [R2+0xe080] ;  /* 0x00e080000284783b */ /* 0x0003280000000200 */
[----:B------:R1:W1:Y:S01]  /*35a0*/  LDSM.16.M88.4 R136, [R2+0xf080] ;  /* 0x00f080000288783b */ /* 0x0002620000000200 */
[----:B------:R-:W-:-:S05]  /*35b0*/  @P0 BRA `(.L_x_264) ;  /* 0x000003b000000947 */ /* 0x000fca0003800000 */
[----:B------:R-:W5:Y:S01]  /*35c0*/  LDL R204, [R1+0x10] ;  /* 0x0000100001cc7983 */ /* 0x000f620000100800 */
[----:B------:R-:W-:Y:S01]  /*35d0*/  USHF.R.S32.HI UR21, URZ, 0x1f, UR20 ;  /* 0x0000001f3f157899 */ /* 0x000fe20008011414 */
[----:B------:R-:W-:Y:S01]  /*35e0*/  @!P3 IMAD.MOV.U32 R202, RZ, RZ, R238 ;  /* 0x000000ffffcab224 */ /* 0x000fe200078e00ee */
[----:B------:R-:W-:Y:S01]  /*35f0*/  ULDC.64 UR6, c[0x0][0x178] ;  /* 0x00005e0000067ab9 */ /* 0x000fe20000000a00 */
[----:B------:R-:W-:Y:S01]  /*3600*/  @!P3 IMAD.MOV.U32 R203, RZ, RZ, R239 ;  /* 0x000000ffffcbb224 */ /* 0x000fe200078e00ef */
[----:B------:R-:W4:Y:S01]  /*3610*/  @!P3 S2R R147, SR_CTAID.Y ;  /* 0x000000000093b919 */ /* 0x000f220000002600 */
[----:B------:R-:W-:Y:S02]  /*3620*/  UIMAD UR21, UR21, UR6, URZ ;  /* 0x00000006151572a4 */ /* 0x000fe4000f8e023f */
[----:B------:R-:W-:Y:S02]  /*3630*/  UIMAD.WIDE.U32 UR22, UR20, UR6, URZ ;  /* 0x00000006141672a5 */ /* 0x000fe4000f8e003f */
[----:B------:R-:W3:Y:S01]  /*3640*/  S2R R207, SR_CTAID.Z ;  /* 0x0000000000cf7919 */ /* 0x000ee20000002700 */
[----:B------:R-:W-:Y:S02]  /*3650*/  UIMAD UR21, UR20, UR7, UR21 ;  /* 0x00000007141572a4 */ /* 0x000fe4000f8e0215 */
[----:B------:R-:W-:Y:S02]  /*3660*/  UIMAD UR7, UR20, -0x40, UR10 ;  /* 0xffffffc0140778a4 */ /* 0x000fe4000f8e020a */
[----:B------:R-:W-:Y:S02]  /*3670*/  USHF.L.U32 UR6, UR22, 0x6, URZ ;  /* 0x0000000616067899 */ /* 0x000fe4000800063f */
[----:B------:R-:W-:Y:S04]  /*3680*/  UIADD3 UR21, UR23, UR21, URZ ;  /* 0x0000001517157290 */ /* 0x000fe8000fffe03f */
[----:B------:R-:W-:Y:S01]  /*3690*/  USHF.L.U64.HI UR21, UR22, 0x6, UR21 ;  /* 0x0000000616157899 */ /* 0x000fe20008010215 */
[----:B----4-:R-:W-:Y:S01]  /*36a0*/  @!P3 SHF.R.S32.HI R151, RZ, 0x1f, R147 ;  /* 0x0000001fff97b819 */ /* 0x010fe20000011493 */
[----:B------:R-:W-:Y:S01]  /*36b0*/  @!P3 IMAD.WIDE.U32 R202, R147, c[0x0][0x270], R202 ;  /* 0x00009c0093caba25 */ /* 0x000fe200078e00ca */
[----:B---3--:R-:W-:Y:S03]  /*36c0*/  SHF.R.S32.HI R206, RZ, 0x1f, R207 ;  /* 0x0000001fffce7819 */ /* 0x008fe600000114cf */
[----:B------:R-:W-:Y:S02]  /*36d0*/  @!P3 IMAD R151, R151, c[0x0][0x270], RZ ;  /* 0x00009c009797ba24 */ /* 0x000fe400078e02ff */
[----:B------:R-:W-:Y:S04]  /*36e0*/  IMAD.WIDE.U32 R208, R207, c[0x0][0x278], RZ ;  /* 0x00009e00cfd07a25 */ /* 0x000fe800078e00ff */
[----:B------:R-:W-:Y:S02]  /*36f0*/  @!P3 IMAD R151, R147, c[0x0][0x274], R151 ;  /* 0x00009d009397ba24 */ /* 0x000fe400078e0297 */
[----:B------:R-:W-:Y:S02]  /*3700*/  IMAD.U32 R147, RZ, RZ, UR11 ;  /* 0x0000000bff937e24 */ /* 0x000fe4000f8e00ff */
[----:B------:R-:W-:Y:S03]  /*3710*/  IMAD R206, R206, c[0x0][0x278], RZ ;  /* 0x00009e00cece7a24 */ /* 0x000fe600078e02ff */
[----:B------:R-:W-:Y:S01]  /*3720*/  @!P3 LEA R147, R147, 0x40, 0x6 ;  /* 0x000000409393b811 */ /* 0x000fe200078e30ff */
[----:B------:R-:W-:Y:S03]  /*3730*/  IMAD R206, R207, c[0x0][0x27c], R206 ;  /* 0x00009f00cfce7a24 */ /* 0x000fe600078e02ce */
[----:B------:R-:W-:Y:S01]  /*3740*/  @!P3 IADD3 R205, P1, P0, R147, R202, R208 ;  /* 0x000000ca93cdb210 */ /* 0x000fe2000783e0d0 */
[----:B------:R-:W-:Y:S01]  /*3750*/  @!P3 IMAD.IADD R202, R203, 0x1, R151 ;  /* 0x00000001cbcab824 */ /* 0x000fe200078e0297 */
[----:B------:R-:W-:Y:S01]  /*3760*/  @!P3 SHF.R.S32.HI R201, RZ, 0x1f, R147 ;  /* 0x0000001fffc9b819 */ /* 0x000fe20000011493 */
[----:B------:R-:W-:Y:S01]  /*3770*/  IMAD.IADD R206, R209, 0x1, R206 ;  /* 0x00000001d1ce7824 */ /* 0x000fe200078e02ce */
[----:B------:R-:W-:Y:S02]  /*3780*/  IADD3 R147, P2, R246, UR6, RZ ;  /* 0x00000006f6937c10 */ /* 0x000fe4000ff5e0ff */
[----:B------:R-:W-:Y:S02]  /*3790*/  IADD3 R151, -R240, UR7, RZ ;  /* 0x00000007f0977c10 */ /* 0x000fe4000fffe1ff */
[----:B------:R-:W-:Y:S02]  /*37a0*/  @!P3 IADD3.X R206, R201, R202, R206, P1, P0 ;  /* 0x000000cac9ceb210 */ /* 0x000fe40000fe04ce */
[----:B------:R-:W-:Y:S02]  /*37b0*/  LEA R202, P0, R147, c[0x0][0x160], 0x1 ;  /* 0x0000580093ca7a11 */ /* 0x000fe400078008ff */
[----:B------:R-:W-:Y:S02]  /*37c0*/  IADD3.X R201, R250, UR21, RZ, P2, !PT ;  /* 0x00000015fac97c10 */ /* 0x000fe400097fe4ff */
[----:B------:R-:W-:Y:S02]  /*37d0*/  ISETP.LT.OR P2, PT, R151, 0x1, P5 ;  /* 0x000000019700780c */ /* 0x000fe40002f41670 */
[----:B------:R-:W-:Y:S01]  /*37e0*/  LEA.HI.X R203, R147, c[0x0][0x164], R201, 0x1, P0 ;  /* 0x0000590093cb7a11 */ /* 0x000fe200000f0cc9 */
[----:B------:R-:W-:Y:S01]  /*37f0*/  IMAD.U32 R147, RZ, RZ, UR18 ;  /* 0x00000012ff937e24 */ /* 0x000fe2000f8e00ff */
[C---:B------:R-:W-:Y:S01]  /*3800*/  ISETP.LT.OR P1, PT, R151.reuse, 0x1, P4 ;  /* 0x000000019700780c */ /* 0x040fe20002721670 */
[----:B------:R-:W-:Y:S01]  /*3810*/  IMAD.U32 R201, RZ, RZ, UR17 ;  /* 0x00000011ffc97e24 */ /* 0x000fe2000f8e00ff */
[----:B------:R-:W-:Y:S01]  /*3820*/  ISETP.LT.OR P6, PT, R151, 0x21, P5 ;  /* 0x000000219700780c */ /* 0x000fe20002fc1670 */
[----:B-----5:R-:W-:Y:S06]  /*3830*/  IMAD R147, R147, 0x4000, R204 ;  /* 0x0000400093937824 */ /* 0x020fec00078e02cc */
[----:B------:R-:W-:Y:S01]  /*3840*/  @!PT LDS RZ, [RZ] ;  /* 0x00000000fffff984 */ /* 0x000fe20000000800 */
[----:B------:R-:W-:Y:S01]  /*3850*/  @!PT LDS RZ, [RZ] ;  /* 0x00000000fffff984 */ /* 0x000fe20000000800 */
[----:B------:R-:W-:Y:S01]  /*3860*/  @!PT LDS RZ, [RZ] ;  /* 0x00000000fffff984 */ /* 0x000fe20000000800 */
[----:B------:R3:W-:Y:S01]  /*3870*/  LDGSTS.E.BYPASS.LTC128B.128 [R147], [R202.64], !P2 ;  /* 0x00000000ca937fae */ /* 0x0007e2000d101d4e */
[----:B------:R-:W-:Y:S04]  /*3880*/  ISETP.LT.OR P2, PT, R151, 0x21, P4 ;  /* 0x000000219700780c */ /* 0x000fe80002741670 */
[----:B------:R3:W-:Y:S01]  /*3890*/  LDGSTS.E.BYPASS.LTC128B.128 [R147+0x2000], [R202.64+0x80], !P1 ;  /* 0x02000080ca937fae */ /* 0x0007e2000c901d4e */
[----:B------:R-:W-:Y:S01]  /*38a0*/  IADD3 R201, P1, P0, R246, UR6, R201 ;  /* 0x00000006f6c97c10 */ /* 0x000fe2000f83e0c9 */
[----:B---3--:R-:W-:Y:S05]  /*38b0*/  IMAD.U32 R202, RZ, RZ, UR5 ;  /* 0x00000005ffca7e24 */ /* 0x008fea000f8e00ff */
[----:B------:R-:W-:Y:S02]  /*38c0*/  IADD3.X R151, R250, UR21, R202, P1, P0 ;  /* 0x00000015fa977c10 */ /* 0x000fe40008fe04ca */
[C---:B------:R-:W-:Y:S04]  /*38d0*/  LEA R202, P0, R201.reuse, c[0x0][0x160], 0x1 ;  /* 0x00005800c9ca7a11 */ /* 0x040fe800078008ff */
[----:B------:R-:W-:Y:S01]  /*38e0*/  LEA.HI.X R203, R201, c[0x0][0x164], R151, 0x1, P0 ;  /* 0x00005900c9cb7a11 */ /* 0x000fe200000f0c97 */
[----:B------:R-:W-:Y:S01]  /*38f0*/  IMAD.U32 R151, RZ, RZ, UR18 ;  /* 0x00000012ff977e24 */ /* 0x000fe2000f8e00ff */
[----:B------:R-:W-:Y:S03]  /*3900*/  @!P3 LEA R204, P0, R205, c[0x0][0x258], 0x2 ;  /* 0x00009600cdccba11 */ /* 0x000fe600078010ff */
[----:B------:R3:W-:Y:S01]  /*3910*/  LDGSTS.E.BYPASS.LTC128B.128 [R147+0x1000], [R202.64], !P6 ;  /* 0x01000000ca937fae */ /* 0x0007e2000f101d4e */
[----:B------:R-:W-:Y:S01]  /*3920*/  @!P3 IMAD R151, R151, 0x40, R238 ;  /* 0x000000409797b824 */ /* 0x000fe200078e02ee */
[----:B------:R-:W-:Y:S03]  /*3930*/  @!P3 LEA.HI.X R205, R205, c[0x0][0x25c], R206, 0x2, P0 ;  /* 0x00009700cdcdba11 */ /* 0x000fe600000f14ce */
[----:B------:R3:W-:Y:S01]  /*3940*/  LDGSTS.E.BYPASS.LTC128B.128 [R147+0x3000], [R202.64+0x80], !P2 ;  /* 0x03000080ca937fae */ /* 0x0007e2000d101d4e */
[----:B------:R-:W-:Y:S05]  /*3950*/  @!P3 IMAD.SHL.U32 R151, R151, 0x4, RZ ;  /* 0x000000049797b824 */ /* 0x000fea00078e00ff */
[----:B------:R3:W-:Y:S02]  /*3960*/  @!P3 LDGSTS.E.BYPASS.LTC128B.128 [R151+0x12080], [R204.64] ;  /* 0x12080000cc97bfae */ /* 0x0007e4000b901d4e */
.L_x_264:
[----:B------:R-:W-:Y:S01]  /*3970*/  PLOP3.LUT P2, PT, PT, PT, UP6, 0x40, 0x0 ;  /* 0x000000000000781c */ /* 0x000fe20003f4e868 */
[----:B------:R-:W0:Y:S01]  /*3980*/  LDGDEPBAR ;  /* 0x00000000000079af */ /* 0x000e220000000000 */
[----:B------:R-:W-:Y:S02]  /*3990*/  PLOP3.LUT P0, PT, PT, PT, UP5, 0x40, 0x0 ;  /* 0x000000000000781c */ /* 0x000fe40003f0e858 */
[C---:B------:R-:W-:Y:S02]  /*39a0*/  ISETP.GT.AND P2, PT, R145.reuse, RZ, P2 ;  /* 0x000000ff9100720c */ /* 0x040fe40001744270 */
[----:B------:R-:W-:Y:S02]  /*39b0*/  ISETP.GT.AND P0, PT, R145, 0x1, P0 ;  /* 0x000000019100780c */ /* 0x000fe40000704270 */
[----:B------:R-:W-:Y:S02]  /*39c0*/  PLOP3.LUT P6, PT, PT, PT, UP6, 0x40, 0x0 ;  /* 0x000000000000781c */ /* 0x000fe40003fce868 */
[C---:B------:R-:W-:Y:S02]  /*39d0*/  ISETP.LT.OR P2, PT, R146.reuse, 0x1, P2 ;  /* 0x000000019200780c */ /* 0x040fe40001741670 */
[----:B------:R-:W-:Y:S02]  /*39e0*/  ISETP.GT.AND P6, PT, R3, RZ, P6 ;  /* 0x000000ff0300720c */ /* 0x000fe400037c4270 */
[----:B------:R-:W-:Y:S02]  /*39f0*/  ISETP.LT.OR P0, PT, R146, 0x2, P0 ;  /* 0x000000029200780c */ /* 0x000fe40000701670 */
[----:B---3--:R-:W-:Y:S02]  /*3a00*/  FSEL R202, R4, -INF , !P2 ;  /* 0xff80000004ca7808 */ /* 0x008fe40005000000 */
[----:B------:R-:W-:Y:S02]  /*3a10*/  FSEL R201, R5, -INF , !P0 ;  /* 0xff80000005c97808 */ /* 0x000fe40004000000 */
[----:B------:R-:W-:Y:S01]  /*3a20*/  ISETP.LT.OR P6, PT, R140, 0x1, P6 ;  /* 0x000000018c00780c */ /* 0x000fe200037c1670 */
[--C-:B------:R-:W-:Y:S01]  /*3a30*/  FFMA.FTZ R208, R202, c[0x0][0x29c], -R149.reuse ;  /* 0x0000a700cad07a23 */ /* 0x100fe20000010895 */
[----:B------:R-:W-:Y:S01]  /*3a40*/  PLOP3.LUT P2, PT, PT, PT, UP5, 0x40, 0x0 ;  /* 0x000000000000781c */ /* 0x000fe20003f4e858 */
[--C-:B------:R-:W-:Y:S01]  /*3a50*/  FFMA.FTZ R207, R201, c[0x0][0x29c], -R149.reuse ;  /* 0x0000a700c9cf7a23 */ /* 0x100fe20000010895 */
[----:B------:R-:W-:Y:S02]  /*3a60*/  PLOP3.LUT P0, PT, PT, PT, UP4, 0x40, 0x0 ;  /* 0x000000000000781c */ /* 0x000fe40003f0e848 */
[----:B------:R-:W-:Y:S02]  /*3a70*/  ISETP.GT.AND P2, PT, R3, 0x1, P2 ;  /* 0x000000010300780c */ /* 0x000fe40001744270 */
[----:B------:R-:W-:Y:S02]  /*3a80*/  FSEL R151, R6, -INF , !P6 ;  /* 0xff80000006977808 */ /* 0x000fe40007000000 */
[C---:B------:R-:W-:Y:S02]  /*3a90*/  ISETP.GT.AND P0, PT, R145.reuse, 0x20, P0 ;  /* 0x000000209100780c */ /* 0x040fe40000704270 */
[----:B------:R-:W-:Y:S02]  /*3aa0*/  PLOP3.LUT P6, PT, PT, PT, UP3, 0x40, 0x0 ;  /* 0x000000000000781c */ /* 0x000fe40003fce838 */
[----:B------:R-:W-:Y:S02]  /*3ab0*/  ISETP.LT.OR P2, PT, R140, 0x2, P2 ;  /* 0x000000028c00780c */ /* 0x000fe40001741670 */
[----:B------:R-:W-:Y:S02]  /*3ac0*/  ISETP.GT.AND P6, PT, R145, 0x21, P6 ;  /* 0x000000219100780c */ /* 0x000fe400037c4270 */
[----:B------:R-:W-:Y:S02]  /*3ad0*/  ISETP.LT.OR P0, PT, R146, 0x21, P0 ;  /* 0x000000219200780c */ /* 0x000fe40000701670 */
[----:B------:R-:W-:Y:S02]  /*3ae0*/  FSEL R147, R7, -INF , !P2 ;  /* 0xff80000007937808 */ /* 0x000fe40005000000 */
[-C--:B--2---:R-:W-:Y:S01]  /*3af0*/  HMMA.16816.F32.BF16 R4, R28, R152.reuse, RZ ;  /* 0x000000981c04723c */ /* 0x084fe200000418ff */
[----:B------:R-:W-:Y:S02]  /*3b00*/  PLOP3.LUT P2, PT, PT, PT, UP4, 0x40, 0x0 ;  /* 0x000000000000781c */ /* 0x000fe40003f4e848 */
[----:B------:R-:W-:Y:S02]  /*3b10*/  FSEL R16, R16, -INF , !P0 ;  /* 0xff80000010107808 */ /* 0x000fe40004000000 */
[----:B------:R-:W-:Y:S02]  /*3b20*/  ISETP.LT.OR P6, PT, R146, 0x22, P6 ;  /* 0x000000229200780c */ /* 0x000fe400037c1670 */
[----:B------:R-:W-:Y:S01]  /*3b30*/  PLOP3.LUT P0, PT, PT, PT, UP3, 0x40, 0x0 ;  /* 0x000000000000781c */ /* 0x000fe20003f0e838 */
[--C-:B------:R-:W-:Y:S01]  /*3b40*/  FFMA.FTZ R202, R16, c[0x0][0x29c], -R149.reuse ;  /* 0x0000a70010ca7a23 */ /* 0x100fe20000010895 */
[C---:B------:R-:W-:Y:S02]  /*3b50*/  ISETP.GT.AND P2, PT, R3.reuse, 0x20, P2 ;  /* 0x000000200300780c */ /* 0x040fe40001744270 */
[----:B------:R-:W-:Y:S02]  /*3b60*/  ISETP.GT.AND P0, PT, R3, 0x21, P0 ;  /* 0x000000210300780c */ /* 0x000fe40000704270 */
[----:B------:R-:W-:Y:S02]  /*3b70*/  FSEL R17, R17, -INF , !P6 ;  /* 0xff80000011117808 */ /* 0x000fe40007000000 */
[----:B------:R-:W-:Y:S02]  /*3b80*/  PLOP3.LUT P6, PT, PT, PT, UP2, 0x40, 0x0 ;  /* 0x000000000000781c */ /* 0x000fe40003fce828 */
[C---:B------:R-:W-:Y:S02]  /*3b90*/  ISETP.LT.OR P2, PT, R140.reuse, 0x21, P2 ;  /* 0x000000218c00780c */ /* 0x040fe40001741670 */
[----:B------:R-:W-:Y:S02]  /*3ba0*/  ISETP.GT.AND P6, PT, R145, 0x40, P6 ;  /* 0x000000409100780c */ /* 0x000fe400037c4270 */
[----:B------:R-:W-:Y:S02]  /*3bb0*/  ISETP.LT.OR P0, PT, R140, 0x22, P0 ;  /* 0x000000228c00780c */ /* 0x000fe40000701670 */
[----:B------:R-:W-:Y:S02]  /*3bc0*/  FSEL R18, R18, -INF , !P2 ;  /* 0xff80000012127808 */ /* 0x000fe40005000000 */
[----:B------:R-:W-:Y:S02]  /*3bd0*/  ISETP.LT.OR P6, PT, R146, 0x41, P6 ;  /* 0x000000419200780c */ /* 0x000fe400037c1670 */
[----:B------:R-:W-:Y:S01]  /*3be0*/  FSEL R19, R19, -INF , !P0 ;  /* 0xff80000013137808 */ /* 0x000fe20004000000 */
[--C-:B------:R-:W-:Y:S01]  /*3bf0*/  FFMA.FTZ R232, R18, c[0x0][0x29c], -R148.reuse ;  /* 0x0000a70012e87a23 */ /* 0x100fe20000010894 */
[----:B------:R-:W-:Y:S02]  /*3c00*/  PLOP3.LUT P2, PT, PT, PT, UP1, 0x40, 0x0 ;  /* 0x000000000000781c */ /* 0x000fe40003f4e818 */
[----:B------:R-:W-:Y:S01]  /*3c10*/  PLOP3.LUT P0, PT, PT, PT, UP2, 0x40, 0x0 ;  /* 0x000000000000781c */ /* 0x000fe20003f0e828 */
[--C-:B------:R-:W-:Y:S01]  /*3c20*/  FFMA.FTZ R231, R19, c[0x0][0x29c], -R148.reuse ;  /* 0x0000a70013e77a23 */ /* 0x100fe20000010894 */
        /* <DEDUP_REMOVED lines=8> */
[----:B------:R-:W-:Y:S02]  /*3cb0*/  FSEL R22, R22, -INF , !P0 ;  /* 0xff80000016167808 */ /* 0x000fe40004000000 */
[----:B------:R-:W-:Y:S02]  /*3cc0*/  ISETP.LT.OR P6, PT, R140, 0x42, P6 ;  /* 0x000000428c00780c */ /* 0x000fe400037c1670 */
[----:B------:R-:W-:Y:S01]  /*3cd0*/  PLOP3.LUT P2, PT, PT, PT, UP6, 0x40, 0x0 ;  /* 0x000000000000781c */ /* 0x000fe20003f4e868 */
[----:B------:R-:W-:Y:S01]  /*3ce0*/  FFMA.FTZ R211, R22, c[0x0][0x29c], -R148 ;  /* 0x0000a70016d37a23 */ /* 0x000fe20000010894 */
[----:B------:R-:W-:Y:S02]  /*3cf0*/  PLOP3.LUT P0, PT, PT, PT, UP5, 0x40, 0x0 ;  /* 0x000000000000781c */ /* 0x000fe40003f0e858 */
[----:B------:R-:W-:Y:S02]  /*3d00*/  ISETP.GT.AND P2, PT, R143, RZ, P2 ;  /* 0x000000ff8f00720c */ /* 0x000fe40001744270 */
[----:B------:R-:W-:Y:S02]  /*3d10*/  FSEL R23, R23, -INF , !P6 ;  /* 0xff80000017177808 */ /* 0x000fe40007000000 */
[----:B------:R-:W-:Y:S02]  /*3d20*/  ISETP.GT.AND P0, PT, R143, 0x1, P0 ;  /* 0x000000018f00780c */ /* 0x000fe40000704270 */
[----:B------:R-:W-:Y:S02]  /*3d30*/  PLOP3.LUT P6, PT, PT, PT, UP6, 0x40, 0x0 ;  /* 0x000000000000781c */ /* 0x000fe40003fce868 */
[C---:B------:R-:W-:Y:S02]  /*3d40*/  ISETP.LT.OR P2, PT, R144.reuse, 0x1, P2 ;  /* 0x000000019000780c */ /* 0x040fe40001741670 */
[----:B------:R-:W-:Y:S02]  /*3d50*/  ISETP.GT.AND P6, PT, R141, RZ, P6 ;  /* 0x000000ff8d00720c */ /* 0x000fe400037c4270 */
[----:B------:R-:W-:Y:S02]  /*3d60*/  ISETP.LT.OR P0, PT, R144, 0x2, P0 ;  /* 0x000000029000780c */ /* 0x000fe40000701670 */
[----:B------:R-:W-:Y:S02]  /*3d70*/  FSEL R146, R8, -INF , !P2 ;  /* 0xff80000008927808 */ /* 0x000fe40005000000 */
[----:B------:R-:W-:Y:S02]  /*3d80*/  FSEL R145, R9, -INF , !P0 ;  /* 0xff80000009917808 */ /* 0x000fe40004000000 */
[----:B------:R-:W-:Y:S02]  /*3d90*/  ISETP.LT.OR P6, PT, R142, 0x1, P6 ;  /* 0x000000018e00780c */ /* 0x000fe400037c1670 */
[----:B------:R-:W-:Y:S02]  /*3da0*/  PLOP3.LUT P2, PT, PT, PT, UP5, 0x40, 0x0 ;  /* 0x000000000000781c */ /* 0x000fe40003f4e858 */
[----:B------:R-:W-:Y:S02]  /*3db0*/  PLOP3.LUT P0, PT, PT, PT, UP4, 0x40, 0x0 ;  /* 0x000000000000781c */ /* 0x000fe40003f0e848 */
[----:B------:R-:W-:Y:S02]  /*3dc0*/  FSEL R206, R10, -INF , !P6 ;  /* 0xff8000000ace7808 */ /* 0x000fe40007000000 */
[----:B------:R-:W-:Y:S02]  /*3dd0*/  ISETP.GT.AND P2, PT, R141, 0x1, P2 ;  /* 0x000000018d00780c */ /* 0x000fe40001744270 */
[C---:B------:R-:W-:Y:S01]  /*3de0*/  ISETP.GT.AND P0, PT, R143.reuse, 0x20, P0 ;  /* 0x000000208f00780c */ /* 0x040fe20000704270 */
[--C-:B------:R-:W-:Y:S01]  /*3df0*/  FFMA.FTZ R201, R206, c[0x0][0x29c], -R200.reuse ;  /* 0x0000a700cec97a23 */ /* 0x100fe200000108c8 */
[----:B------:R-:W-:Y:S02]  /*3e00*/  PLOP3.LUT P6, PT, PT, PT, UP3, 0x40, 0x0 ;  /* 0x000000000000781c */ /* 0x000fe40003fce838 */
[----:B------:R-:W-:Y:S02]  /*3e10*/  ISETP.LT.OR P2, PT, R142, 0x2, P2 ;  /* 0x000000028e00780c */ /* 0x000fe40001741670 */
[----:B------:R-:W-:Y:S01]  /*3e20*/  ISETP.GT.AND P6, PT, R143, 0x21, P6 ;  /* 0x000000218f00780c */ /* 0x000fe200037c4270 */
[----:B------:R-:W-:Y:S01]  /*3e30*/  MUFU.EX2 R201, R201 ;  /* 0x000000c900c97308 */ /* 0x000fe20000000800 */
[----:B------:R-:W-:Y:S02]  /*3e40*/  ISETP.LT.OR P0, PT, R144, 0x21, P0 ;  /* 0x000000219000780c */ /* 0x000fe40000701670 */
[----:B------:R-:W-:Y:S02]  /*3e50*/  FSEL R205, R11, -INF , !P2 ;  /* 0xff8000000bcd7808 */ /* 0x000fe40005000000 */
[C---:B------:R-:W-:Y:S01]  /*3e60*/  HMMA.16816.F32.BF16 R8, R80.reuse, R152, RZ ;  /* 0x000000985008723c */ /* 0x040fe200000418ff */
[----:B------:R-:W-:Y:S02]  /*3e70*/  PLOP3.LUT P1, PT, PT, PT, UP0, 0x80, 0x0 ;  /* 0x000000000000781c */ /* 0x000fe40003f2f008 */
[----:B------:R-:W-:Y:S01]  /*3e80*/  FSEL R140, R12, -INF , !P0 ;  /* 0xff8000000c8c7808 */ /* 0x000fe20004000000 */
[----:B------:R-:W-:Y:S01]  /*3e90*/  FFMA.FTZ R205, R205, c[0x0][0x29c], -R200 ;  /* 0x0000a700cdcd7a23 */ /* 0x000fe200000108c8 */
[----:B------:R-:W-:Y:S02]  /*3ea0*/  ISETP.LT.OR P2, PT, R144, 0x22, P6 ;  /* 0x000000229000780c */ /* 0x000fe40003741670 */
[----:B------:R-:W-:Y:S01]  /*3eb0*/  PLOP3.LUT P6, PT, PT, PT, UP4, 0x40, 0x0 ;  /* 0x000000000000781c */ /* 0x000fe20003fce848 */
[--C-:B------:R-:W-:Y:S01]  /*3ec0*/  FFMA.FTZ R210, R140, c[0x0][0x29c], -R150.reuse ;  /* 0x0000a7008cd27a23 */ /* 0x100fe20000010896 */
[----:B------:R-:W-:Y:S02]  /*3ed0*/  PLOP3.LUT P0, PT, PT, PT, UP3, 0x40, 0x0 ;  /* 0x000000000000781c */ /* 0x000fe40003f0e838 */
[C---:B------:R-:W-:Y:S01]  /*3ee0*/  ISETP.GT.AND P6, PT, R141.reuse, 0x20, P6 ;  /* 0x000000208d00780c */ /* 0x040fe200037c4270 */
[----:B------:R-:W-:Y:S01]  /*3ef0*/  IMAD.MOV.U32 R140, RZ, RZ, 0x40 ;  /* 0x00000040ff8c7424 */ /* 0x000fe200078e00ff */
[----:B------:R-:W-:Y:S02]  /*3f00*/  ISETP.GT.AND P0, PT, R141, 0x21, P0 ;  /* 0x000000218d00780c */ /* 0x000fe40000704270 */
[----:B------:R-:W-:Y:S02]  /*3f10*/  FSEL R3, R13, -INF , !P2 ;  /* 0xff8000000d037808 */ /* 0x000fe40005000000 */
[C---:B------:R-:W-:Y:S02]  /*3f20*/  ISETP.LT.OR P6, PT, R142.reuse, 0x21, P6 ;  /* 0x000000218e00780c */ /* 0x040fe400037c1670 */
[----:B------:R-:W-:Y:S01]  /*3f30*/  ISETP.LT.OR P0, PT, R142, 0x22, P0 ;  /* 0x000000228e00780c */ /* 0x000fe20000701670 */
[----:B------:R-:W-:Y:S01]  /*3f40*/  FFMA.FTZ R209, R3, c[0x0][0x29c], -R150 ;  /* 0x0000a70003d17a23 */ /* 0x000fe20000010896 */
[----:B------:R-:W-:Y:S02]  /*3f50*/  PLOP3.LUT P2, PT, PT, PT, UP2, 0x40, 0x0 ;  /* 0x000000000000781c */ /* 0x000fe40003f4e828 */
[----:B------:R-:W-:Y:S02]  /*3f60*/  FSEL R204, R14, -INF , !P6 ;  /* 0xff8000000ecc7808 */ /* 0x000fe40007000000 */
[----:B------:R-:W-:Y:S02]  /*3f70*/  FSEL R203, R15, -INF , !P0 ;  /* 0xff8000000fcb7808 */ /* 0x000fe40004000000 */
[-C--:B------:R-:W-:Y:S01]  /*3f80*/  HMMA.16816.F32.BF16 R12, R80, R154.reuse, RZ ;  /* 0x0000009a500c723c */ /* 0x080fe200000418ff */
[----:B------:R-:W-:Y:S01]  /*3f90*/  ISETP.GT.AND P2, PT, R143, 0x40, P2 ;  /* 0x000000408f00780c */ /* 0x000fe20001744270 */
[--C-:B------:R-:W-:Y:S01]  /*3fa0*/  FFMA.FTZ R204, R204, c[0x0][0x29c], -R200.reuse ;  /* 0x0000a700cccc7a23 */ /* 0x100fe200000108c8 */
[----:B------:R-:W-:Y:S01]  /*3fb0*/  PLOP3.LUT P0, PT, PT, PT, UP1, 0x40, 0x0 ;  /* 0x000000000000781c */ /* 0x000fe20003f0e818 */
[----:B------:R-:W-:Y:S01]  /*3fc0*/  FFMA.FTZ R203, R203, c[0x0][0x29c], -R200 ;  /* 0x0000a700cbcb7a23 */ /* 0x000fe200000108c8 */
[----:B------:R-:W-:Y:S02]  /*3fd0*/  ISETP.LT.OR P2, PT, R144, 0x41, P2 ;  /* 0x000000419000780c */ /* 0x000fe40001741670 */
[----:B------:R-:W-:Y:S01]  /*3fe0*/  ISETP.GT.AND P0, PT, R143, 0x41, P0 ;  /* 0x000000418f00780c */ /* 0x000fe20000704270 */
[--C-:B------:R-:W-:Y:S01]  /*3ff0*/  FFMA.FTZ R143, R17, c[0x0][0x29c], -R149.reuse ;  /* 0x0000a700118f7a23 */ /* 0x100fe20000010895 */
[----:B------:R-:W-:Y:S01]  /*4000*/  FSEL R24, R24, -INF , !P2 ;  /* 0xff80000018187808 */ /* 0x000fe20005000000 */
[C---:B------:R-:W-:Y:S01]  /*4010*/  HMMA.16816.F32.BF16 R16, R28.reuse, R154, RZ ;  /* 0x0000009a1c10723c */ /* 0x040fe200000418ff */
[----:B------:R-:W-:Y:S02]  /*4020*/  PLOP3.LUT P6, PT, PT, PT, UP2, 0x40, 0x0 ;  /* 0x000000000000781c */ /* 0x000fe40003fce828 */
[----:B------:R-:W-:Y:S02]  /*4030*/  PLOP3.LUT P2, PT, PT, PT, UP1, 0x40, 0x0 ;  /* 0x000000000000781c */ /* 0x000fe40003f4e818 */
[C---:B------:R-:W-:Y:S02]  /*4040*/  ISETP.GT.AND P6, PT, R141.reuse, 0x40, P6 ;  /* 0x000000408d00780c */ /* 0x040fe400037c4270 */
[----:B------:R-:W-:Y:S01]  /*4050*/  ISETP.GT.AND P2, PT, R141, 0x41, P2 ;  /* 0x000000418d00780c */ /* 0x000fe20001744270 */
[--C-:B------:R-:W-:Y:S01]  /*4060*/  FFMA.FTZ R141, R20, c[0x0][0x29c], -R149.reuse ;  /* 0x0000a700148d7a23 */ /* 0x100fe20000010895 */
[C---:B------:R-:W-:Y:S02]  /*4070*/  ISETP.LT.OR P6, PT, R142.reuse, 0x41, P6 ;  /* 0x000000418e00780c */ /* 0x040fe400037c1670 */
[----:B------:R-:W-:Y:S01]  /*4080*/  ISETP.LT.OR P2, PT, R142, 0x42, P2 ;  /* 0x000000428e00780c */ /* 0x000fe20001741670 */
[----:B------:R-:W-:Y:S01]  /*4090*/  FFMA.FTZ R149, R21, c[0x0][0x29c], -R149 ;  /* 0x0000a70015957a23 */ /* 0x000fe20000010895 */
[----:B------:R-:W-:Y:S01]  /*40a0*/  ISETP.LT.OR P0, PT, R144, 0x42, P0 ;  /* 0x000000429000780c */ /* 0x000fe20000701670 */
[--C-:B------:R-:W-:Y:S01]  /*40b0*/  FFMA.FTZ R142, R151, c[0x0][0x29c], -R148.reuse ;  /* 0x0000a700978e7a23 */ /* 0x100fe20000010894 */
[----:B------:R-:W-:Y:S01]  /*40c0*/  FSEL R26, R26, -INF , !P6 ;  /* 0xff8000001a1a7808 */ /* 0x000fe20007000000 */
[--C-:B------:R-:W-:Y:S01]  /*40d0*/  FFMA.FTZ R151, R147, c[0x0][0x29c], -R148.reuse ;  /* 0x0000a70093977a23 */ /* 0x100fe20000010894 */
[----:B------:R-:W-:Y:S01]  /*40e0*/  FSEL R25, R25, -INF , !P0 ;  /* 0xff80000019197808 */ /* 0x000fe20004000000 */
[----:B------:R-:W-:Y:S01]  /*40f0*/  FFMA.FTZ R148, R23, c[0x0][0x29c], -R148 ;  /* 0x0000a70017947a23 */ /* 0x000fe20000010894 */
[----:B------:R-:W-:Y:S01]  /*4100*/  FSEL R27, R27, -INF , !P2 ;  /* 0xff8000001b1b7808 */ /* 0x000fe20005000000 */
[-C--:B------:R-:W-:Y:S01]  /*4110*/  HMMA.16816.F32.BF16 R20, R28, R156.reuse, RZ ;  /* 0x0000009c1c14723c */ /* 0x080fe200000418ff */
[----:B------:R-:W-:Y:S01]  /*4120*/  FFMA.FTZ R206, R26, c[0x0][0x29c], -R200 ;  /* 0x0000a7001ace7a23 */ /* 0x000fe200000108c8 */
[----:B------:R-:W-:Y:S01]  /*4130*/  MUFU.EX2 R149, R149 ;  /* 0x0000009500957308 */ /* 0x000fe20000000800 */
[----:B------:R-:W-:Y:S01]  /*4140*/  FFMA.FTZ R147, R146, c[0x0][0x29c], -R150 ;  /* 0x0000a70092937a23 */ /* 0x000fe20000010896 */
[----:B------:R-:W-:Y:S01]  /*4150*/  LOP3.LUT P0, RZ, R220, 0x4, RZ, 0xc0, !PT ;  /* 0x00000004dcff7812 */ /* 0x000fe2000780c0ff */
[----:B------:R-:W-:Y:S02]  /*4160*/  FFMA.FTZ R200, R27, c[0x0][0x29c], -R200 ;  /* 0x0000a7001bc87a23 */ /* 0x000fe400000108c8 */
[--C-:B------:R-:W-:Y:S01]  /*4170*/  FFMA.FTZ R144, R145, c[0x0][0x29c], -R150.reuse ;  /* 0x0000a70091907a23 */ /* 0x100fe20000010896 */
[----:B------:R-:W-:Y:S04]  /*4180*/  HMMA.16816.F32.BF16 R28, R80, R156, RZ ;  /* 0x0000009c501c723c */ /* 0x000fe800000418ff */
[----:B------:R-:W-:Y:S01]  /*4190*/  SEL R140, R140, 0xffffffc0, !P0 ;  /* 0xffffffc08c8c7807 */ /* 0x000fe20004000000 */
[--C-:B------:R-:W-:Y:S01]  /*41a0*/  FFMA.FTZ R145, R24, c[0x0][0x29c], -R150.reuse ;  /* 0x0000a70018917a23 */ /* 0x100fe20000010896 */
[----:B------:R-:W-:Y:S01]  /*41b0*/  MUFU.EX2 R142, R142 ;  /* 0x0000008e008e7308 */ /* 0x000fe20000000800 */
[----:B------:R-:W-:Y:S01]  /*41c0*/  FFMA.FTZ R150, R25, c[0x0][0x29c], -R150 ;  /* 0x0000a70019967a23 */ /* 0x000fe20000010896 */
[-C--:B----4-:R-:W-:Y:S05]  /*41d0*/  HMMA.16816.F32.BF16 R4, R132, R158.reuse, R4 ;  /* 0x0000009e8404723c */ /* 0x090fea0000041804 */
[----:B------:R-:W-:Y:S03]  /*41e0*/  IMAD.IADD R3, R0, 0x1, R140 ;  /* 0x0000000100037824 */ /* 0x000fe600078e028c */
[C---:B-1----:R-:W-:Y:S01]  /*41f0*/  HMMA.16816.F32.BF16 R8, R136.reuse, R158, R8 ;  /* 0x0000009e8808723c */ /* 0x042fe20000041808 */
[----:B------:R-:W-:Y:S01]  /*4200*/  MUFU.EX2 R147, R147 ;  /* 0x0000009300937308 */ /* 0x000fe20000000800 */
[----:B------:R-:W1:Y:S06]  /*4210*/  LDSM.16.M88.4 R24, [R3+0xe080] ;  /* 0x00e080000318783b */ /* 0x000e6c0000000200 */
[-C--:B------:R-:W-:Y:S02]  /*4220*/  HMMA.16816.F32.BF16 R12, R136, R160.reuse, R12 ;  /* 0x000000a0880c723c */ /* 0x080fe4000004180c */
[----:B------:R-:W2:Y:S01]  /*4230*/  LDSM.16.M88.4 R80, [R3+0xf080] ;  /* 0x00f080000350783b */ /* 0x000ea20000000200 */
[----:B------:R-:W-:Y:S05]  /*4240*/  MUFU.EX2 R144, R144 ;  /* 0x0000009000907308 */ /* 0x000fea0000000800 */
[C---:B------:R-:W-:Y:S05]  /*4250*/  HMMA.16816.F32.BF16 R16, R132.reuse, R160, R16 ;  /* 0x000000a08410723c */ /* 0x040fea0000041810 */
[----:B------:R-:W-:Y:S03]  /*4260*/  MUFU.EX2 R146, R231 ;  /* 0x000000e700927308 */ /* 0x000fe60000000800 */
[-C--:B------:R-:W-:Y:S07]  /*4270*/  HMMA.16816.F32.BF16 R20, R132, R162.reuse, R20 ;  /* 0x000000a28414723c */ /* 0x080fee0000041814 */
[----:B------:R-:W-:Y:S01]  /*4280*/  IMAD.IADD R132, R140, 0x1, R2 ;  /* 0x000000018c847824 */ /* 0x000fe200078e0202 */
[----:B------:R-:W-:Y:S01]  /*4290*/  HMMA.16816.F32.BF16 R28, R136, R162, R28 ;  /* 0x000000a2881c723c */ /* 0x000fe2000004181c */
[----:B------:R-:W-:Y:S07]  /*42a0*/  MUFU.EX2 R136, R208 ;  /* 0x000000d000887308 */ /* 0x000fee0000000800 */
[-C--:B-1----:R-:W-:Y:S03]  /*42b0*/  HMMA.16816.F32.BF16 R4, R24, R164.reuse, R4 ;  /* 0x000000a41804723c */ /* 0x082fe60000041804 */
[----:B------:R-:W1:Y:S05]  /*42c0*/  MUFU.EX2 R137, R207 ;  /* 0x000000cf00897308 */ /* 0x000e6a0000000800 */
[C---:B--2---:R-:W-:Y:S05]  /*42d0*/  HMMA.16816.F32.BF16 R8, R80.reuse, R164, R8 ;  /* 0x000000a45008723c */ /* 0x044fea0000041808 */
[----:B------:R-:W-:Y:S03]  /*42e0*/  MUFU.EX2 R140, R141 ;  /* 0x0000008d008c7308 */ /* 0x000fe60000000800 */
[-C--:B------:R-:W-:Y:S07]  /*42f0*/  HMMA.16816.F32.BF16 R12, R80, R166.reuse, R12 ;  /* 0x000000a6500c723c */ /* 0x080fee000004180c */
[----:B------:R-:W-:Y:S01]  /*4300*/  MUFU.EX2 R139, R143 ;  /* 0x0000008f008b7308 */ /* 0x000fe20000000800 */
[C---:B------:R-:W-:Y:S09]  /*4310*/  HMMA.16816.F32.BF16 R16, R24.reuse, R166, R16 ;  /* 0x000000a61810723c */ /* 0x040ff20000041810 */
[----:B------:R-:W-:Y:S01]  /*4320*/  MUFU.EX2 R141, R210 ;  /* 0x000000d2008d7308 */ /* 0x000fe20000000800 */
[-C--:B------:R-:W-:Y:S01]  /*4330*/  HMMA.16816.F32.BF16 R20, R24, R168.reuse, R20 ;  /* 0x000000a81814723c */ /* 0x080fe20000041814 */
[----:B------:R-:W2:Y:S07]  /*4340*/  LDSM.16.M88.4 R24, [R132+0xe080] ;  /* 0x00e080008418783b */ /* 0x000eae0000000200 */
[----:B------:R-:W-:Y:S01]  /*4350*/  HMMA.16816.F32.BF16 R28, R80, R168, R28 ;  /* 0x000000a8501c723c */ /* 0x000fe2000004181c */
[----:B------:R-:W3:Y:S01]  /*4360*/  LDSM.16.M88.4 R80, [R132+0xf080] ;  /* 0x00f080008450783b */ /* 0x000ee20000000200 */
[----:B------:R-:W-:Y:S10]  /*4370*/  MUFU.EX2 R143, R209 ;  /* 0x000000d1008f7308 */ /* 0x000ff40000000800 */
[----:B------:R-:W4:Y:S10]  /*4380*/  MUFU.EX2 R138, R202 ;  /* 0x000000ca008a7308 */ /* 0x000f340000000800 */
[----:B------:R-:W-:Y:S10]  /*4390*/  MUFU.EX2 R148, R148 ;  /* 0x0000009400947308 */ /* 0x000ff40000000800 */
[----:B------:R-:W-:Y:S01]  /*43a0*/  MUFU.EX2 R145, R145 ;  /* 0x0000009100917308 */ /* 0x000fe20000000800 */
[-C--:B--2---:R-:W-:Y:S08]  /*43b0*/  HMMA.16816.F32.BF16 R4, R24, R170.reuse, R4 ;  /* 0x000000aa1804723c */ /* 0x084ff00000041804 */
[C---:B---3--:R-:W-:Y:S01]  /*43c0*/  HMMA.16816.F32.BF16 R8, R80.reuse, R170, R8 ;  /* 0x000000aa5008723c */ /* 0x048fe20000041808 */
[----:B------:R-:W-:Y:S07]  /*43d0*/  MUFU.EX2 R150, R150 ;  /* 0x0000009600967308 */ /* 0x000fee0000000800 */
[-C--:B------:R-:W-:Y:S03]  /*43e0*/  HMMA.16816.F32.BF16 R12, R80, R172.reuse, R12 ;  /* 0x000000ac500c723c */ /* 0x080fe6000004180c */
[----:B------:R-:W-:Y:S05]  /*43f0*/  MUFU.EX2 R200, R200 ;  /* 0x000000c800c87308 */ /* 0x000fea0000000800 */
[C---:B------:R-:W-:Y:S08]  /*4400*/  HMMA.16816.F32.BF16 R16, R24.reuse, R172, R16 ;  /* 0x000000ac1810723c */ /* 0x040ff00000041810 */
[-C--:B------:R-:W-:Y:S01]  /*4410*/  HMMA.16816.F32.BF16 R20, R24, R174.reuse, R20 ;  /* 0x000000ae1814723c */ /* 0x080fe20000041814 */
[----:B------:R-:W2:Y:S07]  /*4420*/  LDSM.16.M88.4 R24, [R0+0x10080] ;  /* 0x010080000018783b */ /* 0x000eae0000000200 */
[----:B------:R-:W-:Y:S01]  /*4430*/  HMMA.16816.F32.BF16 R28, R80, R174, R28 ;  /* 0x000000ae501c723c */ /* 0x000fe2000004181c */
[----:B------:R-:W3:Y:S08]  /*4440*/  LDSM.16.M88.4 R80, [R0+0x11080] ;  /* 0x011080000050783b */ /* 0x000ef00000000200 */
[----:B------:R-:W-:Y:S01]  /*4450*/  LDS R0, [R233.X4+0x122a0] ;  /* 0x0122a000e9007984 */ /* 0x000fe20000004800 */
[-C--:B--2---:R-:W-:Y:S08]  /*4460*/  HMMA.16816.F32.BF16 R4, R24, R176.reuse, R4 ;  /* 0x000000b01804723c */ /* 0x084ff00000041804 */
[C---:B---3--:R-:W-:Y:S08]  /*4470*/  HMMA.16816.F32.BF16 R8, R80.reuse, R176, R8 ;  /* 0x000000b05008723c */ /* 0x048ff00000041808 */
[-C--:B------:R-:W-:Y:S08]  /*4480*/  HMMA.16816.F32.BF16 R12, R80, R178.reuse, R12 ;  /* 0x000000b2500c723c */ /* 0x080ff0000004180c */
        /* <DEDUP_REMOVED lines=22> */
[----:B------:R-:W3:Y:S01]  /*45f0*/  LDSM.16.M88.4 R132, [R132+0x11080] ;  /* 0x011080008484783b */ /* 0x000ee20000000200 */
[----:B------:R-:W5:Y:S05]  /*4600*/  MUFU.EX2 R82, R151 ;  /* 0x0000009700527308 */ /* 0x000f6a0000000800 */
[----:B-1----:R-:W-:Y:S02]  /*4610*/  F2FP.BF16.PACK_AB R81, R137, R136 ;  /* 0x000000888951723e */ /* 0x002fe400000010ff */
[----:B----4-:R-:W-:Y:S03]  /*4620*/  F2FP.BF16.PACK_AB R80, R139, R138 ;  /* 0x0000008a8b50723e */ /* 0x010fe600000010ff */
[----:B------:R-:W-:Y:S10]  /*4630*/  MUFU.EX2 R151, R211 ;  /* 0x000000d300977308 */ /* 0x000ff40000000800 */
[----:B------:R-:W1:Y:S01]  /*4640*/  MUFU.EX2 R83, R232 ;  /* 0x000000e800537308 */ /* 0x000e620000000800 */
[-C--:B--2---:R-:W-:Y:S08]  /*4650*/  HMMA.16816.F32.BF16 R4, R24, R194.reuse, R4 ;  /* 0x000000c21804723c */ /* 0x084ff00000041804 */
[C---:B---3--:R-:W-:Y:S08]  /*4660*/  HMMA.16816.F32.BF16 R8, R132.reuse, R194, R8 ;  /* 0x000000c28408723c */ /* 0x048ff00000041808 */
[-C--:B------:R-:W-:Y:S08]  /*4670*/  HMMA.16816.F32.BF16 R12, R132, R196.reuse, R12 ;  /* 0x000000c4840c723c */ /* 0x080ff0000004180c */
[C---:B------:R-:W-:Y:S04]  /*4680*/  HMMA.16816.F32.BF16 R16, R24.reuse, R196, R16 ;  /* 0x000000c41810723c */ /* 0x040fe80000041810 */
[--C-:B------:R-:W-:Y:S02]  /*4690*/  FADD.FTZ R6, R6, -R0.reuse ;  /* 0x8000000006067221 */ /* 0x100fe40000010000 */
[--C-:B------:R-:W-:Y:S02]  /*46a0*/  FADD.FTZ R7, R7, -R0.reuse ;  /* 0x8000000007077221 */ /* 0x100fe40000010000 */
[-C--:B------:R-:W-:Y:S04]  /*46b0*/  HMMA.16816.F32.BF16 R20, R24, R198.reuse, R20 ;  /* 0x000000c61814723c */ /* 0x080fe80000041814 */
[--C-:B------:R-:W-:Y:S02]  /*46c0*/  FADD.FTZ R5, R5, -R3.reuse ;  /* 0x8000000305057221 */ /* 0x100fe40000010000 */
[--C-:B------:R-:W-:Y:S01]  /*46d0*/  FADD.FTZ R4, R4, -R3.reuse ;  /* 0x8000000304047221 */ /* 0x100fe20000010000 */
[----:B-----5:R-:W-:Y:S01]  /*46e0*/  F2FP.BF16.PACK_AB R26, R82, R142 ;  /* 0x0000008e521a723e */ /* 0x020fe200000010ff */
[----:B------:R-:W-:Y:S01]  /*46f0*/  HMMA.16816.F32.BF16 R28, R132, R198, R28 ;  /* 0x000000c6841c723c */ /* 0x000fe2000004181c */
[----:B------:R-:W-:Y:S03]  /*4700*/  MUFU.EX2 R132, R203 ;  /* 0x000000cb00847308 */ /* 0x000fe60000000800 */
[----:B------:R-:W-:Y:S01]  /*4710*/  FMUL.FTZ R5, R137, R5 ;  /* 0x0000000589057220 */ /* 0x000fe20000410000 */
[----:B------:R-:W-:Y:S01]  /*4720*/  F2FP.BF16.PACK_AB R27, R149, R140 ;  /* 0x0000008c951b723e */ /* 0x000fe200000010ff */
[----:B------:R-:W-:Y:S02]  /*4730*/  FMUL.FTZ R4, R136, R4 ;  /* 0x0000000488047220 */ /* 0x000fe40000410000 */
[--C-:B------:R-:W-:Y:S03]  /*4740*/  FADD.FTZ R18, R18, -R0.reuse ;  /* 0x8000000012127221 */ /* 0x100fe60000010000 */
[----:B------:R-:W2:Y:S01]  /*4750*/  MUFU.EX2 R137, R205 ;  /* 0x000000cd00897308 */ /* 0x000ea20000000800 */
[--C-:B------:R-:W-:Y:S02]  /*4760*/  FADD.FTZ R19, R19, -R0.reuse ;  /* 0x8000000013137221 */ /* 0x100fe40000010000 */
[----:B------:R-:W-:Y:S02]  /*4770*/  FMUL.FTZ R6, R142, R6 ;  /* 0x000000068e067220 */ /* 0x000fe40000410000 */
[--C-:B------:R-:W-:Y:S02]  /*4780*/  FADD.FTZ R22, R22, -R0.reuse ;  /* 0x8000000016167221 */ /* 0x100fe40000010000 */
[----:B------:R-:W-:Y:S02]  /*4790*/  FADD.FTZ R23, R23, -R0 ;  /* 0x8000000017177221 */ /* 0x000fe40000010000 */
[--C-:B------:R-:W-:Y:S01]  /*47a0*/  FADD.FTZ R20, R20, -R3.reuse ;  /* 0x8000000314147221 */ /* 0x100fe20000010000 */
[----:B------:R-:W3:Y:S01]  /*47b0*/  LDS R0, [R233.X4+0x12320] ;  /* 0x01232000e9007984 */ /* 0x000ee20000004800 */
[--C-:B------:R-:W-:Y:S01]  /*47c0*/  FADD.FTZ R21, R21, -R3.reuse ;  /* 0x8000000315157221 */ /* 0x100fe20000010000 */
[----:B------:R-:W4:Y:S01]  /*47d0*/  MUFU.EX2 R136, R204 ;  /* 0x000000cc00887308 */ /* 0x000f220000000800 */
[----:B------:R-:W-:Y:S01]  /*47e0*/  FMUL.FTZ R24, R140, R20 ;  /* 0x000000148c187220 */ /* 0x000fe20000410000 */
[----:B------:R-:W-:Y:S01]  /*47f0*/  STS [R228+0x12480], R81 ;  /* 0x01248051e4007388 */ /* 0x000fe20000000800 */
[----:B------:R-:W-:Y:S01]  /*4800*/  FMUL.FTZ R21, R149, R21 ;  /* 0x0000001595157220 */ /* 0x000fe20000410000 */
[----:B------:R-:W-:Y:S01]  /*4810*/  F2FP.BF16.PACK_AB R20, R5, R4 ;  /* 0x000000040514723e */ /* 0x000fe200000010ff */
[----:B------:R-:W-:Y:S01]  /*4820*/  FMUL.FTZ R7, R82, R7 ;  /* 0x0000000752077220 */ /* 0x000fe20000410000 */
[----:B------:R-:W-:Y:S01]  /*4830*/  STS [R229], R26 ;  /* 0x0000001ae5007388 */ /* 0x000fe20000000800 */
[--C-:B------:R-:W-:Y:S01]  /*4840*/  FADD.FTZ R8, R8, -R2.reuse ;  /* 0x8000000208087221 */ /* 0x100fe20000010000 */
[----:B------:R-:W-:Y:S01]  /*4850*/  F2FP.BF16.PACK_AB R24, R21, R24 ;  /* 0x000000181518723e */ /* 0x000fe200000010ff */
[--C-:B------:R-:W-:Y:S01]  /*4860*/  FADD.FTZ R12, R12, -R2.reuse ;  /* 0x800000020c0c7221 */ /* 0x100fe20000010000 */
[----:B------:R-:W-:Y:S01]  /*4870*/  F2FP.BF16.PACK_AB R21, R7, R6 ;  /* 0x000000060715723e */ /* 0x000fe200000010ff */
[--C-:B------:R-:W-:Y:S01]  /*4880*/  FADD.FTZ R13, R13, -R2.reuse ;  /* 0x800000020d0d7221 */ /* 0x100fe20000010000 */
[----:B------:R-:W-:Y:S01]  /*4890*/  F2FP.BF16.PACK_AB R7, R144, R147 ;  /* 0x000000939007723e */ /* 0x000fe200000010ff */
[----:B-1----:R-:W-:Y:S01]  /*48a0*/  FMUL.FTZ R82, R83, R18 ;  /* 0x0000001253527220 */ /* 0x002fe20000410000 */
[----:B------:R-:W-:Y:S01]  /*48b0*/  F2FP.BF16.PACK_AB R6, R143, R141 ;  /* 0x0000008d8f06723e */ /* 0x000fe200000010ff */
[----:B------:R-:W-:Y:S01]  /*48c0*/  FMUL.FTZ R18, R147, R8 ;  /* 0x0000000893127220 */ /* 0x000fe20000410000 */
[----:B------:R-:W-:Y:S01]  /*48d0*/  F2FP.BF16.PACK_AB R4, R150, R145 ;  /* 0x000000919604723e */ /* 0x000fe200000010ff */
[----:B------:R-:W-:Y:S01]  /*48e0*/  FMUL.FTZ R8, R143, R13 ;  /* 0x0000000d8f087220 */ /* 0x000fe20000410000 */
[----:B------:R-:W-:Y:S01]  /*48f0*/  STS [R228+0x12c80], R7 ;  /* 0x012c8007e4007388 */ /* 0x000fe20000000800 */
[--C-:B------:R-:W-:Y:S02]  /*4900*/  FADD.FTZ R16, R16, -R3.reuse ;  /* 0x8000000310107221 */ /* 0x100fe40000010000 */
[----:B------:R-:W-:Y:S02]  /*4910*/  FADD.FTZ R17, R17, -R3 ;  /* 0x8000000311117221 */ /* 0x000fe40000010000 */
[----:B------:R-:W-:Y:S02]  /*4920*/  FMUL.FTZ R3, R141, R12 ;  /* 0x0000000c8d037220 */ /* 0x000fe40000410000 */
[----:B------:R-:W-:Y:S02]  /*4930*/  FMUL.FTZ R16, R138, R16 ;  /* 0x000000108a107220 */ /* 0x000fe40000410000 */
[----:B------:R-:W-:Y:S01]  /*4940*/  FMUL.FTZ R17, R139, R17 ;  /* 0x000000118b117220 */ /* 0x000fe20000410000 */
[----:B------:R-:W-:Y:S01]  /*4950*/  F2FP.BF16.PACK_AB R8, R8, R3 ;  /* 0x000000030808723e */ /* 0x000fe200000010ff */
[--C-:B------:R-:W-:Y:S01]  /*4960*/  FADD.FTZ R29, R29, -R2.reuse ;  /* 0x800000021d1d7221 */ /* 0x100fe20000010000 */
[----:B--2---:R-:W-:Y:S01]  /*4970*/  F2FP.BF16.PACK_AB R3, R137, R201 ;  /* 0x000000c98903723e */ /* 0x004fe200000010ff */
[--C-:B------:R-:W-:Y:S01]  /*4980*/  FADD.FTZ R9, R9, -R2.reuse ;  /* 0x8000000209097221 */ /* 0x100fe20000010000 */
[----:B------:R-:W-:Y:S01]  /*4990*/  F2FP.BF16.PACK_AB R25, R17, R16 ;  /* 0x000000101119723e */ /* 0x000fe200000010ff */
[----:B------:R-:W-:Y:S01]  /*49a0*/  FADD.FTZ R28, R28, -R2 ;  /* 0x800000021c1c7221 */ /* 0x000fe20000010000 */
[----:B------:R-:W-:Y:S01]  /*49b0*/  F2FP.BF16.PACK_AB R17, R146, R83 ;  /* 0x000000539211723e */ /* 0x000fe200000010ff */
[----:B------:R-:W-:Y:S01]  /*49c0*/  STS [R229+0x800], R3 ;  /* 0x00080003e5007388 */ /* 0x000fe20000000800 */
[----:B----4-:R-:W-:Y:S01]  /*49d0*/  F2FP.BF16.PACK_AB R2, R132, R136 ;  /* 0x000000888402723e */ /* 0x010fe200000010ff */
[----:B------:R-:W1:Y:S01]  /*49e0*/  MUFU.EX2 R83, R206 ;  /* 0x000000ce00537308 */ /* 0x000e620000000800 */
[----:B------:R-:W-:Y:S01]  /*49f0*/  F2FP.BF16.PACK_AB R16, R148, R151 ;  /* 0x000000979410723e */ /* 0x000fe200000010ff */
[----:B------:R-:W-:Y:S01]  /*4a00*/  STS [R228+0x13480], R80 ;  /* 0x01348050e4007388 */ /* 0x000fe20000000800 */
[----:B------:R-:W-:Y:S02]  /*4a10*/  FMUL.FTZ R5, R144, R9 ;  /* 0x0000000990057220 */ /* 0x000fe40000410000 */
[--C-:B---3--:R-:W-:Y:S01]  /*4a20*/  FADD.FTZ R10, R10, -R0.reuse ;  /* 0x800000000a0a7221 */ /* 0x108fe20000010000 */
[----:B------:R-:W-:Y:S01]  /*4a30*/  STS [R229+0x1000], R17 ;  /* 0x00100011e5007388 */ /* 0x000fe20000000800 */
[--C-:B------:R-:W-:Y:S01]  /*4a40*/  FADD.FTZ R11, R11, -R0.reuse ;  /* 0x800000000b0b7221 */ /* 0x100fe20000010000 */
[----:B------:R-:W-:Y:S01]  /*4a50*/  F2FP.BF16.PACK_AB R5, R5, R18 ;  /* 0x000000120505723e */ /* 0x000fe200000010ff */
[----:B------:R-:W-:Y:S01]  /*4a60*/  FMUL.FTZ R10, R201, R10 ;  /* 0x0000000ac90a7220 */ /* 0x000fe20000410000 */
[----:B------:R-:W-:Y:S01]  /*4a70*/  STS [R228+0x13c80], R6 ;  /* 0x013c8006e4007388 */ /* 0x000fe20000000800 */
[----:B------:R-:W-:Y:S02]  /*4a80*/  FMUL.FTZ R11, R137, R11 ;  /* 0x0000000b890b7220 */ /* 0x000fe40000410000 */
[----:B------:R-:W-:Y:S01]  /*4a90*/  FMUL.FTZ R19, R146, R19 ;  /* 0x0000001392137220 */ /* 0x000fe20000410000 */
[----:B------:R2:W-:Y:S01]  /*4aa0*/  STS [R229+0x1800], R2 ;  /* 0x00180002e5007388 */ /* 0x0005e20000000800 */
[--C-:B------:R-:W-:Y:S02]  /*4ab0*/  FADD.FTZ R14, R14, -R0.reuse ;  /* 0x800000000e0e7221 */ /* 0x100fe40000010000 */
[--C-:B------:R-:W-:Y:S01]  /*4ac0*/  FADD.FTZ R15, R15, -R0.reuse ;  /* 0x800000000f0f7221 */ /* 0x100fe20000010000 */
[----:B------:R-:W-:Y:S01]  /*4ad0*/  STS [R228+0x14480], R27 ;  /* 0x0144801be4007388 */ /* 0x000fe20000000800 */
[----:B------:R-:W-:Y:S01]  /*4ae0*/  F2FP.BF16.PACK_AB R9, R19, R82 ;  /* 0x000000521309723e */ /* 0x000fe200000010ff */
[----:B------:R-:W-:Y:S02]  /*4af0*/  FMUL.FTZ R14, R136, R14 ;  /* 0x0000000e880e7220 */ /* 0x000fe40000410000 */
[----:B------:R-:W-:Y:S01]  /*4b00*/  STS [R229+0x2000], R16 ;  /* 0x00200010e5007388 */ /* 0x000fe20000000800 */
[----:B------:R-:W-:Y:S02]  /*4b10*/  FMUL.FTZ R15, R132, R15 ;  /* 0x0000000f840f7220 */ /* 0x000fe40000410000 */
[--C-:B------:R-:W-:Y:S01]  /*4b20*/  FADD.FTZ R30, R30, -R0.reuse ;  /* 0x800000001e1e7221 */ /* 0x100fe20000010000 */
[----:B------:R-:W-:Y:S01]  /*4b30*/  STS [R228+0x14c80], R4 ;  /* 0x014c8004e4007388 */ /* 0x000fe20000000800 */
[----:B------:R-:W-:Y:S01]  /*4b40*/  FADD.FTZ R31, R31, -R0 ;  /* 0x800000001f1f7221 */ /* 0x000fe20000010000 */
[----:B------:R-:W-:Y:S01]  /*4b50*/  F2FP.BF16.PACK_AB R0, R15, R14 ;  /* 0x0000000e0f00723e */ /* 0x000fe200000010ff */
[----:B------:R-:W-:Y:S02]  /*4b60*/  FMUL.FTZ R22, R151, R22 ;  /* 0x0000001697167220 */ /* 0x000fe40000410000 */
[----:B------:R-:W-:Y:S02]  /*4b70*/  FMUL.FTZ R23, R148, R23 ;  /* 0x0000001794177220 */ /* 0x000fe40000410000 */
[----:B------:R-:W-:Y:S02]  /*4b80*/  FMUL.FTZ R28, R145, R28 ;  /* 0x0000001c911c7220 */ /* 0x000fe40000410000 */
[----:B------:R-:W-:Y:S01]  /*4b90*/  FMUL.FTZ R12, R150, R29 ;  /* 0x0000001d960c7220 */ /* 0x000fe20000410000 */
[----:B------:R-:W-:Y:S01]  /*4ba0*/  F2FP.BF16.PACK_AB R13, R23, R22 ;  /* 0x00000016170d723e */ /* 0x000fe200000010ff */
[----:B-1----:R-:W-:Y:S01]  /*4bb0*/  FMUL.FTZ R30, R83, R30 ;  /* 0x0000001e531e7220 */ /* 0x002fe20000410000 */
[C---:B--2---:R-:W-:Y:S01]  /*4bc0*/  F2FP.BF16.PACK_AB R2, R200.reuse, R83 ;  /* 0x00000053c802723e */ /* 0x044fe200000010ff */
[----:B------:R-:W-:Y:S01]  /*4bd0*/  FMUL.FTZ R31, R200, R31 ;  /* 0x0000001fc81f7220 */ /* 0x000fe20000410000 */
[----:B------:R-:W-:Y:S03]  /*4be0*/  F2FP.BF16.PACK_AB R12, R12, R28 ;  /* 0x0000001c0c0c723e */ /* 0x000fe600000010ff */
        /* <DEDUP_REMOVED lines=15> */
[----:B------:R-:W-:Y:S04]  /*4ce0*/  STS [R229+0x5800], R2 ;  /* 0x00580002e5007388 */ /* 0x000fe80000000800 */
[----:B------:R-:W-:Y:S01]  /*4cf0*/  LDSM.16.MT88.4 R4, [R212+0x12480] ;  /* 0x01248000d404783b */ /* 0x000fe20000004200 */
[----:B--2---:R-:W-:Y:S07]  /*4d00*/  IMAD.SHL.U32 R0, R222, 0x2, RZ ;  /* 0x00000002de007824 */ /* 0x004fee00078e00ff */
[----:B------:R-:W-:Y:S08]  /*4d10*/  LDSM.16.MT88.4 R12, [R212+0x13480] ;  /* 0x01348000d40c783b */ /* 0x000ff00000004200 */
[----:B------:R-:W1:Y:S08]  /*4d20*/  LDSM.16.MT88.4 R8, [R0+0xe080] ;  /* 0x00e080000008783b */ /* 0x000e700000004200 */
[----:B------:R-:W2:Y:S08]  /*4d30*/  LDSM.16.MT88.4 R16, [R212+0x14480] ;  /* 0x01448000d410783b */ /* 0x000eb00000004200 */
[----:B------:R-:W3:Y:S08]  /*4d40*/  LDSM.16.MT88.4 R20, [R0+0x10080] ;  /* 0x010080000014783b */ /* 0x000ef00000004200 */
[----:B------:R-:W-:Y:S08]  /*4d50*/  LDSM.16.MT88.4 R24, [R212+0x12880] ;  /* 0x01288000d418783b */ /* 0x000ff00000004200 */
[----:B------:R-:W4:Y:S01]  /*4d60*/  LDSM.16.MT88.4 R28, [R0+0xe880] ;  /* 0x00e88000001c783b */ /* 0x000f220000004200 */
[-C--:B-1----:R-:W-:Y:S07]  /*4d70*/  HMMA.16816.F32.BF16 R32, R4, R8.reuse, R32 ;  /* 0x000000080420723c */ /* 0x082fee0000041820 */
[----:B------:R-:W1:Y:S01]  /*4d80*/  LDSM.16.MT88.4 R80, [R212+0x13880] ;  /* 0x01388000d450783b */ /* 0x000e620000004200 */
[-C--:B------:R-:W-:Y:S07]  /*4d90*/  HMMA.16816.F32.BF16 R36, R12, R8.reuse, R36 ;  /* 0x000000080c24723c */ /* 0x080fee0000041824 */
[----:B------:R-:W5:Y:S01]  /*4da0*/  LDSM.16.MT88.4 R132, [R212+0x14880] ;  /* 0x01488000d484783b */ /* 0x000f620000004200 */
[C---:B--2---:R-:W-:Y:S07]  /*4db0*/  HMMA.16816.F32.BF16 R40, R16.reuse, R8, R40 ;  /* 0x000000081028723c */ /* 0x044fee0000041828 */
[----:B------:R-:W-:Y:S01]  /*4dc0*/  LDSM.16.MT88.4 R136, [R0+0xf080] ;  /* 0x00f080000088783b */ /* 0x000fe20000004200 */
[-C--:B------:R-:W-:Y:S07]  /*4dd0*/  HMMA.16816.F32.BF16 R44, R16, R10.reuse, R44 ;  /* 0x0000000a102c723c */ /* 0x080fee000004182c */
[----:B------:R-:W-:Y:S01]  /*4de0*/  LDSM.16.MT88.4 R140, [R212+0x13c80] ;  /* 0x013c8000d48c783b */ /* 0x000fe20000004200 */
[-C--:B------:R-:W-:Y:S07]  /*4df0*/  HMMA.16816.F32.BF16 R48, R12, R10.reuse, R48 ;  /* 0x0000000a0c30723c */ /* 0x080fee0000041830 */
[----:B------:R-:W-:Y:S01]  /*4e00*/  LDSM.16.MT88.4 R144, [R212+0x14080] ;  /* 0x01408000d490783b */ /* 0x000fe20000004200 */
[C---:B------:R-:W-:Y:S07]  /*4e10*/  HMMA.16816.F32.BF16 R52, R4.reuse, R10, R52 ;  /* 0x0000000a0434723c */ /* 0x040fee0000041834 */
[----:B------:R-:W2:Y:S01]  /*4e20*/  LDSM.16.MT88.4 R8, [R0+0x10880] ;  /* 0x010880000008783b */ /* 0x000ea20000004200 */
[-C--:B---3--:R-:W-:Y:S07]  /*4e30*/  HMMA.16816.F32.BF16 R56, R4, R20.reuse, R56 ;  /* 0x000000140438723c */ /* 0x088fee0000041838 */
[----:B------:R-:W-:Y:S01]  /*4e40*/  LDSM.16.MT88.4 R148, [R212+0x15080] ;  /* 0x01508000d494783b */ /* 0x000fe20000004200 */
[-C--:B------:R-:W-:Y:S08]  /*4e50*/  HMMA.16816.F32.BF16 R60, R12, R20.reuse, R60 ;  /* 0x000000140c3c723c */ /* 0x080ff0000004183c */
[C---:B------:R-:W-:Y:S08]  /*4e60*/  HMMA.16816.F32.BF16 R64, R16.reuse, R20, R64 ;  /* 0x000000141040723c */ /* 0x040ff00000041840 */
[-C--:B------:R-:W-:Y:S01]  /*4e70*/  HMMA.16816.F32.BF16 R68, R16, R22.reuse, R68 ;  /* 0x000000161044723c */ /* 0x080fe20000041844 */
[----:B------:R-:W3:Y:S07]  /*4e80*/  LDSM.16.MT88.4 R16, [R212+0x12c80] ;  /* 0x012c8000d410783b */ /* 0x000eee0000004200 */
[-C--:B------:R-:W-:Y:S01]  /*4e90*/  HMMA.16816.F32.BF16 R72, R12, R22.reuse, R72 ;  /* 0x000000160c48723c */ /* 0x080fe20000041848 */
[----:B------:R-:W2:Y:S07]  /*4ea0*/  LDSM.16.MT88.4 R12, [R212+0x14c80] ;  /* 0x014c8000d40c783b */ /* 0x000eae0000004200 */
[----:B------:R-:W-:Y:S01]  /*4eb0*/  HMMA.16816.F32.BF16 R76, R4, R22, R76 ;  /* 0x00000016044c723c */ /* 0x000fe2000004184c */
[----:B------:R-:W2:Y:S07]  /*4ec0*/  LDSM.16.MT88.4 R4, [R0+0x11080] ;  /* 0x011080000004783b */ /* 0x000eae0000004200 */
[-C--:B----4-:R-:W-:Y:S01]  /*4ed0*/  HMMA.16816.F32.BF16 R32, R24, R28.reuse, R32 ;  /* 0x0000001c1820723c */ /* 0x090fe20000041820 */
[----:B------:R-:W-:Y:S07]  /*4ee0*/  LDSM.16.MT88.4 R20, [R212+0x13080] ;  /* 0x01308000d414783b */ /* 0x000fee0000004200 */
[-C--:B-1----:R-:W-:Y:S08]  /*4ef0*/  HMMA.16816.F32.BF16 R36, R80, R28.reuse, R36 ;  /* 0x0000001c5024723c */ /* 0x082ff00000041824 */
[C---:B-----5:R-:W-:Y:S08]  /*4f00*/  HMMA.16816.F32.BF16 R40, R132.reuse, R28, R40 ;  /* 0x0000001c8428723c */ /* 0x060ff00000041828 */
[-C--:B------:R-:W-:Y:S08]  /*4f10*/  HMMA.16816.F32.BF16 R44, R132, R30.reuse, R44 ;  /* 0x0000001e842c723c */ /* 0x080ff0000004182c */
[-C--:B------:R-:W-:Y:S08]  /*4f20*/  HMMA.16816.F32.BF16 R48, R80, R30.reuse, R48 ;  /* 0x0000001e5030723c */ /* 0x080ff00000041830 */
[C---:B------:R-:W-:Y:S01]  /*4f30*/  HMMA.16816.F32.BF16 R52, R24.reuse, R30, R52 ;  /* 0x0000001e1834723c */ /* 0x040fe20000041834 */
[----:B------:R-:W1:Y:S07]  /*4f40*/  LDSM.16.MT88.4 R28, [R0+0xf880] ;  /* 0x00f88000001c783b */ /* 0x000e6e0000004200 */
[-C--:B--2---:R-:W-:Y:S08]  /*4f50*/  HMMA.16816.F32.BF16 R56, R24, R8.reuse, R56 ;  /* 0x000000081838723c */ /* 0x084ff00000041838 */
[-C--:B------:R-:W-:Y:S08]  /*4f60*/  HMMA.16816.F32.BF16 R60, R80, R8.reuse, R60 ;  /* 0x00000008503c723c */ /* 0x080ff0000004183c */
[C---:B------:R-:W-:Y:S08]  /*4f70*/  HMMA.16816.F32.BF16 R64, R132.reuse, R8, R64 ;  /* 0x000000088440723c */ /* 0x040ff00000041840 */
[-C--:B------:R-:W-:Y:S08]  /*4f80*/  HMMA.16816.F32.BF16 R68, R132, R10.reuse, R68 ;  /* 0x0000000a8444723c */ /* 0x080ff00000041844 */
[-C--:B------:R-:W-:Y:S08]  /*4f90*/  HMMA.16816.F32.BF16 R72, R80, R10.reuse, R72 ;  /* 0x0000000a5048723c */ /* 0x080ff00000041848 */
[----:B------:R-:W-:Y:S01]  /*4fa0*/  HMMA.16816.F32.BF16 R76, R24, R10, R76 ;  /* 0x0000000a184c723c */ /* 0x000fe2000004184c */
[----:B------:R-:W2:Y:S07]  /*4fb0*/  LDSM.16.MT88.4 R8, [R0+0x11880] ;  /* 0x011880000008783b */ /* 0x000eae0000004200 */
[-C--:B---3--:R-:W-:Y:S01]  /*4fc0*/  HMMA.16816.F32.BF16 R32, R16, R136.reuse, R32 ;  /* 0x000000881020723c */ /* 0x088fe20000041820 */
[----:B------:R-:W-:Y:S07]  /*4fd0*/  BAR.SYNC.DEFER_BLOCKING 0x0 ;  /* 0x0000000000007b1d */ /* 0x000fee0000010000 */
[-C--:B------:R-:W-:Y:S08]  /*4fe0*/  HMMA.16816.F32.BF16 R36, R140, R136.reuse, R36 ;  /* 0x000000888c24723c */ /* 0x080ff00000041824 */
[C---:B------:R-:W-:Y:S08]  /*4ff0*/  HMMA.16816.F32.BF16 R40, R12.reuse, R136, R40 ;  /* 0x000000880c28723c */ /* 0x040ff00000041828 */
[-C--:B------:R-:W-:Y:S08]  /*5000*/  HMMA.16816.F32.BF16 R44, R12, R138.reuse, R44 ;  /* 0x0000008a0c2c723c */ /* 0x080ff0000004182c */
[-C--:B------:R-:W-:Y:S08]  /*5010*/  HMMA.16816.F32.BF16 R48, R140, R138.reuse, R48 ;  /* 0x0000008a8c30723c */ /* 0x080ff00000041830 */
[C---:B------:R-:W-:Y:S08]  /*5020*/  HMMA.16816.F32.BF16 R52, R16.reuse, R138, R52 ;  /* 0x0000008a1034723c */ /* 0x040ff00000041834 */
[-C--:B------:R-:W-:Y:S08]  /*5030*/  HMMA.16816.F32.BF16 R56, R16, R4.reuse, R56 ;  /* 0x000000041038723c */ /* 0x080ff00000041838 */
[-C--:B------:R-:W-:Y:S01]  /*5040*/  HMMA.16816.F32.BF16 R60, R140, R4.reuse, R60 ;  /* 0x000000048c3c723c */ /* 0x080fe2000004183c */
[----:B------:R3:W4:Y:S07]  /*5050*/  LDSM.16.M88.4 R80, [R217] ;  /* 0x00000000d950783b */ /* 0x00072e0000000200 */
[C---:B------:R-:W-:Y:S01]  /*5060*/  HMMA.16816.F32.BF16 R64, R12.reuse, R4, R64 ;  /* 0x000000040c40723c */ /* 0x040fe20000041840 */
[----:B------:R3:W2:Y:S07]  /*5070*/  LDSM.16.M88.4 R132, [R217+0x800] ;  /* 0x00080000d984783b */ /* 0x0006ae0000000200 */
[-C--:B------:R-:W-:Y:S01]  /*5080*/  HMMA.16816.F32.BF16 R68, R12, R6.reuse, R68 ;  /* 0x000000060c44723c */ /* 0x080fe20000041844 */
[----:B------:R3:W2:Y:S07]  /*5090*/  LDSM.16.MT88.4 R136, [R0+0x3080] ;  /* 0x003080000088783b */ /* 0x0006ae0000004200 */
[-C--:B------:R-:W-:Y:S01]  /*50a0*/  HMMA.16816.F32.BF16 R72, R140, R6.reuse, R72 ;  /* 0x000000068c48723c */ /* 0x080fe20000041848 */
[----:B------:R3:W2:Y:S07]  /*50b0*/  LDSM.16.M88.4 R140, [R219] ;  /* 0x00000000db8c783b */ /* 0x0006ae0000000200 */
[----:B------:R-:W-:Y:S01]  /*50c0*/  HMMA.16816.F32.BF16 R76, R16, R6, R76 ;  /* 0x00000006104c723c */ /* 0x000fe2000004184c */
[----:B------:R3:W2:Y:S07]  /*50d0*/  LDSM.16.MT88.4 R16, [R0+0x80] ;  /* 0x000080000010783b */ /* 0x0006ae0000004200 */
[-C--:B-1----:R-:W-:Y:S01]  /*50e0*/  HMMA.16816.F32.BF16 R32, R20, R28.reuse, R32 ;  /* 0x0000001c1420723c */ /* 0x082fe20000041820 */
        /* <DEDUP_REMOVED lines=14> */
[----:B------:R-:W-:-:S07]  /*51d0*/  @P1 BRA `(.L_x_265) ;  /* 0x0000034000001947 */ /* 0x000fce0003800000 */
[----:B-1-34-:R-:W2:Y:S01]  /*51e0*/  LDL R232, [R1+0x8] ;  /* 0x0000080001e87983 */ /* 0x01aea20000100800 */
[----:B------:R-:W-:Y:S01]  /*51f0*/  USHF.R.S32.HI UR21, URZ, 0x1f, UR20 ;  /* 0x0000001f3f157899 */ /* 0x000fe20008011414 */
[----:B------:R-:W-:Y:S01]  /*5200*/  IMAD.MOV.U32 R2, RZ, RZ, R238 ;  /* 0x000000ffff027224 */ /* 0x000fe200078e00ee */
[----:B------:R-:W-:Y:S01]  /*5210*/  ULDC.64 UR6, c[0x0][0x208] ;  /* 0x0000820000067ab9 */ /* 0x000fe20000000a00 */
[----:B------:R-:W1:Y:S01]  /*5220*/  S2R R5, SR_CTAID.Y ;  /* 0x0000000000057919 */ /* 0x000e620000002600 */
[----:B------:R-:W-:Y:S01]  /*5230*/  UIMAD UR21, UR21, UR6, URZ ;  /* 0x00000006151572a4 */ /* 0x000fe2000f8e023f */
[----:B------:R-:W-:Y:S01]  /*5240*/  IMAD.U32 R9, RZ, RZ, UR8 ;  /* 0x00000008ff097e24 */ /* 0x000fe2000f8e00ff */
[----:B------:R-:W-:Y:S01]  /*5250*/  UIMAD.WIDE.U32 UR22, UR20, UR6, URZ ;  /* 0x00000006141672a5 */ /* 0x000fe2000f8e003f */
[----:B------:R-:W3:Y:S01]  /*5260*/  S2R R231, SR_CTAID.Z ;  /* 0x0000000000e77919 */ /* 0x000ee20000002700 */
[----:B------:R-:W-:Y:S01]  /*5270*/  UIMAD UR21, UR20, UR7, UR21 ;  /* 0x00000007141572a4 */ /* 0x000fe2000f8e0215 */
[----:B------:R-:W-:Y:S01]  /*5280*/  IMAD.U32 R10, RZ, RZ, UR9 ;  /* 0x00000009ff0a7e24 */ /* 0x000fe2000f8e00ff */
[----:B------:R-:W-:Y:S01]  /*5290*/  USHF.L.U32 UR6, UR22, 0x6, URZ ;  /* 0x0000000616067899 */ /* 0x000fe2000800063f */
[----:B------:R-:W-:Y:S01]  /*52a0*/  IMAD.MOV.U32 R3, RZ, RZ, R239 ;  /* 0x000000ffff037224 */ /* 0x000fe200078e00ef */
[----:B------:R-:W-:Y:S02]  /*52b0*/  UIADD3 UR21, UR23, UR21, URZ ;  /* 0x0000001517157290 */ /* 0x000fe4000fffe03f */
[----:B------:R-:W-:Y:S02]  /*52c0*/  USHF.L.U32 UR7, UR20, 0x6, URZ ;  /* 0x0000000614077899 */ /* 0x000fe4000800063f */
[----:B------:R-:W-:Y:S01]  /*52d0*/  IADD3 R4, P1, R248, UR6, RZ ;  /* 0x00000006f8047c10 */ /* 0x000fe2000ff3e0ff */
[----:B------:R-:W-:Y:S03]  /*52e0*/  USHF.L.U64.HI UR21, UR22, 0x6, UR21 ;  /* 0x0000000616157899 */ /* 0x000fe60008010215 */
[----:B------:R-:W-:Y:S02]  /*52f0*/  LEA R6, P0, R4, c[0x0][0x1f0], 0x1 ;  /* 0x00007c0004067a11 */ /* 0x000fe400078008ff */
[----:B-1----:R-:W-:Y:S01]  /*5300*/  SHF.R.S32.HI R8, RZ, 0x1f, R5 ;  /* 0x0000001fff087819 */ /* 0x002fe20000011405 */
[----:B------:R-:W-:Y:S04]  /*5310*/  IMAD.WIDE.U32 R2, R5, c[0x0][0x288], R2 ;  /* 0x0000a20005027a25 */ /* 0x000fe800078e0002 */
[----:B------:R-:W-:Y:S02]  /*5320*/  IMAD R8, R8, c[0x0][0x288], RZ ;  /* 0x0000a20008087a24 */ /* 0x000fe400078e02ff */
[----:B---3--:R-:W-:Y:S02]  /*5330*/  IMAD R11, R231, c[0x0][0x290], RZ ;  /* 0x0000a400e70b7a24 */ /* 0x008fe400078e02ff */
[----:B------:R-:W-:Y:S01]  /*5340*/  IMAD R8, R5, c[0x0][0x28c], R8 ;  /* 0x0000a30005087a24 */ /* 0x000fe200078e0208 */
[----:B------:R-:W-:Y:S04]  /*5350*/  IADD3.X R5, R245, UR21, RZ, P1, !PT ;  /* 0x00000015f5057c10 */ /* 0x000fe80008ffe4ff */
[----:B------:R-:W-:Y:S02]  /*5360*/  LEA.HI.X R7, R4, c[0x0][0x1f4], R5, 0x1, P0 ;  /* 0x00007d0004077a11 */ /* 0x000fe400000f0c05 */
[----:B------:R-:W-:Y:S01]  /*5370*/  IADD3 R5, P6, P2, R248, UR6, R9 ;  /* 0x00000006f8057c10 */ /* 0x000fe2000fade009 */
[----:B------:R-:W-:Y:S01]  /*5380*/  USHF.R.S32.HI UR6, URZ, 0x1f, UR7 ;  /* 0x0000001f3f067899 */ /* 0x000fe20008011407 */
[----:B------:R-:W-:Y:S01]  /*5390*/  IADD3 R9, P1, P0, R2, UR7, R11 ;  /* 0x0000000702097c10 */ /* 0x000fe2000f83e00b */
[----:B------:R-:W-:Y:S01]  /*53a0*/  IMAD.IADD R2, R3, 0x1, R8 ;  /* 0x0000000103027824 */ /* 0x000fe200078e0208 */
[----:B------:R-:W-:Y:S01]  /*53b0*/  IADD3.X R10, R245, UR21, R10, P6, P2 ;  /* 0x00000015f50a7c10 */ /* 0x000fe2000b7e440a */
[----:B------:R-:W-:Y:S01]  /*53c0*/  IMAD.U32 R11, RZ, RZ, UR7 ;  /* 0x00000007ff0b7e24 */ /* 0x000fe2000f8e00ff */
[----:B------:R-:W-:Y:S02]  /*53d0*/  LOP3.LUT P6, RZ, R237, 0x1, RZ, 0xc0, !PT ;  /* 0x00000001edff7812 */ /* 0x000fe400078cc0ff */
[C---:B------:R-:W-:Y:S04]  /*53e0*/  LEA R4, P2, R5.reuse, c[0x0][0x1f0], 0x1 ;  /* 0x00007c0005047a11 */ /* 0x040fe800078408ff */
[----:B------:R-:W-:Y:S02]  /*53f0*/  LEA.HI.X R5, R5, c[0x0][0x1f4], R10, 0x1, P2 ;  /* 0x00007d0005057a11 */ /* 0x000fe400010f0c0a */
[----:B--2---:R-:W-:Y:S02]  /*5400*/  IADD3.X R3, R2, UR6, R232, P1, P0 ;  /* 0x0000000602037c10 */ /* 0x004fe40008fe04e8 */
[----:B------:R-:W-:Y:S02]  /*5410*/  IADD3 R2, -R240, c[0x0][0x168], -R11 ;  /* 0x00005a00f0027a10 */ /* 0x000fe40007ffe90b */
[----:B------:R-:W-:Y:S02]  /*5420*/  LEA R8, P0, R9, c[0x0][0x280], 0x2 ;  /* 0x0000a00009087a11 */ /* 0x000fe400078010ff */
[C---:B------:R-:W-:Y:S02]  /*5430*/  ISETP.LT.OR P2, PT, R2.reuse, 0x1, !P6 ;  /* 0x000000010200780c */ /* 0x040fe40007741670 */
[----:B------:R-:W-:Y:S02]  /*5440*/  LOP3.LUT P1, RZ, R237, 0x2, RZ, 0xc0, !PT ;  /* 0x00000002edff7812 */ /* 0x000fe4000782c0ff */
[----:B------:R-:W-:Y:S02]  /*5450*/  LEA.HI.X R9, R9, c[0x0][0x284], R3, 0x2, P0 ;  /* 0x0000a10009097a11 */ /* 0x000fe400000f1403 */
[C---:B------:R-:W-:Y:S02]  /*5460*/  ISETP.LT.OR P0, PT, R2.reuse, 0x1, !P1 ;  /* 0x000000010200780c */ /* 0x040fe40004f01670 */
[C---:B------:R-:W-:Y:S02]  /*5470*/  ISETP.LT.OR P6, PT, R2.reuse, 0x21, !P6 ;  /* 0x000000210200780c */ /* 0x040fe400077c1670 */
[----:B------:R-:W-:Y:S01]  /*5480*/  ISETP.LT.OR P1, PT, R2, 0x21, !P1 ;  /* 0x000000210200780c */ /* 0x000fe20004f21670 */
[----:B------:R-:W-:Y:S02]  /*5490*/  @!P3 IMAD.SHL.U32 R2, R242, 0x10, RZ ;  /* 0x00000010f202b824 */ /* 0x000fe400078e00ff */
[----:B------:R-:W-:Y:S01]  /*54a0*/  @!PT LDS RZ, [RZ] ;  /* 0x00000000fffff984 */ /* 0x000fe20000000800 */
[----:B------:R-:W-:Y:S01]  /*54b0*/  @!PT LDS RZ, [RZ] ;  /* 0x00000000fffff984 */ /* 0x000fe20000000800 */
[----:B------:R-:W-:Y:S01]  /*54c0*/  @!PT LDS RZ, [RZ] ;  /* 0x00000000fffff984 */ /* 0x000fe20000000800 */
[----:B------:R1:W-:Y:S06]  /*54d0*/  LDGSTS.E.BYPASS.LTC128B.128 [R234+0xe080], [R6.64], !P2 ;  /* 0x0e08000006ea7fae */ /* 0x0003ec000d101d4e */
[----:B------:R1:W-:Y:S04]  /*54e0*/  LDGSTS.E.BYPASS.LTC128B.128 [R234+0x10080], [R6.64+0x80], !P0 ;  /* 0x1008008006ea7fae */ /* 0x0003e8000c101d4e */
[----:B------:R1:W-:Y:S04]  /*54f0*/  LDGSTS.E.BYPASS.LTC128B.128 [R234+0xf080], [R4.64], !P6 ;  /* 0x0f08000004ea7fae */ /* 0x0003e8000f101d4e */
[----:B------:R1:W-:Y:S04]  /*5500*/  LDGSTS.E.BYPASS.LTC128B.128 [R234+0x11080], [R4.64+0x80], !P1 ;  /* 0x1108008004ea7fae */ /* 0x0003e8000c901d4e */
[----:B------:R1:W-:Y:S02]  /*5510*/  @!P3 LDGSTS.E.BYPASS.LTC128B.128 [R2+0x12280], [R8.64] ;  /* 0x122800000802bfae */ /* 0x0003e4000b901d4e */
.L_x_265:
[-C--:B-1-34-:R-:W-:Y:S01]  /*5520*/  HMMA.16816.F32.BF16 R4, R80, R16.reuse, RZ ;  /* 0x000000105004723c */ /* 0x09afe200000418ff */
[----:B------:R-:W2:Y:S01]  /*5530*/  LDL R231, [R1+0xc] ;  /* 0x00000c0001e77983 */ /* 0x000ea20000100800 */
[----:B------:R-:W-:Y:S02]  /*5540*/  USHF.L.U32 UR11, UR11, 0xd, URZ ;  /* 0x0000000d0b0b7899 */ /* 0x000fe4000800063f */
[----:B------:R-:W-:Y:S01]  /*5550*/  IMAD.U32 R2, RZ, RZ, UR4 ;  /* 0x00000004ff027e24 */ /* 0x000fe2000f8e00ff */
[----:B------:R-:W-:Y:S01]  /*5560*/  LDSM.16.M88.4 R144, [R217+0x1800] ;  /* 0x00180000d990783b */ /* 0x000fe20000000200 */
[----:B------:R-:W-:Y:S02]  /*5570*/  UIADD3 UR6, UR4, 0x1, URZ ;  /* 0x0000000104067890 */ /* 0x000fe4000fffe03f */
[C---:B------:R-:W-:Y:S01]  /*5580*/  HMMA.16816.F32.BF16 R8, R132.reuse, R16, RZ ;  /* 0x000000108408723c */ /* 0x040fe200000418ff */
[----:B------:R-:W-:Y:S01]  /*5590*/  LDSM.16.MT88.4 R148, [R0+0x4080] ;  /* 0x004080000094783b */ /* 0x000fe20000004200 */
[----:B------:R-:W-:Y:S02]  /*55a0*/  UISETP.GE.AND UP0, UPT, UR4, 0x1, UPT ;  /* 0x000000010400788c */ /* 0x000fe4000bf06270 */
[----:B------:R-:W-:Y:S01]  /*55b0*/  IMAD.U32 R3, RZ, RZ, UR11 ;  /* 0x0000000bff037e24 */ /* 0x000fe2000f8e00ff */
[----:B------:R-:W0:Y:S01]  /*55c0*/  LDGDEPBAR ;  /* 0x00000000000079af */ /* 0x000e220000000000 */
[----:B------:R-:W-:Y:S02]  /*55d0*/  USEL UR4, UR6, URZ, !UP0 ;  /* 0x0000003f06047287 */ /* 0x000fe4000c000000 */
[-C--:B------:R-:W-:Y:S01]  /*55e0*/  HMMA.16816.F32.BF16 R12, R132, R18.reuse, RZ ;  /* 0x00000012840c723c */ /* 0x080fe200000418ff */
[----:B------:R-:W-:Y:S02]  /*55f0*/  UISETP.GE.AND UP0, UPT, UR20, UR12, UPT ;  /* 0x0000000c1400728c */ /* 0x000fe4000bf06270 */
[----:B------:R-:W-:Y:S04]  /*5600*/  UIADD3 UR6, UR18, 0x1, URZ ;  /* 0x0000000112067890 */ /* 0x000fe8000fffe03f */
[----:B------:R-:W-:Y:S01]  /*5610*/  PLOP3.LUT P0, PT, PT, PT, UP0, 0x80, 0x0 ;  /* 0x000000000000781c */ /* 0x000fe20003f0f008 */
[C---:B------:R-:W-:Y:S01]  /*5620*/  HMMA.16816.F32.BF16 R16, R80.reuse, R18, RZ ;  /* 0x000000125010723c */ /* 0x040fe200000418ff */
[----:B------:R-:W-:Y:S04]  /*5630*/  UISETP.GE.AND UP0, UPT, UR18, 0x1, UPT ;  /* 0x000000011200788c */ /* 0x000fe8000bf06270 */
[----:B------:R-:W-:Y:S03]  /*5640*/  USEL UR18, UR6, URZ, !UP0 ;  /* 0x0000003f06127287 */ /* 0x000fe6000c000000 */
        /* <DEDUP_REMOVED lines=12> */
[C---:B------:R-:W-:Y:S01]  /*5710*/  HMMA.16816.F32.BF16 R24, R204.reuse, R208, R24 ;  /* 0x000000d0cc18723c */ /* 0x040fe20000041818 */
[----:B------:R-:W3:Y:S07]  /*5720*/  LDL.64 R208, [R1] ;  /* 0x0000000001d07983 */ /* 0x000eee0000100a00 */
[-C--:B------:R-:W-:Y:S01]  /*5730*/  HMMA.16816.F32.BF16 R28, R204, R210.reuse, R28 ;  /* 0x000000d2cc1c723c */ /* 0x080fe2000004181c */
[----:B------:R-:W-:Y:S07]  /*5740*/  LDSM.16.MT88.4 R204, [R0+0x4880] ;  /* 0x0048800000cc783b */ /* 0x000fee0000004200 */
[----:B------:R-:W-:Y:S01]  /*5750*/  HMMA.16816.F32.BF16 R80, R140, R210, R80 ;  /* 0x000000d28c50723c */ /* 0x000fe20000041850 */
[----:B------:R-:W-:Y:S07]  /*5760*/  LDSM.16.MT88.4 R140, [R0+0x1880] ;  /* 0x00188000008c783b */ /* 0x000fee0000004200 */
[-C--:B-1----:R-:W-:Y:S08]  /*5770*/  HMMA.16816.F32.BF16 R4, R132, R136.reuse, R4 ;  /* 0x000000888404723c */ /* 0x082ff00000041804 */
[C---:B------:R-:W-:Y:S08]  /*5780*/  HMMA.16816.F32.BF16 R8, R144.reuse, R136, R8 ;  /* 0x000000889008723c */ /* 0x040ff00000041808 */
[-C--:B------:R-:W-:Y:S08]  /*5790*/  HMMA.16816.F32.BF16 R12, R144, R138.reuse, R12 ;  /* 0x0000008a900c723c */ /* 0x080ff0000004180c */
[C---:B------:R-:W-:Y:S01]  /*57a0*/  HMMA.16816.F32.BF16 R16, R132.reuse, R138, R16 ;  /* 0x0000008a8410723c */ /* 0x040fe20000041810 */
[----:B------:R-:W1:Y:S07]  /*57b0*/  LDSM.16.M88.4 R136, [R219+0x1000] ;  /* 0x00100000db88783b */ /* 0x000e6e0000000200 */
[-C--:B------:R-:W-:Y:S08]  /*57c0*/  HMMA.16816.F32.BF16 R20, R132, R148.reuse, R20 ;  /* 0x000000948414723c */ /* 0x080ff00000041814 */
[C---:B------:R-:W-:Y:S08]  /*57d0*/  HMMA.16816.F32.BF16 R24, R144.reuse, R148, R24 ;  /* 0x000000949018723c */ /* 0x040ff00000041818 */
[-C--:B------:R-:W-:Y:S01]  /*57e0*/  HMMA.16816.F32.BF16 R28, R144, R150.reuse, R28 ;  /* 0x00000096901c723c */ /* 0x080fe2000004181c */
[----:B------:R-:W-:Y:S07]  /*57f0*/  LDSM.16.M88.4 R144, [R217+0x2800] ;  /* 0x00280000d990783b */ /* 0x000fee0000000200 */
[----:B------:R-:W-:Y:S01]  /*5800*/  HMMA.16816.F32.BF16 R80, R132, R150, R80 ;  /* 0x000000968450723c */ /* 0x000fe20000041850 */
[----:B------:R-:W-:Y:S04]  /*5810*/  LDSM.16.M88.4 R132, [R217+0x2000] ;  /* 0x00200000d984783b */ /* 0x000fe80000000200 */
[----:B------:R-:W-:Y:S03]  /*5820*/  LDSM.16.MT88.4 R148, [R0+0x5080] ;  /* 0x005080000094783b */ /* 0x000fe60000004200 */
        /* <DEDUP_REMOVED lines=19> */
[-C--:B------:R-:W-:Y:S08]  /*5960*/  HMMA.16816.F32.BF16 R28, R144, R150.reuse, R28 ;  /* 0x00000096901c723c */ /* 0x080ff0000004181c */
[----:B------:R-:W-:Y:S08]  /*5970*/  HMMA.16816.F32.BF16 R80, R132, R150, R80 ;  /* 0x000000968450723c */ /* 0x000ff00000041850 */
[-C--:B-1----:R-:W-:Y:S08]  /*5980*/  HMMA.16816.F32.BF16 R4, R136, R140.reuse, R4 ;  /* 0x0000008c8804723c */ /* 0x082ff00000041804 */
[C---:B------:R-:W-:Y:S08]  /*5990*/  HMMA.16816.F32.BF16 R8, R200.reuse, R140, R8 ;  /* 0x0000008cc808723c */ /* 0x040ff00000041808 */
[-C--:B------:R-:W-:Y:S08]  /*59a0*/  HMMA.16816.F32.BF16 R12, R200, R142.reuse, R12 ;  /* 0x0000008ec80c723c */ /* 0x080ff0000004180c */
[C---:B------:R-:W-:Y:S01]  /*59b0*/  HMMA.16816.F32.BF16 R16, R136.reuse, R142, R16 ;  /* 0x0000008e8810723c */ /* 0x040fe20000041810 */
[----:B------:R-:W-:Y:S07]  /*59c0*/  LDSM.16.MT88.4 R140, [R212+0x18080] ;  /* 0x01808000d48c783b */ /* 0x000fee0000004200 */
[-C--:B------:R-:W-:Y:S08]  /*59d0*/  HMMA.16816.F32.BF16 R20, R136, R204.reuse, R20 ;  /* 0x000000cc8814723c */ /* 0x080ff00000041814 */
[C---:B------:R-:W-:Y:S08]  /*59e0*/  HMMA.16816.F32.BF16 R24, R200.reuse, R204, R24 ;  /* 0x000000ccc818723c */ /* 0x040ff00000041818 */
[-C--:B------:R-:W-:Y:S08]  /*59f0*/  HMMA.16816.F32.BF16 R28, R200, R206.reuse, R28 ;  /* 0x000000cec81c723c */ /* 0x080ff0000004181c */
[----:B------:R-:W-:Y:S04]  /*5a00*/  HMMA.16816.F32.BF16 R80, R136, R206, R80 ;  /* 0x000000ce8850723c */ /* 0x000fe80000041850 */
[----:B---3--:R-:W-:Y:S01]  /*5a10*/  IADD3 R0, P1, R208, UR11, RZ ;  /* 0x0000000bd0007c10 */ /* 0x008fe2000ff3e0ff */
[----:B------:R-:W-:Y:S03]  /*5a20*/  UMOV UR11, UR20 ;  /* 0x00000014000b7c82 */ /* 0x000fe60008000000 */
[----:B--2---:R-:W-:Y:S04]  /*5a30*/  LEA.HI.X.SX32 R3, R3, R231, 0x1, P1 ;  /* 0x000000e703037211 */ /* 0x004fe800008f0eff */
[C---:B------:R-:W-:Y:S04]  /*5a40*/  LEA R132, P1, R0.reuse, c[0x0][0x220], 0x2 ;  /* 0x0000880000847a11 */ /* 0x040fe800078210ff */
[----:B------:R-:W-:Y:S01]  /*5a50*/  LEA.HI.X R133, R0, c[0x0][0x224], R3, 0x2, P1 ;  /* 0x0000890000857a11 */ /* 0x000fe200008f1403 */
[----:B------:R-:W-:Y:S04]  /*5a60*/  IMAD R0, R2, 0x2000, R222 ;  /* 0x0000200002007824 */ /* 0x000fe800078e02de */
[----:B------:R-:W-:Y:S01]  /*5a70*/  RED.E.ADD.F32.FTZ.RN.STRONG.GPU [R132.64], R4 ;  /* 0x000000048400798e */ /* 0x000fe2000c10e78e */
        /* <DEDUP_REMOVED lines=149> */
.L_x_247:
[----:B------:R-:W-:Y:S05]  /*63d0*/  @P1 BRA `(.L_x_267) ;  /* 0x000016e000001947 */ /* 0x000fea0003800000 */
[----:B------:R-:W-:Y:S01]  /*63e0*/  SHF.R.S32.HI R8, RZ, 0x1f, R242 ;  /* 0x0000001fff087819 */ /* 0x000fe200000114f2 */
[----:B------:R-:W-:Y:S01]  /*63f0*/  BAR.SYNC.DEFER_BLOCKING 0x1, 0x100 ;  /* 0x0044000000007b1d */ /* 0x000fe20000010000 */
[----:B------:R-:W-:Y:S02]  /*6400*/  F2FP.BF16.PACK_AB R32, R33, R32 ;  /* 0x000000202120723e */ /* 0x000fe400000010ff */
[----:B------:R-:W-:-:S02]  /*6410*/  LEA.HI R3, R8, R242, RZ, 0x2 ;  /* 0x000000f208037211 */ /* 0x000fc400078f10ff */
[----:B------:R-:W-:Y:S01]  /*6420*/  LEA.HI R0, R8, R242, RZ, 0x5 ;  /* 0x000000f208007211 */ /* 0x000fe200078f28ff */
[----:B------:R-:W-:Y:S01]  /*6430*/  BSSY B0, `(.L_x_268) ;  /* 0x00000b6000007945 */ /* 0x000fe20003800000 */
[--C-:B------:R-:W-:Y:S02]  /*6440*/  SHF.R.S32.HI R5, RZ, 0x2, R3.reuse ;  /* 0x00000002ff057819 */ /* 0x100fe40000011403 */
[----:B------:R-:W-:Y:S02]  /*6450*/  SHF.R.S32.HI R2, RZ, 0x1f, R3 ;  /* 0x0000001fff027819 */ /* 0x000fe40000011403 */
[----:B------:R-:W-:Y:S02]  /*6460*/  SHF.R.S32.HI R4, RZ, 0x5, R0 ;  /* 0x00000005ff047819 */ /* 0x000fe40000011400 */
[----:B------:R-:W-:Y:S02]  /*6470*/  LEA.HI R2, R2, R5, RZ, 0x3 ;  /* 0x0000000502027211 */ /* 0x000fe400078f18ff */
[----:B------:R-:W-:-:S02]  /*6480*/  LEA.HI R0, R0, R4, RZ, 0x1 ;  /* 0x0000000400007211 */ /* 0x000fc400078f08ff */
[----:B------:R-:W-:Y:S02]  /*6490*/  LOP3.LUT R2, R2, 0xfffffff8, RZ, 0xc0, !PT ;  /* 0xfffffff802027812 */ /* 0x000fe400078ec0ff */
[----:B------:R-:W-:Y:S02]  /*64a0*/  LOP3.LUT R0, R0, 0x1ffffe, RZ, 0xc0, !PT ;  /* 0x001ffffe00007812 */ /* 0x000fe400078ec0ff */
[-C--:B------:R-:W-:Y:S01]  /*64b0*/  LEA.HI R10, R8, R242.reuse, RZ, 0x4 ;  /* 0x000000f2080a7211 */ /* 0x080fe200078f20ff */
[----:B------:R-:W-:Y:S01]  /*64c0*/  IMAD.IADD R6, R5, 0x1, -R2 ;  /* 0x0000000105067824 */ /* 0x000fe200078e0a02 */
[----:B------:R-:W-:Y:S01]  /*64d0*/  LOP3.LUT R2, R3, 0x3ffffffc, RZ, 0xc0, !PT ;  /* 0x3ffffffc03027812 */ /* 0x000fe200078ec0ff */
[----:B------:R-:W-:Y:S01]  /*64e0*/  IMAD.IADD R7, R4, 0x1, -R0 ;  /* 0x0000000104077824 */ /* 0x000fe200078e0a00 */
[-C--:B------:R-:W-:Y:S01]  /*64f0*/  LEA.HI R0, R8, R242.reuse, RZ, 0x6 ;  /* 0x000000f208007211 */ /* 0x080fe200078f30ff */
[----:B------:R-:W-:Y:S01]  /*6500*/  IMAD.SHL.U32 R4, R6, 0x40, RZ ;  /* 0x0000004006047824 */ /* 0x000fe200078e00ff */
[----:B------:R-:W-:Y:S01]  /*6510*/  LEA.HI R8, R8, R242, RZ, 0x7 ;  /* 0x000000f208087211 */ /* 0x000fe200078f38ff */
[----:B------:R-:W-:Y:S01]  /*6520*/  IMAD.IADD R3, R242, 0x1, -R2 ;  /* 0x00000001f2037824 */ /* 0x000fe200078e0a02 */
[----:B------:R-:W-:-:S02]  /*6530*/  SHF.R.U32.HI R5, RZ, 0x3, R0 ;  /* 0x00000003ff057819 */ /* 0x000fc40000011600 */
[----:B------:R-:W-:Y:S01]  /*6540*/  LOP3.LUT R0, R10, 0xfffffff0, RZ, 0xc0, !PT ;  /* 0xfffffff00a007812 */ /* 0x000fe200078ec0ff */
[----:B------:R-:W-:Y:S01]  /*6550*/  IMAD R7, R7, 0x200, R3 ;  /* 0x0000020007077824 */ /* 0x000fe200078e0203 */
[----:B------:R-:W-:Y:S01]  /*6560*/  LOP3.LUT R2, R4, 0x1c0, RZ, 0xc0, !PT ;  /* 0x000001c004027812 */ /* 0x000fe200078ec0ff */
[----:B------:R-:W-:Y:S01]  /*6570*/  IMAD.SHL.U32 R8, R8, 0x4, RZ ;  /* 0x0000000408087824 */ /* 0x000fe200078e00ff */
[----:B------:R-:W-:Y:S01]  /*6580*/  LOP3.LUT P0, RZ, R6, 0x4, RZ, 0xc0, !PT ;  /* 0x0000000406ff7812 */ /* 0x000fe2000780c0ff */
[----:B------:R-:W-:Y:S01]  /*6590*/  IMAD.IADD R0, R242, 0x1, -R0 ;  /* 0x00000001f2007824 */ /* 0x000fe200078e0a00 */
[----:B------:R-:W-:Y:S02]  /*65a0*/  LOP3.LUT R4, R2, 0x18, R5, 0xf8, !PT ;  /* 0x0000001802047812 */ /* 0x000fe400078ef805 */
[----:B------:R-:W-:Y:S01]  /*65b0*/  SHF.R.U32.HI R3, RZ, 0x3, R2 ;  /* 0x00000003ff037819 */ /* 0x000fe20000011602 */
[----:B------:R-:W-:Y:S01]  /*65c0*/  IMAD.SHL.U32 R6, R0, 0x8, RZ ;  /* 0x0000000800067824 */ /* 0x000fe200078e00ff */
[----:B------:R-:W-:-:S02]  /*65d0*/  SHF.R.S32.HI R2, RZ, 0x1f, R0 ;  /* 0x0000001fff027819 */ /* 0x000fc40000011400 */
[----:B------:R-:W-:Y:S02]  /*65e0*/  LOP3.LUT R4, R4, R3, RZ, 0x3c, !PT ;  /* 0x0000000304047212 */ /* 0x000fe400078e3cff */
[----:B------:R-:W-:Y:S02]  /*65f0*/  LEA.HI R2, R2, R0, RZ, 0x3 ;  /* 0x0000000002027211 */ /* 0x000fe400078f18ff */
[----:B------:R-:W-:Y:S01]  /*6600*/  F2FP.BF16.PACK_AB R34, R35, R34 ;  /* 0x000000222322723e */ /* 0x000fe200000010ff */
[----:B------:R-:W-:Y:S01]  /*6610*/  IMAD.U32 R0, R7, 0x2, R4 ;  /* 0x0000000207007824 */ /* 0x000fe200078e0004 */
[----:B------:R-:W-:Y:S02]  /*6620*/  LOP3.LUT R7, R8, 0xfffffe00, RZ, 0xc0, !PT ;  /* 0xfffffe0008077812 */ /* 0x000fe400078ec0ff */
[----:B------:R-:W-:Y:S01]  /*6630*/  SHF.R.S32.HI R2, RZ, 0x3, R2 ;  /* 0x00000003ff027819 */ /* 0x000fe20000011402 */
[----:B------:R-:W-:Y:S01]  /*6640*/  IMAD.SHL.U32 R0, R0, 0x2, RZ ;  /* 0x0000000200007824 */ /* 0x000fe200078e00ff */
[----:B------:R-:W-:-:S02]  /*6650*/  F2FP.BF16.PACK_AB R52, R53, R52 ;  /* 0x000000343534723e */ /* 0x000fc400000010ff */
[----:B------:R-:W-:Y:S01]  /*6660*/  F2FP.BF16.PACK_AB R54, R55, R54 ;  /* 0x000000363736723e */ /* 0x000fe200000010ff */
[----:B------:R-:W-:Y:S01]  /*6670*/  IMAD R7, R2, 0x1800, R7 ;  /* 0x0000180002077824 */ /* 0x000fe200078e0207 */
[C---:B------:R-:W-:Y:S01]  /*6680*/  IADD3 R2, R0.reuse, 0x40, RZ ;  /* 0x0000004000027810 */ /* 0x040fe20007ffe0ff */
[----:B------:R-:W-:Y:S01]  /*6690*/  STS [R0+0x6080], R32 ;  /* 0x0060802000007388 */ /* 0x000fe20000000800 */
[----:B------:R-:W-:Y:S02]  /*66a0*/  @P0 IADD3 R2, R0, -0x40, RZ ;  /* 0xffffffc000020810 */ /* 0x000fe40007ffe0ff */
        /* <DEDUP_REMOVED lines=9> */
[----:B------:R-:W-:Y:S01]  /*6740*/  SHF.R.S32.HI R10, RZ, 0x4, R10 ;  /* 0x00000004ff0a7819 */ /* 0x000fe2000001140a */
[----:B------:R-:W-:Y:S01]  /*6750*/  STS [R0+0x7080], R36 ;  /* 0x0070802400007388 */ /* 0x000fe20000000800 */
[----:B------:R-:W-:Y:S02]  /*6760*/  F2FP.BF16.PACK_AB R44, R45, R44 ;  /* 0x0000002c2d2c723e */ /* 0x000fe400000010ff */
[----:B------:R-:W-:Y:S01]  /*6770*/  F2FP.BF16.PACK_AB R46, R47, R46 ;  /* 0x0000002e2f2e723e */ /* 0x000fe200000010ff */
[----:B------:R-:W-:Y:S01]  /*6780*/  STS [R0+0x7480], R38 ;  /* 0x0074802600007388 */ /* 0x000fe20000000800 */
[----:B------:R-:W-:Y:S01]  /*6790*/  F2FP.BF16.PACK_AB R56, R57, R56 ;  /* 0x000000383938723e */ /* 0x000fe200000010ff */
[----:B------:R-:W-:Y:S01]  /*67a0*/  IMAD.SHL.U32 R3, R10, 0x40, RZ ;  /* 0x000000400a037824 */ /* 0x000fe200078e00ff */
        /* <DEDUP_REMOVED lines=26> */
[----:B------:R-:W-:Y:S02]  /*6950*/  LOP3.LUT R5, R3, 0x1c0, RZ, 0xc0, !PT ;  /* 0x000001c003057812 */ /* 0x000fe400078ec0ff */
        /* <DEDUP_REMOVED lines=12> */
[----:B------:R-:W-:Y:S01]  /*6a20*/  LOP3.LUT R3, R5, 0x38, R6, 0xf8, !PT ;  /* 0x0000003805037812 */ /* 0x000fe200078ef806 */
[----:B------:R-:W-:Y:S01]  /*6a30*/  STS [R2+0xa480], R74 ;  /* 0x00a4804a02007388 */ /* 0x000fe20000000800 */
[----:B------:R-:W-:Y:S02]  /*6a40*/  SHF.R.U32.HI R8, RZ, 0x3, R5 ;  /* 0x00000003ff087819 */ /* 0x000fe40000011605 */
        /* <DEDUP_REMOVED lines=12> */
[----:B------:R-:W-:Y:S01]  /*6b10*/  LOP3.LUT R8, R3, R8, RZ, 0x3c, !PT ;  /* 0x0000000803087212 */ /* 0x000fe200078e3cff */
[----:B------:R-:W-:Y:S01]  /*6b20*/  STS [R0+0x80], R30 ;  /* 0x0000801e00007388 */ /* 0x000fe20000000800 */
[----:B------:R-:W-:-:S02]  /*6b30*/  F2FP.BF16.PACK_AB R3, R121, R120 ;  /* 0x000000787903723e */ /* 0x000fc400000010ff */
[----:B------:R-:W-:Y:S01]  /*6b40*/  F2FP.BF16.PACK_AB R5, R123, R122 ;  /* 0x0000007a7b05723e */ /* 0x000fe200000010ff */
[----:B------:R-:W-:Y:S01]  /*6b50*/  STS [R0+0x480], R29 ;  /* 0x0004801d00007388 */ /* 0x000fe20000000800 */
[----:B------:R-:W-:-:S03]  /*6b60*/  IMAD.IADD R7, R7, 0x1, R8 ;  /* 0x0000000107077824 */ /* 0x000fc600078e0208 */
        /* <DEDUP_REMOVED lines=16> */
[----:B------:R-:W-:Y:S04]  /*6c70*/  STS [R2+0x4080], R9 ;  /* 0x0040800902007388 */ /* 0x000fe80000000800 */
[----:B------:R-:W-:Y:S04]  /*6c80*/  STS [R2+0x4480], R4 ;  /* 0x0044800402007388 */ /* 0x000fe80000000800 */
[----:B------:R-:W-:Y:S04]  /*6c90*/  STS [R0+0x5080], R14 ;  /* 0x0050800e00007388 */ /* 0x000fe80000000800 */
[----:B------:R2:W-:Y:S01]  /*6ca0*/  STS [R0+0x5480], R13 ;  /* 0x0054800d00007388 */ /* 0x0005e20000000800 */
[----:B-1----:R-:W-:-:S03]  /*6cb0*/  SHF.R.S32.HI R11, RZ, 0x1f, R10 ;  /* 0x0000001fff0b7819 */ /* 0x002fc6000001140a */
[----:B------:R-:W-:Y:S04]  /*6cc0*/  STS [R2+0x5080], R3 ;  /* 0x0050800302007388 */ /* 0x000fe80000000800 */
[----:B------:R1:W-:Y:S04]  /*6cd0*/  STS [R2+0x5480], R5 ;  /* 0x0054800502007388 */ /* 0x0003e80000000800 */
[----:B------:R-:W3:Y:S04]  /*6ce0*/  S2R R12, SR_CTAID.X ;  /* 0x00000000000c7919 */ /* 0x000ee80000002500 */
[----:B------:R-:W4:Y:S04]  /*6cf0*/  S2R R22, SR_CTAID.Y ;  /* 0x0000000000167919 */ /* 0x000f280000002600 */
[----:B------:R-:W5:Y:S01]  /*6d00*/  S2R R21, SR_CTAID.Z ;  /* 0x0000000000157919 */ /* 0x000f620000002700 */
[----:B--2---:R-:W-:-:S03]  /*6d10*/  IMAD.SHL.U32 R0, R7, 0x2, RZ ;  /* 0x0000000207007824 */ /* 0x004fc600078e00ff */
[----:B------:R-:W-:Y:S01]  /*6d20*/  BAR.SYNC.DEFER_BLOCKING 0x1, 0x100 ;  /* 0x0044000000007b1d */ /* 0x000fe20000010000 */
[----:B------:R-:W-:Y:S01]  /*6d30*/  SHF.R.S32.HI R7, RZ, 0x1f, R6 ;  /* 0x0000001fff077819 */ /* 0x000fe20000011406 */
[----:B-1----:R-:W-:-:S04]  /*6d40*/  IMAD.MOV.U32 R5, RZ, RZ, -0x60 ;  /* 0xffffffa0ff057424 */ /* 0x002fc800078e00ff */
[----:B---3--:R-:W-:Y:S01]  /*6d50*/  IMAD R5, R12, R5, c[0x0][0x2f0] ;  /* 0x0000bc000c057624 */ /* 0x008fe200078e0205 */
[----:B----4-:R-:W-:Y:S01]  /*6d60*/  SHF.R.S32.HI R23, RZ, 0x1f, R22 ;  /* 0x0000001fff177819 */ /* 0x010fe20000011416 */
[----:B------:R-:W-:-:S03]  /*6d70*/  IMAD.WIDE.U32 R2, R22, c[0x0][0x338], R6 ;  /* 0x0000ce0016027a25 */ /* 0x000fc600078e0006 */
[----:B------:R-:W-:Y:S02]  /*6d80*/  IMNMX R20, R5, 0x60, PT ;  /* 0x0000006005147817 */ /* 0x000fe40003800200 */
[----:B-----5:R-:W-:Y:S01]  /*6d90*/  SHF.R.S32.HI R68, RZ, 0x1f, R21 ;  /* 0x0000001fff447819 */ /* 0x020fe20000011415 */
[----:B------:R-:W-:Y:S01]  /*6da0*/  IMAD R4, R23, c[0x0][0x338], RZ ;  /* 0x0000ce0017047a24 */ /* 0x000fe200078e02ff */
[----:B------:R-:W-:-:S03]  /*6db0*/  ISETP.GE.AND P6, PT, R10, R20, PT ;  /* 0x000000140a00720c */ /* 0x000fc60003fc6270 */
[----:B------:R-:W-:Y:S01]  /*6dc0*/  IMAD R4, R22, c[0x0][0x33c], R4 ;  /* 0x0000cf0016047a24 */ /* 0x000fe200078e0204 */
[----:B------:R1:W2:Y:S01]  /*6dd0*/  LDS.128 R24, [R0+0x6880] ;  /* 0x0068800000187984 */ /* 0x0002a20000000c00 */
[----:B------:R-:W-:Y:S02]  /*6de0*/  ISETP.GE.OR P0, PT, R6, c[0x0][0x324], P6 ;  /* 0x0000c90006007a0c */ /* 0x000fe40003706670 */
[----:B------:R-:W-:Y:S01]  /*6df0*/  IMAD.IADD R3, R3, 0x1, R4 ;  /* 0x0000000103037824 */ /* 0x000fe200078e0204 */
[----:B------:R1:W3:Y:S01]  /*6e00*/  LDS.128 R28, [R0+0x7080] ;  /* 0x00708000001c7984 */ /* 0x0002e20000000c00 */
[----:B------:R-:W-:Y:S02]  /*6e10*/  IMAD R4, R68, c[0x0][0x340], RZ ;  /* 0x0000d00044047a24 */ /* 0x000fe400078e02ff */
[C---:B------:R-:W-:Y:S01]  /*6e20*/  IMAD.WIDE.U32 R8, R21.reuse, c[0x0][0x340], R2 ;  /* 0x0000d00015087a25 */ /* 0x040fe200078e0002 */
[----:B------:R1:W4:Y:S03]  /*6e30*/  LDS.128 R32, [R0+0x7880] ;  /* 0x0078800000207984 */ /* 0x0003260000000c00 */
[----:B------:R-:W-:Y:S01]  /*6e40*/  IMAD R4, R21, c[0x0][0x344], R4 ;  /* 0x0000d10015047a24 */ /* 0x000fe200078e0204 */
[----:B------:R1:W1:Y:S01]  /*6e50*/  LDS.128 R36, [R0+0x8080] ;  /* 0x0080800000247984 */ /* 0x0002620000000c00 */
[----:B------:R-:W-:-:S03]  /*6e60*/  IMAD.WIDE R2, R12, 0x60, R10 ;  /* 0x000000600c027825 */ /* 0x000fc600078e020a */
[----:B------:R1:W1:Y:S01]  /*6e70*/  LDS.128 R40, [R0+0x8880] ;  /* 0x0088800000287984 */ /* 0x0002620000000c00 */
[----:B------:R-:W-:-:S03]  /*6e80*/  IMAD.IADD R5, R9, 0x1, R4 ;  /* 0x0000000109057824 */ /* 0x000fc600078e0204 */
        /* <DEDUP_REMOVED lines=16> */
.L_x_269:
[----:B--2---:R-:W-:Y:S05]  /*6f90*/  BSYNC B0 ;  /* 0x0000000000007941 */ /* 0x004fea0003800000 */
.L_x_268:
        /* <DEDUP_REMOVED lines=16> */
.L_x_271:
[----:B------:R-:W-:Y:S05]  /*70a0*/  BSYNC B0 ;  /* 0x0000000000007941 */ /* 0x000fea0003800000 */
.L_x_270:
        /* <DEDUP_REMOVED lines=16> */
.L_x_273:
[----:B------:R-:W-:Y:S05]  /*71b0*/  BSYNC B0 ;  /* 0x0000000000007941 */ /* 0x000fea0003800000 */
.L_x_272:
        /* <DEDUP_REMOVED lines=16> */
.L_x_275:
[----:B------:R-:W-:Y:S05]  /*72c0*/  BSYNC B0 ;  /* 0x0000000000007941 */ /* 0x000fea0003800000 */
.L_x_274:
        /* <DEDUP_REMOVED lines=16> */
.L_x_277:
[----:B------:R-:W-:Y:S05]  /*73d0*/  BSYNC B0 ;  /* 0x0000000000007941 */ /* 0x000fea0003800000 */
.L_x_276:
        /* <DEDUP_REMOVED lines=14> */
[----:B------:R2:W-:Y:S02]  /*74c0*/  STG.E.128 [R4.64], R40 ;  /* 0x0000002804007986 */ /* 0x0005e4000c101d0e */
.L_x_279:
[----:B------:R-:W-:Y:S05]  /*74d0*/  BSYNC B0 ;  /* 0x0000000000007941 */ /* 0x000fea0003800000 */
.L_x_278:
[----:B------:R-:W-:Y:S01]  /*74e0*/  IMAD R0, R23, c[0x0][0x308], RZ ;  /* 0x0000c20017007a24 */ /* 0x000fe200078e02ff */
[----:B------:R-:W-:Y:S01]  /*74f0*/  ISETP.GE.OR P6, PT, R6, c[0x0][0x2f4], P6 ;  /* 0x0000bd0006007a0c */ /* 0x000fe200037c6670 */
[C---:B--2---:R-:W-:Y:S01]  /*7500*/  IMAD.WIDE.U32 R4, R22.reuse, c[0x0][0x308], R6 ;  /* 0x0000c20016047a25 */ /* 0x044fe200078e0006 */
        /* <DEDUP_REMOVED lines=16> */
.L_x_281:
[----:B------:R-:W-:Y:S05]  /*7610*/  BSYNC B0 ;  /* 0x0000000000007941 */ /* 0x000fea0003800000 */
.L_x_280:
[----:B------:R-:W-:Y:S01]  /*7620*/  ISETP.GE.OR P5, PT, R6, c[0x0][0x2f4], P5 ;  /* 0x0000bd0006007a0c */ /* 0x000fe20002fa6670 */
[----:B------:R-:W-:-:S12]  /*7630*/  BSSY B0, `(.L_x_282) ;  /* 0x000000d000007945 */ /* 0x000fd80003800000 */
[----:B------:R-:W-:Y:S05]  /*7640*/  @P5 BRA `(.L_x_283) ;  /* 0x000000b000005947 */ /* 0x000fea0003800000 */
[----:B------:R-:W-:Y:S02]  /*7650*/  IADD3 R0, P0, R2, 0x10, RZ ;  /* 0x0000001002007810 */ /* 0x000fe40007f1e0ff */
[----:B------:R-:W-:-:S03]  /*7660*/  MOV R11, R5 ;  /* 0x00000005000b7202 */ /* 0x000fc60000000f00 */
[----:B------:R-:W-:-:S04]  /*7670*/  IMAD.X R10, RZ, RZ, R3, P0 ;  /* 0x000000ffff0a7224 */ /* 0x000fc800000e0603 */
[----:B--2---:R-:W-:Y:S02]  /*7680*/  IMAD R12, R10, c[0x0][0x300], RZ ;  /* 0x0000c0000a0c7a24 */ /* 0x004fe400078e02ff */
[----:B------:R-:W-:-:S04]  /*7690*/  IMAD.MOV.U32 R10, RZ, RZ, R8 ;  /* 0x000000ffff0a7224 */ /* 0x000fc800078e0008 */
[----:B------:R-:W-:-:S04]  /*76a0*/  IMAD.WIDE.U32 R10, R0, c[0x0][0x300], R10 ;  /* 0x0000c000000a7a25 */ /* 0x000fc800078e000a */
[----:B------:R-:W-:Y:S01]  /*76b0*/  IMAD R0, R0, c[0x0][0x304], R12 ;  /* 0x0000c10000007a24 */ /* 0x000fe200078e020c */
[----:B------:R-:W-:-:S04]  /*76c0*/  LEA R12, P0, R10, c[0x0][0x2e8], 0x1 ;  /* 0x0000ba000a0c7a11 */ /* 0x000fc800078008ff */
[----:B------:R-:W-:-:S04]  /*76d0*/  IADD3 R0, R11, R0, RZ ;  /* 0x000000000b007210 */ /* 0x000fc80007ffe0ff */
[----:B------:R-:W-:-:S05]  /*76e0*/  LEA.HI.X R13, R10, c[0x0][0x2ec], R0, 0x1, P0 ;  /* 0x0000bb000a0d7a11 */ /* 0x000fca00000f0c00 */
[----:B------:R2:W-:Y:S02]  /*76f0*/  STG.E.128 [R12.64], R48 ;  /* 0x000000300c007986 */ /* 0x0005e4000c101d0e */
.L_x_283:
[----:B------:R-:W-:Y:S05]  /*7700*/  BSYNC B0 ;  /* 0x0000000000007941 */ /* 0x000fea0003800000 */
.L_x_282:
        /* <DEDUP_REMOVED lines=14> */
.L_x_285:
[----:B------:R-:W-:Y:S05]  /*77f0*/  BSYNC B0 ;  /* 0x0000000000007941 */ /* 0x000fea0003800000 */
.L_x_284:
        /* <DEDUP_REMOVED lines=14> */
.L_x_287:
[----:B------:R-:W-:Y:S05]  /*78e0*/  BSYNC B0 ;  /* 0x0000000000007941 */ /* 0x000fea0003800000 */
.L_x_286:
        /* <DEDUP_REMOVED lines=14> */
.L_x_289:
[----:B------:R-:W-:Y:S05]  /*79d0*/  BSYNC B0 ;  /* 0x0000000000007941 */ /* 0x000fea0003800000 */
.L_x_288:
        /* <DEDUP_REMOVED lines=14> */
.L_x_267:
[----:B------:R-:W1:Y:S01]  /*7ac0*/  S2R R3, SR_CTAID.X ;  /* 0x0000000000037919 */ /* 0x000e620000002500 */
[----:B------:R-:W-:Y:S01]  /*7ad0*/  SHF.R.S32.HI R0, RZ, 0x1f, R242 ;  /* 0x0000001fff007819 */ /* 0x000fe200000114f2 */
[----:B------:R-:W-:Y:S01]  /*7ae0*/  IMAD.MOV.U32 R16, RZ, RZ, -0x60 ;  /* 0xffffffa0ff107424 */ /* 0x000fe200078e00ff */
[----:B------:R-:W-:Y:S01]  /*7af0*/  BSSY B0, `(.L_x_290) ;  /* 0x0000021000007945 */ /* 0x000fe20003800000 */
[----:B------:R-:W2:Y:S01]  /*7b00*/  S2R R17, SR_CTAID.Y ;  /* 0x0000000000117919 */ /* 0x000ea20000002600 */
[----:B------:R-:W-:-:S03]  /*7b10*/  LEA.HI R0, R0, R242, RZ, 0x4 ;  /* 0x000000f200007211 */ /* 0x000fc600078f20ff */
[----:B------:R-:W3:Y:S01]  /*7b20*/  S2R R18, SR_CTAID.Z ;  /* 0x0000000000127919 */ /* 0x000ee20000002700 */
[----:B------:R-:W-:Y:S02]  /*7b30*/  LOP3.LUT R4, R0, 0x1ffffff0, RZ, 0xc0, !PT ;  /* 0x1ffffff000047812 */ /* 0x000fe400078ec0ff */
[----:B------:R-:W-:-:S03]  /*7b40*/  SHF.R.S32.HI R6, RZ, 0x4, R0 ;  /* 0x00000004ff067819 */ /* 0x000fc60000011400 */
[----:B------:R-:W-:Y:S01]  /*7b50*/  IMAD.IADD R4, R242, 0x1, -R4 ;  /* 0x00000001f2047824 */ /* 0x000fe200078e0a04 */
[----:B------:R-:W-:-:S04]  /*7b60*/  SHF.R.S32.HI R7, RZ, 0x1f, R6 ;  /* 0x0000001fff077819 */ /* 0x000fc80000011406 */
[----:B------:R-:W-:-:S04]  /*7b70*/  SHF.L.U32 R4, R4, 0x3, RZ ;  /* 0x0000000304047819 */ /* 0x000fc800000006ff */
[----:B------:R-:W-:Y:S01]  /*7b80*/  SHF.R.S32.HI R5, RZ, 0x1f, R4 ;  /* 0x0000001fff057819 */ /* 0x000fe20000011404 */
[----:B-1----:R-:W-:Y:S01]  /*7b90*/  IMAD R16, R3, R16, c[0x0][0x2f0] ;  /* 0x0000bc0003107624 */ /* 0x002fe200078e0210 */
[----:B--2---:R-:W-:-:S03]  /*7ba0*/  SHF.R.S32.HI R19, RZ, 0x1f, R17 ;  /* 0x0000001fff137819 */ /* 0x004fc60000011411 */
[----:B------:R-:W-:Y:S01]  /*7bb0*/  IMAD.WIDE.U32 R10, R17, c[0x0][0x308], R4 ;  /* 0x0000c200110a7a25 */ /* 0x000fe200078e0004 */
[----:B------:R-:W-:Y:S02]  /*7bc0*/  ISETP.GE.AND P6, PT, R6, R16, PT ;  /* 0x000000100600720c */ /* 0x000fe40003fc6270 */
[----:B---3--:R-:W-:Y:S01]  /*7bd0*/  SHF.R.S32.HI R20, RZ, 0x1f, R18 ;  /* 0x0000001fff147819 */ /* 0x008fe20000011412 */
[----:B------:R-:W-:Y:S01]  /*7be0*/  IMAD R2, R19, c[0x0][0x308], RZ ;  /* 0x0000c20013027a24 */ /* 0x000fe200078e02ff */
[----:B------:R-:W-:-:S03]  /*7bf0*/  ISETP.GE.OR P0, PT, R4, c[0x0][0x2f4], P6 ;  /* 0x0000bd0004007a0c */ /* 0x000fc60003706670 */
[----:B------:R-:W-:Y:S02]  /*7c00*/  IMAD R2, R17, c[0x0][0x30c], R2 ;  /* 0x0000c30011027a24 */ /* 0x000fe400078e0202 */
[----:B------:R-:W-:-:S03]  /*7c10*/  IMAD R8, R20, c[0x0][0x310], RZ ;  /* 0x0000c40014087a24 */ /* 0x000fc600078e02ff */
[----:B------:R-:W-:Y:S01]  /*7c20*/  IADD3 R11, R2, R11, RZ ;  /* 0x0000000b020b7210 */ /* 0x000fe20007ffe0ff */
[----:B------:R-:W-:Y:S02]  /*7c30*/  IMAD R8, R18, c[0x0][0x314], R8 ;  /* 0x0000c50012087a24 */ /* 0x000fe400078e0208 */
[----:B------:R-:W-:-:S04]  /*7c40*/  IMAD.WIDE R2, R3, 0x60, R6 ;  /* 0x0000006003027825 */ /* 0x000fc800078e0206 */
[----:B------:R-:W-:-:S04]  /*7c50*/  IMAD.WIDE.U32 R10, R18, c[0x0][0x310], R10 ;  /* 0x0000c400120a7a25 */ /* 0x000fc800078e000a */
        /* <DEDUP_REMOVED lines=10> */
.L_x_291:
[----:B------:R-:W-:Y:S05]  /*7d00*/  BSYNC B0 ;  /* 0x0000000000007941 */ /* 0x000fea0003800000 */
.L_x_290:
        /* <DEDUP_REMOVED lines=16> */
.L_x_293:
[----:B------:R-:W-:Y:S05]  /*7e10*/  BSYNC B0 ;  /* 0x0000000000007941 */ /* 0x000fea0003800000 */
.L_x_292:
        /* <DEDUP_REMOVED lines=16> */
.L_x_295:
[----:B------:R-:W-:Y:S05]  /*7f20*/  BSYNC B0 ;  /* 0x0000000000007941 */ /* 0x000fea0003800000 */
.L_x_294:
        /* <DEDUP_REMOVED lines=16> */
.L_x_297:
[----:B------:R-:W-:Y:S05]  /*8030*/  BSYNC B0 ;  /* 0x0000000000007941 */ /* 0x000fea0003800000 */
.L_x_296:
        /* <DEDUP_REMOVED lines=16> */
.L_x_299:
[----:B------:R-:W-:Y:S05]  /*8140*/  BSYNC B0 ;  /* 0x0000000000007941 */ /* 0x000fea0003800000 */
.L_x_298:
        /* <DEDUP_REMOVED lines=14> */
[----:B------:R2:W-:Y:S02]  /*8230*/  STG.E.128 [R6.64], RZ ;  /* 0x000000ff06007986 */ /* 0x0005e4000c101d0e */
.L_x_301:
[----:B------:R-:W-:Y:S05]  /*8240*/  BSYNC B0 ;  /* 0x0000000000007941 */ /* 0x000fea0003800000 */
.L_x_300:
        /* <DEDUP_REMOVED lines=19> */
.L_x_303:
[----:B------:R-:W-:Y:S05]  /*8380*/  BSYNC B0 ;  /* 0x0000000000007941 */ /* 0x000fea0003800000 */
.L_x_302:
        /* <DEDUP_REMOVED lines=13> */
[----:B------:R2:W-:Y:S02]  /*8460*/  STG.E.128 [R12.64], RZ ;  /* 0x000000ff0c007986 */ /* 0x0005e4000c101d0e */
.L_x_305:
[----:B------:R-:W-:Y:S05]  /*8470*/  BSYNC B0 ;  /* 0x0000000000007941 */ /* 0x000fea0003800000 */
.L_x_304:
        /* <DEDUP_REMOVED lines=14> */
.L_x_307:
[----:B------:R-:W-:Y:S05]  /*8560*/  BSYNC B0 ;  /* 0x0000000000007941 */ /* 0x000fea0003800000 */
.L_x_306:
        /* <DEDUP_REMOVED lines=14> */
.L_x_309:
[----:B------:R-:W-:Y:S05]  /*8650*/  BSYNC B0 ;  /* 0x0000000000007941 */ /* 0x000fea0003800000 */
.L_x_308:
        /* <DEDUP_REMOVED lines=14> */
.L_x_311:
[----:B------:R-:W-:Y:S05]  /*8740*/  BSYNC B0 ;  /* 0x0000000000007941 */ /* 0x000fea0003800000 */
.L_x_310:
        /* <DEDUP_REMOVED lines=13> */
.L_x_312:
        /* <DEDUP_REMOVED lines=14> */
.L_x_2295:


//--------------------- .text._ZN7cutlass13device_kernelIN5flash19enable_sm80_to_sm89INS1_16FlashAttnBwdSm80INS1_25CollectiveMainloopBwdSm80ILi2ELi1EN4cute5tupleIJNS5_1CILi64EEENS7_ILi96EEENS7_ILi128EEEEEENS_10bfloat16_tEfNS_4arch4Sm80ELb0ELb1ELb0ELb0ELb1ELb0ELb0ELb0ELi2ELi2ELi2ELi2ELb1EEENS1_21CollectiveEpilogueBwdISB_SC_SE_Li256ELb0ELb0ELi4EEENS1_19SingleTileSchedulerILb0ELb0ELb0ELi96EEEEEEEEEvNT_6ParamsE --------------------------
	.section	.text._ZN7cutlass13device_kernelIN5flash19enable_sm80_to_sm89INS1_16FlashAttnBwdSm80INS1_25CollectiveMainloopBwdSm80ILi2ELi1EN4cute5tupleIJNS5_1CILi64EEENS7_ILi96EEENS7_ILi128EEEEEENS_10bfloat16_tEfNS_4arch4Sm80ELb0ELb1ELb0ELb0ELb1ELb0ELb0ELb0ELi2ELi2ELi2ELi2ELb1EEENS1_21CollectiveEpilogueBwdISB_SC_SE_Li256ELb0ELb0ELi4EEENS1_19SingleTileSchedulerILb0ELb0ELb0ELi96EEEEEEEEEvNT_6ParamsE,"ax",@progbits
	.sectioninfo	@"SHI_REGISTERS=255"
	.align	128
.text._ZN7cutlass13device_kernelIN5flash19enable_sm80_to_sm89INS1_16FlashAttnBwdSm80INS1_25CollectiveMainloopBwdSm80ILi2ELi1EN4cute5tupleIJNS5_1CILi64EEENS7_ILi96EEENS7_ILi128EEEEEENS_10bfloat16_tEfNS_4arch4Sm80ELb0ELb1ELb0ELb0ELb1ELb0ELb0ELb0ELi2ELi2ELi2ELi2ELb1EEENS1_21CollectiveEpilogueBwdISB_SC_SE_Li256ELb0ELb0ELi4EEENS1_19SingleTileSchedulerILb0ELb0ELb0ELi96EEEEEEEEEvNT_6ParamsE:
        .type           _ZN7cutlass13device_kernelIN5flash19enable_sm80_to_sm89INS1_16FlashAttnBwdSm80INS1_25CollectiveMainloopBwdSm80ILi2ELi1EN4cute5tupleIJNS5_1CILi64EEENS7_ILi96EEENS7_ILi128EEEEEENS_10bfloat16_tEfNS_4arch4Sm80ELb0ELb1ELb0ELb0ELb1ELb0ELb0ELb0ELi2ELi2ELi2ELi2ELb1EEENS1_21CollectiveEpilogueBwdISB_SC_SE_Li256ELb0ELb0ELi4EEENS1_19SingleTileSchedulerILb0ELb0ELb0ELi96EEEEEEEEEvNT_6ParamsE,@function
        .size           _ZN7cutlass13device_kernelIN5flash19enable_sm80_to_sm89INS1_16FlashAttnBwdSm80INS1_25CollectiveMainloopBwdSm80ILi2ELi1EN4cute5tupleIJNS5_1CILi64EEENS7_ILi96EEENS7_ILi128EEEEEENS_10bfloat16_tEfNS_4arch4Sm80ELb0ELb1ELb0ELb0ELb1ELb0ELb0ELb0ELi2ELi2ELi2ELi2ELb1EEENS1_21CollectiveEpilogueBwdISB_SC_SE_Li256ELb0ELb0ELi4EEENS1_19SingleTileSchedulerILb0ELb0ELb0ELi96EEEEEEEEEvNT_6ParamsE,(.L_x_2296 - _ZN7cutlass13device_kernelIN5flash19enable_sm80_to_sm89INS1_16FlashAttnBwdSm80INS1_25CollectiveMainloopBwdSm80ILi2ELi1EN4cute5tupleIJNS5_1CILi64EEENS7_ILi96EEENS7_ILi128EEEEEENS_10bfloat16_tEfNS_4arch4Sm80ELb0ELb1ELb0ELb0ELb1ELb0ELb0ELb0ELi2ELi2ELi2ELi2ELb1EEENS1_21CollectiveEpilogueBwdISB_SC_SE_Li256ELb0ELb0ELi4EEENS1_19SingleTileSchedulerILb0ELb0ELb0ELi96EEEEEEEEEvNT_6ParamsE)
        .other          _ZN7cutlass13device_kernelIN5flash19enable_sm80_to_sm89INS1_16FlashAttnBwdSm80INS1_25CollectiveMainloopBwdSm80ILi2ELi1EN4cute5tupleIJNS5_1CILi64EEENS7_ILi96EEENS7_ILi128EEEEEENS_10bfloat16_tEfNS_4arch4Sm80ELb0ELb1ELb0ELb0ELb1ELb0ELb0ELb0ELi2ELi2ELi2ELi2ELb1EEENS1_21CollectiveEpilogueBwdISB_SC_SE_Li256ELb0ELb0ELi4EEENS1_19SingleTileSchedulerILb0ELb0ELb0ELi96EEEEEEEEEvNT_6ParamsE,@"STO_CUDA_ENTRY STV_DEFAULT"
_ZN7cutlass13device_kernelIN5flash19enable_sm80_to_sm89INS1_16FlashAttnBwdSm80INS1_25CollectiveMainloopBwdSm80ILi2ELi1EN4cute5tupleIJNS5_1CILi64EEENS7_ILi96EEENS7_ILi128EEEEEENS_10bfloat16_tEfNS_4arch4Sm80ELb0ELb1ELb0ELb0ELb1ELb0ELb0ELb0ELi2ELi2ELi2ELi2ELb1EEENS1_21CollectiveEpilogueBwdISB_SC_SE_Li256ELb0ELb0ELi4EEENS1_19SingleTileSchedulerILb0ELb0ELb0ELi96EEEEEEEEEvNT_6ParamsE:
        /* <DEDUP_REMOVED lines=26> */
.L_x_313:
        /* <DEDUP_REMOVED lines=569> */
.L_x_333:
        /* <DEDUP_REMOVED lines=144> */
.L_x_317:
[----:B------:R-:W-:Y:S04]  /*2e30*/  MOV R3, 0x1 ;  /* 0x0000000100037802 */ /* 0x000fe80000000f00 */
[----:B------:R-:W-:Y:S11]  /*2e40*/  ISETP.NE.AND P0, PT, R3, c[0x0][0x2a8], PT ;  /* 0x0000aa0003007a0c */ /* 0x000ff60003f05270 */
[----:B------:R-:W-:Y:S02]  /*2e50*/  @!UPT UIADD3 URZ, URZ, URZ, URZ ;  /* 0x0000003f3f3ff290 */ /* 0x000fe4000fffe03f */
[----:B------:R-:W-:Y:S05]  /*2e60*/  @P0 IMAD.HI.U32 R3, R2, c[0x0][0x2ac], RZ ;  /* 0x0000ab0002030a27 */ /* 0x000fea00078e00ff */
[----:B------:R-:W-:Y:S02]  /*2e70*/  @P0 SHF.R.U32.HI R2, RZ, c[0x0][0x2b0], R3 ;  /* 0x0000ac00ff020a19 */ /* 0x000fe40000011603 */
.L_x_318:
[----:B------:R-:W-:Y:S05]  /*2e80*/  BSYNC B0 ;  /* 0x0000000000007941 */ /* 0x000fea0003800000 */
.L_x_316:
[----:B------:R-:W-:Y:S01]  /*2e90*/  IADD3 R3, R0, c[0x0][0x2a4], R230 ;  /* 0x0000a90000037a10 */ /* 0x000fe20007ffe0e6 */
[----:B------:R-:W-:Y:S01]  /*2ea0*/  IMAD R2, R2, c[0x0][0x2a8], R236 ;  /* 0x0000aa0002027a24 */ /* 0x000fe200078e02ec */
[----:B------:R-:W-:Y:S02]  /*2eb0*/  IADD3 R145, R0, UR16, R230 ;  /* 0x0000001000917c10 */ /* 0x000fe4000fffe0e6 */
[----:B------:R-:W-:Y:S02]  /*2ec0*/  IMNMX R3, R235, R3, PT ;  /* 0x00000003eb037217 */ /* 0x000fe40003800200 */
[----:B------:R-:W-:Y:S02]  /*2ed0*/  IADD3 R146, R2, c[0x0][0x2a8], RZ ;  /* 0x0000aa0002927a10 */ /* 0x000fe40007ffe0ff */
[----:B------:R-:W-:Y:S02]  /*2ee0*/  IMNMX R145, R145, R2, !PT ;  /* 0x0000000291917217 */ /* 0x000fe40007800200 */
[----:B------:R-:W-:Y:S02]  /*2ef0*/  IMNMX R146, R3, R146, PT ;  /* 0x0000009203927217 */ /* 0x000fe40003800200 */
.L_x_315:
        /* <DEDUP_REMOVED lines=21> */
.L_x_321:
[----:B------:R-:W-:Y:S04]  /*3050*/  MOV R28, 0x1 ;  /* 0x00000001001c7802 */ /* 0x000fe80000000f00 */
[----:B------:R-:W-:Y:S11]  /*3060*/  ISETP.NE.AND P0, PT, R28, c[0x0][0x2a8], PT ;  /* 0x0000aa001c007a0c */ /* 0x000ff60003f05270 */
[----:B------:R-:W-:Y:S02]  /*3070*/  @!UPT UIADD3 URZ, URZ, URZ, URZ ;  /* 0x0000003f3f3ff290 */ /* 0x000fe4000fffe03f */
[----:B------:R-:W-:Y:S05]  /*3080*/  @P0 IMAD.HI.U32 R28, R2, c[0x0][0x2ac], RZ ;  /* 0x0000ab00021c0a27 */ /* 0x000fea00078e00ff */
[----:B------:R-:W-:Y:S02]  /*3090*/  @P0 SHF.R.U32.HI R2, RZ, c[0x0][0x2b0], R28 ;  /* 0x0000ac00ff020a19 */ /* 0x000fe4000001161c */
.L_x_322:
[----:B------:R-:W-:Y:S05]  /*30a0*/  BSYNC B0 ;  /* 0x0000000000007941 */ /* 0x000fea0003800000 */
.L_x_320:
[----:B------:R-:W-:Y:S05]  /*30b0*/  IMAD R2, R2, c[0x0][0x2a8], R236 ;  /* 0x0000aa0002027a24 */ /* 0x000fea00078e02ec */
[----:B------:R-:W-:Y:S02]  /*30c0*/  IADD3 R28, R2, c[0x0][0x2a8], RZ ;  /* 0x0000aa00021c7a10 */ /* 0x000fe40007ffe0ff */
[----:B------:R-:W-:Y:S02]  /*30d0*/  IMNMX R3, R3, R2, !PT ;  /* 0x0000000203037217 */ /* 0x000fe40007800200 */
[----:B------:R-:W-:Y:S02]  /*30e0*/  IMNMX R140, R140, R28, PT ;  /* 0x0000001c8c8c7217 */ /* 0x000fe40003800200 */
.L_x_319:
        /* <DEDUP_REMOVED lines=21> */
.L_x_325:
[----:B------:R-:W-:Y:S04]  /*3240*/  MOV R28, 0x1 ;  /* 0x00000001001c7802 */ /* 0x000fe80000000f00 */
[----:B------:R-:W-:Y:S11]  /*3250*/  ISETP.NE.AND P0, PT, R28, c[0x0][0x2a8], PT ;  /* 0x0000aa001c007a0c */ /* 0x000ff60003f05270 */
[----:B------:R-:W-:Y:S02]  /*3260*/  @!UPT UIADD3 URZ, URZ, URZ, URZ ;  /* 0x0000003f3f3ff290 */ /* 0x000fe4000fffe03f */
[----:B------:R-:W-:Y:S05]  /*3270*/  @P0 IMAD.HI.U32 R28, R2, c[0x0][0x2ac], RZ ;  /* 0x0000ab00021c0a27 */ /* 0x000fea00078e00ff */
[----:B------:R-:W-:Y:S02]  /*3280*/  @P0 SHF.R.U32.HI R2, RZ, c[0x0][0x2b0], R28 ;  /* 0x0000ac00ff020a19 */ /* 0x000fe4000001161c */
.L_x_326:
[----:B------:R-:W-:Y:S05]  /*3290*/  BSYNC B0 ;  /* 0x0000000000007941 */ /* 0x000fea0003800000 */
.L_x_324:
[----:B------:R-:W-:Y:S05]  /*32a0*/  IMAD R2, R2, c[0x0][0x2a8], R236 ;  /* 0x0000aa0002027a24 */ /* 0x000fea00078e02ec */
[----:B------:R-:W-:Y:S02]  /*32b0*/  IADD3 R28, R2, c[0x0][0x2a8], RZ ;  /* 0x0000aa00021c7a10 */ /* 0x000fe40007ffe0ff */
[----:B------:R-:W-:Y:S02]  /*32c0*/  IMNMX R143, R143, R2, !PT ;  /* 0x000000028f8f7217 */ /* 0x000fe40007800200 */
[----:B------:R-:W-:Y:S02]  /*32d0*/  IMNMX R144, R144, R28, PT ;  /* 0x0000001c90907217 */ /* 0x000fe40003800200 */
.L_x_323:
        /* <DEDUP_REMOVED lines=21> */
.L_x_329:
[----:B------:R-:W-:Y:S04]  /*3430*/  MOV R2, 0x1 ;  /* 0x0000000100027802 */ /* 0x000fe80000000f00 */
[----:B------:R-:W-:Y:S11]  /*3440*/  ISETP.NE.AND P0, PT, R2, c[0x0][0x2a8], PT ;  /* 0x0000aa0002007a0c */ /* 0x000ff60003f05270 */
[----:B------:R-:W-:Y:S02]  /*3450*/  @!UPT UIADD3 URZ, URZ, URZ, URZ ;  /* 0x0000003f3f3ff290 */ /* 0x000fe4000fffe03f */
[----:B------:R-:W-:Y:S05]  /*3460*/  @P0 IMAD.HI.U32 R2, R0, c[0x0][0x2ac], RZ ;  /* 0x0000ab0000020a27 */ /* 0x000fea00078e00ff */
[----:B------:R-:W-:Y:S02]  /*3470*/  @P0 SHF.R.U32.HI R0, RZ, c[0x0][0x2b0], R2 ;  /* 0x0000ac00ff000a19 */ /* 0x000fe40000011602 */
.L_x_330:
[----:B------:R-:W-:Y:S05]  /*3480*/  BSYNC B0 ;  /* 0x0000000000007941 */ /* 0x000fea0003800000 */
.L_x_328:
[----:B------:R-:W-:Y:S05]  /*3490*/  IMAD R0, R0, c[0x0][0x2a8], R236 ;  /* 0x0000aa0000007a24 */ /* 0x000fea00078e02ec */
[----:B------:R-:W-:Y:S02]  /*34a0*/  IADD3 R2, R0, c[0x0][0x2a8], RZ ;  /* 0x0000aa0000027a10 */ /* 0x000fe40007ffe0ff */
[----:B------:R-:W-:Y:S02]  /*34b0*/  IMNMX R141, R141, R0, !PT ;  /* 0x000000008d8d7217 */ /* 0x000fe40007800200 */
[----:B------:R-:W-:Y:S02]  /*34c0*/  IMNMX R142, R142, R2, PT ;  /* 0x000000028e8e7217 */ /* 0x000fe40003800200 */
.L_x_327:
        /* <DEDUP_REMOVED lines=74> */
.L_x_331:
        /* <DEDUP_REMOVED lines=443> */
.L_x_332:
        /* <DEDUP_REMOVED lines=235> */
.L_x_314:
        /* <DEDUP_REMOVED lines=188> */
.L_x_336:
[----:B--2---:R-:W-:Y:S05]  /*6f90*/  BSYNC B0 ;  /* 0x0000000000007941 */ /* 0x004fea0003800000 */
.L_x_335:
        /* <DEDUP_REMOVED lines=16> */
.L_x_338:
[----:B------:R-:W-:Y:S05]  /*70a0*/  BSYNC B0 ;  /* 0x0000000000007941 */ /* 0x000fea0003800000 */
.L_x_337:
        /* <DEDUP_REMOVED lines=16> */
.L_x_340:
[----:B------:R-:W-:Y:S05]  /*71b0*/  BSYNC B0 ;  /* 0x0000000000007941 */ /* 0x000fea0003800000 */
.L_x_339:
        /* <DEDUP_REMOVED lines=16> */
.L_x_342:
[----:B------:R-:W-:Y:S05]  /*72c0*/  BSYNC B0 ;  /* 0x0000000000007941 */ /* 0x000fea0003800000 */
.L_x_341:
        /* <DEDUP_REMOVED lines=16> */
.L_x_344:
[----:B------:R-:W-:Y:S05]  /*73d0*/  BSYNC B0 ;  /* 0x0000000000007941 */ /* 0x000fea0003800000 */
.L_x_343:
        /* <DEDUP_REMOVED lines=15> */
.L_x_346:
[----:B------:R-:W-:Y:S05]  /*74d0*/  BSYNC B0 ;  /* 0x0000000000007941 */ /* 0x000fea0003800000 */
.L_x_345:
        /* <DEDUP_REMOVED lines=19> */
.L_x_348:
[----:B------:R-:W-:Y:S05]  /*7610*/  BSYNC B0 ;  /* 0x0000000000007941 */ /* 0x000fea0003800000 */
.L_x_347:
        /* <DEDUP_REMOVED lines=14> */
.L_x_350:
[----:B------:R-:W-:Y:S05]  /*7700*/  BSYNC B0 ;  /* 0x0000000000007941 */ /* 0x000fea0003800000 */
.L_x_349:
        /* <DEDUP_REMOVED lines=14> */
.L_x_352:
[----:B------:R-:W-:Y:S05]  /*77f0*/  BSYNC B0 ;  /* 0x0000000000007941 */ /* 0x000fea0003800000 */
.L_x_351:
        /* <DEDUP_REMOVED lines=14> */
.L_x_354:
[----:B------:R-:W-:Y:S05]  /*78e0*/  BSYNC B0 ;  /* 0x0000000000007941 */ /* 0x000fea0003800000 */
.L_x_353:
        /* <DEDUP_REMOVED lines=14> */
.L_x_356:
[----:B------:R-:W-:Y:S05]  /*79d0*/  BSYNC B0 ;  /* 0x0000000000007941 */ /* 0x000fea0003800000 */
.L_x_355:
        /* <DEDUP_REMOVED lines=14> */
.L_x_334:
        /* <DEDUP_REMOVED lines=36> */
.L_x_358:
[----:B------:R-:W-:Y:S05]  /*7d00*/  BSYNC B0 ;  /* 0x0000000000007941 */ /* 0x000fea0003800000 */
.L_x_357:
        /* <DEDUP_REMOVED lines=16> */
.L_x_360:
[----:B------:R-:W-:Y:S05]  /*7e10*/  BSYNC B0 ;  /* 0x0000000000007941 */ /* 0x000fea0003800000 */
.L_x_359:
        /* <DEDUP_REMOVED lines=16> */
.L_x_362:
[----:B------:R-:W-:Y:S05]  /*7f20*/  BSYNC B0 ;  /* 0x0000000000007941 */ /* 0x000fea0003800000 */
.L_x_361:
        /* <DEDUP_REMOVED lines=16> */
.L_x_364:
[----:B------:R-:W-:Y:S05]  /*8030*/  BSYNC B0 ;  /* 0x0000000000007941 */ /* 0x000fea0003800000 */
.L_x_363:
        /* <DEDUP_REMOVED lines=16> */
.L_x_366:
[----:B------:R-:W-:Y:S05]  /*8140*/  BSYNC B0 ;  /* 0x0000000000007941 */ /* 0x000fea0003800000 */
.L_x_365:
        /* <DEDUP_REMOVED lines=15> */
.L_x_368:
[----:B------:R-:W-:Y:S05]  /*8240*/  BSYNC B0 ;  /* 0x0000000000007941 */ /* 0x000fea0003800000 */
.L_x_367:
        /* <DEDUP_REMOVED lines=19> */
.L_x_370:
[----:B------:R-:W-:Y:S05]  /*8380*/  BSYNC B0 ;  /* 0x0000000000007941 */ /* 0x000fea0003800000 */
.L_x_369:
        /* <DEDUP_REMOVED lines=14> */
.L_x_372:
[----:B------:R-:W-:Y:S05]  /*8470*/  BSYNC B0 ;  /* 0x0000000000007941 */ /* 0x000fea0003800000 */
.L_x_371:
        /* <DEDUP_REMOVED lines=14> */
.L_x_374:
[----:B------:R-:W-:Y:S05]  /*8560*/  BSYNC B0 ;  /* 0x0000000000007941 */ /* 0x000fea0003800000 */
.L_x_373:
        /* <DEDUP_REMOVED lines=14> */
.L_x_376:
[----:B------:R-:W-:Y:S05]  /*8650*/  BSYNC B0 ;  /* 0x0000000000007941 */ /* 0x000fea0003800000 */
.L_x_375:
        /* <DEDUP_REMOVED lines=14> */
.L_x_378:
[----:B------:R-:W-:Y:S05]  /*8740*/  BSYNC B0 ;  /* 0x0000000000007941 */ /* 0x000fea0003800000 */
.L_x_377:
        /* <DEDUP_REMOVED lines=13> */
.L_x_379:
        /* <DEDUP_REMOVED lines=14> */
.L_x_2296:


//--------------------- .text._ZN7cutlass13device_kernelIN5flash19enable_sm80_to_sm89INS1_16FlashAttnBwdSm80INS1_25CollectiveMainloopBwdSm80ILi2ELi1EN4cute5tupleIJNS5_1CILi64EEENS7_ILi96EEENS7_ILi128EEEEEENS_10bfloat16_tEfNS_4arch4Sm80ELb0ELb1ELb0ELb0ELb0ELb0ELb0ELb0ELi2ELi2ELi2ELi2ELb1EEENS1_24CollectiveEpilogueBwdGQAISB_fSE_Li256ELb0ELb0EEENS1_19SingleTileSchedulerILb0ELb0ELb0ELi96EEEEEEEEEvNT_6ParamsE --------------------------
	.section	.text._ZN7cutlass13device_kernelIN5flash19enable_sm80_to_sm89INS1_16FlashAttnBwdSm80INS1_25CollectiveMainloopBwdSm80ILi2ELi1EN4cute5tupleIJNS5_1CILi64EEENS7_ILi96EEENS7_ILi128EEEEEENS_10bfloat16_tEfNS_4arch4Sm80ELb0ELb1ELb0ELb0ELb0ELb0ELb0ELb0ELi2ELi2ELi2ELi2ELb1EEENS1_24CollectiveEpilogueBwdGQAISB_fSE_Li256ELb0ELb0EEENS1_19SingleTileSchedulerILb0ELb0ELb0ELi96EEEEEEEEEvNT_6ParamsE,"ax",@progbits
	.sectioninfo	@"SHI_REGISTERS=255"
	.align	128
.text._ZN7cutlass13device_kernelIN5flash19enable_sm80_to_sm89INS1_16FlashAttnBwdSm80INS1_25CollectiveMainloopBwdSm80ILi2ELi1EN4cute5tupleIJNS5_1CILi64EEENS7_ILi96EEENS7_ILi128EEEEEENS_10bfloat16_tEfNS_4arch4Sm80ELb0ELb1ELb0ELb0ELb0ELb0ELb0ELb0ELi2ELi2ELi2ELi2ELb1EEENS1_24CollectiveEpilogueBwdGQAISB_fSE_Li256ELb0ELb0EEENS1_19SingleTileSchedulerILb0ELb0ELb0ELi96EEEEEEEEEvNT_6ParamsE:
        .type           _ZN7cutlass13device_kernelIN5flash19enable_sm80_to_sm89INS1_16FlashAttnBwdSm80INS1_25CollectiveMainloopBwdSm80ILi2ELi1EN4cute5tupleIJNS5_1CILi64EEENS7_ILi96EEENS7_ILi128EEEEEENS_10bfloat16_tEfNS_4arch4Sm80ELb0ELb1ELb0ELb0ELb0ELb0ELb0ELb0ELi2ELi2ELi2ELi2ELb1EEENS1_24CollectiveEpilogueBwdGQAISB_fSE_Li256ELb0ELb0EEENS1_19SingleTileSchedulerILb0ELb0ELb0ELi96EEEEEEEEEvNT_6ParamsE,@function
        .size           _ZN7cutlass13device_kernelIN5flash19enable_sm80_to_sm89INS1_16FlashAttnBwdSm80INS1_25CollectiveMainloopBwdSm80ILi2ELi1EN4cute5tupleIJNS5_1CILi64EEENS7_ILi96EEENS7_ILi128EEEEEENS_10bfloat16_tEfNS_4arch4Sm80ELb0ELb1ELb0ELb0ELb0ELb0ELb0ELb0ELi2ELi2ELi2ELi2ELb1EEENS1_24CollectiveEpilogueBwdGQAISB_fSE_Li256ELb0ELb0EEENS1_19SingleTileSchedulerILb0ELb0ELb0ELi96EEEEEEEEEvNT_6ParamsE,(.L_x_2297 - _ZN7cutlass13device_kernelIN5flash19enable_sm80_to_sm89INS1_16FlashAttnBwdSm80INS1_25CollectiveMainloopBwdSm80ILi2ELi1EN4cute5tupleIJNS5_1CILi64EEENS7_ILi96EEENS7_ILi128EEEEEENS_10bfloat16_tEfNS_4arch4Sm80ELb0ELb1ELb0ELb0ELb0ELb0ELb0ELb0ELi2ELi2ELi2ELi2ELb1EEENS1_24CollectiveEpilogueBwdGQAISB_fSE_Li256ELb0ELb0EEENS1_19SingleTileSchedulerILb0ELb0ELb0ELi96EEEEEEEEEvNT_6ParamsE)
        .other          _ZN7cutlass13device_kernelIN5flash19enable_sm80_to_sm89INS1_16FlashAttnBwdSm80INS1_25CollectiveMainloopBwdSm80ILi2ELi1EN4cute5tupleIJNS5_1CILi64EEENS7_ILi96EEENS7_ILi128EEEEEENS_10bfloat16_tEfNS_4arch4Sm80ELb0ELb1ELb0ELb0ELb0ELb0ELb0ELb0ELi2ELi2ELi2ELi2ELb1EEENS1_24CollectiveEpilogueBwdGQAISB_fSE_Li256ELb0ELb0EEENS1_19SingleTileSchedulerILb0ELb0ELb0ELi96EEEEEEEEEvNT_6ParamsE,@"STO_CUDA_ENTRY STV_DEFAULT"
_ZN7cutlass13device_kernelIN5flash19enable_sm80_to_sm89INS1_16FlashAttnBwdSm80INS1_25CollectiveMainloopBwdSm80ILi2ELi1EN4cute5tupleIJNS5_1CILi64EEENS7_ILi96EEENS7_ILi128EEEEEENS_10bfloat16_tEfNS_4arch4Sm80ELb0ELb1ELb0ELb0ELb0ELb0ELb0ELb0ELi2ELi2ELi2ELi2ELb1EEENS1_24CollectiveEpilogueBwdGQAISB_fSE_Li256ELb0ELb0EEENS1_19SingleTileSchedulerILb0ELb0ELb0ELi96EEEEEEEEEvNT_6ParamsE:
[----:B------:R-:W-:-:S03]  /*0000*/  MOV R1, c[0x0][0x28] ;  /* 0x00000a0000017a02 */ /* 0x000fc60000000f00 */
[----:B------:R-:W1:Y:S01]  /*0010*/  S2UR UR20, SR_CTAID.Z ;  /* 0x00000000001479c3 */ /* 0x000e620000002700 */
[----:B------:R-:W-:Y:S02]  /*0020*/  IADD3 R1, R1, -0x28, RZ ;  /* 0xffffffd801017810 */ /* 0x000fe40007ffe0ff */
[----:B-1----:R-:W-:-:S13]  /*0030*/  ISETP.LE.AND P0, PT, RZ, UR20, PT ;  /* 0x00000014ff007c0c */ /* 0x002fda000bf03270 */
        /* <DEDUP_REMOVED lines=22> */
.L_x_380:
        /* <DEDUP_REMOVED lines=9> */
[----:B------:R-:W-:Y:S01]  /*0230*/  CS2R R140, SRZ ;  /* 0x00000000008c7805 */ /* 0x000fe2000001ff00 */
[----:B------:R-:W-:Y:S01]  /*0240*/  ULDC.64 UR24, c[0x0][0x118] ;  /* 0x0000460000187ab9 */ /* 0x000fe20000000a00 */
[----:B------:R-:W-:Y:S01]  /*0250*/  CS2R R146, SRZ ;  /* 0x0000000000927805 */ /* 0x000fe2000001ff00 */
[----:B------:R-:W-:Y:S01]  /*0260*/  USHF.R.S32.HI UR4, URZ, 0x1f, UR5 ;  /* 0x0000001f3f047899 */ /* 0x000fe20008011405 */
[----:B------:R-:W-:Y:S01]  /*0270*/  CS2R R144, SRZ ;  /* 0x0000000000907805 */ /* 0x000fe2000001ff00 */
[----:B------:R-:W-:Y:S01]  /*0280*/  CS2R R134, SRZ ;  /* 0x0000000000867805 */ /* 0x000fe2000001ff00 */
[----:B------:R-:W-:Y:S01]  /*0290*/  CS2R R132, SRZ ;  /* 0x0000000000847805 */ /* 0x000fe2000001ff00 */
[----:B------:R-:W-:Y:S01]  /*02a0*/  ULEA.HI UR4, UR4, UR5, URZ, 0x6 ;  /* 0x0000000504047291 */ /* 0x000fe2000f8f303f */
[----:B------:R-:W-:Y:S01]  /*02b0*/  CS2R R130, SRZ ;  /* 0x0000000000827805 */ /* 0x000fe2000001ff00 */
[----:B------:R-:W-:Y:S01]  /*02c0*/  CS2R R128, SRZ ;  /* 0x0000000000807805 */ /* 0x000fe2000001ff00 */
[----:B------:R-:W-:Y:S01]  /*02d0*/  CS2R R126, SRZ ;  /* 0x00000000007e7805 */ /* 0x000fe2000001ff00 */
[----:B------:R-:W-:Y:S01]  /*02e0*/  USHF.R.S32.HI UR12, URZ, 0x6, UR4 ;  /* 0x000000063f0c7899 */ /* 0x000fe20008011404 */
[----:B------:R-:W-:Y:S01]  /*02f0*/  CS2R R124, SRZ ;  /* 0x00000000007c7805 */ /* 0x000fe2000001ff00 */
[----:B------:R-:W-:Y:S01]  /*0300*/  CS2R R114, SRZ ;  /* 0x0000000000727805 */ /* 0x000fe2000001ff00 */
[----:B------:R-:W-:Y:S01]  /*0310*/  CS2R R112, SRZ ;  /* 0x0000000000707805 */ /* 0x000fe2000001ff00 */
[----:B------:R-:W-:Y:S01]  /*0320*/  UISETP.LT.AND UP0, UPT, URZ, UR12, UPT ;  /* 0x0000000c3f00728c */ /* 0x000fe2000bf01270 */
[----:B------:R-:W-:Y:S01]  /*0330*/  CS2R R118, SRZ ;  /* 0x0000000000767805 */ /* 0x000fe2000001ff00 */
[----:B------:R-:W-:Y:S01]  /*0340*/  CS2R R116, SRZ ;  /* 0x0000000000747805 */ /* 0x000fe2000001ff00 */
[----:B------:R-:W-:Y:S01]  /*0350*/  CS2R R122, SRZ ;  /* 0x00000000007a7805 */ /* 0x000fe2000001ff00 */
[----:B------:R-:W-:Y:S01]  /*0360*/  USEL UR12, URZ, UR12, !UP0 ;  /* 0x0000000c3f0c7287 */ /* 0x000fe2000c000000 */
[----:B------:R-:W-:Y:S01]  /*0370*/  CS2R R120, SRZ ;  /* 0x0000000000787805 */ /* 0x000fe2000001ff00 */
[----:B------:R-:W-:Y:S01]  /*0380*/  CS2R R110, SRZ ;  /* 0x00000000006e7805 */ /* 0x000fe2000001ff00 */
[----:B------:R-:W-:Y:S01]  /*0390*/  CS2R R108, SRZ ;  /* 0x00000000006c7805 */ /* 0x000fe2000001ff00 */
[----:B------:R-:W-:Y:S01]  /*03a0*/  UISETP.GT.AND UP0, UPT, UR13, UR12, UPT ;  /* 0x0000000c0d00728c */ /* 0x000fe2000bf04270 */
[----:B------:R-:W-:Y:S01]  /*03b0*/  CS2R R106, SRZ ;  /* 0x00000000006a7805 */ /* 0x000fe2000001ff00 */
[----:B------:R-:W-:Y:S01]  /*03c0*/  CS2R R104, SRZ ;  /* 0x0000000000687805 */ /* 0x000fe2000001ff00 */
[----:B------:R-:W-:Y:S01]  /*03d0*/  CS2R R102, SRZ ;  /* 0x0000000000667805 */ /* 0x000fe2000001ff00 */
[----:B------:R-:W-:Y:S01]  /*03e0*/  CS2R R100, SRZ ;  /* 0x0000000000647805 */ /* 0x000fe2000001ff00 */
[----:B------:R-:W-:Y:S01]  /*03f0*/  CS2R R90, SRZ ;  /* 0x00000000005a7805 */ /* 0x000fe2000001ff00 */
[----:B------:R-:W-:Y:S01]  /*0400*/  PLOP3.LUT P0, PT, PT, PT, UP0, 0x80, 0x0 ;  /* 0x000000000000781c */ /* 0x000fe20003f0f008 */
        /* <DEDUP_REMOVED lines=24> */
[----:B------:R-:W-:Y:S01]  /*0590*/  USHF.R.S32.HI UR15, URZ, 0x1f, UR19 ;  /* 0x0000001f3f0f7899 */ /* 0x000fe20008011413 */
[C---:B------:R-:W-:Y:S01]  /*05a0*/  IMAD.SHL.U32 R250, R246.reuse, 0x4, RZ ;  /* 0x00000004f6fa7824 */ /* 0x040fe200078e00ff */
[----:B------:R-:W-:Y:S01]  /*05b0*/  ULDC.64 UR4, c[0x0][0x288] ;  /* 0x0000a20000047ab9 */ /* 0x000fe20000000a00 */
[----:B------:R-:W-:Y:S01]  /*05c0*/  ISETP.GT.AND P2, PT, R246, 0xf, PT ;  /* 0x0000000ff600780c */ /* 0x000fe20003f44270 */
[----:B------:R-:W-:Y:S01]  /*05d0*/  ULDC.64 UR6, c[0x0][0x270] ;  /* 0x00009c0000067ab9 */ /* 0x000fe20000000a00 */
[----:B------:R-:W-:Y:S01]  /*05e0*/  IMAD.U32 R2, RZ, RZ, UR19 ;  /* 0x00000013ff027e24 */ /* 0x000fe2000f8e00ff */
[----:B------:R-:W-:Y:S01]  /*05f0*/  UIMAD UR4, UR15, UR4, URZ ;  /* 0x000000040f0472a4 */ /* 0x000fe2000f8e023f */
[----:B------:R-:W-:Y:S01]  /*0600*/  SHF.R.S32.HI R251, RZ, 0x1f, R250 ;  /* 0x0000001ffffb7819 */ /* 0x000fe200000114fa */
[----:B------:R-:W-:Y:S01]  /*0610*/  UIMAD UR6, UR15, UR6, URZ ;  /* 0x000000060f0672a4 */ /* 0x000fe2000f8e023f */
[----:B------:R-:W-:Y:S01]  /*0620*/  SHF.R.S32.HI R247, RZ, 0x1f, R246 ;  /* 0x0000001ffff77819 */ /* 0x000fe200000114f6 */
[----:B------:R-:W-:Y:S01]  /*0630*/  USHF.R.S32.HI UR18, URZ, 0x1f, UR20 ;  /* 0x0000001f3f127899 */ /* 0x000fe20008011414 */
[----:B------:R-:W-:Y:S01]  /*0640*/  IMAD.U32 R4, RZ, RZ, UR19 ;  /* 0x00000013ff047e24 */ /* 0x000fe2000f8e00ff */
[----:B------:R-:W-:Y:S01]  /*0650*/  UIMAD UR6, UR19, UR7, UR6 ;  /* 0x00000007130672a4 */ /* 0x000fe2000f8e0206 */
[----:B------:R-:W-:Y:S01]  /*0660*/  IMAD.U32 R0, RZ, RZ, UR19 ;  /* 0x00000013ff007e24 */ /* 0x000fe2000f8e00ff */
[----:B------:R-:W-:Y:S01]  /*0670*/  UIMAD UR7, UR19, UR5, UR4 ;  /* 0x00000005130772a4 */ /* 0x000fe2000f8e0204 */
[----:B------:R-:W-:Y:S01]  /*0680*/  IMAD.WIDE.U32 R2, R2, c[0x0][0x288], R250 ;  /* 0x0000a20002027a25 */ /* 0x000fe200078e00fa */
[----:B------:R-:W-:Y:S01]  /*0690*/  ULDC.64 UR8, c[0x0][0x248] ;  /* 0x0000920000087ab9 */ /* 0x000fe20000000a00 */
[----:B------:R-:W-:Y:S01]  /*06a0*/  SHF.R.S32.HI R29, RZ, 0x1f, R246 ;  /* 0x0000001fff1d7819 */ /* 0x000fe200000114f6 */
[----:B------:R-:W-:Y:S01]  /*06b0*/  ULDC.64 UR4, c[0x0][0x278] ;  /* 0x00009e0000047ab9 */ /* 0x000fe20000000a00 */
[----:B------:R-:W-:Y:S01]  /*06c0*/  IMAD.WIDE.U32 R4, R4, c[0x0][0x270], R250 ;  /* 0x00009c0004047a25 */ /* 0x000fe200078e00fa */
[----:B------:R-:W-:Y:S01]  /*06d0*/  UIMAD UR10, UR18, UR4, URZ ;  /* 0x00000004120a72a4 */ /* 0x000fe2000f8e023f */
[-C--:B------:R-:W-:Y:S01]  /*06e0*/  LEA.HI R27, R29, R246.reuse, RZ, 0x3 ;  /* 0x000000f61d1b7211 */ /* 0x080fe200078f18ff */
[----:B------:R-:W-:Y:S01]  /*06f0*/  UISETP.NE.AND UP0, UPT, UR8, 0x1, UPT ;  /* 0x000000010800788c */ /* 0x000fe2000bf05270 */
[----:B------:R-:W-:Y:S01]  /*0700*/  IMAD.WIDE.U32 R24, R0, c[0x0][0x238], R246 ;  /* 0x00008e0000187a25 */ /* 0x000fe200078e00f6 */
[----:B------:R-:W-:Y:S01]  /*0710*/  USHF.L.U32 UR14, UR12, 0x6, URZ ;  /* 0x000000060c0e7899 */ /* 0x000fe2000800063f */
[----:B------:R-:W-:Y:S01]  /*0720*/  IADD3 R8, R3, UR7, RZ ;  /* 0x0000000703087c10 */ /* 0x000fe2000fffe0ff */
[----:B------:R-:W-:Y:S01]  /*0730*/  UIMAD.WIDE.U32 UR22, UR20, UR4, URZ ;  /* 0x00000004141672a5 */ /* 0x000fe2000f8e003f */
[----:B------:R-:W-:Y:S01]  /*0740*/  IADD3 R9, R5, UR6, RZ ;  /* 0x0000000605097c10 */ /* 0x000fe2000fffe0ff */
[----:B------:R-:W-:Y:S01]  /*0750*/  UIMAD UR10, UR20, UR5, UR10 ;  /* 0x00000005140a72a4 */ /* 0x000fe2000f8e020a */
[--C-:B------:R-:W-:Y:S01]  /*0760*/  SHF.R.S32.HI R248, RZ, 0x3, R27.reuse ;  /* 0x00000003fff87819 */ /* 0x100fe2000001141b */
[----:B------:R-:W-:Y:S01]  /*0770*/  IMAD.U32 R0, RZ, RZ, UR14 ;  /* 0x0000000eff007e24 */ /* 0x000fe2000f8e00ff */
[----:B------:R-:W-:Y:S01]  /*0780*/  ULDC.64 UR4, c[0x0][0x290] ;  /* 0x0000a40000047ab9 */ /* 0x000fe20000000a00 */
[----:B------:R-:W1:Y:S01]  /*0790*/  S2R R20, SR_CTAID.X ;  /* 0x0000000000147919 */ /* 0x000e620000002500 */
[----:B------:R-:W-:Y:S01]  /*07a0*/  UIMAD.WIDE.U32 UR16, UR20, UR4, URZ ;  /* 0x00000004141072a5 */ /* 0x000fe2000f8e003f */
[----:B------:R-:W-:Y:S01]  /*07b0*/  SHF.R.S32.HI R249, RZ, 0x1f, R248 ;  /* 0x0000001ffff97819 */ /* 0x000fe200000114f8 */
[----:B------:R-:W-:Y:S01]  /*07c0*/  UIMAD.WIDE.U32 UR8, UR19, UR9, URZ ;  /* 0x00000009130872a5 */ /* 0x000fe2000f8e003f */
[C---:B------:R-:W-:Y:S01]  /*07d0*/  @!P2 IADD3 R26, P4, P3, R0.reuse, UR22, R4 ;  /* 0x00000016001aac10 */ /* 0x040fe2000fb9e004 */
[----:B------:R-:W-:Y:S01]  /*07e0*/  ULDC UR7, c[0x0][0x250] ;  /* 0x0000940000077ab9 */ /* 0x000fe20000000800 */
[----:B------:R-:W-:Y:S01]  /*07f0*/  IMAD.MOV.U32 R222, RZ, RZ, 0x40 ;  /* 0x00000040ffde7424 */ /* 0x000fe200078e00ff */
[----:B------:R-:W-:Y:S01]  /*0800*/  UMOV UR6, UR19 ;  /* 0x0000001300067c82 */ /* 0x000fe20008000000 */
[----:B------:R-:W-:Y:S01]  /*0810*/  IADD3 R28, P1, P0, R0, UR16, R2 ;  /* 0x00000010001c7c10 */ /* 0x000fe2000f83e002 */
[----:B------:R-:W-:Y:S01]  /*0820*/  @UP0 USHF.R.U32.HI UR6, URZ, UR7, UR9 ;  /* 0x000000073f060299 */ /* 0x000fe20008011609 */
[----:B------:R-:W-:Y:S01]  /*0830*/  LEA.HI R0, R29, R246, RZ, 0x6 ;  /* 0x000000f61d007211 */ /* 0x000fe200078f30ff */
[----:B------:R-:W-:Y:S01]  /*0840*/  UIMAD UR11, UR18, UR4, URZ ;  /* 0x00000004120b72a4 */ /* 0x000fe2000f8e023f */
[----:B------:R-:W-:Y:S01]  /*0850*/  LOP3.LUT R2, R27, 0xfffffff8, RZ, 0xc0, !PT ;  /* 0xfffffff81b027812 */ /* 0x000fe200078ec0ff */
[----:B------:R-:W-:Y:S01]  /*0860*/  USHF.R.S32.HI UR7, URZ, 0x1f, UR6 ;  /* 0x0000001f3f077899 */ /* 0x000fe20008011406 */
[----:B------:R-:W-:Y:S01]  /*0870*/  SHF.R.S32.HI R22, RZ, 0x6, R0 ;  /* 0x00000006ff167819 */ /* 0x000fe20000011400 */
[----:B------:R-:W-:Y:S01]  /*0880*/  UIMAD UR11, UR20, UR5, UR11 ;  /* 0x00000005140b72a4 */ /* 0x000fe2000f8e020b */
[----:B------:R-:W-:Y:S01]  /*0890*/  IMAD.SHL.U32 R0, R248, 0x40, RZ ;  /* 0x00000040f8007824 */ /* 0x000fe200078e00ff */
[----:B------:R-:W-:Y:S01]  /*08a0*/  USHF.R.S32.HI UR8, URZ, 0x1f, UR14 ;  /* 0x0000001f3f087899 */ /* 0x000fe2000801140e */
[----:B------:R-:W-:Y:S01]  /*08b0*/  IMAD.IADD R23, R246, 0x1, -R2 ;  /* 0x00000001f6177824 */ /* 0x000fe200078e0a02 */
[----:B------:R-:W-:Y:S01]  /*08c0*/  ULDC.64 UR4, c[0x0][0x1e0] ;  /* 0x0000780000047ab9 */ /* 0x000fe20000000a00 */
[----:B------:R-:W-:Y:S01]  /*08d0*/  IMAD.SHL.U32 R5, R22, 0x200, RZ ;  /* 0x0000020016057824 */ /* 0x000fe200078e00ff */
[----:B------:R-:W-:Y:S01]  /*08e0*/  UIMAD UR4, UR7, UR4, URZ ;  /* 0x00000004070472a4 */ /* 0x000fe2000f8e023f */
[----:B------:R-:W-:Y:S01]  /*08f0*/  LOP3.LUT R2, R0, 0x1c0, RZ, 0xc0, !PT ;  /* 0x000001c000027812 */ /* 0x000fe200078ec0ff */
[C---:B------:R-:W-:Y:S01]  /*0900*/  IMAD.SHL.U32 R0, R23.reuse, 0x40, RZ ;  /* 0x0000004017007824 */ /* 0x040fe200078e00ff */
[----:B------:R-:W-:Y:S01]  /*0910*/  UIADD3 UR10, UR23, UR10, URZ ;  /* 0x0000000a170a7290 */ /* 0x000fe2000fffe03f */
[----:B------:R-:W-:Y:S01]  /*0920*/  IMAD.U32 R6, RZ, RZ, UR8 ;  /* 0x00000008ff067e24 */ /* 0x000fe2000f8e00ff */
[----:B------:R-:W-:Y:S01]  /*0930*/  UIMAD UR8, UR6, UR5, UR4 ;  /* 0x00000005060872a4 */ /* 0x000fe2000f8e0204 */
[----:B------:R-:W-:Y:S01]  /*0940*/  IMAD.SHL.U32 R18, R23, 0x8, RZ ;  /* 0x0000000817127824 */ /* 0x000fe200078e00ff */
[----:B------:R-:W-:Y:S01]  /*0950*/  LOP3.LUT R0, R0, 0x1c0, RZ, 0xc0, !PT ;  /* 0x000001c000007812 */ /* 0x000fe200078ec0ff */
[----:B------:R-:W-:Y:S01]  /*0960*/  ULDC.64 UR4, c[0x0][0x1b0] ;  /* 0x00006c0000047ab9 */ /* 0x000fe20000000a00 */
[----:B------:R-:W-:Y:S01]  /*0970*/  SHF.R.U32.HI R4, RZ, 0x3, R2 ;  /* 0x00000003ff047819 */ /* 0x000fe20000011602 */
[----:B------:R-:W-:Y:S01]  /*0980*/  UIMAD UR4, UR7, UR4, URZ ;  /* 0x00000004070472a4 */ /* 0x000fe2000f8e023f */
[----:B------:R-:W-:Y:S01]  /*0990*/  LOP3.LUT R7, R2, 0x38, R18, 0xf8, !PT ;  /* 0x0000003802077812 */ /* 0x000fe200078ef812 */
[----:B------:R-:W-:Y:S01]  /*09a0*/  IMAD.U32 R10, RZ, RZ, UR6 ;  /* 0x00000006ff0a7e24 */ /* 0x000fe2000f8e00ff */
[----:B------:R-:W-:Y:S01]  /*09b0*/  LOP3.LUT R3, R0, 0x8, R27, 0xf8, !PT ;  /* 0x0000000800037812 */ /* 0x000fe200078ef81b */
[----:B------:R-:W-:Y:S01]  /*09c0*/  UIMAD UR6, UR6, UR5, UR4 ;  /* 0x00000005060672a4 */ /* 0x000fe2000f8e0204 */
[----:B------:R-:W-:Y:S01]  /*09d0*/  SHF.R.U32.HI R2, RZ, 0x3, R0 ;  /* 0x00000003ff027819 */ /* 0x000fe20000011600 */
[----:B------:R-:W-:Y:S01]  /*09e0*/  UIADD3 UR11, UR17, UR11, URZ ;  /* 0x0000000b110b7290 */ /* 0x000fe2000fffe03f */
[----:B------:R-:W-:Y:S01]  /*09f0*/  SHF.R.S32.HI R19, RZ, 0x1f, R18 ;  /* 0x0000001fff137819 */ /* 0x000fe20000011412 */
[----:B------:R-:W-:Y:S01]  /*0a00*/  ULDC.64 UR4, c[0x0][0x1e8] ;  /* 0x00007a0000047ab9 */ /* 0x000fe20000000a00 */
[C---:B------:R-:W-:Y:S01]  /*0a10*/  LOP3.LUT R240, R5.reuse, R7, R4, 0xf6, !PT ;  /* 0x0000000705f07212 */ /* 0x040fe200078ef604 */
[----:B------:R-:W-:Y:S01]  /*0a20*/  UIMAD UR4, UR18, UR4, URZ ;  /* 0x00000004120472a4 */ /* 0x000fe2000f8e023f */
[----:B------:R-:W-:Y:S01]  /*0a30*/  LOP3.LUT R2, R5, R3, R2, 0xf6, !PT ;  /* 0x0000000305027212 */ /* 0x000fe200078ef602 */
[----:B------:R-:W-:Y:S01]  /*0a40*/  IMAD.WIDE.U32 R4, R10, c[0x0][0x1e0], R18 ;  /* 0x000078000a047a25 */ /* 0x000fe200078e0012 */
[C---:B------:R-:W-:Y:S01]  /*0a50*/  @!P2 IADD3.X R30, R6.reuse, UR10, R9, P4, P3 ;  /* 0x0000000a061eac10 */ /* 0x040fe2000a7e6409 */
[----:B------:R-:W-:Y:S01]  /*0a60*/  UIMAD UR21, UR21, -0x60, URZ ;  /* 0xffffffa0151578a4 */ /* 0x000fe2000f8e023f */
[----:B------:R-:W-:Y:S01]  /*0a70*/  IADD3.X R31, R6, UR11, R8, P1, P0 ;  /* 0x0000000b061f7c10 */ /* 0x000fe20008fe0408 */
[----:B------:R-:W-:Y:S01]  /*0a80*/  IMAD R0, R249, c[0x0][0x208], RZ ;  /* 0x00008200f9007a24 */ /* 0x000fe200078e02ff */
[----:B------:R-:W-:Y:S01]  /*0a90*/  IADD3 R7, R5, UR8, RZ ;  /* 0x0000000805077c10 */ /* 0x000fe2000fffe0ff */
[----:B------:R-:W-:Y:S01]  /*0aa0*/  IMAD.WIDE.U32 R10, R10, c[0x0][0x1b0], R18 ;  /* 0x00006c000a0a7a25 */ /* 0x000fe200078e0012 */
[----:B------:R-:W-:Y:S01]  /*0ab0*/  UIMAD UR8, UR20, UR5, UR4 ;  /* 0x00000005140872a4 */ /* 0x000fe2000f8e0204 */
[----:B------:R-:W-:Y:S01]  /*0ac0*/  ISETP.GE.AND P6, PT, R18, c[0x0][0x1cc], PT ;  /* 0x0000730012007a0c */ /* 0x000fe20003fc6270 */
[----:B------:R-:W-:Y:S01]  /*0ad0*/  UMOV UR26, 0x6 ;  /* 0x00000006001a7882 */ /* 0x000fe20000000000 */
[C---:B------:R-:W-:Y:S01]  /*0ae0*/  IMAD R0, R248.reuse, c[0x0][0x20c], R0 ;  /* 0x00008300f8007a24 */ /* 0x040fe200078e0200 */
[----:B------:R-:W-:Y:S01]  /*0af0*/  ULDC.64 UR4, c[0x0][0x1b8] ;  /* 0x00006e0000047ab9 */ /* 0x000fe20000000a00 */
[----:B------:R-:W-:Y:S01]  /*0b00*/  IMAD.WIDE.U32 R12, R248, c[0x0][0x208], R18 ;  /* 0x00008200f80c7a25 */ /* 0x000fe200078e0012 */
[----:B------:R-:W-:Y:S01]  /*0b10*/  UIMAD UR4, UR18, UR4, URZ ;  /* 0x00000004120472a4 */ /* 0x000fe2000f8e023f */
[----:B------:R-:W-:Y:S01]  /*0b20*/  IADD3 R5, R11, UR6, RZ ;  /* 0x000000060b057c10 */ /* 0x000fe2000fffe0ff */
[----:B------:R-:W-:Y:S01]  /*0b30*/  ULDC.64 UR6, c[0x0][0x180] ;  /* 0x0000600000067ab9 */ /* 0x000fe20000000a00 */
[----:B------:R-:W-:Y:S01]  /*0b40*/  IMAD.MOV.U32 R6, RZ, RZ, R4 ;  /* 0x000000ffff067224 */ /* 0x000fe200078e0004 */
[----:B------:R-:W-:Y:S01]  /*0b50*/  UIMAD UR9, UR15, UR6, URZ ;  /* 0x000000060f0972a4 */ /* 0x000fe2000f8e023f */
[----:B------:R-:W-:Y:S01]  /*0b60*/  IMAD.MOV.U32 R4, RZ, RZ, R10 ;  /* 0x000000ffff047224 */ /* 0x000fe200078e000a */
[----:B------:R-:W-:Y:S01]  /*0b70*/  UIMAD UR6, UR20, UR5, UR4 ;  /* 0x00000005140672a4 */ /* 0x000fe2000f8e0204 */
[----:B------:R-:W-:Y:S01]  /*0b80*/  IMAD.IADD R15, R13, 0x1, R0 ;  /* 0x000000010d0f7824 */ /* 0x000fe200078e0200 */
[----:B------:R-:W-:Y:S01]  /*0b90*/  UIMAD UR7, UR19, UR7, UR9 ;  /* 0x00000007130772a4 */ /* 0x000fe2000f8e0209 */
[----:B------:R-:W-:Y:S01]  /*0ba0*/  IMAD.U32 R10, RZ, RZ, UR20 ;  /* 0x00000014ff0a7e24 */ /* 0x000fe2000f8e00ff */
[----:B------:R-:W-:Y:S01]  /*0bb0*/  ULDC.64 UR4, c[0x0][0x210] ;  /* 0x0000840000047ab9 */ /* 0x000fe20000000a00 */
[----:B------:R-:W-:Y:S01]  /*0bc0*/  IMAD R3, R249, c[0x0][0x178], RZ ;  /* 0x00005e00f9037a24 */ /* 0x000fe200078e02ff */
[----:B------:R-:W-:Y:S01]  /*0bd0*/  UIMAD UR4, UR15, UR4, URZ ;  /* 0x000000040f0472a4 */ /* 0x000fe2000f8e023f */
[----:B------:R-:W-:Y:S01]  /*0be0*/  IMAD.U32 R0, RZ, RZ, UR20 ;  /* 0x00000014ff007e24 */ /* 0x000fe2000f8e00ff */
[----:B------:R-:W-:Y:S01]  /*0bf0*/  CS2R R146, SRZ ;  /* 0x0000000000927805 */ /* 0x000fe2000001ff00 */
[----:B------:R-:W-:Y:S01]  /*0c00*/  IMAD.WIDE.U32 R10, R10, c[0x0][0x1e8], R6 ;  /* 0x00007a000a0a7a25 */ /* 0x000fe200078e0006 */
[----:B------:R-:W-:Y:S01]  /*0c10*/  UIMAD UR4, UR19, UR5, UR4 ;  /* 0x00000005130472a4 */ /* 0x000fe2000f8e0204 */
[----:B------:R-:W-:Y:S01]  /*0c20*/  CS2R R144, SRZ ;  /* 0x0000000000907805 */ /* 0x000fe2000001ff00 */
[----:B------:R-:W-:Y:S01]  /*0c30*/  CS2R R142, SRZ ;  /* 0x00000000008e7805 */ /* 0x000fe2000001ff00 */
[C---:B------:R-:W-:Y:S01]  /*0c40*/  IMAD R3, R248.reuse, c[0x0][0x17c], R3 ;  /* 0x00005f00f8037a24 */ /* 0x040fe200078e0203 */
[----:B------:R-:W-:Y:S01]  /*0c50*/  CS2R R140, SRZ ;  /* 0x00000000008c7805 */ /* 0x000fe2000001ff00 */
[----:B------:R-:W-:Y:S01]  /*0c60*/  IMAD.WIDE.U32 R8, R248, c[0x0][0x178], R18 ;  /* 0x00005e00f8087a25 */ /* 0x000fe200078e0012 */
[----:B------:R-:W-:Y:S01]  /*0c70*/  IADD3 R19, R18, 0x40, RZ ;  /* 0x0000004012137810 */ /* 0x000fe20007ffe0ff */
[----:B------:R-:W-:Y:S01]  /*0c80*/  CS2R R138, SRZ ;  /* 0x00000000008a7805 */ /* 0x000fe2000001ff00 */
[----:B------:R-:W-:Y:S01]  /*0c90*/  CS2R R136, SRZ ;  /* 0x0000000000887805 */ /* 0x000fe2000001ff00 */
[----:B------:R-:W-:Y:S01]  /*0ca0*/  IMAD.WIDE.U32 R6, R0, c[0x0][0x1b8], R4 ;  /* 0x00006e0000067a25 */ /* 0x000fe200078e0004 */
[----:B------:R-:W-:Y:S01]  /*0cb0*/  IADD3 R5, R11, UR8, RZ ;  /* 0x000000080b057c10 */ /* 0x000fe2000fffe0ff */
[----:B------:R-:W-:Y:S01]  /*0cc0*/  ULDC.64 UR8, c[0x0][0x208] ;  /* 0x0000820000087ab9 */ /* 0x000fe20000000a00 */
[----:B------:R-:W-:Y:S01]  /*0cd0*/  ISETP.GE.AND P5, PT, R19, c[0x0][0x1cc], PT ;  /* 0x0000730013007a0c */ /* 0x000fe20003fa6270 */
[----:B------:R-:W-:Y:S01]  /*0ce0*/  IMAD.MOV.U32 R14, RZ, RZ, R12 ;  /* 0x000000ffff0e7224 */ /* 0x000fe200078e000c */
[----:B------:R-:W-:Y:S01]  /*0cf0*/  CS2R R134, SRZ ;  /* 0x0000000000867805 */ /* 0x000fe2000001ff00 */
[----:B------:R-:W-:Y:S01]  /*0d00*/  IMAD.U32 R0, RZ, RZ, UR19 ;  /* 0x00000013ff007e24 */ /* 0x000fe2000f8e00ff */
[----:B------:R-:W-:Y:S01]  /*0d10*/  CS2R R132, SRZ ;  /* 0x0000000000847805 */ /* 0x000fe2000001ff00 */
[----:B-1----:R-:W-:Y:S01]  /*0d20*/  IMAD.WIDE R20, R20, 0x60, R248 ;  /* 0x0000006014147825 */ /* 0x002fe200078e02f8 */
[----:B------:R-:W-:Y:S01]  /*0d30*/  CS2R R130, SRZ ;  /* 0x0000000000827805 */ /* 0x000fe2000001ff00 */
[----:B------:R-:W-:Y:S01]  /*0d40*/  CS2R R128, SRZ ;  /* 0x0000000000807805 */ /* 0x000fe2000001ff00 */
[----:B------:R-:W-:Y:S01]  /*0d50*/  CS2R R126, SRZ ;  /* 0x00000000007e7805 */ /* 0x000fe2000001ff00 */
[----:B------:R-:W-:Y:S01]  /*0d60*/  IMAD.IADD R9, R9, 0x1, R3 ;  /* 0x0000000109097824 */ /* 0x000fe200078e0203 */
[----:B------:R-:W-:Y:S01]  /*0d70*/  CS2R R124, SRZ ;  /* 0x00000000007c7805 */ /* 0x000fe2000001ff00 */
[----:B------:R-:W-:Y:S01]  /*0d80*/  IMAD.U32 R12, RZ, RZ, UR19 ;  /* 0x00000013ff0c7e24 */ /* 0x000fe2000f8e00ff */
[----:B------:R-:W-:Y:S01]  /*0d90*/  CS2R R122, SRZ ;  /* 0x00000000007a7805 */ /* 0x000fe2000001ff00 */
[----:B------:R-:W-:Y:S01]  /*0da0*/  IMAD.WIDE.U32 R14, R0, c[0x0][0x210], R14 ;  /* 0x00008400000e7a25 */ /* 0x000fe200078e000e */
[----:B------:R-:W-:Y:S01]  /*0db0*/  CS2R R120, SRZ ;  /* 0x0000000000787805 */ /* 0x000fe2000001ff00 */
[----:B------:R-:W-:Y:S01]  /*0dc0*/  CS2R R118, SRZ ;  /* 0x0000000000767805 */ /* 0x000fe2000001ff00 */
[----:B------:R-:W-:Y:S01]  /*0dd0*/  CS2R R116, SRZ ;  /* 0x0000000000747805 */ /* 0x000fe2000001ff00 */
[----:B------:R-:W-:Y:S01]  /*0de0*/  IMAD.MOV.U32 R4, RZ, RZ, R10 ;  /* 0x000000ffff047224 */ /* 0x000fe200078e000a */
[----:B------:R-:W-:Y:S01]  /*0df0*/  IADD3 R11, R15, UR4, RZ ;  /* 0x000000040f0b7c10 */ /* 0x000fe2000fffe0ff */
[----:B------:R-:W-:Y:S01]  /*0e00*/  IMAD R0, R21, c[0x0][0x1d8], RZ ;  /* 0x0000760015007a24 */ /* 0x000fe200078e02ff */
[----:B------:R-:W-:Y:S01]  /*0e10*/  ULDC.64 UR4, c[0x0][0x1d8] ;  /* 0x0000760000047ab9 */ /* 0x000fe20000000a00 */
[----:B------:R-:W-:Y:S01]  /*0e20*/  IMAD.WIDE.U32 R12, R12, c[0x0][0x180], R8 ;  /* 0x000060000c0c7a25 */ /* 0x000fe200078e0008 */
[----:B------:R-:W-:Y:S01]  /*0e30*/  IADD3 R9, R7, UR6, RZ ;  /* 0x0000000607097c10 */ /* 0x000fe2000fffe0ff */
[----:B------:R-:W-:Y:S01]  /*0e40*/  USHF.L.U32 UR27, UR4, 0x6, URZ ;  /* 0x00000006041b7899 */ /* 0x000fe2000800063f */
[----:B------:R-:W-:Y:S01]  /*0e50*/  CS2R R114, SRZ ;  /* 0x0000000000727805 */ /* 0x000fe2000001ff00 */
[----:B------:R-:W-:Y:S01]  /*0e60*/  IMAD.MOV.U32 R8, RZ, RZ, R6 ;  /* 0x000000ffff087224 */ /* 0x000fe200078e0006 */
[----:B------:R-:W-:Y:S01]  /*0e70*/  IADD3 R17, R13, UR7, RZ ;  /* 0x000000070d117c10 */ /* 0x000fe2000fffe0ff */
[C---:B------:R-:W-:Y:S01]  /*0e80*/  IMAD R0, R20.reuse, c[0x0][0x1dc], R0 ;  /* 0x0000770014007a24 */ /* 0x040fe200078e0200 */
[----:B------:R-:W-:Y:S01]  /*0e90*/  USHF.L.U64.HI UR28, UR4, UR26, UR5 ;  /* 0x0000001a041c7299 */ /* 0x000fe20008010205 */
[----:B------:R-:W-:Y:S01]  /*0ea0*/  IMAD.WIDE.U32 R6, R20, c[0x0][0x1d8], R4 ;  /* 0x0000760014067a25 */ /* 0x000fe200078e0004 */
[----:B------:R-:W-:Y:S01]  /*0eb0*/  ULDC.64 UR6, c[0x0][0x1a8] ;  /* 0x00006a0000067ab9 */ /* 0x000fe20000000a00 */
[----:B------:R-:W-:Y:S01]  /*0ec0*/  CS2R R112, SRZ ;  /* 0x0000000000707805 */ /* 0x000fe2000001ff00 */
[----:B------:R-:W-:Y:S01]  /*0ed0*/  USHF.L.U32 UR30, UR6, 0x6, URZ ;  /* 0x00000006061e7899 */ /* 0x000fe2000800063f */
[----:B------:R-:W-:Y:S01]  /*0ee0*/  IMAD.MOV.U32 R10, RZ, RZ, R14 ;  /* 0x000000ffff0a7224 */ /* 0x000fe200078e000e */
[----:B------:R-:W-:Y:S01]  /*0ef0*/  LEA R4, P0, R6, c[0x0][0x1c0], 0x1 ;  /* 0x0000700006047a11 */ /* 0x000fe200078008ff */
[----:B------:R-:W-:Y:S01]  /*0f00*/  IMAD.U32 R14, RZ, RZ, UR21 ;  /* 0x00000015ff0e7e24 */ /* 0x000fe2000f8e00ff */
[----:B------:R-:W-:Y:S01]  /*0f10*/  USHF.L.U64.HI UR29, UR6, UR26, UR7 ;  /* 0x0000001a061d7299 */ /* 0x000fe20008010207 */
[----:B------:R-:W-:Y:S01]  /*0f20*/  IMAD.IADD R0, R7, 0x1, R0 ;  /* 0x0000000107007824 */ /* 0x000fe200078e0200 */
[----:B------:R-:W-:Y:S01]  /*0f30*/  ULDC.64 UR4, c[0x0][0x218] ;  /* 0x0000860000047ab9 */ /* 0x000fe20000000a00 */
[----:B------:R-:W-:Y:S01]  /*0f40*/  IMAD.MOV.U32 R16, RZ, RZ, R12 ;  /* 0x000000ffff107224 */ /* 0x000fe200078e000c */
[----:B------:R-:W-:Y:S01]  /*0f50*/  IADD3 R14, R14, c[0x0][0x198], -R248 ;  /* 0x000066000e0e7a10 */ /* 0x000fe20007ffe8f8 */
[----:B------:R-:W-:Y:S01]  /*0f60*/  IMAD.WIDE.U32 R12, R20, c[0x0][0x1a8], R8 ;  /* 0x00006a00140c7a25 */ /* 0x000fe200078e0008 */
[----:B------:R-:W-:Y:S01]  /*0f70*/  LEA.HI.X R5, R6, c[0x0][0x1c4], R0, 0x1, P0 ;  /* 0x0000710006057a11 */ /* 0x000fe200000f0c00 */
[----:B------:R-:W-:Y:S01]  /*0f80*/  UIMAD UR4, UR18, UR4, URZ ;  /* 0x00000004120472a4 */ /* 0x000fe2000f8e023f */
[C---:B------:R-:W-:Y:S01]  /*0f90*/  ISETP.LT.OR P0, PT, R14.reuse, 0x1, P6 ;  /* 0x000000010e00780c */ /* 0x040fe20003701670 */
[----:B------:R-:W-:Y:S01]  /*0fa0*/  IMAD.U32 R8, RZ, RZ, UR27 ;  /* 0x0000001bff087e24 */ /* 0x000fe2000f8e00ff */
[----:B------:R-:W-:Y:S01]  /*0fb0*/  ISETP.LT.OR P4, PT, R14, 0x1, P5 ;  /* 0x000000010e00780c */ /* 0x000fe20002f81670 */
[----:B------:R-:W-:Y:S01]  /*0fc0*/  IMAD.SHL.U32 R240, R240, 0x2, RZ ;  /* 0x00000002f0f07824 */ /* 0x000fe200078e00ff */
[----:B------:R-:W-:Y:S01]  /*0fd0*/  UIMAD UR31, UR20, UR5, UR4 ;  /* 0x00000005141f72a4 */ /* 0x000fe2000f8e0204 */
[----:B------:R-:W-:Y:S01]  /*0fe0*/  IMAD.U32 R7, RZ, RZ, UR20 ;  /* 0x00000014ff077e24 */ /* 0x000fe2000f8e00ff */
[----:B------:R-:W-:Y:S01]  /*0ff0*/  IADD3 R8, P3, P1, R8, 0x80, R4 ;  /* 0x0000008008087810 */ /* 0x000fe2000797e004 */
[----:B------:R-:W-:Y:S01]  /*1000*/  IMAD R3, R21, c[0x0][0x1a8], RZ ;  /* 0x00006a0015037a24 */ /* 0x000fe200078e02ff */
[----:B------:R-:W-:Y:S01]  /*1010*/  USHF.L.U64.HI UR26, UR8, UR26, UR9 ;  /* 0x0000001a081a7299 */ /* 0x000fe20008010209 */
[----:B------:R-:W-:Y:S01]  /*1020*/  IMAD.WIDE.U32 R32, R7, c[0x0][0x188], R16 ;  /* 0x0000620007207a25 */ /* 0x000fe200078e0010 */
[----:B------:R-:W-:Y:S01]  /*1030*/  IADD3.X R9, RZ, UR28, R5, P3, P1 ;  /* 0x0000001cff097c10 */ /* 0x000fe20009fe2405 */
[----:B------:R-:W-:Y:S01]  /*1040*/  USHF.R.S32.HI UR9, URZ, 0x1f, UR12 ;  /* 0x0000001f3f097899 */ /* 0x000fe2000801140c */
[----:B------:R-:W-:Y:S01]  /*1050*/  ISETP.LT.OR P3, PT, R14, 0x21, P6 ;  /* 0x000000210e00780c */ /* 0x000fe20003761670 */
[----:B------:R-:W-:Y:S01]  /*1060*/  @!PT LDS RZ, [RZ] ;  /* 0x00000000fffff984 */ /* 0x000fe20000000800 */
[----:B------:R-:W-:Y:S01]  /*1070*/  @!PT LDS RZ, [RZ] ;  /* 0x00000000fffff984 */ /* 0x000fe20000000800 */
[----:B------:R-:W-:Y:S01]  /*1080*/  @!PT LDS RZ, [RZ] ;  /* 0x00000000fffff984 */ /* 0x000fe20000000800 */
[----:B------:R1:W-:Y:S01]  /*1090*/  LDGSTS.E.BYPASS.LTC128B.128 [R240+0x6080], [R4.64], !P0 ;  /* 0x0608000004f07fae */ /* 0x0003e2000c101d58 */
[----:B------:R-:W-:Y:S01]  /*10a0*/  IADD3 R6, P1, R4, UR27, RZ ;  /* 0x0000001b04067c10 */ /* 0x000fe2000ff3e0ff */
[----:B------:R-:W-:Y:S01]  /*10b0*/  IMAD.U32 R0, RZ, RZ, UR20 ;  /* 0x00000014ff007e24 */ /* 0x000fe2000f8e00ff */
[----:B------:R-:W-:Y:S01]  /*10c0*/  ISETP.LT.OR P0, PT, R14, 0x21, P5 ;  /* 0x000000210e00780c */ /* 0x000fe20002f01670 */
[----:B------:R1:W-:Y:S01]  /*10d0*/  LDGSTS.E.BYPASS.LTC128B.128 [R240+0x9080], [R4.64+0x80], !P4 ;  /* 0x0908008004f07fae */ /* 0x0003e2000e101d58 */
[----:B------:R-:W-:Y:S01]  /*10e0*/  IADD3.X R7, R5, UR28, RZ, P1, !PT ;  /* 0x0000001c05077c10 */ /* 0x000fe20008ffe4ff */
[----:B------:R-:W-:Y:S01]  /*10f0*/  IMAD R3, R20, c[0x0][0x1ac], R3 ;  /* 0x00006b0014037a24 */ /* 0x000fe200078e0203 */
[----:B------:R-:W-:Y:S01]  /*1100*/  ISETP.LT.OR P1, PT, R14, 0x41, P6 ;  /* 0x000000410e00780c */ /* 0x000fe20003721670 */
[----:B------:R-:W-:Y:S01]  /*1110*/  IMAD.WIDE.U32 R36, R0, c[0x0][0x218], R10 ;  /* 0x0000860000247a25 */ /* 0x000fe200078e000a */
[----:B------:R-:W-:Y:S01]  /*1120*/  ISETP.LT.OR P5, PT, R14, 0x41, P5 ;  /* 0x000000410e00780c */ /* 0x000fe20002fa1670 */
[----:B------:R-:W-:Y:S01]  /*1130*/  UIMAD UR26, UR26, UR12, URZ ;  /* 0x0000000c1a1a72a4 */ /* 0x000fe2000f8e023f */
[----:B------:R-:W-:Y:S01]  /*1140*/  ISETP.GE.AND P6, PT, R19, c[0x0][0x19c], PT ;  /* 0x0000670013007a0c */ /* 0x000fe20003fc6270 */
[----:B------:R2:W-:Y:S01]  /*1150*/  LDGSTS.E.BYPASS.LTC128B.128 [R240+0x7080], [R6.64], !P3 ;  /* 0x0708000006f07fae */ /* 0x0005e2000d901d58 */
[----:B------:R-:W-:Y:S01]  /*1160*/  IMAD.IADD R0, R13, 0x1, R3 ;  /* 0x000000010d007824 */ /* 0x000fe200078e0203 */
[----:B------:R-:W-:Y:S01]  /*1170*/  IADD3 R35, R37, UR31, RZ ;  /* 0x0000001f25237c10 */ /* 0x000fe2000fffe0ff */
[----:B------:R-:W-:Y:S01]  /*1180*/  IMAD.U32 R10, RZ, RZ, UR30 ;  /* 0x0000001eff0a7e24 */ /* 0x000fe2000f8e00ff */
[----:B------:R3:W-:Y:S01]  /*1190*/  LDGSTS.E.BYPASS.LTC128B.128 [R240+0xa080], [R8.64], !P0 ;  /* 0x0a08000008f07fae */ /* 0x0007e2000c101d58 */
[----:B------:R-:W-:Y:S01]  /*11a0*/  ISETP.GE.AND P0, PT, R18, c[0x0][0x19c], PT ;  /* 0x0000670012007a0c */ /* 0x000fe20003f06270 */
[----:B------:R-:W-:Y:S01]  /*11b0*/  IMAD.MOV.U32 R34, RZ, RZ, R36 ;  /* 0x000000ffff227224 */ /* 0x000fe200078e0024 */
[----:B------:R-:W-:Y:S01]  /*11c0*/  ULDC.64 UR4, c[0x0][0x178] ;  /* 0x00005e0000047ab9 */ /* 0x000fe20000000a00 */
[----:B------:R-:W-:Y:S01]  /*11d0*/  IMAD.MOV.U32 R226, RZ, RZ, 0x20 ;  /* 0x00000020ffe27424 */ /* 0x000fe200078e00ff */
[----:B------:R-:W-:Y:S01]  /*11e0*/  ISETP.LT.OR P4, PT, R14, 0x1, P0 ;  /* 0x000000010e00780c */ /* 0x000fe20000781670 */
[----:B------:R-:W-:Y:S01]  /*11f0*/  ULDC.64 UR6, c[0x0][0x188] ;  /* 0x0000620000067ab9 */ /* 0x000fe20000000a00 */
[----:B------:R-:W-:Y:S01]  /*1200*/  IMAD.SHL.U32 R218, R2, 0x2, RZ ;  /* 0x0000000202da7824 */ /* 0x000fe200078e00ff */
[----:B------:R-:W-:Y:S01]  /*1210*/  UIMAD.WIDE.U32 UR32, UR12, UR4, URZ ;  /* 0x000000040c2072a5 */ /* 0x000fe2000f8e003f */
[----:B------:R4:W-:Y:S01]  /*1220*/  STL.64 [R1+0x10], R32 ;  /* 0x0000102001007387 */ /* 0x0009e20000100a00 */
[----:B------:R-:W-:Y:S01]  /*1230*/  UIMAD UR6, UR18, UR6, URZ ;  /* 0x00000006120672a4 */ /* 0x000fe2000f8e023f */
[----:B------:R-:W-:Y:S01]  /*1240*/  IMAD.MOV.U32 R228, RZ, RZ, 0x10 ;  /* 0x00000010ffe47424 */ /* 0x000fe200078e00ff */
[----:B------:R-:W-:Y:S01]  /*1250*/  CS2R R110, SRZ ;  /* 0x00000000006e7805 */ /* 0x000fe2000001ff00 */
[----:B------:R-:W-:Y:S01]  /*1260*/  STL.64 [R1+0x8], R36 ;  /* 0x0000082401007387 */ /* 0x000fe20000100a00 */
[----:B------:R-:W-:Y:S01]  /*1270*/  UIMAD UR6, UR20, UR7, UR6 ;  /* 0x00000007140672a4 */ /* 0x000fe2000f8e0206 */
[----:B------:R-:W-:Y:S01]  /*1280*/  CS2R R108, SRZ ;  /* 0x00000000006c7805 */ /* 0x000fe2000001ff00 */
[----:B------:R-:W-:Y:S01]  /*1290*/  CS2R R106, SRZ ;  /* 0x00000000006a7805 */ /* 0x000fe2000001ff00 */
[----:B------:R-:W-:Y:S01]  /*12a0*/  STL.64 [R1], R34 ;  /* 0x0000002201007387 */ /* 0x000fe20000100a00 */
[----:B------:R-:W-:Y:S01]  /*12b0*/  CS2R R104, SRZ ;  /* 0x0000000000687805 */ /* 0x000fe2000001ff00 */
[----:B------:R-:W-:Y:S01]  /*12c0*/  CS2R R102, SRZ ;  /* 0x0000000000667805 */ /* 0x000fe2000001ff00 */
[----:B------:R-:W-:Y:S01]  /*12d0*/  IADD3 R252, R33, UR6, RZ ;  /* 0x0000000621fc7c10 */ /* 0x000fe2000fffe0ff */
[----:B------:R-:W-:Y:S01]  /*12e0*/  ULDC.64 UR6, c[0x0][0x238] ;  /* 0x00008e0000067ab9 */ /* 0x000fe20000000a00 */
[----:B------:R-:W-:Y:S01]  /*12f0*/  CS2R R100, SRZ ;  /* 0x0000000000647805 */ /* 0x000fe2000001ff00 */
[----:B--2---:R-:W-:Y:S01]  /*1300*/  IADD3 R6, P3, R6, UR27, RZ ;  /* 0x0000001b06067c10 */ /* 0x004fe2000ff7e0ff */
[----:B------:R-:W-:Y:S01]  /*1310*/  USHF.L.U32 UR27, UR8, 0x6, URZ ;  /* 0x00000006081b7899 */ /* 0x000fe2000800063f */
[----:B------:R-:W-:Y:S01]  /*1320*/  CS2R R98, SRZ ;  /* 0x0000000000627805 */ /* 0x000fe2000001ff00 */
[----:B------:R-:W-:Y:S01]  /*1330*/  UIMAD UR6, UR15, UR6, URZ ;  /* 0x000000060f0672a4 */ /* 0x000fe2000f8e023f */
[----:B------:R-:W-:Y:S01]  /*1340*/  IADD3.X R7, R7, UR28, RZ, P3, !PT ;  /* 0x0000001c07077c10 */ /* 0x000fe20009ffe4ff */
[----:B------:R-:W-:Y:S01]  /*1350*/  UIMAD UR26, UR9, UR27, UR26 ;  /* 0x0000001b091a72a4 */ /* 0x000fe2000f8e021a */
[----:B------:R-:W-:Y:S01]  /*1360*/  ISETP.LT.OR P3, PT, R14, 0x1, P6 ;  /* 0x000000010e00780c */ /* 0x000fe20003761670 */
[----:B---3--:R-:W-:Y:S01]  /*1370*/  IMAD.U32 R8, RZ, RZ, UR27 ;  /* 0x0000001bff087e24 */ /* 0x008fe2000f8e00ff */
[----:B------:R-:W-:Y:S01]  /*1380*/  UIMAD UR28, UR9, UR4, URZ ;  /* 0x00000004091c72a4 */ /* 0x000fe2000f8e023f */
[----:B------:R2:W-:Y:S01]  /*1390*/  LDGSTS.E.BYPASS.LTC128B.128 [R240+0x8080], [R6.64], !P1 ;  /* 0x0808000006f07fae */ /* 0x0005e2000c901d58 */
[----:B-1----:R-:W-:Y:S01]  /*13a0*/  LEA R4, P1, R12, c[0x0][0x190], 0x1 ;  /* 0x000064000c047a11 */ /* 0x002fe200078208ff */
[----:B------:R-:W-:Y:S01]  /*13b0*/  IMAD.WIDE.U32 R8, R8, UR12, R34 ;  /* 0x0000000c08087c25 */ /* 0x000fe2000f8e0022 */
[----:B------:R-:W-:Y:S01]  /*13c0*/  UIMAD UR28, UR12, UR5, UR28 ;  /* 0x000000050c1c72a4 */ /* 0x000fe2000f8e021c */
[----:B------:R2:W-:Y:S01]  /*13d0*/  LDGSTS.E.BYPASS.LTC128B.128 [R240+0xb080], [R6.64+0x80], !P5 ;  /* 0x0b08008006f07fae */ /* 0x0005e2000e901d58 */
[----:B------:R-:W-:Y:S01]  /*13e0*/  ISETP.LT.OR P5, PT, R14, 0x21, P0 ;  /* 0x000000210e00780c */ /* 0x000fe200007a1670 */
[----:B------:R-:W-:Y:S01]  /*13f0*/  ULDC UR9, c[0x0][0x20c] ;  /* 0x0000830000097ab9 */ /* 0x000fe20000000800 */
[----:B------:R-:W-:Y:S01]  /*1400*/  LEA.HI.X R5, R12, c[0x0][0x194], R0, 0x1, P1 ;  /* 0x000065000c057a11 */ /* 0x000fe200008f0c00 */
[----:B------:R-:W0:Y:S01]  /*1410*/  LDGDEPBAR ;  /* 0x00000000000079af */ /* 0x000e220000000000 */
[----:B------:R-:W-:Y:S01]  /*1420*/  ISETP.LT.OR P0, PT, R14, 0x41, P0 ;  /* 0x000000410e00780c */ /* 0x000fe20000701670 */
[----:B------:R-:W-:Y:S01]  /*1430*/  UIADD3 UR28, UR33, UR28, URZ ;  /* 0x0000001c211c7290 */ /* 0x000fe2000fffe03f */
[----:B------:R-:W-:Y:S01]  /*1440*/  IADD3 R0, R9, UR26, RZ ;  /* 0x0000001a09007c10 */ /* 0x000fe2000fffe0ff */
[----:B------:R1:W-:Y:S01]  /*1450*/  LDGSTS.E.BYPASS.LTC128B.128 [R240+0x80], [R4.64], !P4 ;  /* 0x0008000004f07fae */ /* 0x0003e2000e101d58 */
[C---:B------:R-:W-:Y:S01]  /*1460*/  LEA R16, P4, R8.reuse, c[0x0][0x1f0], 0x1 ;  /* 0x00007c0008107a11 */ /* 0x040fe200078808ff */
[----:B------:R-:W-:Y:S01]  /*1470*/  IMAD.U32 R9, RZ, RZ, UR33 ;  /* 0x00000021ff097e24 */ /* 0x000fe2000f8e00ff */
[----:B------:R-:W-:Y:S01]  /*1480*/  UMOV UR26, 0x5 ;  /* 0x00000005001a7882 */ /* 0x000fe20000000000 */
[----:B------:R1:W-:Y:S01]  /*1490*/  LDGSTS.E.BYPASS.LTC128B.128 [R240+0x3080], [R4.64+0x80], !P3 ;  /* 0x0308008004f07fae */ /* 0x0003e2000d901d58 */
[----:B------:R-:W-:Y:S01]  /*14a0*/  LEA.HI.X R17, R8, c[0x0][0x1f4], R0, 0x1, P4 ;  /* 0x00007d0008117a11 */ /* 0x000fe200020f0c00 */
[----:B------:R-:W-:Y:S01]  /*14b0*/  IMAD.U32 R8, RZ, RZ, UR32 ;  /* 0x00000020ff087e24 */ /* 0x000fe2000f8e00ff */
[----:B------:R-:W-:Y:S01]  /*14c0*/  ISETP.GE.AND P4, PT, R18, c[0x0][0x16c], PT ;  /* 0x00005b0012007a0c */ /* 0x000fe20003f86270 */
[----:B------:R-:W-:Y:S01]  /*14d0*/  IMAD.U32 R9, RZ, RZ, UR28 ;  /* 0x0000001cff097e24 */ /* 0x000fe2000f8e00ff */
[----:B------:R-:W-:Y:S01]  /*14e0*/  USHF.L.U64.HI UR9, UR8, UR26, UR9 ;  /* 0x0000001a08097299 */ /* 0x000fe20008010209 */
[----:B------:R-:W-:Y:S01]  /*14f0*/  CS2R R96, SRZ ;  /* 0x0000000000607805 */ /* 0x000fe2000001ff00 */
[----:B------:R-:W-:Y:S01]  /*1500*/  SEL R0, RZ, 0x1, P4 ;  /* 0x00000001ff007807 */ /* 0x000fe20002000000 */
[----:B------:R-:W-:Y:S01]  /*1510*/  USHF.L.U32 UR8, UR8, 0x5, URZ ;  /* 0x0000000508087899 */ /* 0x000fe2000800063f */
[----:B------:R-:W-:Y:S01]  /*1520*/  CS2R R94, SRZ ;  /* 0x00000000005e7805 */ /* 0x000fe2000001ff00 */
[----:B------:R-:W-:Y:S01]  /*1530*/  UIMAD UR6, UR19, UR7, UR6 ;  /* 0x00000007130672a4 */ /* 0x000fe2000f8e0206 */
[----:B------:R-:W-:Y:S01]  /*1540*/  CS2R R92, SRZ ;  /* 0x00000000005c7805 */ /* 0x000fe2000001ff00 */
[----:B------:R-:W-:Y:S01]  /*1550*/  ULDC UR26, c[0x0][0x198] ;  /* 0x00006600001a7ab9 */ /* 0x000fe20000000800 */
[----:B------:R-:W-:Y:S01]  /*1560*/  CS2R R90, SRZ ;  /* 0x00000000005a7805 */ /* 0x000fe2000001ff00 */
[----:B------:R-:W-:Y:S01]  /*1570*/  UIADD3 UR26, UR21, UR26, URZ ;  /* 0x0000001a151a7290 */ /* 0x000fe2000fffe03f */
[----:B--2---:R-:W-:Y:S01]  /*1580*/  IADD3 R6, P1, R4, UR30, RZ ;  /* 0x0000001e04067c10 */ /* 0x004fe2000ff3e0ff */
[----:B------:R-:W-:Y:S01]  /*1590*/  ULDC UR19, c[0x0][0x2a0] ;  /* 0x0000a80000137ab9 */ /* 0x000fe20000000800 */
[----:B------:R-:W-:Y:S01]  /*15a0*/  CS2R R88, SRZ ;  /* 0x0000000000587805 */ /* 0x000fe2000001ff00 */
[----:B------:R-:W-:Y:S01]  /*15b0*/  ULOP3.LUT UR19, URZ, UR19, URZ, 0x33, !UPT ;  /* 0x000000133f137292 */ /* 0x000fe2000f8e333f */
[----:B------:R-:W-:Y:S01]  /*15c0*/  IADD3.X R7, R5, UR29, RZ, P1, !PT ;  /* 0x0000001d05077c10 */ /* 0x000fe20008ffe4ff */
[----:B------:R-:W-:Y:S01]  /*15d0*/  CS2R R86, SRZ ;  /* 0x0000000000567805 */ /* 0x000fe2000001ff00 */
[----:B------:R-:W-:Y:S01]  /*15e0*/  IADD3 R10, P3, P1, R10, 0x80, R4 ;  /* 0x000000800a0a7810 */ /* 0x000fe2000797e004 */
[----:B------:R-:W-:Y:S01]  /*15f0*/  CS2R R84, SRZ ;  /* 0x0000000000547805 */ /* 0x000fe2000001ff00 */
[----:B------:R-:W-:Y:S01]  /*1600*/  CS2R R82, SRZ ;  /* 0x0000000000527805 */ /* 0x000fe2000001ff00 */
[----:B------:R2:W-:Y:S01]  /*1610*/  LDGSTS.E.BYPASS.LTC128B.128 [R240+0x1080], [R6.64], !P5 ;  /* 0x0108000006f07fae */ /* 0x0005e2000e901d58 */
[C---:B------:R-:W-:Y:S01]  /*1620*/  ISETP.LT.OR P5, PT, R14.reuse, 0x21, P6 ;  /* 0x000000210e00780c */ /* 0x040fe200037a1670 */
[----:B------:R-:W-:Y:S01]  /*1630*/  CS2R R80, SRZ ;  /* 0x0000000000507805 */ /* 0x000fe2000001ff00 */
[----:B------:R-:W-:Y:S01]  /*1640*/  ISETP.LT.OR P6, PT, R14, 0x41, P6 ;  /* 0x000000410e00780c */ /* 0x000fe200037c1670 */
[----:B------:R-:W-:Y:S01]  /*1650*/  IMAD.U32 R14, RZ, RZ, UR14 ;  /* 0x0000000eff0e7e24 */ /* 0x000fe2000f8e00ff */
[----:B------:R-:W-:Y:S01]  /*1660*/  IADD3.X R11, RZ, UR29, R5, P3, P1 ;  /* 0x0000001dff0b7c10 */ /* 0x000fe20009fe2405 */
[----:B------:R-:W-:Y:S01]  /*1670*/  CS2R R78, SRZ ;  /* 0x00000000004e7805 */ /* 0x000fe2000001ff00 */
[----:B-1----:R-:W-:Y:S01]  /*1680*/  IADD3 R4, P1, R6, UR30, RZ ;  /* 0x0000001e06047c10 */ /* 0x002fe2000ff3e0ff */
[----:B------:R-:W-:Y:S01]  /*1690*/  CS2R R76, SRZ ;  /* 0x00000000004c7805 */ /* 0x000fe2000001ff00 */
[----:B------:R-:W-:Y:S01]  /*16a0*/  ISETP.GE.AND P3, PT, R19, c[0x0][0x16c], PT ;  /* 0x00005b0013007a0c */ /* 0x000fe20003f66270 */
[----:B------:R-:W-:Y:S01]  /*16b0*/  CS2R R74, SRZ ;  /* 0x00000000004a7805 */ /* 0x000fe2000001ff00 */
[----:B------:R-:W-:Y:S01]  /*16c0*/  IADD3.X R5, R7, UR29, RZ, P1, !PT ;  /* 0x0000001d07057c10 */ /* 0x000fe20008ffe4ff */
[----:B------:R-:W-:Y:S01]  /*16d0*/  CS2R R72, SRZ ;  /* 0x0000000000487805 */ /* 0x000fe2000001ff00 */
[----:B------:R-:W-:Y:S01]  /*16e0*/  LEA R3, P1, R8, R32, 0x6 ;  /* 0x0000002008037211 */ /* 0x000fe200078230ff */
[----:B------:R1:W-:Y:S01]  /*16f0*/  LDGSTS.E.BYPASS.LTC128B.128 [R240+0x4080], [R10.64], !P5 ;  /* 0x040800000af07fae */ /* 0x0003e2000e901d58 */
[----:B------:R-:W-:Y:S01]  /*1700*/  IADD3 R2, -R248, c[0x0][0x168], -R14 ;  /* 0x00005a00f8027a10 */ /* 0x000fe20007ffe90e */
[----:B------:R-:W-:Y:S01]  /*1710*/  CS2R R70, SRZ ;  /* 0x0000000000467805 */ /* 0x000fe2000001ff00 */
[----:B------:R-:W-:Y:S01]  /*1720*/  LEA.HI.X R8, R8, R252, R9, 0x6, P1 ;  /* 0x000000fc08087211 */ /* 0x000fe200008f3409 */
[----:B------:R3:W-:Y:S01]  /*1730*/  LDGSTS.E.BYPASS.LTC128B.128 [R240+0x2080], [R4.64], !P0 ;  /* 0x0208000004f07fae */ /* 0x0007e2000c101d58 */
[C---:B------:R-:W-:Y:S01]  /*1740*/  LEA R12, P1, R3.reuse, c[0x0][0x160], 0x1 ;  /* 0x00005800030c7a11 */ /* 0x040fe200078208ff */
[----:B------:R-:W-:Y:S01]  /*1750*/  CS2R R68, SRZ ;  /* 0x0000000000447805 */ /* 0x000fe2000001ff00 */
[----:B------:R-:W-:Y:S01]  /*1760*/  CS2R R66, SRZ ;  /* 0x0000000000427805 */ /* 0x000fe2000001ff00 */
[----:B------:R3:W-:Y:S01]  /*1770*/  LDGSTS.E.BYPASS.LTC128B.128 [R240+0x5080], [R4.64+0x80], !P6 ;  /* 0x0508008004f07fae */ /* 0x0007e2000f101d58 */
[----:B------:R-:W-:Y:S01]  /*1780*/  LEA.HI.X R13, R3, c[0x0][0x164], R8, 0x1, P1 ;  /* 0x00005900030d7a11 */ /* 0x000fe200008f0c08 */
[----:B------:R-:W-:Y:S01]  /*1790*/  IMAD.U32 R3, RZ, RZ, UR5 ;  /* 0x00000005ff037e24 */ /* 0x000fe2000f8e00ff */
[C---:B------:R-:W-:Y:S01]  /*17a0*/  LOP3.LUT P6, RZ, R23.reuse, 0x2, RZ, 0xc0, !PT ;  /* 0x0000000217ff7812 */ /* 0x040fe200078cc0ff */
[----:B------:R-:W0:Y:S01]  /*17b0*/  LDGDEPBAR ;  /* 0x00000000000079af */ /* 0x000e220000000000 */
[----:B--2---:R-:W-:Y:S01]  /*17c0*/  SEL R6, RZ, 0x2, P3 ;  /* 0x00000002ff067807 */ /* 0x004fe20001800000 */
[----:B------:R-:W-:Y:S01]  /*17d0*/  IMAD.U32 R7, RZ, RZ, UR20 ;  /* 0x00000014ff077e24 */ /* 0x000fe2000f8e00ff */
[----:B------:R-:W-:Y:S01]  /*17e0*/  CS2R R64, SRZ ;  /* 0x0000000000407805 */ /* 0x000fe2000001ff00 */
[----:B------:R-:W-:Y:S01]  /*17f0*/  CS2R R62, SRZ ;  /* 0x00000000003e7805 */ /* 0x000fe2000001ff00 */
[----:B------:R-:W-:Y:S01]  /*1800*/  CS2R R60, SRZ ;  /* 0x00000000003c7805 */ /* 0x000fe2000001ff00 */
[----:B------:R-:W-:Y:S01]  /*1810*/  IMAD.IADD R0, R6, 0x1, R0 ;  /* 0x0000000106007824 */ /* 0x000fe200078e0200 */
[----:B------:R-:W-:Y:S01]  /*1820*/  CS2R R58, SRZ ;  /* 0x00000000003a7805 */ /* 0x000fe2000001ff00 */
[----:B------:R-:W-:Y:S01]  /*1830*/  IMAD.U32 R6, RZ, RZ, UR4 ;  /* 0x00000004ff067e24 */ /* 0x000fe2000f8e00ff */
[----:B------:R-:W-:Y:S01]  /*1840*/  CS2R R56, SRZ ;  /* 0x0000000000387805 */ /* 0x000fe2000001ff00 */
[----:B------:R-:W-:Y:S01]  /*1850*/  CS2R R54, SRZ ;  /* 0x0000000000367805 */ /* 0x000fe2000001ff00 */
[----:B------:R-:W-:Y:S01]  /*1860*/  LOP3.LUT P0, RZ, R0, 0x1, RZ, 0xc0, !PT ;  /* 0x0000000100ff7812 */ /* 0x000fe2000780c0ff */
[----:B------:R-:W-:Y:S01]  /*1870*/  CS2R R52, SRZ ;  /* 0x0000000000347805 */ /* 0x000fe2000001ff00 */
[----:B------:R-:W-:Y:S01]  /*1880*/  LEA R8, P1, R6, R12, 0x6 ;  /* 0x0000000c06087211 */ /* 0x000fe200078230ff */
[----:B------:R-:W-:Y:S01]  /*1890*/  USHF.L.U64.HI UR5, UR4, 0x5, UR5 ;  /* 0x0000000504057899 */ /* 0x000fe20008010205 */
[----:B------:R-:W-:Y:S01]  /*18a0*/  LOP3.LUT P5, RZ, R0, 0x2, RZ, 0xc0, !PT ;  /* 0x0000000200ff7812 */ /* 0x000fe200078ac0ff */
[----:B------:R-:W-:Y:S01]  /*18b0*/  USHF.L.U32 UR14, UR4, 0x5, URZ ;  /* 0x00000005040e7899 */ /* 0x000fe2000800063f */
[----:B------:R-:W-:Y:S01]  /*18c0*/  LEA.HI.X R9, R6, R13, R3, 0x6, P1 ;  /* 0x0000000d06097211 */ /* 0x000fe200008f3403 */
[----:B------:R-:W-:Y:S01]  /*18d0*/  IMAD.U32 R6, RZ, RZ, UR8 ;  /* 0x00000008ff067e24 */ /* 0x000fe2000f8e00ff */
[C---:B------:R-:W-:Y:S01]  /*18e0*/  LOP3.LUT P1, RZ, R23.reuse, 0x4, RZ, 0xc0, !PT ;  /* 0x0000000417ff7812 */ /* 0x040fe2000782c0ff */
[----:B------:R-:W-:Y:S01]  /*18f0*/  IMAD.SHL.U32 R23, R23, 0x20, RZ ;  /* 0x0000002017177824 */ /* 0x000fe200078e00ff */
[----:B------:R-:W-:Y:S01]  /*1900*/  SEL R0, R226, 0xffffffe0, !P6 ;  /* 0xffffffe0e2007807 */ /* 0x000fe20007000000 */
[----:B------:R-:W-:Y:S01]  /*1910*/  UMOV UR4, URZ ;  /* 0x0000003f00047c82 */ /* 0x000fe20008000000 */
[----:B------:R-:W-:Y:S01]  /*1920*/  SEL R222, R222, 0xffffffc0, !P1 ;  /* 0xffffffc0dede7807 */ /* 0x000fe20004800000 */
[----:B------:R-:W-:-:S04]  /*1930*/  DEPBAR.LE SB0, 0x1 ;  /* 0x000080400000791a */ /* 0x000fc80000000000 */
[----:B------:R-:W-:Y:S01]  /*1940*/  BAR.SYNC.DEFER_BLOCKING 0x0 ;  /* 0x0000000000007b1d */ /* 0x000fe20000010000 */
[----:B------:R-:W-:Y:S01]  /*1950*/  IMAD.IADD R219, R218, 0x1, R222 ;  /* 0x00000001dadb7824 */ /* 0x000fe200078e02de */
[----:B------:R-:W-:Y:S01]  /*1960*/  ISETP.LT.OR P1, PT, R2, 0x1, !P0 ;  /* 0x000000010200780c */ /* 0x000fe20004721670 */
[----:B------:R-:W-:Y:S01]  /*1970*/  IMAD.IADD R220, R218, 0x1, R0 ;  /* 0x00000001dadc7824 */ /* 0x000fe200078e0200 */
[----:B------:R-:W-:Y:S01]  /*1980*/  ISETP.LT.OR P6, PT, R2, 0x1, !P5 ;  /* 0x000000010200780c */ /* 0x000fe20006fc1670 */
[----:B------:R-:W-:Y:S01]  /*1990*/  IMAD.IADD R0, R0, 0x1, R219 ;  /* 0x0000000100007824 */ /* 0x000fe200078e02db */
[C---:B------:R-:W-:Y:S01]  /*19a0*/  ISETP.LT.OR P0, PT, R2.reuse, 0x21, !P0 ;  /* 0x000000210200780c */ /* 0x040fe20004701670 */
[----:B---3--:R-:W-:Y:S01]  /*19b0*/  IMAD.U32 R4, RZ, RZ, UR8 ;  /* 0x00000008ff047e24 */ /* 0x008fe2000f8e00ff */
[----:B------:R-:W-:Y:S01]  /*19c0*/  ISETP.LT.OR P5, PT, R2, 0x21, !P5 ;  /* 0x000000210200780c */ /* 0x000fe20006fa1670 */
[----:B------:R-:W-:Y:S01]  /*19d0*/  IMAD.U32 R5, RZ, RZ, UR9 ;  /* 0x00000009ff057e24 */ /* 0x000fe2000f8e00ff */
[----:B------:R-:W-:Y:S01]  /*19e0*/  IADD3 R3, R25, UR6, RZ ;  /* 0x0000000619037c10 */ /* 0x000fe2000fffe0ff */
[----:B------:R-:W-:Y:S01]  /*19f0*/  IMAD.MOV.U32 R2, RZ, RZ, R24 ;  /* 0x000000ffff027224 */ /* 0x000fe200078e0018 */
[----:B------:R-:W-:Y:S01]  /*1a00*/  ULDC.64 UR6, c[0x0][0x240] ;  /* 0x0000900000067ab9 */ /* 0x000fe20000000a00 */
[----:B------:R-:W-:Y:S01]  /*1a10*/  IMAD.IADD R222, R222, 0x1, R220 ;  /* 0x00000001dede7824 */ /* 0x000fe200078e02dc */
[----:B------:R-:W-:Y:S01]  /*1a20*/  UIMAD UR6, UR18, UR6, URZ ;  /* 0x00000006120672a4 */ /* 0x000fe2000f8e023f */
[----:B----4-:R-:W-:Y:S01]  /*1a30*/  IMAD.WIDE.U32 R32, R7, c[0x0][0x240], R2 ;  /* 0x0000900007207a25 */ /* 0x010fe200078e0002 */
[----:B------:R-:W-:Y:S01]  /*1a40*/  LEA.HI R2, R29, R246, RZ, 0x5 ;  /* 0x000000f61d027211 */ /* 0x000fe200078f28ff */
[----:B------:R-:W-:-:S02]  /*1a50*/  ULDC UR18, c[0x0][0x2a8] ;  /* 0x0000aa0000127ab9 */ /* 0x000fc40000000800 */
[----:B------:R-:W-:Y:S01]  /*1a60*/  UIMAD UR20, UR20, UR7, UR6 ;  /* 0x00000007141472a4 */ /* 0x000fe2000f8e0206 */
[----:B------:R-:W-:Y:S01]  /*1a70*/  SHF.R.S32.HI R7, RZ, 0x5, R2 ;  /* 0x00000005ff077819 */ /* 0x000fe20000011402 */
[----:B------:R-:W-:Y:S01]  /*1a80*/  STL.64 [R1+0x18], R32 ;  /* 0x0000182001007387 */ /* 0x000fe20000100a00 */
[----:B------:R-:W-:Y:S02]  /*1a90*/  UMOV UR7, 0x1 ;  /* 0x0000000100077882 */ /* 0x000fe40000000000 */
[----:B------:R-:W-:Y:S01]  /*1aa0*/  ULDC UR6, c[0x0][0x168] ;  /* 0x00005a0000067ab9 */ /* 0x000fe20000000800 */
[----:B------:R-:W2:Y:S01]  /*1ab0*/  LDSM.16.M88.2 R174, [R0+0x6080] ;  /* 0x0060800000ae783b */ /* 0x000ea20000000100 */
[----:B------:R-:W-:Y:S02]  /*1ac0*/  UIADD3 UR6, UR26, -UR6, UR7 ;  /* 0x800000061a067290 */ /* 0x000fe4000fffe007 */
[----:B------:R-:W-:Y:S01]  /*1ad0*/  UISETP.LE.AND UP0, UPT, UR7, UR18, UPT ;  /* 0x000000120700728c */ /* 0x000fe2000bf03270 */
[----:B------:R-:W3:Y:S01]  /*1ae0*/  LDSM.16.M88.2 R176, [R0+0x7080] ;  /* 0x0070800000b0783b */ /* 0x000ee20000000100 */
[----:B------:R-:W-:-:S02]  /*1af0*/  UMOV UR15, 0x1 ;  /* 0x00000001000f7882 */ /* 0x000fc40000000000 */
[----:B------:R-:W-:Y:S01]  /*1b00*/  UISETP.GE.AND UP6, UPT, UR21, 0x1, UPT ;  /* 0x000000011500788c */ /* 0x000fe2000bfc6270 */
[----:B------:R-:W4:Y:S01]  /*1b10*/  LDSM.16.M88.2 R178, [R0+0x8080] ;  /* 0x0080800000b2783b */ /* 0x000f220000000100 */
[----:B------:R-:W-:Y:S02]  /*1b20*/  UP2UR UR18, UPR, URZ, 0x1 ;  /* 0x000000013f127883 */ /* 0x000fe40008000000 */
[----:B------:R-:W-:Y:S01]  /*1b30*/  UISETP.GE.AND UP5, UPT, UR21, 0x2, UPT ;  /* 0x000000021500788c */ /* 0x000fe2000bfa6270 */
[----:B------:R-:W1:Y:S01]  /*1b40*/  LDSM.16.M88.2 R198, [R0+0x9080] ;  /* 0x0090800000c6783b */ /* 0x000e620000000100 */
[----:B------:R-:W-:Y:S02]  /*1b50*/  UISETP.GE.AND UP4, UPT, UR21, 0x21, UPT ;  /* 0x000000211500788c */ /* 0x000fe4000bf86270 */
[----:B------:R-:W-:Y:S01]  /*1b60*/  UISETP.GE.AND UP3, UPT, UR21, 0x22, UPT ;  /* 0x000000221500788c */ /* 0x000fe2000bf66270 */
[----:B------:R-:W1:Y:S01]  /*1b70*/  LDSM.16.M88.2 R200, [R0+0xa080] ;  /* 0x00a0800000c8783b */ /* 0x000e620000000100 */
[----:B------:R-:W-:-:S02]  /*1b80*/  UISETP.GE.AND UP2, UPT, UR21, 0x41, UPT ;  /* 0x000000411500788c */ /* 0x000fc4000bf46270 */
[----:B------:R-:W-:Y:S01]  /*1b90*/  UISETP.GE.AND UP1, UPT, UR21, 0x42, UPT ;  /* 0x000000421500788c */ /* 0x000fe2000bf26270 */
[----:B------:R5:W1:Y:S04]  /*1ba0*/  LDSM.16.M88.2 R202, [R0+0xb080] ;  /* 0x00b0800000ca783b */ /* 0x000a680000000100 */
[----:B------:R1:W1:Y:S04]  /*1bb0*/  LDSM.16.M88.2 R152, [R218+0x6080] ;  /* 0x00608000da98783b */ /* 0x0002680000000100 */
[----:B------:R1:W1:Y:S04]  /*1bc0*/  LDSM.16.M88.2 R154, [R218+0x7080] ;  /* 0x00708000da9a783b */ /* 0x0002680000000100 */
[----:B------:R1:W1:Y:S04]  /*1bd0*/  LDSM.16.M88.2 R156, [R218+0x8080] ;  /* 0x00808000da9c783b */ /* 0x0002680000000100 */
[----:B------:R1:W1:Y:S04]  /*1be0*/  LDSM.16.M88.2 R158, [R220+0x6080] ;  /* 0x00608000dc9e783b */ /* 0x0002680000000100 */
[----:B------:R1:W1:Y:S01]  /*1bf0*/  LDSM.16.M88.2 R164, [R220+0x7080] ;  /* 0x00708000dca4783b */ /* 0x0002620000000100 */
[----:B-----5:R-:W-:-:S03]  /*1c00*/  IADD3 R0, -R14, c[0x0][0x168], -R248 ;  /* 0x00005a000e007a10 */ /* 0x020fc60007ffe9f8 */
        /* <DEDUP_REMOVED lines=13> */
[----:B------:R-:W-:Y:S06]  /*1ce0*/  BAR.SYNC.DEFER_BLOCKING 0x0 ;  /* 0x0000000000007b1d */ /* 0x000fec0000010000 */
[----:B------:R-:W-:Y:S01]  /*1cf0*/  @!PT LDS RZ, [RZ] ;  /* 0x00000000fffff984 */ /* 0x000fe20000000800 */
[----:B------:R-:W-:Y:S01]  /*1d00*/  @!PT LDS RZ, [RZ] ;  /* 0x00000000fffff984 */ /* 0x000fe20000000800 */
[----:B------:R-:W-:Y:S01]  /*1d10*/  @!PT LDS RZ, [RZ] ;  /* 0x00000000fffff984 */ /* 0x000fe20000000800 */
[----:B------:R5:W-:Y:S01]  /*1d20*/  LDGSTS.E.BYPASS.LTC128B.128 [R240+0x6080], [R12.64], !P1 ;  /* 0x060800000cf07fae */ /* 0x000be2000c901d58 */
[----:B------:R-:W-:-:S03]  /*1d30*/  LEA R4, P1, R4, R16, 0x1 ;  /* 0x0000001004047211 */ /* 0x000fc600078208ff */
[----:B------:R5:W-:Y:S01]  /*1d40*/  LDGSTS.E.BYPASS.LTC128B.128 [R240+0x8080], [R12.64+0x80], !P6 ;  /* 0x080800800cf07fae */ /* 0x000be2000f101d58 */
[----:B------:R-:W-:Y:S02]  /*1d50*/  LEA.HI.X R5, R6, R17, R5, 0x1, P1 ;  /* 0x0000001106057211 */ /* 0x000fe400008f0c05 */
[----:B-1----:R-:W-:Y:S01]  /*1d60*/  @!P2 LEA R10, P1, R26, c[0x0][0x258], 0x2 ;  /* 0x000096001a0aaa11 */ /* 0x002fe200078210ff */
[----:B------:R1:W-:Y:S01]  /*1d70*/  LDGSTS.E.BYPASS.LTC128B.128 [R240+0x7080], [R8.64], !P0 ;  /* 0x0708000008f07fae */ /* 0x0003e2000c101d58 */
[C---:B------:R-:W-:Y:S02]  /*1d80*/  ISETP.GE.AND P0, PT, R18.reuse, c[0x0][0x1fc], PT ;  /* 0x00007f0012007a0c */ /* 0x040fe40003f06270 */
[----:B------:R-:W-:Y:S01]  /*1d90*/  ISETP.GE.AND P6, PT, R18, c[0x0][0x1fc], PT ;  /* 0x00007f0012007a0c */ /* 0x000fe20003fc6270 */
[----:B------:R1:W-:Y:S01]  /*1da0*/  LDGSTS.E.BYPASS.LTC128B.128 [R240+0x9080], [R8.64+0x80], !P5 ;  /* 0x0908008008f07fae */ /* 0x0003e2000e901d58 */
[----:B------:R-:W-:Y:S01]  /*1db0*/  @!P2 LEA.HI.X R11, R26, c[0x0][0x25c], R30, 0x2, P1 ;  /* 0x000097001a0baa11 */ /* 0x000fe200008f141e */
[----:B------:R-:W-:Y:S01]  /*1dc0*/  @!P2 IMAD.SHL.U32 R18, R246, 0x10, RZ ;  /* 0x00000010f612a824 */ /* 0x000fe200078e00ff */
[----:B------:R-:W-:-:S02]  /*1dd0*/  ISETP.GE.AND P5, PT, R19, c[0x0][0x1fc], PT ;  /* 0x00007f0013007a0c */ /* 0x000fc40003fa6270 */
[C---:B------:R-:W-:Y:S02]  /*1de0*/  ISETP.LT.OR P1, PT, R0.reuse, 0x1, P6 ;  /* 0x000000010000780c */ /* 0x040fe40003721670 */
[----:B------:R-:W-:Y:S01]  /*1df0*/  SEL R20, RZ, 0x1, P0 ;  /* 0x00000001ff147807 */ /* 0x000fe20000000000 */
[----:B------:R2:W-:Y:S01]  /*1e00*/  @!P2 LDGSTS.E.BYPASS.LTC128B.128 [R18+0x12080], [R10.64] ;  /* 0x120800000a12afae */ /* 0x0005e2000b901d58 */
[C---:B------:R-:W-:Y:S02]  /*1e10*/  ISETP.LT.OR P0, PT, R0.reuse, 0x1, P5 ;  /* 0x000000010000780c */ /* 0x040fe40002f01670 */
[----:B------:R-:W-:Y:S01]  /*1e20*/  ISETP.LT.OR P6, PT, R0, 0x21, P6 ;  /* 0x000000210000780c */ /* 0x000fe200037c1670 */
[----:B------:R-:W0:Y:S06]  /*1e30*/  LDGDEPBAR ;  /* 0x00000000000079af */ /* 0x000e2c0000000000 */
[----:B------:R3:W-:Y:S01]  /*1e40*/  LDGSTS.E.BYPASS.LTC128B.128 [R240+0xe080], [R16.64], !P1 ;  /* 0x0e08000010f07fae */ /* 0x0007e2000c901d58 */
[----:B-----5:R-:W-:-:S02]  /*1e50*/  LEA.HI R12, R29, R246, RZ, 0x2 ;  /* 0x000000f61d0c7211 */ /* 0x020fc400078f10ff */
[----:B------:R-:W-:Y:S01]  /*1e60*/  LEA.HI R13, R2, R7, RZ, 0x1 ;  /* 0x00000007020d7211 */ /* 0x000fe200078f08ff */
[----:B------:R3:W-:Y:S01]  /*1e70*/  LDGSTS.E.BYPASS.LTC128B.128 [R240+0x10080], [R16.64+0x80], !P0 ;  /* 0x1008008010f07fae */ /* 0x0007e2000c101d58 */
[--C-:B------:R-:W-:Y:S02]  /*1e80*/  SHF.R.S32.HI R3, RZ, 0x2, R12.reuse ;  /* 0x00000002ff037819 */ /* 0x100fe4000001140c */
[----:B------:R-:W-:Y:S01]  /*1e90*/  LOP3.LUT R15, R13, 0xfffffffe, RZ, 0xc0, !PT ;  /* 0xfffffffe0d0f7812 */ /* 0x000fe200078ec0ff */
[----:B------:R5:W-:Y:S01]  /*1ea0*/  LDGSTS.E.BYPASS.LTC128B.128 [R240+0xf080], [R4.64], !P6 ;  /* 0x0f08000004f07fae */ /* 0x000be2000f101d58 */
[----:B-1----:R-:W-:Y:S02]  /*1eb0*/  SHF.R.S32.HI R9, RZ, 0x1f, R12 ;  /* 0x0000001fff097819 */ /* 0x002fe4000001140c */
[----:B------:R-:W-:Y:S01]  /*1ec0*/  LEA.HI R8, R29, R246, RZ, 0x4 ;  /* 0x000000f61d087211 */ /* 0x000fe200078f20ff */
[----:B------:R-:W-:Y:S01]  /*1ed0*/  IMAD.IADD R7, R7, 0x1, -R15 ;  /* 0x0000000107077824 */ /* 0x000fe200078e0a0f */
[----:B------:R-:W-:-:S02]  /*1ee0*/  LEA.HI R9, R9, R3, RZ, 0x3 ;  /* 0x0000000309097211 */ /* 0x000fc400078f18ff */
[----:B------:R-:W-:Y:S01]  /*1ef0*/  SHF.R.S32.HI R6, RZ, 0x4, R8 ;  /* 0x00000004ff067819 */ /* 0x000fe20000011408 */
[----:B------:R-:W-:Y:S01]  /*1f00*/  IMAD.SHL.U32 R221, R7, 0x200, RZ ;  /* 0x0000020007dd7824 */ /* 0x000fe200078e00ff */
[----:B------:R-:W-:Y:S02]  /*1f10*/  LOP3.LUT R9, R9, 0xfffffff8, RZ, 0xc0, !PT ;  /* 0xfffffff809097812 */ /* 0x000fe400078ec0ff */
[----:B--2---:R-:W-:Y:S02]  /*1f20*/  LOP3.LUT R10, R2, 0xffffffe0, RZ, 0xc0, !PT ;  /* 0xffffffe0020a7812 */ /* 0x004fe400078ec0ff */
[----:B------:R-:W-:Y:S01]  /*1f30*/  SHF.R.S32.HI R2, RZ, 0x1f, R22 ;  /* 0x0000001fff027819 */ /* 0x000fe20000011416 */
[----:B------:R-:W-:Y:S01]  /*1f40*/  IMAD.IADD R3, R3, 0x1, -R9 ;  /* 0x0000000103037824 */ /* 0x000fe200078e0a09 */
[----:B------:R-:W-:Y:S02]  /*1f50*/  LEA.HI R14, R8, R6, RZ, 0x1 ;  /* 0x00000006080e7211 */ /* 0x000fe400078f08ff */
[----:B------:R-:W-:Y:S01]  /*1f60*/  LEA.HI R9, R2, R22, RZ, 0x2 ;  /* 0x0000001602097211 */ /* 0x000fe200078f10ff */
[----:B------:R-:W-:Y:S01]  /*1f70*/  IMAD.IADD R2, R246, 0x1, -R10 ;  /* 0x00000001f6027824 */ /* 0x000fe200078e0a0a */
[----:B------:R-:W-:Y:S01]  /*1f80*/  LOP3.LUT R13, R14, 0xfffffffe, RZ, 0xc0, !PT ;  /* 0xfffffffe0e0d7812 */ /* 0x000fe200078ec0ff */
[----:B------:R-:W-:Y:S01]  /*1f90*/  IMAD.SHL.U32 R14, R3, 0x20, RZ ;  /* 0x00000020030e7824 */ /* 0x000fe200078e00ff */
[----:B------:R-:W-:-:S02]  /*1fa0*/  LOP3.LUT R9, R9, 0x1ffffffc, RZ, 0xc0, !PT ;  /* 0x1ffffffc09097812 */ /* 0x000fc400078ec0ff */
[----:B------:R-:W-:Y:S01]  /*1fb0*/  SHF.R.S32.HI R239, RZ, 0x1f, R2 ;  /* 0x0000001fffef7819 */ /* 0x000fe20000011402 */
[----:B------:R-:W-:Y:S01]  /*1fc0*/  IMAD.IADD R6, R6, 0x1, -R13 ;  /* 0x0000000106067824 */ /* 0x000fe200078e0a0d */
[----:B------:R-:W-:Y:S01]  /*1fd0*/  LEA R10, P0, R28, c[0x0][0x280], 0x2 ;  /* 0x0000a0001c0a7a11 */ /* 0x000fe200078010ff */
[C---:B------:R-:W-:Y:S01]  /*1fe0*/  IMAD.SHL.U32 R13, R22.reuse, 0x8, RZ ;  /* 0x00000008160d7824 */ /* 0x040fe200078e00ff */
[----:B------:R-:W-:Y:S01]  /*1ff0*/  LEA.HI R239, R239, R2, RZ, 0x2 ;  /* 0x00000002efef7211 */ /* 0x000fe200078f10ff */
[----:B------:R-:W-:Y:S01]  /*2000*/  IMAD.IADD R22, R22, 0x1, -R9 ;  /* 0x0000000116167824 */ /* 0x000fe200078e0a09 */
[----:B------:R-:W-:Y:S01]  /*2010*/  LEA.HI.X R11, R28, c[0x0][0x284], R31, 0x2, P0 ;  /* 0x0000a1001c0b7a11 */ /* 0x000fe200000f141f */
[C---:B------:R-:W-:Y:S01]  /*2020*/  IMAD.SHL.U32 R224, R6.reuse, 0x8, RZ ;  /* 0x0000000806e07824 */ /* 0x040fe200078e00ff */
[----:B------:R-:W-:Y:S01]  /*2030*/  LOP3.LUT R9, R13, 0x18, RZ, 0xc0, !PT ;  /* 0x000000180d097812 */ /* 0x000fe200078ec0ff */
[----:B------:R-:W-:Y:S01]  /*2040*/  IMAD.SHL.U32 R13, R6, 0x20, RZ ;  /* 0x00000020060d7824 */ /* 0x000fe200078e00ff */
[----:B------:R-:W-:-:S02]  /*2050*/  ISETP.LT.OR P0, PT, R0, 0x21, P5 ;  /* 0x000000210000780c */ /* 0x000fc40002f01670 */
[----:B------:R-:W-:Y:S02]  /*2060*/  LOP3.LUT R0, R239, 0x7ffffffc, RZ, 0xc0, !PT ;  /* 0x7ffffffcef007812 */ /* 0x000fe400078ec0ff */
[----:B------:R-:W-:Y:S02]  /*2070*/  LOP3.LUT R8, R8, 0xfffffff0, RZ, 0xc0, !PT ;  /* 0xfffffff008087812 */ /* 0x000fe400078ec0ff */
[----:B------:R-:W-:Y:S02]  /*2080*/  ISETP.GE.AND P1, PT, R19, c[0x0][0x1fc], PT ;  /* 0x00007f0013007a0c */ /* 0x000fe40003f26270 */
[C---:B------:R-:W-:Y:S02]  /*2090*/  LOP3.LUT R14, R9.reuse, 0xe0, R14, 0xf8, !PT ;  /* 0x000000e0090e7812 */ /* 0x040fe400078ef80e */
[----:B------:R-:W-:Y:S01]  /*20a0*/  LOP3.LUT R13, R9, 0x20, R13, 0xf8, !PT ;  /* 0x00000020090d7812 */ /* 0x000fe200078ef80d */
[----:B------:R-:W-:Y:S01]  /*20b0*/  IMAD.IADD R9, R2, 0x1, -R0 ;  /* 0x0000000102097824 */ /* 0x000fe200078e0a00 */
[----:B------:R-:W-:Y:S01]  /*20c0*/  SEL R245, RZ, 0xffffffff, P1 ;  /* 0xfffffffffff57807 */ /* 0x000fe20000800000 */
[C---:B------:R-:W-:Y:S01]  /*20d0*/  IMAD.IADD R2, R246.reuse, 0x1, -R8 ;  /* 0x00000001f6027824 */ /* 0x040fe200078e0a08 */
[----:B------:R-:W-:Y:S01]  /*20e0*/  ISETP.GE.AND P1, PT, R246, 0x10, PT ;  /* 0x00000010f600780c */ /* 0x000fe20003f26270 */
[----:B------:R-:W-:Y:S01]  /*20f0*/  IMAD.SHL.U32 R0, R7, 0x10, RZ ;  /* 0x0000001007007824 */ /* 0x000fe200078e00ff */
[C---:B------:R-:W-:Y:S01]  /*2100*/  LOP3.LUT P5, RZ, R3.reuse, 0x1, RZ, 0xc0, !PT ;  /* 0x0000000103ff7812 */ /* 0x040fe200078ac0ff */
[----:B------:R-:W-:Y:S01]  /*2110*/  IMAD.SHL.U32 R3, R3, 0x4, RZ ;  /* 0x0000000403037824 */ /* 0x000fe200078e00ff */
[----:B------:R-:W-:Y:S01]  /*2120*/  SHF.R.S32.HI R8, RZ, 0x1f, R2 ;  /* 0x0000001fff087819 */ /* 0x000fe20000011402 */
[----:B------:R5:W-:Y:S01]  /*2130*/  LDGSTS.E.BYPASS.LTC128B.128 [R240+0x11080], [R4.64+0x80], !P0 ;  /* 0x1108008004f07fae */ /* 0x000be2000c101d58 */
[----:B------:R-:W-:Y:S01]  /*2140*/  LEA.HI.SX32 R239, R239, R0, 0x1e ;  /* 0x00000000efef7211 */ /* 0x000fe200078ff2ff */
[----:B------:R-:W-:Y:S01]  /*2150*/  IMAD R22, R22, 0x4, R9 ;  /* 0x0000000416167824 */ /* 0x000fe200078e0209 */
[----:B------:R-:W-:Y:S01]  /*2160*/  LOP3.LUT R0, R0, 0x10, RZ, 0xc0, !PT ;  /* 0x0000001000007812 */ /* 0x000fe200078ec0ff */
[----:B------:R-:W-:Y:S01]  /*2170*/  IMAD.SHL.U32 R245, R245, 0x2, RZ ;  /* 0x00000002f5f57824 */ /* 0x000fe200078e00ff */
[----:B------:R-:W-:Y:S01]  /*2180*/  LEA.HI R8, R8, R2, RZ, 0x3 ;  /* 0x0000000208087211 */ /* 0x000fe200078f18ff */
[----:B------:R-:W-:Y:S01]  /*2190*/  IMAD.SHL.U32 R243, R22, 0x2, RZ ;  /* 0x0000000216f37824 */ /* 0x000fe200078e00ff */
[----:B------:R-:W-:-:S02]  /*21a0*/  LOP3.LUT R23, R0, 0xe0, R23, 0xf8, !PT ;  /* 0x000000e000177812 */ /* 0x000fc400078ef817 */
[----:B------:R-:W-:Y:S02]  /*21b0*/  LOP3.LUT R0, R8, 0xfffffff8, RZ, 0xc0, !PT ;  /* 0xfffffff808007812 */ /* 0x000fe400078ec0ff */
[----:B------:R-:W-:Y:S01]  /*21c0*/  LOP3.LUT R14, R14, 0x18, R3, 0x78, !PT ;  /* 0x000000180e0e7812 */ /* 0x000fe200078e7803 */
[----:B------:R-:W-:Y:S01]  /*21d0*/  @!P1 IMAD.SHL.U32 R3, R246, 0x10, RZ ;  /* 0x00000010f6039824 */ /* 0x000fe200078e00ff */
[----:B------:R-:W-:Y:S01]  /*21e0*/  LOP3.LUT R224, R224, 0x8, RZ, 0xc0, !PT ;  /* 0x00000008e0e07812 */ /* 0x000fe200078ec0ff */
[----:B------:R-:W-:Y:S01]  /*21f0*/  IMAD.IADD R0, R2, 0x1, -R0 ;  /* 0x0000000102007824 */ /* 0x000fe200078e0a00 */
[----:B------:R-:W-:Y:S02]  /*2200*/  LOP3.LUT R12, R12, 0x3ffffffc, RZ, 0xc0, !PT ;  /* 0x3ffffffc0c0c7812 */ /* 0x000fe400078ec0ff */
[----:B------:R1:W-:Y:S01]  /*2210*/  @!P1 LDGSTS.E.BYPASS.LTC128B.128 [R3+0x12280], [R10.64] ;  /* 0x122800000a039fae */ /* 0x0003e2000b901d58 */
[----:B------:R-:W-:Y:S02]  /*2220*/  LOP3.LUT P6, RZ, R2, 0x4, RZ, 0xc0, !PT ;  /* 0x0000000402ff7812 */ /* 0x000fe400078cc0ff */
[----:B------:R-:W-:Y:S01]  /*2230*/  LOP3.LUT P1, RZ, R0, 0x2, RZ, 0xc0, !PT ;  /* 0x0000000200ff7812 */ /* 0x000fe2000782c0ff */
[----:B------:R-:W-:Y:S01]  /*2240*/  IMAD.IADD R9, R246, 0x1, -R12 ;  /* 0x00000001f6097824 */ /* 0x000fe200078e0a0c */
[----:B------:R-:W-:Y:S01]  /*2250*/  LOP3.LUT P0, RZ, R0, 0x4, RZ, 0xc0, !PT ;  /* 0x0000000400ff7812 */ /* 0x000fe2000780c0ff */
[----:B------:R-:W0:Y:S01]  /*2260*/  LDGDEPBAR ;  /* 0x00000000000079af */ /* 0x000e220000000000 */
[----:B------:R-:W-:Y:S01]  /*2270*/  SEL R223, R228, 0xfffffff0, !P6 ;  /* 0xfffffff0e4df7807 */ /* 0x000fe20007000000 */
[----:B------:R-:W-:Y:S01]  /*2280*/  IMAD R9, R9, 0x2, R221 ;  /* 0x0000000209097824 */ /* 0x000fe200078e02dd */
[----:B------:R-:W-:Y:S01]  /*2290*/  SEL R227, R226, 0xffffffe0, !P0 ;  /* 0xffffffe0e2e37807 */ /* 0x000fe20004000000 */
[C---:B-----5:R-:W-:Y:S01]  /*22a0*/  IMAD.SHL.U32 R4, R2.reuse, 0x20, RZ ;  /* 0x0000002002047824 */ /* 0x060fe200078e00ff */
[----:B------:R-:W0:Y:S01]  /*22b0*/  LDGDEPBAR ;  /* 0x00000000000079af */ /* 0x000e220000000000 */
[----:B------:R-:W-:Y:S01]  /*22c0*/  IMAD.SHL.U32 R5, R2, 0x4, RZ ;  /* 0x0000000402057824 */ /* 0x000fe200078e00ff */
[----:B------:R-:W-:Y:S01]  /*22d0*/  SEL R228, R228, 0xfffffff0, !P1 ;  /* 0xfffffff0e4e47807 */ /* 0x000fe20004800000 */
[----:B------:R-:W-:Y:S01]  /*22e0*/  IMAD.SHL.U32 R2, R6, 0x100, RZ ;  /* 0x0000010006027824 */ /* 0x000fe200078e00ff */
[----:B------:R-:W-:Y:S01]  /*22f0*/  SEL R226, R226, 0xffffffe0, !P1 ;  /* 0xffffffe0e2e27807 */ /* 0x000fe20004800000 */
[----:B------:R-:W-:Y:S01]  /*2300*/  IMAD.IADD R9, R9, 0x1, R14 ;  /* 0x0000000109097824 */ /* 0x000fe200078e020e */
[----:B------:R-:W-:Y:S01]  /*2310*/  IADD3 R242, -R243, UR6, RZ ;  /* 0x00000006f3f27c10 */ /* 0x000fe2000fffe1ff */
[----:B------:R-:W-:Y:S01]  /*2320*/  IMAD.IADD R233, R228, 0x1, R227 ;  /* 0x00000001e4e97824 */ /* 0x000fe200078e02e3 */
[----:B------:R-:W-:Y:S01]  /*2330*/  LOP3.LUT R2, R23, 0x100, R2, 0xf8, !PT ;  /* 0x0000010017027812 */ /* 0x000fe200078ef802 */
[----:B------:R-:W-:Y:S01]  /*2340*/  IMAD.SHL.U32 R234, R9, 0x2, RZ ;  /* 0x0000000209ea7824 */ /* 0x000fe200078e00ff */
[----:B------:R-:W-:-:S02]  /*2350*/  IADD3 R244, -R243, UR26, RZ ;  /* 0x0000001af3f47c10 */ /* 0x000fc4000fffe1ff */
[----:B------:R-:W-:Y:S02]  /*2360*/  LOP3.LUT R216, R2, 0x1c0, RZ, 0xc0, !PT ;  /* 0x000001c002d87812 */ /* 0x000fe400078ec0ff */
[----:B------:R-:W-:Y:S01]  /*2370*/  IADD3 R235, R234, 0x126c0, RZ ;  /* 0x000126c0eaeb7810 */ /* 0x000fe20007ffe0ff */
[----:B-1----:R-:W-:Y:S01]  /*2380*/  IMAD.SHL.U32 R3, R0, 0x40, RZ ;  /* 0x0000004000037824 */ /* 0x002fe200078e00ff */
[----:B------:R-:W-:Y:S02]  /*2390*/  LOP3.LUT R0, R224, 0x1e0, R4, 0xf8, !PT ;  /* 0x000001e0e0007812 */ /* 0x000fe400078ef804 */
[----:B------:R-:W-:Y:S02]  /*23a0*/  SHF.R.U32.HI R216, RZ, 0x3, R216 ;  /* 0x00000003ffd87819 */ /* 0x000fe400000116d8 */
[----:B------:R-:W-:Y:S02]  /*23b0*/  LOP3.LUT R3, R3, 0x1c0, RZ, 0xc0, !PT ;  /* 0x000001c003037812 */ /* 0x000fe400078ec0ff */
[----:B------:R-:W-:-:S02]  /*23c0*/  LOP3.LUT R4, R0, 0x38, R5, 0x78, !PT ;  /* 0x0000003800047812 */ /* 0x000fc400078e7805 */
[--C-:B------:R-:W-:Y:S02]  /*23d0*/  SHF.R.U32.HI R0, RZ, 0x3, R3.reuse ;  /* 0x00000003ff007819 */ /* 0x100fe40000011603 */
[----:B------:R-:W-:Y:S02]  /*23e0*/  LOP3.LUT R221, R4, R221, RZ, 0xfc, !PT ;  /* 0x000000dd04dd7212 */ /* 0x000fe400078efcff */
[C---:B------:R-:W-:Y:S02]  /*23f0*/  LOP3.LUT R224, R0.reuse, R3, R224, 0x1e, !PT ;  /* 0x0000000300e07212 */ /* 0x040fe400078e1ee0 */
[----:B------:R-:W-:Y:S01]  /*2400*/  LOP3.LUT R3, R0, R13, R3, 0x1e, !PT ;  /* 0x0000000d00037212 */ /* 0x000fe200078e1e03 */
[----:B------:R-:W-:Y:S01]  /*2410*/  IMAD.SHL.U32 R0, R8, 0x40, RZ ;  /* 0x0000004008007824 */ /* 0x000fe200078e00ff */
[----:B------:R-:W-:Y:S02]  /*2420*/  LOP3.LUT R4, R2, 0x8, R27, 0xf8, !PT ;  /* 0x0000000802047812 */ /* 0x000fe400078ef81b */
[----:B------:R-:W-:-:S02]  /*2430*/  LEA R221, R221, 0x15480, 0x1 ;  /* 0x00015480dddd7811 */ /* 0x000fc400078e08ff */
[----:B------:R-:W-:Y:S02]  /*2440*/  LOP3.LUT R0, R0, 0xfffffe00, RZ, 0xc0, !PT ;  /* 0xfffffe0000007812 */ /* 0x000fe400078ec0ff */
[----:B------:R-:W-:Y:S01]  /*2450*/  LOP3.LUT R216, R216, R4, RZ, 0x3c, !PT ;  /* 0x00000004d8d87212 */ /* 0x000fe200078e3cff */
[----:B------:R-:W-:Y:S01]  /*2460*/  IMAD R223, R223, 0x2, R221 ;  /* 0x00000002dfdf7824 */ /* 0x000fe200078e02dd */
[----:B------:R-:W-:Y:S01]  /*2470*/  LOP3.LUT R230, R3, R0, RZ, 0xfc, !PT ;  /* 0x0000000003e67212 */ /* 0x000fe200078efcff */
[----:B------:R-:W-:Y:S01]  /*2480*/  IMAD R2, R7, 0x400, R0 ;  /* 0x0000040007027824 */ /* 0x000fe200078e0200 */
[----:B------:R-:W-:Y:S01]  /*2490*/  IADD3 R0, R240, 0x6080, RZ ;  /* 0x00006080f0007810 */ /* 0x000fe20007ffe0ff */
[----:B------:R-:W-:Y:S01]  /*24a0*/  IMAD.SHL.U32 R216, R216, 0x2, RZ ;  /* 0x00000002d8d87824 */ /* 0x000fe200078e00ff */
[----:B------:R-:W-:Y:S01]  /*24b0*/  LOP3.LUT R245, R245, 0x2, R20, 0xe2, !PT ;  /* 0x00000002f5f57812 */ /* 0x000fe200078ee214 */
[----:B------:R-:W-:Y:S01]  /*24c0*/  IMAD.IADD R224, R2, 0x1, R224 ;  /* 0x0000000102e07824 */ /* 0x000fe200078e02e0 */
[----:B------:R-:W-:Y:S01]  /*24d0*/  IADD3 R2, R234, 0x12480, RZ ;  /* 0x00012480ea027810 */ /* 0x000fe20007ffe0ff */
[----:B------:R-:W-:Y:S01]  /*24e0*/  IMAD.SHL.U32 R217, R230, 0x2, RZ ;  /* 0x00000002e6d97824 */ /* 0x000fe200078e00ff */
[----:B------:R-:W-:Y:S01]  /*24f0*/  IADD3 R243, -R243, UR21, RZ ;  /* 0x00000015f3f37c10 */ /* 0x000fe2000fffe1ff */
[----:B------:R-:W-:Y:S01]  /*2500*/  IMAD.IADD R229, R224, 0x1, R227 ;  /* 0x00000001e0e57824 */ /* 0x000fe200078e02e3 */
[----:B------:R-:W-:Y:S01]  /*2510*/  @P5 IADD3 R235, R2, 0x1c0, RZ ;  /* 0x000001c002eb5810 */ /* 0x000fe20007ffe0ff */
[C---:B------:R-:W-:Y:S01]  /*2520*/  IMAD.SHL.U32 R225, R224.reuse, 0x2, RZ ;  /* 0x00000002e0e17824 */ /* 0x040fe200078e00ff */
[----:B------:R-:W-:Y:S01]  /*2530*/  IADD3 R2, R33, UR20, RZ ;  /* 0x0000001421027c10 */ /* 0x000fe2000fffe0ff */
[----:B------:R-:W-:Y:S01]  /*2540*/  IMAD.IADD R232, R224, 0x1, R228 ;  /* 0x00000001e0e87824 */ /* 0x000fe200078e02e4 */
[----:B------:R-:W-:Y:S01]  /*2550*/  IADD3 R241, R242, c[0x0][0x2a4], RZ ;  /* 0x0000a900f2f17a10 */ /* 0x000fe20007ffe0ff */
[----:B------:R-:W-:Y:S01]  /*2560*/  IMAD.IADD R231, R228, 0x1, R229 ;  /* 0x00000001e4e77824 */ /* 0x000fe200078e02e5 */
[----:B------:R-:W-:Y:S01]  /*2570*/  IADD3 R242, R242, UR19, RZ ;  /* 0x00000013f2f27c10 */ /* 0x000fe2000fffe0ff */
[----:B------:R1:W-:Y:S01]  /*2580*/  STL [R1+0x20], R2 ;  /* 0x0000200201007387 */ /* 0x0003e20000100800 */
[----:B------:R-:W-:Y:S01]  /*2590*/  IMAD.IADD R226, R225, 0x1, R226 ;  /* 0x00000001e1e27824 */ /* 0x000fe200078e02e2 */
[----:B------:R-:W-:-:S02]  /*25a0*/  ULDC UR19, c[0x0][0x168] ;  /* 0x00005a0000137ab9 */ /* 0x000fc40000000800 */
[----:B---34-:R1:W-:Y:S04]  /*25b0*/  STL [R1+0x24], R0 ;  /* 0x0000240001007387 */ /* 0x0183e80000100800 */
.L_x_400:
        /* <DEDUP_REMOVED lines=113> */
[----:B------:R1:W4:Y:S04]  /*2cd0*/  LDS R210, [R0.X4+0x12080] ;  /* 0x0120800000d27984 */ /* 0x0003280000004800 */
[----:B------:R1:W1:Y:S02]  /*2ce0*/  LDS R204, [R0.X4+0x120a0] ;  /* 0x0120a00000cc7984 */ /* 0x0002640000004800 */
[----:B------:R-:W-:Y:S01]  /*2cf0*/  IMAD.U32 R28, RZ, RZ, UR12 ;  /* 0x0000000cff1c7e24 */ /* 0x000fe2000f8e00ff */
[----:B------:R-:W-:Y:S01]  /*2d00*/  HMMA.16816.F32.BF16 R24, R44, R148, R24 ;  /* 0x000000942c18723c */ /* 0x000fe20000041818 */
[----:B------:R1:W1:Y:S03]  /*2d10*/  LDS R205, [R0.X4+0x12100] ;  /* 0x0121000000cd7984 */ /* 0x0002660000004800 */
[----:B------:R-:W-:Y:S01]  /*2d20*/  LEA R28, R28, R239, 0x6 ;  /* 0x000000ef1c1c7211 */ /* 0x000fe200078e30ff */
[----:B------:R1:W1:Y:S03]  /*2d30*/  LDS R211, [R0.X4+0x12120] ;  /* 0x0121200000d37984 */ /* 0x0002660000004800 */
[-C--:B--2---:R-:W-:Y:S05]  /*2d40*/  HMMA.16816.F32.BF16 R4, R36, R32.reuse, R4 ;  /* 0x000000202404723c */ /* 0x084fea0000041804 */
[C---:B------:R-:W-:Y:S01]  /*2d50*/  IMAD.IADD R207, R28.reuse, 0x1, R241 ;  /* 0x000000011ccf7824 */ /* 0x040fe200078e02f1 */
[----:B------:R-:W-:Y:S02]  /*2d60*/  IADD3 R206, R28, R242, RZ ;  /* 0x000000f21cce7210 */ /* 0x000fe40007ffe0ff */
[C---:B------:R-:W-:Y:S04]  /*2d70*/  HMMA.16816.F32.BF16 R8, R40.reuse, R32, R8 ;  /* 0x000000202808723c */ /* 0x040fe80000041808 */
[----:B------:R-:W-:Y:S04]  /*2d80*/  IMNMX R207, R244, R207, PT ;  /* 0x000000cff4cf7217 */ /* 0x000fe80003800200 */
[-C--:B---3--:R-:W-:Y:S08]  /*2d90*/  HMMA.16816.F32.BF16 R12, R40, R48.reuse, R12 ;  /* 0x00000030280c723c */ /* 0x088ff0000004180c */
[C---:B------:R-:W-:Y:S08]  /*2da0*/  HMMA.16816.F32.BF16 R16, R36.reuse, R48, R16 ;  /* 0x000000302410723c */ /* 0x040ff00000041810 */
[-C--:B-----5:R-:W-:Y:S08]  /*2db0*/  HMMA.16816.F32.BF16 R20, R36, R50.reuse, R20 ;  /* 0x000000322414723c */ /* 0x0a0ff00000041814 */
[----:B------:R-:W-:Y:S01]  /*2dc0*/  HMMA.16816.F32.BF16 R24, R40, R50, R24 ;  /* 0x000000322818723c */ /* 0x000fe20000041818 */
[----:B------:R-:W-:-:S07]  /*2dd0*/  @P1 BRA `(.L_x_382) ;  /* 0x0000018000001947 */ /* 0x000fce0003800000 */
        /* <DEDUP_REMOVED lines=14> */
.L_x_384:
[----:B------:R-:W-:Y:S04]  /*2ec0*/  MOV R2, 0x1 ;  /* 0x0000000100027802 */ /* 0x000fe80000000f00 */
[----:B------:R-:W-:Y:S11]  /*2ed0*/  ISETP.NE.AND P1, PT, R2, c[0x0][0x2a8], PT ;  /* 0x0000aa0002007a0c */ /* 0x000ff60003f25270 */
[----:B------:R-:W-:Y:S02]  /*2ee0*/  @!UPT UIADD3 URZ, URZ, URZ, URZ ;  /* 0x0000003f3f3ff290 */ /* 0x000fe4000fffe03f */
[----:B------:R-:W-:Y:S05]  /*2ef0*/  @P1 IMAD.HI.U32 R2, R0, c[0x0][0x2ac], RZ ;  /* 0x0000ab0000021a27 */ /* 0x000fea00078e00ff */
[----:B------:R-:W-:Y:S02]  /*2f00*/  @P1 SHF.R.U32.HI R0, RZ, c[0x0][0x2b0], R2 ;  /* 0x0000ac00ff001a19 */ /* 0x000fe40000011602 */
.L_x_385:
[----:B------:R-:W-:Y:S05]  /*2f10*/  BSYNC B0 ;  /* 0x0000000000007941 */ /* 0x000fea0003800000 */
.L_x_383:
[----:B------:R-:W-:Y:S05]  /*2f20*/  IMAD R0, R0, c[0x0][0x2a8], R243 ;  /* 0x0000aa0000007a24 */ /* 0x000fea00078e02f3 */
[----:B------:R-:W-:Y:S02]  /*2f30*/  IADD3 R2, R0, c[0x0][0x2a8], RZ ;  /* 0x0000aa0000027a10 */ /* 0x000fe40007ffe0ff */
[----:B------:R-:W-:Y:S02]  /*2f40*/  IMNMX R206, R206, R0, !PT ;  /* 0x00000000cece7217 */ /* 0x000fe40007800200 */
[----:B------:R-:W-:Y:S02]  /*2f50*/  IMNMX R207, R207, R2, PT ;  /* 0x00000002cfcf7217 */ /* 0x000fe40003800200 */
.L_x_382:
[----:B-1--4-:R-:W-:Y:S01]  /*2f60*/  IADD3 R3, R28, 0x8, RZ ;  /* 0x000000081c037810 */ /* 0x012fe20007ffe0ff */
[----:B------:R-:W-:Y:S04]  /*2f70*/  UISETP.NE.AND UP0, UPT, UR18, URZ, UPT ;  /* 0x0000003f1200728c */ /* 0x000fe8000bf05270 */
[--C-:B------:R-:W-:Y:S02]  /*2f80*/  IMAD.IADD R2, R241, 0x1, R3.reuse ;  /* 0x00000001f1027824 */ /* 0x100fe400078e0203 */
[----:B------:R-:W-:Y:S01]  /*2f90*/  PLOP3.LUT P1, PT, PT, PT, UP0, 0x40, 0x0 ;  /* 0x000000000000781c */ /* 0x000fe20003f2e808 */
[----:B------:R-:W-:Y:S02]  /*2fa0*/  IMAD.IADD R0, R242, 0x1, R3 ;  /* 0x00000001f2007824 */ /* 0x000fe400078e0203 */
[----:B------:R-:W-:Y:S10]  /*2fb0*/  IMNMX R2, R244, R2, PT ;  /* 0x00000002f4027217 */ /* 0x000ff40003800200 */
        /* <DEDUP_REMOVED lines=15> */
.L_x_388:
[----:B------:R-:W-:Y:S04]  /*30b0*/  MOV R29, 0x1 ;  /* 0x00000001001d7802 */ /* 0x000fe80000000f00 */
[----:B------:R-:W-:Y:S11]  /*30c0*/  ISETP.NE.AND P1, PT, R29, c[0x0][0x2a8], PT ;  /* 0x0000aa001d007a0c */ /* 0x000ff60003f25270 */
[----:B------:R-:W-:Y:S02]  /*30d0*/  @!UPT UIADD3 URZ, URZ, URZ, URZ ;  /* 0x0000003f3f3ff290 */ /* 0x000fe4000fffe03f */
[----:B------:R-:W-:Y:S05]  /*30e0*/  @P1 IMAD.HI.U32 R29, R3, c[0x0][0x2ac], RZ ;  /* 0x0000ab00031d1a27 */ /* 0x000fea00078e00ff */
[----:B------:R-:W-:Y:S02]  /*30f0*/  @P1 SHF.R.U32.HI R3, RZ, c[0x0][0x2b0], R29 ;  /* 0x0000ac00ff031a19 */ /* 0x000fe4000001161d */
.L_x_389:
[----:B------:R-:W-:Y:S05]  /*3100*/  BSYNC B0 ;  /* 0x0000000000007941 */ /* 0x000fea0003800000 */
.L_x_387:
[----:B------:R-:W-:Y:S05]  /*3110*/  IMAD R3, R3, c[0x0][0x2a8], R243 ;  /* 0x0000aa0003037a24 */ /* 0x000fea00078e02f3 */
[----:B------:R-:W-:Y:S02]  /*3120*/  IADD3 R29, R3, c[0x0][0x2a8], RZ ;  /* 0x0000aa00031d7a10 */ /* 0x000fe40007ffe0ff */
[----:B------:R-:W-:Y:S02]  /*3130*/  IMNMX R0, R0, R3, !PT ;  /* 0x0000000300007217 */ /* 0x000fe40007800200 */
[----:B------:R-:W-:Y:S02]  /*3140*/  IMNMX R2, R2, R29, PT ;  /* 0x0000001d02027217 */ /* 0x000fe40003800200 */
.L_x_386:
[----:B------:R-:W-:Y:S01]  /*3150*/  IADD3 R29, R28, 0x20, RZ ;  /* 0x000000201c1d7810 */ /* 0x000fe20007ffe0ff */
        /* <DEDUP_REMOVED lines=20> */
.L_x_392:
[----:B------:R-:W-:Y:S04]  /*32a0*/  MOV R30, 0x1 ;  /* 0x00000001001e7802 */ /* 0x000fe80000000f00 */
[----:B------:R-:W-:Y:S11]  /*32b0*/  ISETP.NE.AND P1, PT, R30, c[0x0][0x2a8], PT ;  /* 0x0000aa001e007a0c */ /* 0x000ff60003f25270 */
[----:B------:R-:W-:Y:S02]  /*32c0*/  @!UPT UIADD3 URZ, URZ, URZ, URZ ;  /* 0x0000003f3f3ff290 */ /* 0x000fe4000fffe03f */
[----:B------:R-:W-:Y:S05]  /*32d0*/  @P1 IMAD.HI.U32 R30, R29, c[0x0][0x2ac], RZ ;  /* 0x0000ab001d1e1a27 */ /* 0x000fea00078e00ff */
[----:B------:R-:W-:Y:S02]  /*32e0*/  @P1 SHF.R.U32.HI R29, RZ, c[0x0][0x2b0], R30 ;  /* 0x0000ac00ff1d1a19 */ /* 0x000fe4000001161e */
.L_x_393:
[----:B------:R-:W-:Y:S05]  /*32f0*/  BSYNC B0 ;  /* 0x0000000000007941 */ /* 0x000fea0003800000 */
.L_x_391:
[----:B------:R-:W-:Y:S05]  /*3300*/  IMAD R29, R29, c[0x0][0x2a8], R243 ;  /* 0x0000aa001d1d7a24 */ /* 0x000fea00078e02f3 */
[----:B------:R-:W-:Y:S02]  /*3310*/  IADD3 R30, R29, c[0x0][0x2a8], RZ ;  /* 0x0000aa001d1e7a10 */ /* 0x000fe40007ffe0ff */
[----:B------:R-:W-:Y:S02]  /*3320*/  IMNMX R3, R3, R29, !PT ;  /* 0x0000001d03037217 */ /* 0x000fe40007800200 */
[----:B------:R-:W-:Y:S02]  /*3330*/  IMNMX R40, R40, R30, PT ;  /* 0x0000001e28287217 */ /* 0x000fe40003800200 */
.L_x_390:
        /* <DEDUP_REMOVED lines=21> */
.L_x_396:
[----:B------:R-:W-:Y:S04]  /*3490*/  MOV R29, 0x1 ;  /* 0x00000001001d7802 */ /* 0x000fe80000000f00 */
[----:B------:R-:W-:Y:S11]  /*34a0*/  ISETP.NE.AND P1, PT, R29, c[0x0][0x2a8], PT ;  /* 0x0000aa001d007a0c */ /* 0x000ff60003f25270 */
[----:B------:R-:W-:Y:S02]  /*34b0*/  @!UPT UIADD3 URZ, URZ, URZ, URZ ;  /* 0x0000003f3f3ff290 */ /* 0x000fe4000fffe03f */
[----:B------:R-:W-:Y:S05]  /*34c0*/  @P1 IMAD.HI.U32 R29, R28, c[0x0][0x2ac], RZ ;  /* 0x0000ab001c1d1a27 */ /* 0x000fea00078e00ff */
[----:B------:R-:W-:Y:S02]  /*34d0*/  @P1 SHF.R.U32.HI R28, RZ, c[0x0][0x2b0], R29 ;  /* 0x0000ac00ff1c1a19 */ /* 0x000fe4000001161d */
.L_x_397:
[----:B------:R-:W-:Y:S05]  /*34e0*/  BSYNC B0 ;  /* 0x0000000000007941 */ /* 0x000fea0003800000 */
.L_x_395:
[----:B------:R-:W-:Y:S05]  /*34f0*/  IMAD R28, R28, c[0x0][0x2a8], R243 ;  /* 0x0000aa001c1c7a24 */ /* 0x000fea00078e02f3 */
[----:B------:R-:W-:Y:S02]  /*3500*/  IADD3 R29, R28, c[0x0][0x2a8], RZ ;  /* 0x0000aa001c1d7a10 */ /* 0x000fe40007ffe0ff */
[----:B------:R-:W-:Y:S02]  /*3510*/  IMNMX R208, R208, R28, !PT ;  /* 0x0000001cd0d07217 */ /* 0x000fe40007800200 */
[----:B------:R-:W-:Y:S02]  /*3520*/  IMNMX R209, R209, R29, PT ;  /* 0x0000001dd1d17217 */ /* 0x000fe40003800200 */
.L_x_394:
[----:B------:R-:W-:Y:S04]  /*3530*/  DEPBAR.LE SB0, 0x0 ;  /* 0x000080000000791a */ /* 0x000fe80000000000 */
[----:B------:R-:W-:Y:S01]  /*3540*/  BAR.SYNC.DEFER_BLOCKING 0x0 ;  /* 0x0000000000007b1d */ /* 0x000fe20000010000 */
[----:B------:R-:W-:Y:S04]  /*3550*/  UIADD3 UR20, UR12, 0x1, URZ ;  /* 0x000000010c147890 */ /* 0x000fe8000fffe03f */
[----:B------:R-:W-:Y:S06]  /*3560*/  UISETP.GE.AND UP0, UPT, UR20, UR13, UPT ;  /* 0x0000000d1400728c */ /* 0x000fec000bf06270 */
[----:B------:R-:W-:Y:S01]  /*3570*/  PLOP3.LUT P1, PT, PT, PT, UP0, 0x80, 0x0 ;  /* 0x000000000000781c */ /* 0x000fe20003f2f008 */
[----:B------:R1:W2:Y:S04]  /*3580*/  LDSM.16.M88.4 R44, [R225+0xe080] ;  /* 0x00e08000e12c783b */ /* 0x0002a80000000200 */
[----:B------:R1:W3:Y:S04]  /*3590*/  LDSM.16.M88.4 R48, [R225+0xf080] ;  /* 0x00f08000e130783b */ /* 0x0002e80000000200 */
[----:B------:R1:W4:Y:S04]  /*35a0*/  LDSM.16.M88.4 R148, [R226+0xe080] ;  /* 0x00e08000e294783b */ /* 0x0003280000000200 */
[----:B------:R1:W1:Y:S01]  /*35b0*/  LDSM.16.M88.4 R160, [R226+0xf080] ;  /* 0x00f08000e2a0783b */ /* 0x0002620000000200 */
[----:B------:R-:W-:-:S05]  /*35c0*/  @P1 BRA `(.L_x_398) ;  /* 0x0000037000001947 */ /* 0x000fca0003800000 */
[----:B------:R-:W5:Y:S01]  /*35d0*/  LDL.64 R42, [R1+0x10] ;  /* 0x00001000012a7983 */ /* 0x000f620000100a00 */
[----:B------:R-:W-:Y:S01]  /*35e0*/  USHF.R.S32.HI UR21, URZ, 0x1f, UR20 ;  /* 0x0000001f3f157899 */ /* 0x000fe20008011414 */
[----:B------:R-:W-:Y:S01]  /*35f0*/  IMAD.U32 R30, RZ, RZ, UR12 ;  /* 0x0000000cff1e7e24 */ /* 0x000fe2000f8e00ff */
[----:B------:R-:W-:Y:S01]  /*3600*/  ULDC.64 UR6, c[0x0][0x178] ;  /* 0x00005e0000067ab9 */ /* 0x000fe20000000a00 */
[----:B----4-:R-:W4:Y:S01]  /*3610*/  LDL R38, [R1+0x24] ;  /* 0x0000240001267983 */ /* 0x010f220000100800 */
[----:B------:R-:W-:Y:S01]  /*3620*/  UIMAD UR21, UR21, UR6, URZ ;  /* 0x00000006151572a4 */ /* 0x000fe2000f8e023f */
[----:B------:R-:W-:Y:S01]  /*3630*/  @!P2 IMAD.MOV.U32 R29, RZ, RZ, R251 ;  /* 0x000000ffff1da224 */ /* 0x000fe200078e00fb */
[----:B------:R-:W-:Y:S01]  /*3640*/  @!P2 LEA R30, R30, 0x40, 0x6 ;  /* 0x000000401e1ea811 */ /* 0x000fe200078e30ff */
[----:B------:R-:W3:Y:S01]  /*3650*/  @!P2 S2R R31, SR_CTAID.Y ;  /* 0x00000000001fa919 */ /* 0x000ee20000002600 */
[----:B------:R-:W-:Y:S01]  /*3660*/  IMAD.U32 R36, RZ, RZ, UR5 ;  /* 0x00000005ff247e24 */ /* 0x000fe2000f8e00ff */
[----:B------:R-:W-:Y:S02]  /*3670*/  UIMAD.WIDE.U32 UR26, UR20, UR6, URZ ;  /* 0x00000006141a72a5 */ /* 0x000fe4000f8e003f */
[----:B------:R-:W-:Y:S02]  /*3680*/  UIMAD UR21, UR20, UR7, UR21 ;  /* 0x00000007141572a4 */ /* 0x000fe4000f8e0215 */
[----:B------:R-:W-:Y:S02]  /*3690*/  USHF.L.U32 UR6, UR26, 0x6, URZ ;  /* 0x000000061a067899 */ /* 0x000fe4000800063f */
[----:B------:R-:W-:Y:S02]  /*36a0*/  UIMAD UR7, UR20, -0x40, UR19 ;  /* 0xffffffc0140778a4 */ /* 0x000fe4000f8e0213 */
[----:B------:R-:W-:Y:S04]  /*36b0*/  UIADD3 UR21, UR27, UR21, URZ ;  /* 0x000000151b157290 */ /* 0x000fe8000fffe03f */
[----:B------:R-:W-:Y:S01]  /*36c0*/  USHF.L.U64.HI UR21, UR26, 0x6, UR21 ;  /* 0x000000061a157899 */ /* 0x000fe20008010215 */
[----:B---3--:R-:W-:Y:S05]  /*36d0*/  @!P2 SHF.R.S32.HI R28, RZ, 0x1f, R31 ;  /* 0x0000001fff1ca819 */ /* 0x008fea000001141f */
[----:B------:R-:W-:Y:S02]  /*36e0*/  @!P2 IMAD R32, R28, c[0x0][0x270], RZ ;  /* 0x00009c001c20aa24 */ /* 0x000fe400078e02ff */
[----:B------:R-:W-:Y:S04]  /*36f0*/  @!P2 IMAD.MOV.U32 R28, RZ, RZ, R250 ;  /* 0x000000ffff1ca224 */ /* 0x000fe800078e00fa */
[C---:B------:R-:W-:Y:S04]  /*3700*/  @!P2 IMAD.WIDE.U32 R28, R31.reuse, c[0x0][0x270], R28 ;  /* 0x00009c001f1caa25 */ /* 0x040fe800078e001c */
[----:B------:R-:W-:Y:S01]  /*3710*/  @!P2 IMAD R31, R31, c[0x0][0x274], R32 ;  /* 0x00009d001f1faa24 */ /* 0x000fe200078e0220 */
[----:B------:R-:W-:Y:S02]  /*3720*/  @!P2 IADD3 R35, P5, P1, R30, UR22, R28 ;  /* 0x000000161e23ac10 */ /* 0x000fe4000f9be01c */
[----:B------:R-:W-:Y:S01]  /*3730*/  @!P2 SHF.R.S32.HI R30, RZ, 0x1f, R30 ;  /* 0x0000001fff1ea819 */ /* 0x000fe2000001141e */
[----:B------:R-:W-:Y:S02]  /*3740*/  @!P2 IMAD.IADD R29, R29, 0x1, R31 ;  /* 0x000000011d1da824 */ /* 0x000fe400078e021f */
[----:B------:R-:W-:Y:S03]  /*3750*/  IMAD.U32 R31, RZ, RZ, UR14 ;  /* 0x0000000eff1f7e24 */ /* 0x000fe6000f8e00ff */
[----:B------:R-:W-:Y:S02]  /*3760*/  @!P2 IADD3.X R37, R30, UR10, R29, P5, P1 ;  /* 0x0000000a1e25ac10 */ /* 0x000fe4000afe241d */
[----:B------:R-:W-:Y:S02]  /*3770*/  IADD3 R29, -R248, UR7, RZ ;  /* 0x00000007f81d7c10 */ /* 0x000fe4000fffe1ff */
[----:B-----5:R-:W-:Y:S04]  /*3780*/  IADD3 R28, P6, R42, UR6, RZ ;  /* 0x000000062a1c7c10 */ /* 0x020fe8000ffde0ff */
[----:B------:R-:W-:Y:S02]  /*3790*/  LEA R32, P1, R28, c[0x0][0x160], 0x1 ;  /* 0x000058001c207a11 */ /* 0x000fe400078208ff */
[----:B------:R-:W-:Y:S02]  /*37a0*/  IADD3.X R30, R252, UR21, RZ, P6, !PT ;  /* 0x00000015fc1e7c10 */ /* 0x000fe4000b7fe4ff */
[----:B------:R-:W-:Y:S02]  /*37b0*/  IADD3 R31, P6, P5, R42, UR6, R31 ;  /* 0x000000062a1f7c10 */ /* 0x000fe4000fdde01f */
[----:B------:R-:W-:Y:S01]  /*37c0*/  LEA.HI.X R33, R28, c[0x0][0x164], R30, 0x1, P1 ;  /* 0x000059001c217a11 */ /* 0x000fe200008f0c1e */
[----:B------:R-:W-:Y:S01]  /*37d0*/  IMAD.U32 R28, RZ, RZ, UR15 ;  /* 0x0000000fff1c7e24 */ /* 0x000fe2000f8e00ff */
[----:B------:R-:W-:Y:S02]  /*37e0*/  ISETP.LT.OR P1, PT, R29, 0x1, P4 ;  /* 0x000000011d00780c */ /* 0x000fe40002721670 */
[----:B------:R-:W-:Y:S01]  /*37f0*/  IADD3.X R36, R252, UR21, R36, P6, P5 ;  /* 0x00000015fc247c10 */ /* 0x000fe2000b7ea424 */
[----:B----4-:R-:W-:Y:S01]  /*3800*/  IMAD R28, R28, 0x4000, R38 ;  /* 0x000040001c1c7824 */ /* 0x010fe200078e0226 */
[----:B------:R-:W-:Y:S02]  /*3810*/  LEA R30, P6, R31, c[0x0][0x160], 0x1 ;  /* 0x000058001f1e7a11 */ /* 0x000fe400078c08ff */
[----:B------:R-:W-:Y:S02]  /*3820*/  @!P2 LEA R34, P5, R35, c[0x0][0x258], 0x2 ;  /* 0x000096002322aa11 */ /* 0x000fe400078a10ff */
[----:B------:R-:W-:Y:S01]  /*3830*/  LEA.HI.X R31, R31, c[0x0][0x164], R36, 0x1, P6 ;  /* 0x000059001f1f7a11 */ /* 0x000fe200030f0c24 */
[----:B------:R-:W-:Y:S01]  /*3840*/  IMAD.U32 R36, RZ, RZ, UR15 ;  /* 0x0000000fff247e24 */ /* 0x000fe2000f8e00ff */
[----:B------:R-:W-:Y:S02]  /*3850*/  ISETP.LT.OR P6, PT, R29, 0x1, P3 ;  /* 0x000000011d00780c */ /* 0x000fe40001fc1670 */
[----:B------:R-:W-:Y:S01]  /*3860*/  @!P2 LEA.HI.X R35, R35, c[0x0][0x25c], R37, 0x2, P5 ;  /* 0x000097002323aa11 */ /* 0x000fe200028f1425 */
[----:B------:R-:W-:Y:S01]  /*3870*/  @!PT LDS RZ, [RZ] ;  /* 0x00000000fffff984 */ /* 0x000fe20000000800 */
[----:B------:R-:W-:Y:S01]  /*3880*/  @!PT LDS RZ, [RZ] ;  /* 0x00000000fffff984 */ /* 0x000fe20000000800 */
[----:B------:R-:W-:Y:S01]  /*3890*/  @!PT LDS RZ, [RZ] ;  /* 0x00000000fffff984 */ /* 0x000fe20000000800 */
[----:B------:R3:W-:Y:S01]  /*38a0*/  LDGSTS.E.BYPASS.LTC128B.128 [R28], [R32.64], !P1 ;  /* 0x00000000201c7fae */ /* 0x0007e2000c901d58 */
[C---:B------:R-:W-:Y:S02]  /*38b0*/  ISETP.LT.OR P5, PT, R29.reuse, 0x21, P4 ;  /* 0x000000211d00780c */ /* 0x040fe400027a1670 */
[----:B------:R-:W-:Y:S01]  /*38c0*/  ISETP.LT.OR P1, PT, R29, 0x21, P3 ;  /* 0x000000211d00780c */ /* 0x000fe20001f21670 */
[----:B------:R-:W-:Y:S04]  /*38d0*/  @!P2 IMAD R29, R36, 0x10, R246 ;  /* 0x00000010241da824 */ /* 0x000fe800078e02f6 */
[----:B------:R-:W-:Y:S02]  /*38e0*/  @!P2 IMAD.SHL.U32 R29, R29, 0x4, RZ ;  /* 0x000000041d1da824 */ /* 0x000fe400078e00ff */
[----:B------:R3:W-:Y:S02]  /*38f0*/  LDGSTS.E.BYPASS.LTC128B.128 [R28+0x2000], [R32.64+0x80], !P6 ;  /* 0x02000080201c7fae */ /* 0x0007e4000f101d58 */
[----:B------:R-:W-:Y:S02]  /*3900*/  @!P2 IMAD.SHL.U32 R29, R29, 0x4, RZ ;  /* 0x000000041d1da824 */ /* 0x000fe400078e00ff */
[----:B------:R3:W-:Y:S04]  /*3910*/  LDGSTS.E.BYPASS.LTC128B.128 [R28+0x1000], [R30.64], !P5 ;  /* 0x010000001e1c7fae */ /* 0x0007e8000e901d58 */
[----:B------:R3:W-:Y:S04]  /*3920*/  LDGSTS.E.BYPASS.LTC128B.128 [R28+0x3000], [R30.64+0x80], !P1 ;  /* 0x030000801e1c7fae */ /* 0x0007e8000c901d58 */
[----:B------:R3:W-:Y:S02]  /*3930*/  @!P2 LDGSTS.E.BYPASS.LTC128B.128 [R29+0x12080], [R34.64] ;  /* 0x12080000221dafae */ /* 0x0007e4000b901d58 */
.L_x_398:
[-C--:B--23--:R-:W-:Y:S01]  /*3940*/  HMMA.16816.F32.BF16 R28, R44, R152.reuse, RZ ;  /* 0x000000982c1c723c */ /* 0x08cfe200000418ff */
[----:B------:R-:W-:Y:S01]  /*3950*/  PLOP3.LUT P6, PT, PT, PT, UP6, 0x40, 0x0 ;  /* 0x000000000000781c */ /* 0x000fe20003fce868 */
[----:B------:R-:W0:Y:S01]  /*3960*/  LDGDEPBAR ;  /* 0x00000000000079af */ /* 0x000e220000000000 */
[----:B------:R-:W-:Y:S02]  /*3970*/  PLOP3.LUT P5, PT, PT, PT, UP5, 0x40, 0x0 ;  /* 0x000000000000781c */ /* 0x000fe40003fae858 */
[C---:B------:R-:W-:Y:S02]  /*3980*/  ISETP.GT.AND P6, PT, R0.reuse, RZ, P6 ;  /* 0x000000ff0000720c */ /* 0x040fe400037c4270 */
[----:B------:R-:W-:Y:S01]  /*3990*/  ISETP.GT.AND P5, PT, R0, 0x1, P5 ;  /* 0x000000010000780c */ /* 0x000fe20002fa4270 */
[C---:B------:R-:W-:Y:S01]  /*39a0*/  HMMA.16816.F32.BF16 R32, R48.reuse, R152, RZ ;  /* 0x000000983020723c */ /* 0x040fe200000418ff */
[----:B------:R-:W-:Y:S02]  /*39b0*/  PLOP3.LUT P1, PT, PT, PT, UP0, 0x80, 0x0 ;  /* 0x000000000000781c */ /* 0x000fe40003f2f008 */
[C---:B------:R-:W-:Y:S02]  /*39c0*/  ISETP.LT.OR P6, PT, R2.reuse, 0x1, P6 ;  /* 0x000000010200780c */ /* 0x040fe400037c1670 */
[----:B------:R-:W-:Y:S02]  /*39d0*/  ISETP.LT.OR P5, PT, R2, 0x2, P5 ;  /* 0x000000020200780c */ /* 0x000fe40002fa1670 */
[----:B------:R-:W-:Y:S01]  /*39e0*/  FSEL R6, R6, -INF , !P6 ;  /* 0xff80000006067808 */ /* 0x000fe20007000000 */
[-C--:B------:R-:W-:Y:S01]  /*39f0*/  HMMA.16816.F32.BF16 R36, R48, R154.reuse, RZ ;  /* 0x0000009a3024723c */ /* 0x080fe200000418ff */
[----:B------:R-:W-:Y:S02]  /*3a00*/  FSEL R7, R7, -INF , !P5 ;  /* 0xff80000007077808 */ /* 0x000fe40006800000 */
[----:B------:R-:W-:Y:S01]  /*3a10*/  PLOP3.LUT P6, PT, PT, PT, UP4, 0x40, 0x0 ;  /* 0x000000000000781c */ /* 0x000fe20003fce848 */
[--C-:B------:R-:W-:Y:S01]  /*3a20*/  FFMA.FTZ R238, R6, c[0x0][0x29c], -R204.reuse ;  /* 0x0000a70006ee7a23 */ /* 0x100fe200000108cc */
[----:B------:R-:W-:Y:S01]  /*3a30*/  PLOP3.LUT P5, PT, PT, PT, UP3, 0x40, 0x0 ;  /* 0x000000000000781c */ /* 0x000fe20003fae838 */
[--C-:B------:R-:W-:Y:S01]  /*3a40*/  FFMA.FTZ R237, R7, c[0x0][0x29c], -R204.reuse ;  /* 0x0000a70007ed7a23 */ /* 0x100fe200000108cc */
[C---:B------:R-:W-:Y:S02]  /*3a50*/  ISETP.GT.AND P6, PT, R0.reuse, 0x20, P6 ;  /* 0x000000200000780c */ /* 0x040fe400037c4270 */
[----:B------:R-:W-:Y:S02]  /*3a60*/  ISETP.GT.AND P5, PT, R0, 0x21, P5 ;  /* 0x000000210000780c */ /* 0x000fe40002fa4270 */
[C---:B------:R-:W-:Y:S02]  /*3a70*/  ISETP.LT.OR P6, PT, R2.reuse, 0x21, P6 ;  /* 0x000000210200780c */ /* 0x040fe400037c1670 */
[----:B------:R-:W-:Y:S02]  /*3a80*/  ISETP.LT.OR P5, PT, R2, 0x22, P5 ;  /* 0x000000220200780c */ /* 0x000fe40002fa1670 */
[----:B------:R-:W-:Y:S02]  /*3a90*/  FSEL R18, R18, -INF , !P6 ;  /* 0xff80000012127808 */ /* 0x000fe40007000000 */
[----:B------:R-:W-:Y:S02]  /*3aa0*/  FSEL R19, R19, -INF , !P5 ;  /* 0xff80000013137808 */ /* 0x000fe40006800000 */
[----:B------:R-:W-:Y:S01]  /*3ab0*/  PLOP3.LUT P6, PT, PT, PT, UP2, 0x40, 0x0 ;  /* 0x000000000000781c */ /* 0x000fe20003fce828 */
[--C-:B------:R-:W-:Y:S01]  /*3ac0*/  FFMA.FTZ R236, R18, c[0x0][0x29c], -R204.reuse ;  /* 0x0000a70012ec7a23 */ /* 0x100fe200000108cc */
[----:B------:R-:W-:Y:S01]  /*3ad0*/  PLOP3.LUT P5, PT, PT, PT, UP1, 0x40, 0x0 ;  /* 0x000000000000781c */ /* 0x000fe20003fae818 */
[----:B------:R-:W-:Y:S01]  /*3ae0*/  IMAD.MOV.U32 R18, RZ, RZ, 0x40 ;  /* 0x00000040ff127424 */ /* 0x000fe200078e00ff */
[C---:B------:R-:W-:Y:S01]  /*3af0*/  ISETP.GT.AND P6, PT, R0.reuse, 0x40, P6 ;  /* 0x000000400000780c */ /* 0x040fe200037c4270 */
[--C-:B------:R-:W-:Y:S01]  /*3b00*/  FFMA.FTZ R215, R19, c[0x0][0x29c], -R204.reuse ;  /* 0x0000a70013d77a23 */ /* 0x100fe200000108cc */
[----:B------:R-:W-:Y:S02]  /*3b10*/  ISETP.GT.AND P5, PT, R0, 0x41, P5 ;  /* 0x000000410000780c */ /* 0x000fe40002fa4270 */
[C---:B------:R-:W-:Y:S02]  /*3b20*/  ISETP.LT.OR P6, PT, R2.reuse, 0x41, P6 ;  /* 0x000000410200780c */ /* 0x040fe400037c1670 */
[----:B------:R-:W-:Y:S02]  /*3b30*/  ISETP.LT.OR P5, PT, R2, 0x42, P5 ;  /* 0x000000420200780c */ /* 0x000fe40002fa1670 */
[----:B------:R-:W-:Y:S02]  /*3b40*/  FSEL R22, R22, -INF , !P6 ;  /* 0xff80000016167808 */ /* 0x000fe40007000000 */
[----:B------:R-:W-:Y:S02]  /*3b50*/  PLOP3.LUT P6, PT, PT, PT, UP6, 0x40, 0x0 ;  /* 0x000000000000781c */ /* 0x000fe40003fce868 */
[----:B------:R-:W-:Y:S01]  /*3b60*/  FSEL R23, R23, -INF , !P5 ;  /* 0xff80000017177808 */ /* 0x000fe20006800000 */
[--C-:B------:R-:W-:Y:S01]  /*3b70*/  FFMA.FTZ R214, R22, c[0x0][0x29c], -R204.reuse ;  /* 0x0000a70016d67a23 */ /* 0x100fe200000108cc */
[----:B------:R-:W-:Y:S02]  /*3b80*/  PLOP3.LUT P5, PT, PT, PT, UP5, 0x40, 0x0 ;  /* 0x000000000000781c */ /* 0x000fe40003fae858 */
[----:B------:R-:W-:Y:S01]  /*3b90*/  ISETP.GT.AND P6, PT, R3, RZ, P6 ;  /* 0x000000ff0300720c */ /* 0x000fe200037c4270 */
[----:B------:R-:W-:Y:S01]  /*3ba0*/  FFMA.FTZ R204, R23, c[0x0][0x29c], -R204 ;  /* 0x0000a70017cc7a23 */ /* 0x000fe200000108cc */
[----:B------:R-:W-:Y:S02]  /*3bb0*/  ISETP.GT.AND P5, PT, R3, 0x1, P5 ;  /* 0x000000010300780c */ /* 0x000fe40002fa4270 */
[C---:B------:R-:W-:Y:S02]  /*3bc0*/  ISETP.LT.OR P6, PT, R40.reuse, 0x1, P6 ;  /* 0x000000012800780c */ /* 0x040fe400037c1670 */
[----:B------:R-:W-:Y:S01]  /*3bd0*/  ISETP.LT.OR P5, PT, R40, 0x2, P5 ;  /* 0x000000022800780c */ /* 0x000fe20002fa1670 */
[----:B------:R-:W-:Y:S01]  /*3be0*/  MUFU.EX2 R204, R204 ;  /* 0x000000cc00cc7308 */ /* 0x000fe20000000800 */
[----:B------:R-:W-:Y:S02]  /*3bf0*/  FSEL R8, R8, -INF , !P6 ;  /* 0xff80000008087808 */ /* 0x000fe40007000000 */
[----:B------:R-:W-:Y:S02]  /*3c00*/  FSEL R9, R9, -INF , !P5 ;  /* 0xff80000009097808 */ /* 0x000fe40006800000 */
[----:B------:R-:W-:Y:S02]  /*3c10*/  PLOP3.LUT P6, PT, PT, PT, UP4, 0x40, 0x0 ;  /* 0x000000000000781c */ /* 0x000fe40003fce848 */
[----:B------:R-:W-:Y:S01]  /*3c20*/  PLOP3.LUT P5, PT, PT, PT, UP3, 0x40, 0x0 ;  /* 0x000000000000781c */ /* 0x000fe20003fae838 */
[--C-:B------:R-:W-:Y:S01]  /*3c30*/  FFMA.FTZ R2, R9, c[0x0][0x29c], -R205.reuse ;  /* 0x0000a70009027a23 */ /* 0x100fe200000108cd */
[C---:B------:R-:W-:Y:S01]  /*3c40*/  ISETP.GT.AND P6, PT, R3.reuse, 0x20, P6 ;  /* 0x000000200300780c */ /* 0x040fe200037c4270 */
[----:B------:R-:W-:Y:S01]  /*3c50*/  MUFU.EX2 R9, R237 ;  /* 0x000000ed00097308 */ /* 0x000fe20000000800 */
        /* <DEDUP_REMOVED lines=8> */
[--C-:B------:R-:W-:Y:S01]  /*3ce0*/  FFMA.FTZ R213, R13, c[0x0][0x29c], -R205.reuse ;  /* 0x0000a7000dd57a23 */ /* 0x100fe200000108cd */
[C---:B------:R-:W-:Y:S02]  /*3cf0*/  ISETP.GT.AND P6, PT, R3.reuse, 0x40, P6 ;  /* 0x000000400300780c */ /* 0x040fe400037c4270 */
[----:B------:R-:W-:Y:S01]  /*3d00*/  ISETP.GT.AND P5, PT, R3, 0x41, P5 ;  /* 0x000000410300780c */ /* 0x000fe20002fa4270 */
[--C-:B------:R-:W-:Y:S01]  /*3d10*/  FFMA.FTZ R3, R8, c[0x0][0x29c], -R205.reuse ;  /* 0x0000a70008037a23 */ /* 0x100fe200000108cd */
[C---:B------:R-:W-:Y:S02]  /*3d20*/  ISETP.LT.OR P6, PT, R40.reuse, 0x41, P6 ;  /* 0x000000412800780c */ /* 0x040fe400037c1670 */
[----:B------:R-:W-:Y:S02]  /*3d30*/  ISETP.LT.OR P5, PT, R40, 0x42, P5 ;  /* 0x000000422800780c */ /* 0x000fe40002fa1670 */
[C---:B------:R-:W-:Y:S02]  /*3d40*/  HMMA.16816.F32.BF16 R40, R44.reuse, R154, RZ ;  /* 0x0000009a2c28723c */ /* 0x040fe400000418ff */
[----:B------:R-:W-:Y:S02]  /*3d50*/  SEL R18, R18, 0xffffffc0, !P0 ;  /* 0xffffffc012127807 */ /* 0x000fe40004000000 */
[----:B------:R-:W-:Y:S02]  /*3d60*/  FSEL R25, R25, -INF , !P5 ;  /* 0xff80000019197808 */ /* 0x000fe40006800000 */
[----:B------:R-:W-:Y:S01]  /*3d70*/  FSEL R24, R24, -INF , !P6 ;  /* 0xff80000018187808 */ /* 0x000fe20007000000 */
[----:B------:R-:W-:Y:S01]  /*3d80*/  IMAD.IADD R0, R225, 0x1, R18 ;  /* 0x00000001e1007824 */ /* 0x000fe200078e0212 */
[-C--:B------:R-:W-:Y:S01]  /*3d90*/  HMMA.16816.F32.BF16 R44, R44, R156.reuse, RZ ;  /* 0x0000009c2c2c723c */ /* 0x080fe200000418ff */
[----:B------:R-:W-:Y:S01]  /*3da0*/  IMAD.IADD R18, R18, 0x1, R226 ;  /* 0x0000000112127824 */ /* 0x000fe200078e02e2 */
[----:B------:R-:W-:Y:S02]  /*3db0*/  PLOP3.LUT P5, PT, PT, PT, UP6, 0x40, 0x0 ;  /* 0x000000000000781c */ /* 0x000fe40003fae868 */
[--C-:B------:R-:W-:Y:S02]  /*3dc0*/  FFMA.FTZ R24, R24, c[0x0][0x29c], -R205.reuse ;  /* 0x0000a70018187a23 */ /* 0x100fe400000108cd */
[C---:B------:R-:W-:Y:S01]  /*3dd0*/  ISETP.GT.AND P5, PT, R206.reuse, RZ, P5 ;  /* 0x000000ffce00720c */ /* 0x040fe20002fa4270 */
[----:B------:R-:W-:Y:S01]  /*3de0*/  FFMA.FTZ R205, R25, c[0x0][0x29c], -R205 ;  /* 0x0000a70019cd7a23 */ /* 0x000fe200000108cd */
[----:B------:R-:W-:Y:S02]  /*3df0*/  HMMA.16816.F32.BF16 R48, R48, R156, RZ ;  /* 0x0000009c3030723c */ /* 0x000fe400000418ff */
[C---:B------:R-:W-:Y:S02]  /*3e00*/  ISETP.LT.OR P6, PT, R207.reuse, 0x1, P5 ;  /* 0x00000001cf00780c */ /* 0x040fe40002fc1670 */
[----:B------:R-:W-:Y:S01]  /*3e10*/  PLOP3.LUT P5, PT, PT, PT, UP5, 0x40, 0x0 ;  /* 0x000000000000781c */ /* 0x000fe20003fae858 */
[----:B------:R-:W-:Y:S03]  /*3e20*/  MUFU.EX2 R205, R205 ;  /* 0x000000cd00cd7308 */ /* 0x000fe60000000800 */
[-C--:B----4-:R-:W-:Y:S05]  /*3e30*/  HMMA.16816.F32.BF16 R28, R148, R158.reuse, R28 ;  /* 0x0000009e941c723c */ /* 0x090fea000004181c */
[----:B------:R-:W-:Y:S03]  /*3e40*/  ISETP.GT.AND P5, PT, R206, 0x1, P5 ;  /* 0x00000001ce00780c */ /* 0x000fe60002fa4270 */
[C---:B-1----:R-:W-:Y:S08]  /*3e50*/  HMMA.16816.F32.BF16 R32, R160.reuse, R158, R32 ;  /* 0x0000009ea020723c */ /* 0x042ff00000041820 */
        /* <DEDUP_REMOVED lines=38> */
[----:B--2---:R-:W-:Y:S02]  /*40c0*/  FSEL R0, R4, -INF , !P6 ;  /* 0xff80000004007808 */ /* 0x004fe40007000000 */
[----:B------:R-:W-:Y:S02]  /*40d0*/  ISETP.LT.OR P6, PT, R207, 0x2, P5 ;  /* 0x00000002cf00780c */ /* 0x000fe40002fc1670 */
[----:B------:R-:W-:Y:S01]  /*40e0*/  PLOP3.LUT P5, PT, PT, PT, UP4, 0x40, 0x0 ;  /* 0x000000000000781c */ /* 0x000fe20003fae848 */
[--C-:B------:R-:W-:Y:S03]  /*40f0*/  FFMA.FTZ R0, R0, c[0x0][0x29c], -R210.reuse ;  /* 0x0000a70000007a23 */ /* 0x100fe600000108d2 */
[----:B------:R-:W-:Y:S02]  /*4100*/  FSEL R5, R5, -INF , !P6 ;  /* 0xff80000005057808 */ /* 0x000fe40007000000 */
[C---:B------:R-:W-:Y:S01]  /*4110*/  ISETP.GT.AND P5, PT, R206.reuse, 0x20, P5 ;  /* 0x00000020ce00780c */ /* 0x040fe20002fa4270 */
[-C--:B-1----:R-:W-:Y:S01]  /*4120*/  HMMA.16816.F32.BF16 R28, R148, R192.reuse, R28 ;  /* 0x000000c0941c723c */ /* 0x082fe2000004181c */
[----:B------:R1:W2:Y:S04]  /*4130*/  MUFU.EX2 R23, R0 ;  /* 0x0000000000177308 */ /* 0x0002a80000000800 */
[----:B------:R-:W-:Y:S01]  /*4140*/  ISETP.LT.OR P6, PT, R207, 0x21, P5 ;  /* 0x00000021cf00780c */ /* 0x000fe20002fc1670 */
[--C-:B------:R-:W-:Y:S01]  /*4150*/  FFMA.FTZ R5, R5, c[0x0][0x29c], -R210.reuse ;  /* 0x0000a70005057a23 */ /* 0x100fe200000108d2 */
[----:B------:R-:W-:Y:S01]  /*4160*/  PLOP3.LUT P5, PT, PT, PT, UP3, 0x40, 0x0 ;  /* 0x000000000000781c */ /* 0x000fe20003fae838 */
[C---:B---3--:R-:W-:Y:S03]  /*4170*/  HMMA.16816.F32.BF16 R32, R160.reuse, R192, R32 ;  /* 0x000000c0a020723c */ /* 0x048fe60000041820 */
[----:B------:R3:W4:Y:S01]  /*4180*/  MUFU.EX2 R13, R5 ;  /* 0x00000005000d7308 */ /* 0x0007220000000800 */
[----:B------:R-:W-:Y:S04]  /*4190*/  ISETP.GT.AND P5, PT, R206, 0x21, P5 ;  /* 0x00000021ce00780c */ /* 0x000fe80002fa4270 */
[-C--:B------:R-:W-:Y:S08]  /*41a0*/  HMMA.16816.F32.BF16 R36, R160, R194.reuse, R36 ;  /* 0x000000c2a024723c */ /* 0x080ff00000041824 */
[C---:B------:R-:W-:Y:S04]  /*41b0*/  HMMA.16816.F32.BF16 R40, R148.reuse, R194, R40 ;  /* 0x000000c29428723c */ /* 0x040fe80000041828 */
[----:B-1----:R-:W-:Y:S02]  /*41c0*/  FSEL R0, R16, -INF , !P6 ;  /* 0xff80000010007808 */ /* 0x002fe40007000000 */
[----:B------:R-:W-:Y:S02]  /*41d0*/  ISETP.LT.OR P6, PT, R207, 0x22, P5 ;  /* 0x00000022cf00780c */ /* 0x000fe40002fc1670 */
[-C--:B------:R-:W-:Y:S01]  /*41e0*/  HMMA.16816.F32.BF16 R44, R148, R196.reuse, R44 ;  /* 0x000000c4942c723c */ /* 0x080fe2000004182c */
[----:B------:R-:W-:Y:S01]  /*41f0*/  PLOP3.LUT P5, PT, PT, PT, UP2, 0x40, 0x0 ;  /* 0x000000000000781c */ /* 0x000fe20003fae828 */
[----:B------:R-:W-:Y:S01]  /*4200*/  MUFU.EX2 R149, R236 ;  /* 0x000000ec00957308 */ /* 0x000fe20000000800 */
[----:B---3--:R-:W1:Y:S01]  /*4210*/  LDSM.16.M88.4 R4, [R18+0x10080] ;  /* 0x010080001204783b */ /* 0x008e620000000200 */
[--C-:B------:R-:W-:Y:S01]  /*4220*/  FFMA.FTZ R0, R0, c[0x0][0x29c], -R210.reuse ;  /* 0x0000a70000007a23 */ /* 0x100fe200000108d2 */
[----:B------:R-:W-:Y:S03]  /*4230*/  ISETP.GT.AND P5, PT, R206, 0x40, P5 ;  /* 0x00000040ce00780c */ /* 0x000fe60002fa4270 */
[----:B------:R-:W-:Y:S04]  /*4240*/  HMMA.16816.F32.BF16 R48, R160, R196, R48 ;  /* 0x000000c4a030723c */ /* 0x000fe80000041830 */
[----:B------:R3:W-:Y:S10]  /*4250*/  MUFU.EX2 R22, R0 ;  /* 0x0000000000167308 */ /* 0x0007f40000000800 */
[----:B------:R5:W-:Y:S10]  /*4260*/  MUFU.EX2 R163, R3 ;  /* 0x0000000300a37308 */ /* 0x000bf40000000800 */
[----:B------:R-:W-:Y:S01]  /*4270*/  MUFU.EX2 R150, R215 ;  /* 0x000000d700967308 */ /* 0x000fe20000000800 */
[----:B---3--:R-:W-:Y:S02]  /*4280*/  FSEL R0, R17, -INF , !P6 ;  /* 0xff80000011007808 */ /* 0x008fe40007000000 */
[----:B------:R-:W3:Y:S01]  /*4290*/  LDSM.16.M88.4 R16, [R18+0x11080] ;  /* 0x011080001210783b */ /* 0x000ee20000000200 */
[C---:B------:R-:W-:Y:S02]  /*42a0*/  ISETP.LT.OR P6, PT, R207.reuse, 0x41, P5 ;  /* 0x00000041cf00780c */ /* 0x040fe40002fc1670 */
[--C-:B------:R-:W-:Y:S04]  /*42b0*/  FFMA.FTZ R0, R0, c[0x0][0x29c], -R210.reuse ;  /* 0x0000a70000007a23 */ /* 0x100fe800000108d2 */
[----:B------:R-:W-:Y:S01]  /*42c0*/  MUFU.EX2 R162, R212 ;  /* 0x000000d400a27308 */ /* 0x000fe20000000800 */
[-C--:B-1----:R-:W-:Y:S01]  /*42d0*/  HMMA.16816.F32.BF16 R28, R4, R198.reuse, R28 ;  /* 0x000000c6041c723c */ /* 0x082fe2000004181c */
[----:B------:R-:W-:Y:S01]  /*42e0*/  PLOP3.LUT P5, PT, PT, PT, UP1, 0x40, 0x0 ;  /* 0x000000000000781c */ /* 0x000fe20003fae818 */
[----:B-----5:R-:W1:Y:S03]  /*42f0*/  LDS R3, [R239.X4+0x12280] ;  /* 0x01228000ef037984 */ /* 0x020e660000004800 */
[----:B------:R-:W-:Y:S04]  /*4300*/  ISETP.GT.AND P5, PT, R206, 0x41, P5 ;  /* 0x00000041ce00780c */ /* 0x000fe80002fa4270 */
[----:B------:R5:W-:Y:S01]  /*4310*/  MUFU.EX2 R12, R0 ;  /* 0x00000000000c7308 */ /* 0x000be20000000800 */
[----:B------:R-:W-:Y:S04]  /*4320*/  ISETP.LT.OR P5, PT, R207, 0x42, P5 ;  /* 0x00000042cf00780c */ /* 0x000fe80002fa1670 */
[----:B------:R-:W-:Y:S02]  /*4330*/  FSEL R21, R21, -INF , !P5 ;  /* 0xff80000015157808 */ /* 0x000fe40006800000 */
[----:B------:R-:W-:Y:S03]  /*4340*/  PLOP3.LUT P5, PT, PT, PT, UP5, 0x40, 0x0 ;  /* 0x000000000000781c */ /* 0x000fe60003fae858 */
[----:B------:R1:W1:Y:S01]  /*4350*/  MUFU.EX2 R206, R2 ;  /* 0x0000000200ce7308 */ /* 0x0002620000000800 */
[----:B------:R-:W-:Y:S04]  /*4360*/  ISETP.GT.AND P5, PT, R208, 0x1, P5 ;  /* 0x00000001d000780c */ /* 0x000fe80002fa4270 */
[----:B------:R-:W-:Y:S04]  /*4370*/  ISETP.LT.OR P5, PT, R209, 0x2, P5 ;  /* 0x00000002d100780c */ /* 0x000fe80002fa1670 */
[----:B------:R-:W-:Y:S01]  /*4380*/  FSEL R11, R11, -INF , !P5 ;  /* 0xff8000000b0b7808 */ /* 0x000fe20006800000 */
[----:B------:R-:W-:Y:S01]  /*4390*/  MUFU.EX2 R161, R213 ;  /* 0x000000d500a17308 */ /* 0x000fe20000000800 */
[----:B------:R-:W-:Y:S02]  /*43a0*/  PLOP3.LUT P5, PT, PT, PT, UP3, 0x40, 0x0 ;  /* 0x000000000000781c */ /* 0x000fe40003fae838 */
[----:B-----5:R-:W-:Y:S01]  /*43b0*/  FSEL R0, R20, -INF , !P6 ;  /* 0xff80000014007808 */ /* 0x020fe20007000000 */
[C---:B---3--:R-:W-:Y:S01]  /*43c0*/  HMMA.16816.F32.BF16 R32, R16.reuse, R198, R32 ;  /* 0x000000c61020723c */ /* 0x048fe20000041820 */
[----:B------:R-:W-:Y:S03]  /*43d0*/  PLOP3.LUT P6, PT, PT, PT, UP6, 0x40, 0x0 ;  /* 0x000000000000781c */ /* 0x000fe60003fce868 */
[--C-:B------:R-:W-:Y:S01]  /*43e0*/  FFMA.FTZ R0, R0, c[0x0][0x29c], -R210.reuse ;  /* 0x0000a70000007a23 */ /* 0x100fe200000108d2 */
[C---:B------:R-:W-:Y:S01]  /*43f0*/  ISETP.GT.AND P6, PT, R208.reuse, RZ, P6 ;  /* 0x000000ffd000720c */ /* 0x040fe200037c4270 */
[----:B------:R-:W-:Y:S01]  /*4400*/  MUFU.EX2 R160, R24 ;  /* 0x0000001800a07308 */ /* 0x000fe20000000800 */
[----:B------:R-:W-:Y:S01]  /*4410*/  ISETP.GT.AND P5, PT, R208, 0x21, P5 ;  /* 0x00000021d000780c */ /* 0x000fe20002fa4270 */
[-C--:B------:R-:W-:Y:S01]  /*4420*/  HMMA.16816.F32.BF16 R36, R16, R200.reuse, R36 ;  /* 0x000000c81024723c */ /* 0x080fe20000041824 */
[----:B-1----:R-:W1:Y:S02]  /*4430*/  LDS R2, [R239.X4+0x12300] ;  /* 0x01230000ef027984 */ /* 0x002e640000004800 */
[----:B------:R-:W-:Y:S01]  /*4440*/  ISETP.LT.OR P6, PT, R209, 0x1, P6 ;  /* 0x00000001d100780c */ /* 0x000fe200037c1670 */
[--C-:B------:R-:W-:Y:S01]  /*4450*/  FADD.FTZ R29, R29, -R3.reuse ;  /* 0x800000031d1d7221 */ /* 0x100fe20000010000 */
[----:B------:R-:W-:Y:S01]  /*4460*/  ISETP.LT.OR P5, PT, R209, 0x22, P5 ;  /* 0x00000022d100780c */ /* 0x000fe20002fa1670 */
[----:B------:R-:W-:Y:S01]  /*4470*/  FADD.FTZ R28, R28, -R3 ;  /* 0x800000031c1c7221 */ /* 0x000fe20000010000 */
[----:B------:R-:W-:Y:S01]  /*4480*/  FSEL R10, R10, -INF , !P6 ;  /* 0xff8000000a0a7808 */ /* 0x000fe20007000000 */
[C---:B------:R-:W-:Y:S01]  /*4490*/  HMMA.16816.F32.BF16 R40, R4.reuse, R200, R40 ;  /* 0x000000c80428723c */ /* 0x040fe20000041828 */
[----:B------:R3:W-:Y:S01]  /*44a0*/  MUFU.EX2 R8, R0 ;  /* 0x0000000000087308 */ /* 0x0007e20000000800 */
[----:B------:R-:W-:Y:S02]  /*44b0*/  PLOP3.LUT P6, PT, PT, PT, UP4, 0x40, 0x0 ;  /* 0x000000000000781c */ /* 0x000fe40003fce848 */
[----:B--2---:R-:W-:Y:S01]  /*44c0*/  FMUL.FTZ R28, R23, R28 ;  /* 0x0000001c171c7220 */ /* 0x004fe20000410000 */
[----:B----4-:R-:W-:Y:S01]  /*44d0*/  F2FP.BF16.PACK_AB R23, R13, R23 ;  /* 0x000000170d17723e */ /* 0x010fe200000010ff */
[----:B------:R-:W-:Y:S01]  /*44e0*/  FFMA.FTZ R210, R21, c[0x0][0x29c], -R210 ;  /* 0x0000a70015d27a23 */ /* 0x000fe200000108d2 */
[----:B------:R-:W-:Y:S01]  /*44f0*/  ISETP.GT.AND P6, PT, R208, 0x20, P6 ;  /* 0x00000020d000780c */ /* 0x000fe200037c4270 */
[-C--:B------:R-:W-:Y:S03]  /*4500*/  HMMA.16816.F32.BF16 R44, R4, R202.reuse, R44 ;  /* 0x000000ca042c723c */ /* 0x080fe6000004182c */
[----:B------:R-:W-:Y:S01]  /*4510*/  MUFU.EX2 R20, R238 ;  /* 0x000000ee00147308 */ /* 0x000fe20000000800 */
[----:B------:R-:W-:Y:S02]  /*4520*/  ISETP.LT.OR P6, PT, R209, 0x21, P6 ;  /* 0x00000021d100780c */ /* 0x000fe400037c1670 */
[----:B------:R-:W-:Y:S01]  /*4530*/  FSEL R15, R15, -INF , !P5 ;  /* 0xff8000000f0f7808 */ /* 0x000fe20006800000 */
[--C-:B------:R-:W-:Y:S01]  /*4540*/  FFMA.FTZ R4, R10, c[0x0][0x29c], -R211.reuse ;  /* 0x0000a7000a047a23 */ /* 0x100fe200000108d3 */
[----:B------:R-:W-:Y:S01]  /*4550*/  HMMA.16816.F32.BF16 R48, R16, R202, R48 ;  /* 0x000000ca1030723c */ /* 0x000fe20000041830 */
[----:B------:R-:W-:Y:S03]  /*4560*/  PLOP3.LUT P5, PT, PT, PT, UP1, 0x40, 0x0 ;  /* 0x000000000000781c */ /* 0x000fe60003fae818 */
[--C-:B------:R-:W-:Y:S01]  /*4570*/  FFMA.FTZ R5, R11, c[0x0][0x29c], -R211.reuse ;  /* 0x0000a7000b057a23 */ /* 0x100fe200000108d3 */
[----:B------:R2:W-:Y:S01]  /*4580*/  MUFU.EX2 R148, R4 ;  /* 0x0000000400947308 */ /* 0x0005e20000000800 */
[----:B------:R-:W-:Y:S01]  /*4590*/  FSEL R14, R14, -INF , !P6 ;  /* 0xff8000000e0e7808 */ /* 0x000fe20007000000 */
[----:B------:R-:W-:Y:S01]  /*45a0*/  FFMA.FTZ R6, R15, c[0x0][0x29c], -R211 ;  /* 0x0000a7000f067a23 */ /* 0x000fe200000108d3 */
[----:B------:R-:W-:Y:S01]  /*45b0*/  F2FP.BF16.PACK_AB R7, R206, R163 ;  /* 0x000000a3ce07723e */ /* 0x000fe200000010ff */
[----:B---3--:R-:W3:Y:S01]  /*45c0*/  LDS R0, [R239.X4+0x122a0] ;  /* 0x0122a000ef007984 */ /* 0x008ee20000004800 */
[----:B------:R-:W-:Y:S02]  /*45d0*/  PLOP3.LUT P6, PT, PT, PT, UP2, 0x40, 0x0 ;  /* 0x000000000000781c */ /* 0x000fe40003fce828 */
[--C-:B------:R-:W-:Y:S01]  /*45e0*/  FADD.FTZ R40, R40, -R3.reuse ;  /* 0x8000000328287221 */ /* 0x100fe20000010000 */
[----:B------:R-:W-:Y:S01]  /*45f0*/  ISETP.GT.AND P5, PT, R208, 0x41, P5 ;  /* 0x00000041d000780c */ /* 0x000fe20002fa4270 */
[--C-:B------:R-:W-:Y:S01]  /*4600*/  FADD.FTZ R41, R41, -R3.reuse ;  /* 0x8000000329297221 */ /* 0x100fe20000010000 */
[----:B------:R-:W4:Y:S01]  /*4610*/  MUFU.EX2 R25, R5 ;  /* 0x0000000500197308 */ /* 0x000f220000000800 */
[--C-:B------:R-:W-:Y:S01]  /*4620*/  FADD.FTZ R44, R44, -R3.reuse ;  /* 0x800000032c2c7221 */ /* 0x100fe20000010000 */
[----:B------:R-:W-:Y:S01]  /*4630*/  ISETP.GT.AND P6, PT, R208, 0x40, P6 ;  /* 0x00000040d000780c */ /* 0x000fe200037c4270 */
[----:B------:R-:W-:Y:S01]  /*4640*/  FADD.FTZ R45, R45, -R3 ;  /* 0x800000032d2d7221 */ /* 0x000fe20000010000 */
[----:B------:R-:W-:Y:S01]  /*4650*/  ISETP.LT.OR P5, PT, R209, 0x42, P5 ;  /* 0x00000042d100780c */ /* 0x000fe20002fa1670 */
[----:B------:R-:W-:Y:S01]  /*4660*/  FMUL.FTZ R40, R22, R40 ;  /* 0x0000002816287220 */ /* 0x000fe20000410000 */
[----:B------:R-:W-:Y:S01]  /*4670*/  F2FP.BF16.PACK_AB R22, R12, R22 ;  /* 0x000000160c16723e */ /* 0x000fe200000010ff */
[--C-:B-1----:R-:W-:Y:S01]  /*4680*/  FADD.FTZ R33, R33, -R2.reuse ;  /* 0x8000000221217221 */ /* 0x102fe20000010000 */
[----:B------:R-:W-:Y:S01]  /*4690*/  ISETP.LT.OR P6, PT, R209, 0x41, P6 ;  /* 0x00000041d100780c */ /* 0x000fe200037c1670 */
[--C-:B------:R-:W-:Y:S01]  /*46a0*/  FADD.FTZ R37, R37, -R2.reuse ;  /* 0x8000000225257221 */ /* 0x100fe20000010000 */
[----:B------:R1:W-:Y:S01]  /*46b0*/  MUFU.EX2 R18, R6 ;  /* 0x0000000600127308 */ /* 0x0003e20000000800 */
[----:B------:R-:W-:Y:S01]  /*46c0*/  FSEL R27, R27, -INF , !P5 ;  /* 0xff8000001b1b7808 */ /* 0x000fe20006800000 */
[--C-:B------:R-:W-:Y:S01]  /*46d0*/  FADD.FTZ R49, R49, -R2.reuse ;  /* 0x8000000231317221 */ /* 0x100fe20000010000 */
[----:B------:R-:W-:Y:S01]  /*46e0*/  FSEL R26, R26, -INF , !P6 ;  /* 0xff8000001a1a7808 */ /* 0x000fe20007000000 */
[--C-:B--2---:R-:W-:Y:S02]  /*46f0*/  FFMA.FTZ R4, R14, c[0x0][0x29c], -R211.reuse ;  /* 0x0000a7000e047a23 */ /* 0x104fe400000108d3 */
[----:B------:R-:W-:Y:S01]  /*4700*/  FMUL.FTZ R14, R13, R29 ;  /* 0x0000001d0d0e7220 */ /* 0x000fe20000410000 */
[----:B------:R-:W-:Y:S01]  /*4710*/  F2FP.BF16.PACK_AB R13, R150, R149 ;  /* 0x00000095960d723e */ /* 0x000fe200000010ff */
[--C-:B------:R-:W-:Y:S02]  /*4720*/  FFMA.FTZ R26, R26, c[0x0][0x29c], -R211.reuse ;  /* 0x0000a7001a1a7a23 */ /* 0x100fe400000108d3 */
[----:B------:R-:W2:Y:S01]  /*4730*/  MUFU.EX2 R24, R4 ;  /* 0x0000000400187308 */ /* 0x000ea20000000800 */
[----:B------:R-:W-:Y:S01]  /*4740*/  FFMA.FTZ R211, R27, c[0x0][0x29c], -R211 ;  /* 0x0000a7001bd37a23 */ /* 0x000fe200000108d3 */
[----:B------:R-:W-:Y:S01]  /*4750*/  F2FP.BF16.PACK_AB R14, R14, R28 ;  /* 0x0000001c0e0e723e */ /* 0x000fe200000010ff */
[--C-:B------:R-:W-:Y:S01]  /*4760*/  FADD.FTZ R32, R32, -R2.reuse ;  /* 0x8000000220207221 */ /* 0x100fe20000010000 */
[----:B----4-:R-:W-:Y:S01]  /*4770*/  F2FP.BF16.PACK_AB R3, R25, R148 ;  /* 0x000000941903723e */ /* 0x010fe200000010ff */
[--C-:B------:R-:W-:Y:S02]  /*4780*/  FADD.FTZ R36, R36, -R2.reuse ;  /* 0x8000000224247221 */ /* 0x100fe40000010000 */
[----:B------:R-:W-:Y:S02]  /*4790*/  FADD.FTZ R48, R48, -R2 ;  /* 0x8000000230307221 */ /* 0x000fe40000010000 */
[----:B------:R-:W-:Y:S01]  /*47a0*/  FMUL.FTZ R41, R12, R41 ;  /* 0x000000290c297220 */ /* 0x000fe20000410000 */
[----:B------:R-:W4:Y:S01]  /*47b0*/  MUFU.EX2 R210, R210 ;  /* 0x000000d200d27308 */ /* 0x000f220000000800 */
[----:B------:R-:W-:Y:S02]  /*47c0*/  FMUL.FTZ R32, R163, R32 ;  /* 0x00000020a3207220 */ /* 0x000fe40000410000 */
[----:B------:R-:W-:Y:S01]  /*47d0*/  FMUL.FTZ R5, R206, R33 ;  /* 0x00000021ce057220 */ /* 0x000fe20000410000 */
[----:B-1----:R-:W-:Y:S01]  /*47e0*/  F2FP.BF16.PACK_AB R6, R161, R162 ;  /* 0x000000a2a106723e */ /* 0x002fe200000010ff */
[--C-:B---3--:R-:W-:Y:S01]  /*47f0*/  FADD.FTZ R30, R30, -R0.reuse ;  /* 0x800000001e1e7221 */ /* 0x108fe20000010000 */
[----:B------:R-:W-:Y:S01]  /*4800*/  F2FP.BF16.PACK_AB R17, R41, R40 ;  /* 0x000000282911723e */ /* 0x000fe200000010ff */
[--C-:B------:R-:W-:Y:S01]  /*4810*/  FADD.FTZ R31, R31, -R0.reuse ;  /* 0x800000001f1f7221 */ /* 0x100fe20000010000 */
[----:B------:R-:W-:Y:S01]  /*4820*/  F2FP.BF16.PACK_AB R5, R5, R32 ;  /* 0x000000200505723e */ /* 0x000fe200000010ff */
[--C-:B------:R-:W-:Y:S01]  /*4830*/  FADD.FTZ R42, R42, -R0.reuse ;  /* 0x800000002a2a7221 */ /* 0x100fe20000010000 */
[----:B------:R-:W1:Y:S01]  /*4840*/  MUFU.EX2 R151, R214 ;  /* 0x000000d600977308 */ /* 0x000e620000000800 */
[--C-:B------:R-:W-:Y:S02]  /*4850*/  FADD.FTZ R43, R43, -R0.reuse ;  /* 0x800000002b2b7221 */ /* 0x100fe40000010000 */
[--C-:B------:R-:W-:Y:S01]  /*4860*/  FADD.FTZ R46, R46, -R0.reuse ;  /* 0x800000002e2e7221 */ /* 0x100fe20000010000 */
[----:B--2---:R-:W-:Y:S01]  /*4870*/  F2FP.BF16.PACK_AB R2, R18, R24 ;  /* 0x000000181202723e */ /* 0x004fe200000010ff */
[----:B------:R-:W-:Y:S01]  /*4880*/  FADD.FTZ R47, R47, -R0 ;  /* 0x800000002f2f7221 */ /* 0x000fe20000010000 */
[----:B------:R-:W-:Y:S01]  /*4890*/  F2FP.BF16.PACK_AB R4, R205, R160 ;  /* 0x000000a0cd04723e */ /* 0x000fe200000010ff */
[----:B------:R-:W2:Y:S01]  /*48a0*/  LDS R0, [R239.X4+0x12320] ;  /* 0x01232000ef007984 */ /* 0x000ea20000004800 */
[----:B------:R-:W-:Y:S01]  /*48b0*/  FMUL.FTZ R30, R20, R30 ;  /* 0x0000001e141e7220 */ /* 0x000fe20000410000 */
[C---:B------:R-:W-:Y:S01]  /*48c0*/  F2FP.BF16.PACK_AB R20, R9.reuse, R20 ;  /* 0x000000140914723e */ /* 0x040fe200000010ff */
[----:B------:R-:W-:Y:S01]  /*48d0*/  MUFU.EX2 R26, R26 ;  /* 0x0000001a001a7308 */ /* 0x000fe20000000800 */
[----:B------:R-:W-:Y:S01]  /*48e0*/  STS [R234+0x12480], R23 ;  /* 0x01248017ea007388 */ /* 0x000fe20000000800 */
[----:B------:R-:W-:Y:S01]  /*48f0*/  FMUL.FTZ R15, R9, R31 ;  /* 0x0000001f090f7220 */ /* 0x000fe20000410000 */
[----:B----4-:R-:W-:Y:S02]  /*4900*/  F2FP.BF16.PACK_AB R21, R210, R8 ;  /* 0x00000008d215723e */ /* 0x010fe400000010ff */
[----:B------:R-:W-:Y:S01]  /*4910*/  STS [R235], R20 ;  /* 0x00000014eb007388 */ /* 0x000fe20000000800 */
[----:B------:R-:W-:Y:S01]  /*4920*/  FMUL.FTZ R42, R149, R42 ;  /* 0x0000002a952a7220 */ /* 0x000fe20000410000 */
[----:B------:R-:W-:Y:S01]  /*4930*/  F2FP.BF16.PACK_AB R15, R15, R30 ;  /* 0x0000001e0f0f723e */ /* 0x000fe200000010ff */
[----:B------:R-:W-:Y:S01]  /*4940*/  FMUL.FTZ R11, R150, R43 ;  /* 0x0000002b960b7220 */ /* 0x000fe20000410000 */
[----:B------:R-:W-:Y:S01]  /*4950*/  STS [R234+0x12c80], R7 ;  /* 0x012c8007ea007388 */ /* 0x000fe20000000800 */
[----:B------:R-:W3:Y:S01]  /*4960*/  MUFU.EX2 R211, R211 ;  /* 0x000000d300d37308 */ /* 0x000ee20000000800 */
[----:B------:R-:W-:Y:S02]  /*4970*/  FMUL.FTZ R36, R162, R36 ;  /* 0x00000024a2247220 */ /* 0x000fe40000410000 */
[----:B------:R4:W-:Y:S01]  /*4980*/  STS [R235+0x800], R3 ;  /* 0x00080003eb007388 */ /* 0x0009e20000000800 */
[----:B-1----:R-:W-:Y:S01]  /*4990*/  F2FP.BF16.PACK_AB R12, R204, R151 ;  /* 0x00000097cc0c723e */ /* 0x002fe200000010ff */
[----:B------:R-:W-:Y:S01]  /*49a0*/  FMUL.FTZ R10, R161, R37 ;  /* 0x00000025a10a7220 */ /* 0x000fe20000410000 */
[----:B------:R-:W-:Y:S01]  /*49b0*/  F2FP.BF16.PACK_AB R11, R11, R42 ;  /* 0x0000002a0b0b723e */ /* 0x000fe200000010ff */
[----:B------:R-:W-:Y:S01]  /*49c0*/  STS [R234+0x13480], R22 ;  /* 0x01348016ea007388 */ /* 0x000fe20000000800 */
[----:B------:R-:W-:Y:S02]  /*49d0*/  FMUL.FTZ R44, R8, R44 ;  /* 0x0000002c082c7220 */ /* 0x000fe40000410000 */
[----:B------:R-:W-:Y:S01]  /*49e0*/  F2FP.BF16.PACK_AB R10, R10, R36 ;  /* 0x000000240a0a723e */ /* 0x000fe200000010ff */
[----:B------:R-:W-:Y:S01]  /*49f0*/  STS [R235+0x1000], R13 ;  /* 0x0010000deb007388 */ /* 0x000fe20000000800 */
[----:B------:R-:W-:Y:S02]  /*4a00*/  FMUL.FTZ R45, R210, R45 ;  /* 0x0000002dd22d7220 */ /* 0x000fe40000410000 */
[----:B------:R-:W-:Y:S01]  /*4a10*/  FMUL.FTZ R46, R151, R46 ;  /* 0x0000002e972e7220 */ /* 0x000fe20000410000 */
[----:B------:R-:W-:Y:S01]  /*4a20*/  STS [R234+0x13c80], R6 ;  /* 0x013c8006ea007388 */ /* 0x000fe20000000800 */
[----:B------:R-:W-:Y:S01]  /*4a30*/  FMUL.FTZ R9, R204, R47 ;  /* 0x0000002fcc097220 */ /* 0x000fe20000410000 */
[----:B------:R-:W-:Y:S01]  /*4a40*/  F2FP.BF16.PACK_AB R16, R45, R44 ;  /* 0x0000002c2d10723e */ /* 0x000fe200000010ff */
[----:B------:R-:W-:Y:S01]  /*4a50*/  FMUL.FTZ R48, R160, R48 ;  /* 0x00000030a0307220 */ /* 0x000fe20000410000 */
[----:B------:R3:W-:Y:S01]  /*4a60*/  STS [R235+0x1800], R2 ;  /* 0x00180002eb007388 */ /* 0x0007e20000000800 */
[----:B------:R-:W-:Y:S01]  /*4a70*/  FMUL.FTZ R8, R205, R49 ;  /* 0x00000031cd087220 */ /* 0x000fe20000410000 */
[----:B------:R-:W-:Y:S02]  /*4a80*/  F2FP.BF16.PACK_AB R9, R9, R46 ;  /* 0x0000002e0909723e */ /* 0x000fe400000010ff */
[----:B------:R-:W-:Y:S02]  /*4a90*/  STS [R234+0x14480], R21 ;  /* 0x01448015ea007388 */ /* 0x000fe40000000800 */
[----:B------:R-:W-:Y:S02]  /*4aa0*/  F2FP.BF16.PACK_AB R8, R8, R48 ;  /* 0x000000300808723e */ /* 0x000fe400000010ff */
[----:B------:R-:W-:Y:S01]  /*4ab0*/  STS [R235+0x2000], R12 ;  /* 0x0020000ceb007388 */ /* 0x000fe20000000800 */
[--C-:B--2---:R-:W-:Y:S02]  /*4ac0*/  FADD.FTZ R35, R35, -R0.reuse ;  /* 0x8000000023237221 */ /* 0x104fe40000010000 */
[--C-:B------:R-:W-:Y:S01]  /*4ad0*/  FADD.FTZ R34, R34, -R0.reuse ;  /* 0x8000000022227221 */ /* 0x100fe20000010000 */
[----:B------:R-:W-:Y:S01]  /*4ae0*/  STS [R234+0x14c80], R4 ;  /* 0x014c8004ea007388 */ /* 0x000fe20000000800 */
[----:B----4-:R-:W-:Y:S02]  /*4af0*/  FMUL.FTZ R3, R25, R35 ;  /* 0x0000002319037220 */ /* 0x010fe40000410000 */
[----:B------:R-:W-:Y:S02]  /*4b00*/  FMUL.FTZ R34, R148, R34 ;  /* 0x0000002294227220 */ /* 0x000fe40000410000 */
[--C-:B------:R-:W-:Y:S02]  /*4b10*/  FADD.FTZ R39, R39, -R0.reuse ;  /* 0x8000000027277221 */ /* 0x100fe40000010000 */
[--C-:B------:R-:W-:Y:S01]  /*4b20*/  FADD.FTZ R38, R38, -R0.reuse ;  /* 0x8000000026267221 */ /* 0x100fe20000010000 */
[----:B------:R-:W-:Y:S01]  /*4b30*/  F2FP.BF16.PACK_AB R3, R3, R34 ;  /* 0x000000220303723e */ /* 0x000fe200000010ff */
[--C-:B------:R-:W-:Y:S02]  /*4b40*/  FADD.FTZ R51, R51, -R0.reuse ;  /* 0x8000000033337221 */ /* 0x100fe40000010000 */
[----:B------:R-:W-:Y:S01]  /*4b50*/  FMUL.FTZ R38, R24, R38 ;  /* 0x0000002618267220 */ /* 0x000fe20000410000 */
[C---:B---3--:R-:W-:Y:S01]  /*4b60*/  F2FP.BF16.PACK_AB R2, R211.reuse, R26 ;  /* 0x0000001ad302723e */ /* 0x048fe200000010ff */
        /* <DEDUP_REMOVED lines=33> */
[----:B------:R-:W-:Y:S01]  /*4d80*/  LDSM.16.MT88.4 R40, [R217+0xf080] ;  /* 0x00f08000d928783b */ /* 0x000fe20000004200 */
[-C--:B------:R-:W-:Y:S07]  /*4d90*/  HMMA.16816.F32.BF16 R68, R12, R10.reuse, R68 ;  /* 0x0000000a0c44723c */ /* 0x080fee0000041844 */
[----:B------:R-:W-:Y:S01]  /*4da0*/  LDSM.16.MT88.4 R44, [R216+0x13c80] ;  /* 0x013c8000d82c783b */ /* 0x000fe20000004200 */
[C---:B------:R-:W-:Y:S07]  /*4db0*/  HMMA.16816.F32.BF16 R72, R4.reuse, R10, R72 ;  /* 0x0000000a0448723c */ /* 0x040fee0000041848 */
[----:B------:R-:W5:Y:S01]  /*4dc0*/  LDSM.16.MT88.4 R8, [R217+0x10880] ;  /* 0x01088000d908783b */ /* 0x000f620000004200 */
[-C--:B----4-:R-:W-:Y:S07]  /*4dd0*/  HMMA.16816.F32.BF16 R76, R4, R20.reuse, R76 ;  /* 0x00000014044c723c */ /* 0x090fee000004184c */
[----:B------:R-:W-:Y:S01]  /*4de0*/  LDSM.16.MT88.4 R48, [R216+0x14080] ;  /* 0x01408000d830783b */ /* 0x000fe20000004200 */
[-C--:B------:R-:W-:Y:S07]  /*4df0*/  HMMA.16816.F32.BF16 R80, R12, R20.reuse, R80 ;  /* 0x000000140c50723c */ /* 0x080fee0000041850 */
[----:B------:R-:W-:Y:S01]  /*4e00*/  LDSM.16.MT88.4 R148, [R216+0x15080] ;  /* 0x01508000d894783b */ /* 0x000fe20000004200 */
[C---:B------:R-:W-:Y:S08]  /*4e10*/  HMMA.16816.F32.BF16 R84, R16.reuse, R20, R84 ;  /* 0x000000141054723c */ /* 0x040ff00000041854 */
[-C--:B------:R-:W-:Y:S01]  /*4e20*/  HMMA.16816.F32.BF16 R88, R16, R22.reuse, R88 ;  /* 0x000000161058723c */ /* 0x080fe20000041858 */
[----:B------:R-:W4:Y:S07]  /*4e30*/  LDSM.16.MT88.4 R16, [R216+0x12c80] ;  /* 0x012c8000d810783b */ /* 0x000f2e0000004200 */
[-C--:B------:R-:W-:Y:S01]  /*4e40*/  HMMA.16816.F32.BF16 R92, R12, R22.reuse, R92 ;  /* 0x000000160c5c723c */ /* 0x080fe2000004185c */
[----:B------:R-:W4:Y:S07]  /*4e50*/  LDSM.16.MT88.4 R12, [R216+0x14c80] ;  /* 0x014c8000d80c783b */ /* 0x000f2e0000004200 */
[----:B------:R-:W-:Y:S01]  /*4e60*/  HMMA.16816.F32.BF16 R96, R4, R22, R96 ;  /* 0x000000160460723c */ /* 0x000fe20000041860 */
[----:B------:R-:W4:Y:S07]  /*4e70*/  LDSM.16.MT88.4 R4, [R217+0x11080] ;  /* 0x01108000d904783b */ /* 0x000f2e0000004200 */
[-C--:B-1----:R-:W-:Y:S01]  /*4e80*/  HMMA.16816.F32.BF16 R52, R24, R28.reuse, R52 ;  /* 0x0000001c1834723c */ /* 0x082fe20000041834 */
[----:B------:R-:W-:Y:S07]  /*4e90*/  LDSM.16.MT88.4 R20, [R216+0x13080] ;  /* 0x01308000d814783b */ /* 0x000fee0000004200 */
[-C--:B--2---:R-:W-:Y:S08]  /*4ea0*/  HMMA.16816.F32.BF16 R56, R32, R28.reuse, R56 ;  /* 0x0000001c2038723c */ /* 0x084ff00000041838 */
[C---:B---3--:R-:W-:Y:S08]  /*4eb0*/  HMMA.16816.F32.BF16 R60, R36.reuse, R28, R60 ;  /* 0x0000001c243c723c */ /* 0x048ff0000004183c */
[-C--:B------:R-:W-:Y:S08]  /*4ec0*/  HMMA.16816.F32.BF16 R64, R36, R30.reuse, R64 ;  /* 0x0000001e2440723c */ /* 0x080ff00000041840 */
[-C--:B------:R-:W-:Y:S08]  /*4ed0*/  HMMA.16816.F32.BF16 R68, R32, R30.reuse, R68 ;  /* 0x0000001e2044723c */ /* 0x080ff00000041844 */
[C---:B------:R-:W-:Y:S01]  /*4ee0*/  HMMA.16816.F32.BF16 R72, R24.reuse, R30, R72 ;  /* 0x0000001e1848723c */ /* 0x040fe20000041848 */
[----:B------:R-:W1:Y:S07]  /*4ef0*/  LDSM.16.MT88.4 R28, [R217+0xf880] ;  /* 0x00f88000d91c783b */ /* 0x000e6e0000004200 */
[-C--:B-----5:R-:W-:Y:S08]  /*4f00*/  HMMA.16816.F32.BF16 R76, R24, R8.reuse, R76 ;  /* 0x00000008184c723c */ /* 0x0a0ff0000004184c */
[-C--:B------:R-:W-:Y:S08]  /*4f10*/  HMMA.16816.F32.BF16 R80, R32, R8.reuse, R80 ;  /* 0x000000082050723c */ /* 0x080ff00000041850 */
[C---:B------:R-:W-:Y:S08]  /*4f20*/  HMMA.16816.F32.BF16 R84, R36.reuse, R8, R84 ;  /* 0x000000082454723c */ /* 0x040ff00000041854 */
[-C--:B------:R-:W-:Y:S08]  /*4f30*/  HMMA.16816.F32.BF16 R88, R36, R10.reuse, R88 ;  /* 0x0000000a2458723c */ /* 0x080ff00000041858 */
[-C--:B------:R-:W-:Y:S08]  /*4f40*/  HMMA.16816.F32.BF16 R92, R32, R10.reuse, R92 ;  /* 0x0000000a205c723c */ /* 0x080ff0000004185c */
[----:B------:R-:W-:Y:S01]  /*4f50*/  HMMA.16816.F32.BF16 R96, R24, R10, R96 ;  /* 0x0000000a1860723c */ /* 0x000fe20000041860 */
[----:B------:R-:W2:Y:S07]  /*4f60*/  LDSM.16.MT88.4 R8, [R217+0x11880] ;  /* 0x01188000d908783b */ /* 0x000eae0000004200 */
[-C--:B----4-:R-:W-:Y:S01]  /*4f70*/  HMMA.16816.F32.BF16 R52, R16, R40.reuse, R52 ;  /* 0x000000281034723c */ /* 0x090fe20000041834 */
        /* <DEDUP_REMOVED lines=33> */
[----:B-1-34-:R-:W2:Y:S01]  /*5190*/  LDL.64 R214, [R1+0x8] ;  /* 0x0000080001d67983 */ /* 0x01aea20000100a00 */
[----:B------:R-:W-:Y:S01]  /*51a0*/  USHF.R.S32.HI UR21, URZ, 0x1f, UR20 ;  /* 0x0000001f3f157899 */ /* 0x000fe20008011414 */
[----:B------:R-:W-:Y:S01]  /*51b0*/  IMAD.MOV.U32 R2, RZ, RZ, R250 ;  /* 0x000000ffff027224 */ /* 0x000fe200078e00fa */
[----:B------:R-:W-:Y:S01]  /*51c0*/  ULDC.64 UR6, c[0x0][0x208] ;  /* 0x0000820000067ab9 */ /* 0x000fe20000000a00 */
[----:B------:R-:W3:Y:S01]  /*51d0*/  LDL.64 R236, [R1] ;  /* 0x0000000001ec7983 */ /* 0x000ee20000100a00 */
[----:B------:R-:W-:Y:S01]  /*51e0*/  UIMAD UR21, UR21, UR6, URZ ;  /* 0x00000006151572a4 */ /* 0x000fe2000f8e023f */
[----:B------:R-:W-:Y:S01]  /*51f0*/  IMAD.MOV.U32 R3, RZ, RZ, R251 ;  /* 0x000000ffff037224 */ /* 0x000fe200078e00fb */
[----:B------:R-:W-:Y:S01]  /*5200*/  UIMAD.WIDE.U32 UR28, UR20, UR6, URZ ;  /* 0x00000006141c72a5 */ /* 0x000fe2000f8e003f */
[----:B------:R-:W1:Y:S01]  /*5210*/  S2R R0, SR_CTAID.Y ;  /* 0x0000000000007919 */ /* 0x000e620000002600 */
[----:B------:R-:W-:Y:S01]  /*5220*/  IMAD.U32 R6, RZ, RZ, UR9 ;  /* 0x00000009ff067e24 */ /* 0x000fe2000f8e00ff */
[----:B------:R-:W-:Y:S02]  /*5230*/  UIMAD UR6, UR20, UR7, UR21 ;  /* 0x00000007140672a4 */ /* 0x000fe4000f8e0215 */
[----:B------:R-:W-:Y:S02]  /*5240*/  USHF.L.U32 UR7, UR28, 0x6, URZ ;  /* 0x000000061c077899 */ /* 0x000fe4000800063f */
[----:B------:R-:W-:Y:S02]  /*5250*/  USHF.L.U32 UR26, UR20, 0x6, URZ ;  /* 0x00000006141a7899 */ /* 0x000fe4000800063f */
[----:B------:R-:W-:Y:S02]  /*5260*/  UIADD3 UR6, UR29, UR6, URZ ;  /* 0x000000061d067290 */ /* 0x000fe4000fffe03f */
[----:B------:R-:W-:Y:S02]  /*5270*/  USHF.R.S32.HI UR21, URZ, 0x1f, UR26 ;  /* 0x0000001f3f157899 */ /* 0x000fe4000801141a */
[----:B------:R-:W-:Y:S01]  /*5280*/  IMAD.U32 R7, RZ, RZ, UR26 ;  /* 0x0000001aff077e24 */ /* 0x000fe2000f8e00ff */
[----:B------:R-:W-:Y:S03]  /*5290*/  USHF.L.U64.HI UR6, UR28, 0x6, UR6 ;  /* 0x000000061c067899 */ /* 0x000fe60008010206 */
[----:B------:R-:W-:Y:S01]  /*52a0*/  IMAD.U32 R8, RZ, RZ, UR21 ;  /* 0x00000015ff087e24 */ /* 0x000fe2000f8e00ff */
[----:B-1----:R-:W-:Y:S01]  /*52b0*/  SHF.R.S32.HI R4, RZ, 0x1f, R0 ;  /* 0x0000001fff047819 */ /* 0x002fe20000011400 */
[----:B------:R-:W-:Y:S04]  /*52c0*/  IMAD.WIDE.U32 R2, R0, c[0x0][0x288], R2 ;  /* 0x0000a20000027a25 */ /* 0x000fe800078e0002 */
[----:B------:R-:W-:Y:S01]  /*52d0*/  IMAD R4, R4, c[0x0][0x288], RZ ;  /* 0x0000a20004047a24 */ /* 0x000fe200078e02ff */
[----:B------:R-:W-:Y:S03]  /*52e0*/  IADD3 R7, P5, P1, R7, UR16, R2 ;  /* 0x0000001007077c10 */ /* 0x000fe6000f9be002 */
[----:B------:R-:W-:Y:S04]  /*52f0*/  IMAD R4, R0, c[0x0][0x28c], R4 ;  /* 0x0000a30000047a24 */ /* 0x000fe800078e0204 */
[----:B------:R-:W-:Y:S05]  /*5300*/  IMAD.IADD R2, R3, 0x1, R4 ;  /* 0x0000000103027824 */ /* 0x000fea00078e0204 */
[----:B------:R-:W-:Y:S01]  /*5310*/  IADD3.X R8, R8, UR11, R2, P5, P1 ;  /* 0x0000000b08087c10 */ /* 0x000fe2000afe2402 */
[----:B------:R-:W-:Y:S01]  /*5320*/  IMAD.U32 R2, RZ, RZ, UR8 ;  /* 0x00000008ff027e24 */ /* 0x000fe2000f8e00ff */
[----:B------:R-:W-:Y:S02]  /*5330*/  LOP3.LUT P5, RZ, R245, 0x1, RZ, 0xc0, !PT ;  /* 0x00000001f5ff7812 */ /* 0x000fe400078ac0ff */
[----:B--2---:R-:W-:Y:S04]  /*5340*/  IADD3 R0, P6, R214, UR7, RZ ;  /* 0x00000007d6007c10 */ /* 0x004fe8000ffde0ff */
[C---:B---3--:R-:W-:Y:S02]  /*5350*/  IADD3.X R3, R237.reuse, UR6, RZ, P6, !PT ;  /* 0x00000006ed037c10 */ /* 0x048fe4000b7fe4ff */
[C---:B------:R-:W-:Y:S04]  /*5360*/  LEA R4, P6, R0.reuse, c[0x0][0x1f0], 0x1 ;  /* 0x00007c0000047a11 */ /* 0x040fe800078c08ff */
[----:B------:R-:W-:Y:S01]  /*5370*/  LEA.HI.X R5, R0, c[0x0][0x1f4], R3, 0x1, P6 ;  /* 0x00007d0000057a11 */ /* 0x000fe200030f0c03 */
[----:B------:R-:W-:Y:S01]  /*5380*/  IMAD.U32 R0, RZ, RZ, UR26 ;  /* 0x0000001aff007e24 */ /* 0x000fe2000f8e00ff */
[----:B------:R-:W-:Y:S04]  /*5390*/  IADD3 R3, P6, P1, R214, UR7, R2 ;  /* 0x00000007d6037c10 */ /* 0x000fe8000f9de002 */
[----:B------:R-:W-:Y:S02]  /*53a0*/  IADD3 R0, -R248, c[0x0][0x168], -R0 ;  /* 0x00005a00f8007a10 */ /* 0x000fe40007ffe900 */
[----:B------:R-:W-:Y:S02]  /*53b0*/  IADD3.X R6, R237, UR6, R6, P6, P1 ;  /* 0x00000006ed067c10 */ /* 0x000fe4000b7e2406 */
[C---:B------:R-:W-:Y:S02]  /*53c0*/  ISETP.LT.OR P6, PT, R0.reuse, 0x1, !P5 ;  /* 0x000000010000780c */ /* 0x040fe40006fc1670 */
[C---:B------:R-:W-:Y:S02]  /*53d0*/  LEA R2, P1, R3.reuse, c[0x0][0x1f0], 0x1 ;  /* 0x00007c0003027a11 */ /* 0x040fe400078208ff */
[C---:B------:R-:W-:Y:S02]  /*53e0*/  ISETP.LT.OR P5, PT, R0.reuse, 0x21, !P5 ;  /* 0x000000210000780c */ /* 0x040fe40006fa1670 */
[----:B------:R-:W-:Y:S02]  /*53f0*/  LEA.HI.X R3, R3, c[0x0][0x1f4], R6, 0x1, P1 ;  /* 0x00007d0003037a11 */ /* 0x000fe400008f0c06 */
[C---:B------:R-:W-:Y:S04]  /*5400*/  LEA R6, P1, R7.reuse, c[0x0][0x280], 0x2 ;  /* 0x0000a00007067a11 */ /* 0x040fe800078210ff */
[----:B------:R-:W-:Y:S01]  /*5410*/  LEA.HI.X R7, R7, c[0x0][0x284], R8, 0x2, P1 ;  /* 0x0000a10007077a11 */ /* 0x000fe200008f1408 */
[----:B------:R-:W-:Y:S01]  /*5420*/  @!PT LDS RZ, [RZ] ;  /* 0x00000000fffff984 */ /* 0x000fe20000000800 */
[----:B------:R-:W-:Y:S01]  /*5430*/  @!PT LDS RZ, [RZ] ;  /* 0x00000000fffff984 */ /* 0x000fe20000000800 */
[----:B------:R-:W-:Y:S01]  /*5440*/  @!PT LDS RZ, [RZ] ;  /* 0x00000000fffff984 */ /* 0x000fe20000000800 */
[----:B------:R1:W-:Y:S01]  /*5450*/  LDGSTS.E.BYPASS.LTC128B.128 [R240+0xe080], [R4.64], !P6 ;  /* 0x0e08000004f07fae */ /* 0x0003e2000f101d58 */
[----:B------:R-:W-:Y:S04]  /*5460*/  LOP3.LUT P1, RZ, R245, 0x2, RZ, 0xc0, !PT ;  /* 0x00000002f5ff7812 */ /* 0x000fe8000782c0ff */
[C---:B------:R-:W-:Y:S02]  /*5470*/  ISETP.LT.OR P6, PT, R0.reuse, 0x1, !P1 ;  /* 0x000000010000780c */ /* 0x040fe40004fc1670 */
[----:B------:R-:W-:Y:S01]  /*5480*/  ISETP.LT.OR P1, PT, R0, 0x21, !P1 ;  /* 0x000000210000780c */ /* 0x000fe20004f21670 */
[----:B------:R-:W-:Y:S10]  /*5490*/  @!P2 IMAD.SHL.U32 R0, R246, 0x10, RZ ;  /* 0x00000010f600a824 */ /* 0x000ff400078e00ff */
[----:B------:R1:W-:Y:S04]  /*54a0*/  LDGSTS.E.BYPASS.LTC128B.128 [R240+0x10080], [R4.64+0x80], !P6 ;  /* 0x1008008004f07fae */ /* 0x0003e8000f101d58 */
[----:B------:R1:W-:Y:S04]  /*54b0*/  LDGSTS.E.BYPASS.LTC128B.128 [R240+0xf080], [R2.64], !P5 ;  /* 0x0f08000002f07fae */ /* 0x0003e8000e901d58 */
[----:B------:R1:W-:Y:S04]  /*54c0*/  LDGSTS.E.BYPASS.LTC128B.128 [R240+0x11080], [R2.64+0x80], !P1 ;  /* 0x1108008002f07fae */ /* 0x0003e8000c901d58 */
[----:B------:R1:W-:Y:S02]  /*54d0*/  @!P2 LDGSTS.E.BYPASS.LTC128B.128 [R0+0x12280], [R6.64] ;  /* 0x122800000600afae */ /* 0x0003e4000b901d58 */
.L_x_399:
[-C--:B-1-34-:R-:W-:Y:S01]  /*54e0*/  HMMA.16816.F32.BF16 R4, R32, R16.reuse, RZ ;  /* 0x000000102004723c */ /* 0x09afe200000418ff */
[----:B------:R-:W2:Y:S01]  /*54f0*/  LDL.64 R236, [R1+0x18] ;  /* 0x0000180001ec7983 */ /* 0x000ea20000100a00 */
[----:B------:R-:W-:Y:S02]  /*5500*/  USHF.L.U32 UR12, UR12, 0xd, URZ ;  /* 0x0000000d0c0c7899 */ /* 0x000fe4000800063f */
[----:B------:R-:W-:Y:S01]  /*5510*/  IMAD.U32 R0, RZ, RZ, UR4 ;  /* 0x00000004ff007e24 */ /* 0x000fe2000f8e00ff */
[----:B------:R-:W3:Y:S01]  /*5520*/  LDL R2, [R1+0x20] ;  /* 0x0000200001027983 */ /* 0x000ee20000100800 */
[----:B------:R-:W-:Y:S02]  /*5530*/  UIADD3 UR6, UR4, 0x1, URZ ;  /* 0x0000000104067890 */ /* 0x000fe4000fffe03f */
[C---:B------:R-:W-:Y:S01]  /*5540*/  HMMA.16816.F32.BF16 R8, R36.reuse, R16, RZ ;  /* 0x000000102408723c */ /* 0x040fe200000418ff */
[----:B------:R-:W-:Y:S01]  /*5550*/  LDSM.16.M88.4 R48, [R221+0x1000] ;  /* 0x00100000dd30783b */ /* 0x000fe20000000200 */
[----:B------:R-:W-:Y:S02]  /*5560*/  UISETP.GE.AND UP0, UPT, UR4, 0x1, UPT ;  /* 0x000000010400788c */ /* 0x000fe4000bf06270 */
[----:B------:R-:W-:Y:S01]  /*5570*/  IMAD R0, R0, 0x2000, R230 ;  /* 0x0000200000007824 */ /* 0x000fe200078e02e6 */
[----:B------:R-:W1:Y:S01]  /*5580*/  LDSM.16.MT88.4 R148, [R217+0x1080] ;  /* 0x00108000d994783b */ /* 0x000e620000004200 */
[----:B------:R-:W-:Y:S02]  /*5590*/  USEL UR4, UR6, URZ, !UP0 ;  /* 0x0000003f06047287 */ /* 0x000fe4000c000000 */
[-C--:B------:R-:W-:Y:S01]  /*55a0*/  HMMA.16816.F32.BF16 R12, R36, R18.reuse, RZ ;  /* 0x00000012240c723c */ /* 0x080fe200000418ff */
[----:B------:R-:W4:Y:S01]  /*55b0*/  LDSM.16.M88.4 R212, [R221+0x1800] ;  /* 0x00180000ddd4783b */ /* 0x000f220000000200 */
[----:B------:R-:W-:Y:S02]  /*55c0*/  UISETP.GE.AND UP0, UPT, UR20, UR13, UPT ;  /* 0x0000000d1400728c */ /* 0x000fe4000bf06270 */
[----:B------:R-:W-:Y:S01]  /*55d0*/  IMAD.SHL.U32 R0, R0, 0x2, RZ ;  /* 0x0000000200007824 */ /* 0x000fe200078e00ff */
[----:B------:R-:W0:Y:S01]  /*55e0*/  LDGDEPBAR ;  /* 0x00000000000079af */ /* 0x000e220000000000 */
[----:B------:R-:W-:Y:S02]  /*55f0*/  UIADD3 UR6, UR15, 0x1, URZ ;  /* 0x000000010f067890 */ /* 0x000fe4000fffe03f */
[C---:B------:R-:W-:Y:S01]  /*5600*/  HMMA.16816.F32.BF16 R16, R32.reuse, R18, RZ ;  /* 0x000000122010723c */ /* 0x040fe200000418ff */
[----:B------:R-:W-:Y:S01]  /*5610*/  PLOP3.LUT P1, PT, PT, PT, UP0, 0x80, 0x0 ;  /* 0x000000000000781c */ /* 0x000fe20003f2f008 */
[----:B------:R-:W-:Y:S04]  /*5620*/  UISETP.GE.AND UP0, UPT, UR15, 0x1, UPT ;  /* 0x000000010f00788c */ /* 0x000fe8000bf06270 */
[----:B------:R-:W-:Y:S02]  /*5630*/  USEL UR15, UR6, URZ, !UP0 ;  /* 0x0000003f060f7287 */ /* 0x000fe4000c000000 */
[-C--:B------:R-:W-:Y:S08]  /*5640*/  HMMA.16816.F32.BF16 R20, R32, R40.reuse, RZ ;  /* 0x000000282014723c */ /* 0x080ff000000418ff */
[C---:B------:R-:W-:Y:S08]  /*5650*/  HMMA.16816.F32.BF16 R24, R36.reuse, R40, RZ ;  /* 0x000000282418723c */ /* 0x040ff000000418ff */
[-C--:B------:R-:W-:Y:S01]  /*5660*/  HMMA.16816.F32.BF16 R28, R36, R42.reuse, RZ ;  /* 0x0000002a241c723c */ /* 0x080fe200000418ff */
[----:B------:R-:W5:Y:S07]  /*5670*/  LDSM.16.MT88.4 R36, [R217+0x4080] ;  /* 0x00408000d924783b */ /* 0x000f6e0000004200 */
[----:B------:R-:W-:Y:S01]  /*5680*/  HMMA.16816.F32.BF16 R32, R32, R42, RZ ;  /* 0x0000002a2020723c */ /* 0x000fe200000418ff */
[----:B------:R-:W-:Y:S07]  /*5690*/  LDSM.16.M88.4 R40, [R223+0x1000] ;  /* 0x00100000df28783b */ /* 0x000fee0000000200 */
[-C--:B------:R-:W-:Y:S08]  /*56a0*/  HMMA.16816.F32.BF16 R4, R44, R160.reuse, R4 ;  /* 0x000000a02c04723c */ /* 0x080ff00000041804 */
        /* <DEDUP_REMOVED lines=9> */
[----:B------:R-:W5:Y:S04]  /*5740*/  LDSM.16.MT88.4 R44, [R217+0x1880] ;  /* 0x00188000d92c783b */ /* 0x000f680000004200 */
[----:B------:R-:W-:Y:S03]  /*5750*/  LDSM.16.MT88.4 R208, [R217+0x2080] ;  /* 0x00208000d9d0783b */ /* 0x000fe60000004200 */
[-C--:B-1----:R-:W-:Y:S08]  /*5760*/  HMMA.16816.F32.BF16 R4, R48, R148.reuse, R4 ;  /* 0x000000943004723c */ /* 0x082ff00000041804 */
[C---:B----4-:R-:W-:Y:S08]  /*5770*/  HMMA.16816.F32.BF16 R8, R212.reuse, R148, R8 ;  /* 0x00000094d408723c */ /* 0x050ff00000041808 */
[-C--:B------:R-:W-:Y:S08]  /*5780*/  HMMA.16816.F32.BF16 R12, R212, R150.reuse, R12 ;  /* 0x00000096d40c723c */ /* 0x080ff0000004180c */
[C---:B------:R-:W-:Y:S01]  /*5790*/  HMMA.16816.F32.BF16 R16, R48.reuse, R150, R16 ;  /* 0x000000963010723c */ /* 0x040fe20000041810 */
[----:B------:R-:W1:Y:S07]  /*57a0*/  LDSM.16.M88.4 R148, [R223+0x1800] ;  /* 0x00180000df94783b */ /* 0x000e6e0000000200 */
[-C--:B-----5:R-:W-:Y:S08]  /*57b0*/  HMMA.16816.F32.BF16 R20, R48, R36.reuse, R20 ;  /* 0x000000243014723c */ /* 0x0a0ff00000041814 */
[C---:B------:R-:W-:Y:S08]  /*57c0*/  HMMA.16816.F32.BF16 R24, R212.reuse, R36, R24 ;  /* 0x00000024d418723c */ /* 0x040ff00000041818 */
[-C--:B------:R-:W-:Y:S08]  /*57d0*/  HMMA.16816.F32.BF16 R28, R212, R38.reuse, R28 ;  /* 0x00000026d41c723c */ /* 0x080ff0000004181c */
[----:B------:R-:W-:Y:S01]  /*57e0*/  HMMA.16816.F32.BF16 R32, R48, R38, R32 ;  /* 0x000000263020723c */ /* 0x000fe20000041820 */
[----:B------:R-:W4:Y:S04]  /*57f0*/  LDSM.16.M88.4 R36, [R221+0x2800] ;  /* 0x00280000dd24783b */ /* 0x000f280000000200 */
[----:B------:R-:W5:Y:S03]  /*5800*/  LDSM.16.MT88.4 R48, [R217+0x5080] ;  /* 0x00508000d930783b */ /* 0x000f660000004200 */
[-C--:B------:R-:W-:Y:S08]  /*5810*/  HMMA.16816.F32.BF16 R4, R40, R44.reuse, R4 ;  /* 0x0000002c2804723c */ /* 0x080ff00000041804 */
[C---:B-1----:R-:W-:Y:S08]  /*5820*/  HMMA.16816.F32.BF16 R8, R148.reuse, R44, R8 ;  /* 0x0000002c9408723c */ /* 0x042ff00000041808 */
        /* <DEDUP_REMOVED lines=8> */
[----:B------:R-:W1:Y:S04]  /*58b0*/  LDSM.16.M88.4 R40, [R223+0x2000] ;  /* 0x00200000df28783b */ /* 0x000e680000000200 */
[----:B------:R-:W1:Y:S03]  /*58c0*/  LDSM.16.MT88.4 R160, [R217+0x5880] ;  /* 0x00588000d9a0783b */ /* 0x000e660000004200 */
[-C--:B------:R-:W-:Y:S08]  /*58d0*/  HMMA.16816.F32.BF16 R4, R204, R208.reuse, R4 ;  /* 0x000000d0cc04723c */ /* 0x080ff00000041804 */
[C---:B----4-:R-:W-:Y:S08]  /*58e0*/  HMMA.16816.F32.BF16 R8, R36.reuse, R208, R8 ;  /* 0x000000d02408723c */ /* 0x050ff00000041808 */
[-C--:B------:R-:W-:Y:S08]  /*58f0*/  HMMA.16816.F32.BF16 R12, R36, R210.reuse, R12 ;  /* 0x000000d2240c723c */ /* 0x080ff0000004180c */
[C---:B------:R-:W-:Y:S08]  /*5900*/  HMMA.16816.F32.BF16 R16, R204.reuse, R210, R16 ;  /* 0x000000d2cc10723c */ /* 0x040ff00000041810 */
[-C--:B-----5:R-:W-:Y:S08]  /*5910*/  HMMA.16816.F32.BF16 R20, R204, R48.reuse, R20 ;  /* 0x00000030cc14723c */ /* 0x0a0ff00000041814 */
[C---:B------:R-:W-:Y:S04]  /*5920*/  HMMA.16816.F32.BF16 R24, R36.reuse, R48, R24 ;  /* 0x000000302418723c */ /* 0x040fe80000041818 */
[----:B--2---:R-:W-:Y:S04]  /*5930*/  IADD3 R3, P5, R236, UR12, RZ ;  /* 0x0000000cec037c10 */ /* 0x004fe8000ffbe0ff */
[-C--:B------:R-:W-:Y:S07]  /*5940*/  HMMA.16816.F32.BF16 R28, R36, R50.reuse, R28 ;  /* 0x00000032241c723c */ /* 0x080fee000004181c */
[----:B------:R-:W-:Y:S01]  /*5950*/  IMAD.U32 R36, RZ, RZ, UR12 ;  /* 0x0000000cff247e24 */ /* 0x000fe2000f8e00ff */
[----:B------:R-:W-:Y:S01]  /*5960*/  HMMA.16816.F32.BF16 R32, R204, R50, R32 ;  /* 0x00000032cc20723c */ /* 0x000fe20000041820 */
[----:B------:R-:W-:Y:S03]  /*5970*/  UMOV UR12, UR20 ;  /* 0x00000014000c7c82 */ /* 0x000fe60008000000 */
[----:B---3--:R-:W-:Y:S02]  /*5980*/  LEA.HI.X.SX32 R36, R36, R2, 0x1, P5 ;  /* 0x0000000224247211 */ /* 0x008fe400028f0eff */
[C---:B------:R-:W-:Y:S02]  /*5990*/  LEA R2, P5, R3.reuse, c[0x0][0x220], 0x2 ;  /* 0x0000880003027a11 */ /* 0x040fe400078a10ff */
[-C--:B-1----:R-:W-:Y:S05]  /*59a0*/  HMMA.16816.F32.BF16 R4, R40, R44.reuse, R4 ;  /* 0x0000002c2804723c */ /* 0x082fea0000041804 */
[----:B------:R-:W-:Y:S02]  /*59b0*/  LEA.HI.X R3, R3, c[0x0][0x224], R36, 0x2, P5 ;  /* 0x0000890003037a11 */ /* 0x000fe400028f1424 */
[----:B------:R-:W-:Y:S01]  /*59c0*/  LDSM.16.MT88.4 R36, [R216+0x17880] ;  /* 0x01788000d824783b */ /* 0x000fe20000004200 */
        /* <DEDUP_REMOVED lines=156> */
.L_x_381:
[----:B------:R-:W-:Y:S05]  /*6390*/  @P1 EXIT ;  /* 0x000000000000194d */ /* 0x000fea0003800000 */
[----:B------:R-:W1:Y:S01]  /*63a0*/  S2R R0, SR_CTAID.Y ;  /* 0x0000000000007919 */ /* 0x000e620000002600 */
[----:B------:R-:W2:Y:S01]  /*63b0*/  S2UR UR5, SR_CTAID.X ;  /* 0x00000000000579c3 */ /* 0x000ea20000002500 */
[----:B------:R-:W-:Y:S02]  /*63c0*/  MOV R2, 0x1 ;  /* 0x0000000100027802 */ /* 0x000fe40000000f00 */
[----:B------:R-:W3:Y:S04]  /*63d0*/  S2R R11, SR_CTAID.Z ;  /* 0x00000000000b7919 */ /* 0x000ee80000002700 */
[----:B------:R-:W-:Y:S01]  /*63e0*/  BAR.SYNC.DEFER_BLOCKING 0x1, 0x100 ;  /* 0x0044000000007b1d */ /* 0x000fe20000010000 */
[----:B------:R-:W-:-:S13]  /*63f0*/  ISETP.NE.AND P1, PT, R2, c[0x0][0x338], PT ;  /* 0x0000ce0002007a0c */ /* 0x000fda0003f25270 */
[----:B-1----:R-:W-:Y:S01]  /*6400*/  @P1 IMAD.HI.U32 R3, R0, c[0x0][0x33c], RZ ;  /* 0x0000cf0000031a27 */ /* 0x002fe200078e00ff */
[----:B--2---:R-:W-:-:S04]  /*6410*/  UIMAD UR5, UR5, 0x3000, URZ ;  /* 0x00003000050578a4 */ /* 0x004fc8000f8e023f */
[----:B------:R-:W-:Y:S01]  /*6420*/  @P1 SHF.R.U32.HI R0, RZ, c[0x0][0x340], R3 ;  /* 0x0000d000ff001a19 */ /* 0x000fe20000011603 */
[----:B------:R-:W-:Y:S01]  /*6430*/  USHF.R.S32.HI UR4, URZ, 0x1f, UR5 ;  /* 0x0000001f3f047899 */ /* 0x000fe20008011405 */
[----:B------:R-:W-:Y:S02]  /*6440*/  IADD3 R2, P0, R246, UR5, RZ ;  /* 0x00000005f6027c10 */ /* 0x000fe4000ff1e0ff */
[----:B------:R-:W-:-:S03]  /*6450*/  SHF.R.S32.HI R4, RZ, 0x1f, R0 ;  /* 0x0000001fff047819 */ /* 0x000fc60000011400 */
[----:B------:R-:W-:Y:S02]  /*6460*/  LEA.HI.X.SX32 R3, R246, UR4, 0x1, P0 ;  /* 0x00000004f6037c11 */ /* 0x000fe400080f0eff */
[C---:B------:R-:W-:Y:S02]  /*6470*/  IMAD R6, R4.reuse, c[0x0][0x328], RZ ;  /* 0x0000ca0004067a24 */ /* 0x040fe400078e02ff */
[----:B------:R-:W-:Y:S02]  /*6480*/  IMAD R7, R4, c[0x0][0x300], RZ ;  /* 0x0000c00004077a24 */ /* 0x000fe400078e02ff */
[----:B------:R-:W-:-:S04]  /*6490*/  IMAD.WIDE.U32 R4, R0, c[0x0][0x328], R2 ;  /* 0x0000ca0000047a25 */ /* 0x000fc800078e0002 */
[----:B------:R-:W-:-:S04]  /*64a0*/  IMAD.WIDE.U32 R2, R0, c[0x0][0x300], R2 ;  /* 0x0000c00000027a25 */ /* 0x000fc800078e0002 */
[C---:B------:R-:W-:Y:S02]  /*64b0*/  IMAD R6, R0.reuse, c[0x0][0x32c], R6 ;  /* 0x0000cb0000067a24 */ /* 0x040fe400078e0206 */
[----:B------:R-:W-:Y:S01]  /*64c0*/  IMAD R0, R0, c[0x0][0x304], R7 ;  /* 0x0000c10000007a24 */ /* 0x000fe200078e0207 */
[----:B---3--:R-:W-:Y:S02]  /*64d0*/  SHF.R.S32.HI R7, RZ, 0x1f, R11 ;  /* 0x0000001fff077819 */ /* 0x008fe4000001140b */
[----:B------:R-:W-:Y:S02]  /*64e0*/  IADD3 R5, R5, R6, RZ ;  /* 0x0000000605057210 */ /* 0x000fe40007ffe0ff */
[----:B------:R-:W-:Y:S01]  /*64f0*/  IADD3 R3, R3, R0, RZ ;  /* 0x0000000003037210 */ /* 0x000fe20007ffe0ff */
[----:B------:R-:W-:Y:S02]  /*6500*/  IMAD R10, R7, c[0x0][0x330], RZ ;  /* 0x0000cc00070a7a24 */ /* 0x000fe400078e02ff */
[----:B------:R-:W-:-:S04]  /*6510*/  IMAD.WIDE.U32 R8, R11, c[0x0][0x330], R4 ;  /* 0x0000cc000b087a25 */ /* 0x000fc800078e0004 */
[----:B------:R-:W-:Y:S01]  /*6520*/  IMAD R10, R11, c[0x0][0x334], R10 ;  /* 0x0000cd000b0a7a24 */ /* 0x000fe200078e020a */
[----:B------:R-:W-:Y:S01]  /*6530*/  LEA R4, P1, R8, c[0x0][0x310], 0x2 ;  /* 0x0000c40008047a11 */ /* 0x000fe200078210ff */
[----:B------:R-:W-:Y:S02]  /*6540*/  IMAD R0, R7, c[0x0][0x308], RZ ;  /* 0x0000c20007007a24 */ /* 0x000fe400078e02ff */
[----:B------:R-:W-:Y:S01]  /*6550*/  IMAD.WIDE.U32 R6, R11, c[0x0][0x308], R2 ;  /* 0x0000c2000b067a25 */ /* 0x000fe200078e0002 */
[----:B------:R-:W-:-:S03]  /*6560*/  IADD3 R10, R9, R10, RZ ;  /* 0x0000000a090a7210 */ /* 0x000fc60007ffe0ff */
[----:B------:R-:W-:Y:S01]  /*6570*/  IMAD R0, R11, c[0x0][0x30c], R0 ;  /* 0x0000c3000b007a24 */ /* 0x000fe200078e0200 */
[----:B------:R-:W-:Y:S02]  /*6580*/  LEA.HI.X R5, R8, c[0x0][0x314], R10, 0x2, P1 ;  /* 0x0000c50008057a11 */ /* 0x000fe400008f140a */
[C---:B------:R-:W-:Y:S02]  /*6590*/  LEA R2, P0, R6.reuse, c[0x0][0x2e8], 0x2 ;  /* 0x0000ba0006027a11 */ /* 0x040fe400078010ff */
[----:B------:R-:W-:Y:S01]  /*65a0*/  IADD3 R0, R7, R0, RZ ;  /* 0x0000000007007210 */ /* 0x000fe20007ffe0ff */
[----:B------:R-:W-:Y:S03]  /*65b0*/  RED.E.ADD.F32.FTZ.RN.STRONG.GPU [R4.64], R52 ;  /* 0x000000340400798e */ /* 0x000fe6000c10e798 */
[----:B------:R-:W-:Y:S01]  /*65c0*/  LEA.HI.X R3, R6, c[0x0][0x2ec], R0, 0x2, P0 ;  /* 0x0000bb0006037a11 */ /* 0x000fe200000f1400 */
        /* <DEDUP_REMOVED lines=96> */
.L_x_401:
        /* <DEDUP_REMOVED lines=11> */
.L_x_2297:


//--------------------- .text._ZN7cutlass13device_kernelIN5flash19enable_sm80_to_sm89INS1_16FlashAttnBwdSm80INS1_25CollectiveMainloopBwdSm80ILi2ELi1EN4cute5tupleIJNS5_1CILi64EEENS7_ILi96EEENS7_ILi128EEEEEENS_10bfloat16_tEfNS_4arch4Sm80ELb0ELb1ELb0ELb0ELb1ELb0ELb0ELb0ELi2ELi2ELi2ELi2ELb1EEENS1_24CollectiveEpilogueBwdGQAISB_fSE_Li256ELb0ELb1EEENS1_19SingleTileSchedulerILb0ELb0ELb0ELi96EEEEEEEEEvNT_6ParamsE --------------------------
	.section	.text._ZN7cutlass13device_kernelIN5flash19enable_sm80_to_sm89INS1_16FlashAttnBwdSm80INS1_25CollectiveMainloopBwdSm80ILi2ELi1EN4cute5tupleIJNS5_1CILi64EEENS7_ILi96EEENS7_ILi128EEEEEENS_10bfloat16_tEfNS_4arch4Sm80ELb0ELb1ELb0ELb0ELb1ELb0ELb0ELb0ELi2ELi2ELi2ELi2ELb1EEENS1_24CollectiveEpilogueBwdGQAISB_fSE_Li256ELb0ELb1EEENS1_19SingleTileSchedulerILb0ELb0ELb0ELi96EEEEEEEEEvNT_6ParamsE,"ax",@progbits
	.sectioninfo	@"SHI_REGISTERS=255"
	.align	128
.text._ZN7cutlass13device_kernelIN5flash19enable_sm80_to_sm89INS1_16FlashAttnBwdSm80INS1_25CollectiveMainloopBwdSm80ILi2ELi1EN4cute5tupleIJNS5_1CILi64EEENS7_ILi96EEENS7_ILi128EEEEEENS_10bfloat16_tEfNS_4arch4Sm80ELb0ELb1ELb0ELb0ELb1ELb0ELb0ELb0ELi2ELi2ELi2ELi2ELb1EEENS1_24CollectiveEpilogueBwdGQAISB_fSE_Li256ELb0ELb1EEENS1_19SingleTileSchedulerILb0ELb0ELb0ELi96EEEEEEEEEvNT_6ParamsE:
        .type           _ZN7cutlass13device_kernelIN5flash19enable_sm80_to_sm89INS1_16FlashAttnBwdSm80INS1_25CollectiveMainloopBwdSm80ILi2ELi1EN4cute5tupleIJNS5_1CILi64EEENS7_ILi96EEENS7_ILi128EEEEEENS_10bfloat16_tEfNS_4arch4Sm80ELb0ELb1ELb0ELb0ELb1ELb0ELb0ELb0ELi2ELi2ELi2ELi2ELb1EEENS1_24CollectiveEpilogueBwdGQAISB_fSE_Li256ELb0ELb1EEENS1_19SingleTileSchedulerILb0ELb0ELb0ELi96EEEEEEEEEvNT_6ParamsE,@function
        .size           _ZN7cutlass13device_kernelIN5flash19enable_sm80_to_sm89INS1_16FlashAttnBwdSm80INS1_25CollectiveMainloopBwdSm80ILi2ELi1EN4cute5tupleIJNS5_1CILi64EEENS7_ILi96EEENS7_ILi128EEEEEENS_10bfloat16_tEfNS_4arch4Sm80ELb0ELb1ELb0ELb0ELb1ELb0ELb0ELb0ELi2ELi2ELi2ELi2ELb1EEENS1_24CollectiveEpilogueBwdGQAISB_fSE_Li256ELb0ELb1EEENS1_19SingleTileSchedulerILb0ELb0ELb0ELi96EEEEEEEEEvNT_6ParamsE,(.L_x_2298 - _ZN7cutlass13device_kernelIN5flash19enable_sm80_to_sm89INS1_16FlashAttnBwdSm80INS1_25CollectiveMainloopBwdSm80ILi2ELi1EN4cute5tupleIJNS5_1CILi64EEENS7_ILi96EEENS7_ILi128EEEEEENS_10bfloat16_tEfNS_4arch4Sm80ELb0ELb1ELb0ELb0ELb1ELb0ELb0ELb0ELi2ELi2ELi2ELi2ELb1EEENS1_24CollectiveEpilogueBwdGQAISB_fSE_Li256ELb0ELb1EEENS1_19SingleTileSchedulerILb0ELb0ELb0ELi96EEEEEEEEEvNT_6ParamsE)
        .other          _ZN7cutlass13device_kernelIN5flash19enable_sm80_to_sm89INS1_16FlashAttnBwdSm80INS1_25CollectiveMainloopBwdSm80ILi2ELi1EN4cute5tupleIJNS5_1CILi64EEENS7_ILi96EEENS7_ILi128EEEEEENS_10bfloat16_tEfNS_4arch4Sm80ELb0ELb1ELb0ELb0ELb1ELb0ELb0ELb0ELi2ELi2ELi2ELi2ELb1EEENS1_24CollectiveEpilogueBwdGQAISB_fSE_Li256ELb0ELb1EEENS1_19SingleTileSchedulerILb0ELb0ELb0ELi96EEEEEEEEEvNT_6ParamsE,@"STO_CUDA_ENTRY STV_DEFAULT"
_ZN7cutlass13device_kernelIN5flash19enable_sm80_to_sm89INS1_16FlashAttnBwdSm80INS1_25CollectiveMainloopBwdSm80ILi2ELi1EN4cute5tupleIJNS5_1CILi64EEENS7_ILi96EEENS7_ILi128EEEEEENS_10bfloat16_tEfNS_4arch4Sm80ELb0ELb1ELb0ELb0ELb1ELb0ELb0ELb0ELi2ELi2ELi2ELi2ELb1EEENS1_24CollectiveEpilogueBwdGQAISB_fSE_Li256ELb0ELb1EEENS1_19SingleTileSchedulerILb0ELb0ELb0ELi96EEEEEEEEEvNT_6ParamsE:
        /* <DEDUP_REMOVED lines=26> */
.L_x_402:
        /* <DEDUP_REMOVED lines=204> */
[C---:B------:R-:W-:Y:S01]  /*0e60*/  ISETP.LT.OR P3, PT, R15.reuse, 0x21, P6 ;  /* 0x000000210f00780c */ /* 0x040fe20003761670 */
[C---:B------:R-:W-:Y:S01]  /*0e70*/  IMAD R7, R28.reuse, c[0x0][0x21c], R7 ;  /* 0x000087001c077a24 */ /* 0x040fe200078e0207 */
        /* <DEDUP_REMOVED lines=10> */
[----:B------:R-:W-:Y:S01]  /*0f20*/  IMAD.WIDE.U32 R246, R28, c[0x0][0x188], R12 ;  /* 0x000062001cf67a25 */ /* 0x000fe200078e000c */
        /* <DEDUP_REMOVED lines=340> */
.L_x_422:
        /* <DEDUP_REMOVED lines=144> */
.L_x_406:
[----:B------:R-:W-:Y:S04]  /*2d70*/  MOV R3, 0x1 ;  /* 0x0000000100037802 */ /* 0x000fe80000000f00 */
[----:B------:R-:W-:Y:S11]  /*2d80*/  ISETP.NE.AND P0, PT, R3, c[0x0][0x2a8], PT ;  /* 0x0000aa0003007a0c */ /* 0x000ff60003f05270 */
[----:B------:R-:W-:Y:S02]  /*2d90*/  @!UPT UIADD3 URZ, URZ, URZ, URZ ;  /* 0x0000003f3f3ff290 */ /* 0x000fe4000fffe03f */
[----:B------:R-:W-:Y:S05]  /*2da0*/  @P0 IMAD.HI.U32 R3, R2, c[0x0][0x2ac], RZ ;  /* 0x0000ab0002030a27 */ /* 0x000fea00078e00ff */
[----:B------:R-:W-:Y:S02]  /*2db0*/  @P0 SHF.R.U32.HI R2, RZ, c[0x0][0x2b0], R3 ;  /* 0x0000ac00ff020a19 */ /* 0x000fe40000011603 */
.L_x_407:
[----:B------:R-:W-:Y:S05]  /*2dc0*/  BSYNC B0 ;  /* 0x0000000000007941 */ /* 0x000fea0003800000 */
.L_x_405:
[----:B------:R-:W-:Y:S01]  /*2dd0*/  IADD3 R3, R0, c[0x0][0x2a4], R230 ;  /* 0x0000a90000037a10 */ /* 0x000fe20007ffe0e6 */
[----:B------:R-:W-:Y:S01]  /*2de0*/  IMAD R2, R2, c[0x0][0x2a8], R236 ;  /* 0x0000aa0002027a24 */ /* 0x000fe200078e02ec */
[----:B------:R-:W-:Y:S02]  /*2df0*/  IADD3 R145, R0, UR16, R230 ;  /* 0x0000001000917c10 */ /* 0x000fe4000fffe0e6 */
[----:B------:R-:W-:Y:S02]  /*2e00*/  IMNMX R3, R235, R3, PT ;  /* 0x00000003eb037217 */ /* 0x000fe40003800200 */
[----:B------:R-:W-:Y:S02]  /*2e10*/  IADD3 R146, R2, c[0x0][0x2a8], RZ ;  /* 0x0000aa0002927a10 */ /* 0x000fe40007ffe0ff */
[----:B------:R-:W-:Y:S02]  /*2e20*/  IMNMX R145, R145, R2, !PT ;  /* 0x0000000291917217 */ /* 0x000fe40007800200 */
[----:B------:R-:W-:Y:S02]  /*2e30*/  IMNMX R146, R3, R146, PT ;  /* 0x0000009203927217 */ /* 0x000fe40003800200 */
.L_x_404:
        /* <DEDUP_REMOVED lines=21> */
.L_x_410:
[----:B------:R-:W-:Y:S04]  /*2f90*/  MOV R28, 0x1 ;  /* 0x00000001001c7802 */ /* 0x000fe80000000f00 */
[----:B------:R-:W-:Y:S11]  /*2fa0*/  ISETP.NE.AND P0, PT, R28, c[0x0][0x2a8], PT ;  /* 0x0000aa001c007a0c */ /* 0x000ff60003f05270 */
[----:B------:R-:W-:Y:S02]  /*2fb0*/  @!UPT UIADD3 URZ, URZ, URZ, URZ ;  /* 0x0000003f3f3ff290 */ /* 0x000fe4000fffe03f */
[----:B------:R-:W-:Y:S05]  /*2fc0*/  @P0 IMAD.HI.U32 R28, R2, c[0x0][0x2ac], RZ ;  /* 0x0000ab00021c0a27 */ /* 0x000fea00078e00ff */
[----:B------:R-:W-:Y:S02]  /*2fd0*/  @P0 SHF.R.U32.HI R2, RZ, c[0x0][0x2b0], R28 ;  /* 0x0000ac00ff020a19 */ /* 0x000fe4000001161c */
.L_x_411:
[----:B------:R-:W-:Y:S05]  /*2fe0*/  BSYNC B0 ;  /* 0x0000000000007941 */ /* 0x000fea0003800000 */
.L_x_409:
[----:B------:R-:W-:Y:S05]  /*2ff0*/  IMAD R2, R2, c[0x0][0x2a8], R236 ;  /* 0x0000aa0002027a24 */ /* 0x000fea00078e02ec */
[----:B------:R-:W-:Y:S02]  /*3000*/  IADD3 R28, R2, c[0x0][0x2a8], RZ ;  /* 0x0000aa00021c7a10 */ /* 0x000fe40007ffe0ff */
[----:B------:R-:W-:Y:S02]  /*3010*/  IMNMX R3, R3, R2, !PT ;  /* 0x0000000203037217 */ /* 0x000fe40007800200 */
[----:B------:R-:W-:Y:S02]  /*3020*/  IMNMX R140, R140, R28, PT ;  /* 0x0000001c8c8c7217 */ /* 0x000fe40003800200 */
.L_x_408:
        /* <DEDUP_REMOVED lines=21> */
.L_x_414:
[----:B------:R-:W-:Y:S04]  /*3180*/  MOV R28, 0x1 ;  /* 0x00000001001c7802 */ /* 0x000fe80000000f00 */
[----:B------:R-:W-:Y:S11]  /*3190*/  ISETP.NE.AND P0, PT, R28, c[0x0][0x2a8], PT ;  /* 0x0000aa001c007a0c */ /* 0x000ff60003f05270 */
[----:B------:R-:W-:Y:S02]  /*31a0*/  @!UPT UIADD3 URZ, URZ, URZ, URZ ;  /* 0x0000003f3f3ff290 */ /* 0x000fe4000fffe03f */
[----:B------:R-:W-:Y:S05]  /*31b0*/  @P0 IMAD.HI.U32 R28, R2, c[0x0][0x2ac], RZ ;  /* 0x0000ab00021c0a27 */ /* 0x000fea00078e00ff */
[----:B------:R-:W-:Y:S02]  /*31c0*/  @P0 SHF.R.U32.HI R2, RZ, c[0x0][0x2b0], R28 ;  /* 0x0000ac00ff020a19 */ /* 0x000fe4000001161c */
.L_x_415:
[----:B------:R-:W-:Y:S05]  /*31d0*/  BSYNC B0 ;  /* 0x0000000000007941 */ /* 0x000fea0003800000 */
.L_x_413:
[----:B------:R-:W-:Y:S05]  /*31e0*/  IMAD R2, R2, c[0x0][0x2a8], R236 ;  /* 0x0000aa0002027a24 */ /* 0x000fea00078e02ec */
[----:B------:R-:W-:Y:S02]  /*31f0*/  IADD3 R28, R2, c[0x0][0x2a8], RZ ;  /* 0x0000aa00021c7a10 */ /* 0x000fe40007ffe0ff */
[----:B------:R-:W-:Y:S02]  /*3200*/  IMNMX R143, R143, R2, !PT ;  /* 0x000000028f8f7217 */ /* 0x000fe40007800200 */
[----:B------:R-:W-:Y:S02]  /*3210*/  IMNMX R144, R144, R28, PT ;  /* 0x0000001c90907217 */ /* 0x000fe40003800200 */
.L_x_412:
        /* <DEDUP_REMOVED lines=21> */
.L_x_418:
[----:B------:R-:W-:Y:S04]  /*3370*/  MOV R2, 0x1 ;  /* 0x0000000100027802 */ /* 0x000fe80000000f00 */
[----:B------:R-:W-:Y:S11]  /*3380*/  ISETP.NE.AND P0, PT, R2, c[0x0][0x2a8], PT ;  /* 0x0000aa0002007a0c */ /* 0x000ff60003f05270 */
[----:B------:R-:W-:Y:S02]  /*3390*/  @!UPT UIADD3 URZ, URZ, URZ, URZ ;  /* 0x0000003f3f3ff290 */ /* 0x000fe4000fffe03f */
[----:B------:R-:W-:Y:S05]  /*33a0*/  @P0 IMAD.HI.U32 R2, R0, c[0x0][0x2ac], RZ ;  /* 0x0000ab0000020a27 */ /* 0x000fea00078e00ff */
[----:B------:R-:W-:Y:S02]  /*33b0*/  @P0 SHF.R.U32.HI R0, RZ, c[0x0][0x2b0], R2 ;  /* 0x0000ac00ff000a19 */ /* 0x000fe40000011602 */
.L_x_419:
[----:B------:R-:W-:Y:S05]  /*33c0*/  BSYNC B0 ;  /* 0x0000000000007941 */ /* 0x000fea0003800000 */
.L_x_417:
[----:B------:R-:W-:Y:S05]  /*33d0*/  IMAD R0, R0, c[0x0][0x2a8], R236 ;  /* 0x0000aa0000007a24 */ /* 0x000fea00078e02ec */
[----:B------:R-:W-:Y:S02]  /*33e0*/  IADD3 R2, R0, c[0x0][0x2a8], RZ ;  /* 0x0000aa0000027a10 */ /* 0x000fe40007ffe0ff */
[----:B------:R-:W-:Y:S02]  /*33f0*/  IMNMX R141, R141, R0, !PT ;  /* 0x000000008d8d7217 */ /* 0x000fe40007800200 */
[----:B------:R-:W-:Y:S02]  /*3400*/  IMNMX R142, R142, R2, PT ;  /* 0x000000028e8e7217 */ /* 0x000fe40003800200 */
.L_x_416:
        /* <DEDUP_REMOVED lines=74> */
.L_x_420:
        /* <DEDUP_REMOVED lines=443> */
.L_x_421:
        /* <DEDUP_REMOVED lines=235> */
.L_x_403:
[----:B------:R-:W-:Y:S05]  /*6310*/  @P1 EXIT ;  /* 0x000000000000194d */ /* 0x000fea0003800000 */
[----:B------:R-:W1:Y:S01]  /*6320*/  S2UR UR6, SR_CTAID.X ;  /* 0x00000000000679c3 */ /* 0x000e620000002500 */
[----:B------:R-:W2:Y:S01]  /*6330*/  S2R R2, SR_CTAID.Y ;  /* 0x0000000000027919 */ /* 0x000ea20000002600 */
[----:B------:R-:W-:Y:S01]  /*6340*/  IMAD.MOV.U32 R0, RZ, RZ, c[0x0][0x338] ;  /* 0x0000ce00ff007624 */ /* 0x000fe200078e00ff */
[----:B------:R-:W-:Y:S01]  /*6350*/  ULDC UR5, c[0x0][0x358] ;  /* 0x0000d60000057ab9 */ /* 0x000fe20000000800 */
[----:B------:R-:W-:Y:S01]  /*6360*/  BSSY B0, `(.L_x_423) ;  /* 0x000001e000007945 */ /* 0x000fe20003800000 */
[----:B------:R-:W3:Y:S01]  /*6370*/  S2R R15, SR_CTAID.Z ;  /* 0x00000000000f7919 */ /* 0x000ee20000002700 */
[----:B------:R-:W-:-:S03]  /*6380*/  ULDC UR4, c[0x0][0x2f4] ;  /* 0x0000bd0000047ab9 */ /* 0x000fc60000000800 */
[----:B------:R-:W-:Y:S01]  /*6390*/  BAR.SYNC.DEFER_BLOCKING 0x1, 0x100 ;  /* 0x0044000000007b1d */ /* 0x000fe20000010000 */
[----:B------:R-:W-:Y:S01]  /*63a0*/  ISETP.NE.AND P0, PT, R0, 0x1, PT ;  /* 0x000000010000780c */ /* 0x000fe20003f05270 */
[----:B-1----:R-:W-:-:S12]  /*63b0*/  UIMAD UR5, UR6, UR5, URZ ;  /* 0x00000005060572a4 */ /* 0x002fd8000f8e023f */
[----:B--2---:R-:W-:Y:S01]  /*63c0*/  @P0 IMAD.HI.U32 R0, R2, c[0x0][0x33c], RZ ;  /* 0x0000cf0002000a27 */ /* 0x004fe200078e00ff */
[----:B------:R-:W-:-:S03]  /*63d0*/  UIMAD UR5, UR5, UR4, URZ ;  /* 0x00000004050572a4 */ /* 0x000fc6000f8e023f */
[----:B------:R-:W-:Y:S01]  /*63e0*/  IMAD.MOV.U32 R7, RZ, RZ, R2 ;  /* 0x000000ffff077224 */ /* 0x000fe200078e0002 */
[----:B------:R-:W-:Y:S01]  /*63f0*/  @P0 SHF.R.U32.HI R7, RZ, c[0x0][0x340], R0 ;  /* 0x0000d000ff070a19 */ /* 0x000fe20000011600 */
[----:B---3--:R-:W-:Y:S01]  /*6400*/  IMAD R3, R15, c[0x0][0x2f4], RZ ;  /* 0x0000bd000f037a24 */ /* 0x008fe200078e02ff */
[----:B------:R-:W-:Y:S01]  /*6410*/  USHF.R.S32.HI UR4, URZ, 0x1f, UR5 ;  /* 0x0000001f3f047899 */ /* 0x000fe20008011405 */
[----:B------:R-:W-:Y:S02]  /*6420*/  SHF.R.S32.HI R16, RZ, 0x1f, R15 ;  /* 0x0000001fff107819 */ /* 0x000fe4000001140f */
[--C-:B------:R-:W-:Y:S01]  /*6430*/  SHF.R.S32.HI R10, RZ, 0x1f, R7.reuse ;  /* 0x0000001fff0a7819 */ /* 0x100fe20000011407 */
[----:B------:R-:W-:Y:S01]  /*6440*/  IMAD.MOV R6, RZ, RZ, -R7 ;  /* 0x000000ffff067224 */ /* 0x000fe200078e0a07 */
[----:B------:R-:W-:Y:S02]  /*6450*/  SHF.R.S32.HI R14, RZ, 0x1f, R3 ;  /* 0x0000001fff0e7819 */ /* 0x000fe40000011403 */
[----:B------:R-:W-:Y:S01]  /*6460*/  IADD3 R0, P1, P0, R3, UR5, R7 ;  /* 0x0000000503007c10 */ /* 0x000fe2000f83e007 */
[----:B------:R-:W-:-:S03]  /*6470*/  IMAD R6, R6, c[0x0][0x338], R2 ;  /* 0x0000ce0006067a24 */ /* 0x000fc600078e0202 */
[----:B------:R-:W-:Y:S01]  /*6480*/  IADD3.X R14, R14, UR4, R10, P1, P0 ;  /* 0x000000040e0e7c10 */ /* 0x000fe20008fe040a */
[----:B------:R-:W-:Y:S01]  /*6490*/  IMAD.SHL.U32 R11, R0, 0x4, RZ ;  /* 0x00000004000b7824 */ /* 0x000fe200078e00ff */
[----:B------:R-:W-:Y:S02]  /*64a0*/  ISETP.NE.AND P1, PT, R242, RZ, PT ;  /* 0x000000fff200720c */ /* 0x000fe40003f25270 */
[----:B------:R-:W-:Y:S02]  /*64b0*/  SHF.L.U64.HI R14, R0, 0x2, R14 ;  /* 0x00000002000e7819 */ /* 0x000fe4000001020e */
[----:B------:R-:W-:-:S04]  /*64c0*/  IADD3 R4, P0, R11, c[0x0][0x350], RZ ;  /* 0x0000d4000b047a10 */ /* 0x000fc80007f1e0ff */
[----:B------:R-:W-:-:S05]  /*64d0*/  IADD3.X R5, R14, c[0x0][0x354], RZ, P0, !PT ;  /* 0x0000d5000e057a10 */ /* 0x000fca00007fe4ff */
[----:B------:R-:W-:Y:S05]  /*64e0*/  @P1 BRA `(.L_x_424) ;  /* 0x0000005000001947 */ /* 0x000fea0003800000 */
.L_x_425:
[----:B------:R-:W2:Y:S01]  /*64f0*/  LDG.E.STRONG.GPU R0, [R4.64] ;  /* 0x0000000e04007981 */ /* 0x000ea2000c1ef900 */
[----:B------:R-:W-:Y:S01]  /*6500*/  YIELD ;  /* 0x0000000000007946 */ /* 0x000fe20003800000 */
[----:B--2---:R-:W-:Y:S01]  /*6510*/  ISETP.NE.AND P0, PT, R0, R6, PT ;  /* 0x000000060000720c */ /* 0x004fe20003f05270 */
[----:B------:R-:W-:-:S12]  /*6520*/  CCTL.IVALL ;  /* 0x00000000ff00798f */ /* 0x000fd80002000000 */
[----:B------:R-:W-:Y:S05]  /*6530*/  @P0 BRA `(.L_x_425) ;  /* 0xffffffb000000947 */ /* 0x000fea000383ffff */
.L_x_424:
[----:B------:R-:W-:Y:S05]  /*6540*/  BSYNC B0 ;  /* 0x0000000000007941 */ /* 0x000fea0003800000 */
.L_x_423:
[----:B------:R-:W-:Y:S01]  /*6550*/  MOV R17, 0xffffffff ;  /* 0xffffffff00117802 */ /* 0x000fe20000000f00 */
[----:B------:R-:W-:Y:S05]  /*6560*/  BRA.CONV ~URZ, `(.L_x_426) ;  /* 0x000000237f007947 */ /* 0x000fea000b800000 */
[----:B------:R-:W-:Y:S02]  /*6570*/  MOV R2, 0x6590 ;  /* 0x0000659000027802 */ /* 0x000fe40000000f00 */
[----:B------:R-:W-:Y:S05]  /*6580*/  CALL.REL.NOINC `($__internal_2_$__cuda_sm70_warpsync) ;  /* 0x00000a8000007944 */ /* 0x000fea0003c00000 */
.L_x_426:
[----:B------:R-:W-:Y:S01]  /*6590*/  UIMAD UR5, UR6, 0x3000, URZ ;  /* 0x00003000060578a4 */ /* 0x000fe2000f8e023f */
[----:B------:R-:W-:Y:S01]  /*65a0*/  IMAD R0, R10, c[0x0][0x328], RZ ;  /* 0x0000ca000a007a24 */ /* 0x000fe200078e02ff */
[----:B------:R-:W-:-:S06]  /*65b0*/  NOP ;  /* 0x0000000000007918 */ /* 0x000fcc0000000000 */
[----:B------:R-:W-:Y:S01]  /*65c0*/  USHF.R.S32.HI UR4, URZ, 0x1f, UR5 ;  /* 0x0000001f3f047899 */ /* 0x000fe20008011405 */
[----:B------:R-:W-:Y:S01]  /*65d0*/  IADD3 R8, P0, R242, UR5, RZ ;  /* 0x00000005f2087c10 */ /* 0x000fe2000ff1e0ff */
[----:B------:R-:W-:Y:S02]  /*65e0*/  IMAD R0, R7, c[0x0][0x32c], R0 ;  /* 0x0000cb0007007a24 */ /* 0x000fe400078e0200 */
[----:B------:R-:W-:Y:S02]  /*65f0*/  IMAD R12, R16, c[0x0][0x330], RZ ;  /* 0x0000cc00100c7a24 */ /* 0x000fe400078e02ff */
[----:B------:R-:W-:-:S05]  /*6600*/  LEA.HI.X.SX32 R9, R242, UR4, 0x1, P0 ;  /* 0x00000004f2097c11 */ /* 0x000fca00080f0eff */
        /* <DEDUP_REMOVED lines=56> */
[----:B-1----:R-:W-:Y:S02]  /*6990*/  MOV R2, 0x69b0 ;  /* 0x000069b000027802 */ /* 0x002fe40000000f00 */
[----:B------:R-:W-:Y:S05]  /*69a0*/  CALL.REL.NOINC `($__internal_2_$__cuda_sm70_warpsync) ;  /* 0x0000066000007944 */ /* 0x000fea0003c00000 */
.L_x_427:
        /* <DEDUP_REMOVED lines=12> */
.L_x_429:
[----:B------:R-:W-:Y:S05]  /*6a70*/  BSYNC B0 ;  /* 0x0000000000007941 */ /* 0x000fea0003800000 */
.L_x_428:
[----:B--2---:R-:W-:Y:S01]  /*6a80*/  IADD3 R4, P0, R11, c[0x0][0x348], RZ ;  /* 0x0000d2000b047a10 */ /* 0x004fe20007f1e0ff */
[----:B------:R-:W-:Y:S03]  /*6a90*/  BSSY B0, `(.L_x_430) ;  /* 0x0000008000007945 */ /* 0x000fe60003800000 */
[----:B------:R-:W-:Y:S01]  /*6aa0*/  IADD3.X R5, R14, c[0x0][0x34c], RZ, P0, !PT ;  /* 0x0000d3000e057a10 */ /* 0x000fe200007fe4ff */
[----:B------:R-:W-:Y:S05]  /*6ab0*/  @P1 BRA `(.L_x_431) ;  /* 0x0000005000001947 */ /* 0x000fea0003800000 */
.L_x_432:
[----:B------:R-:W2:Y:S01]  /*6ac0*/  LDG.E.STRONG.GPU R0, [R4.64] ;  /* 0x0000000e04007981 */ /* 0x000ea2000c1ef900 */
[----:B------:R-:W-:Y:S01]  /*6ad0*/  YIELD ;  /* 0x0000000000007946 */ /* 0x000fe20003800000 */
[----:B--2---:R-:W-:Y:S01]  /*6ae0*/  ISETP.NE.AND P0, PT, R0, R6, PT ;  /* 0x000000060000720c */ /* 0x004fe20003f05270 */
[----:B------:R-:W-:-:S12]  /*6af0*/  CCTL.IVALL ;  /* 0x00000000ff00798f */ /* 0x000fd80002000000 */
[----:B------:R-:W-:Y:S05]  /*6b00*/  @P0 BRA `(.L_x_432) ;  /* 0xffffffb000000947 */ /* 0x000fea000383ffff */
.L_x_431:
[----:B------:R-:W-:Y:S05]  /*6b10*/  BSYNC B0 ;  /* 0x0000000000007941 */ /* 0x000fea0003800000 */
.L_x_430:
[----:B------:R-:W-:Y:S05]  /*6b20*/  BRA.CONV ~URZ, `(.L_x_433) ;  /* 0x000000237f007947 */ /* 0x000fea000b800000 */
[----:B-1----:R-:W-:Y:S02]  /*6b30*/  MOV R2, 0x6b50 ;  /* 0x00006b5000027802 */ /* 0x002fe40000000f00 */
[----:B------:R-:W-:Y:S05]  /*6b40*/  CALL.REL.NOINC `($__internal_2_$__cuda_sm70_warpsync) ;  /* 0x000004c000007944 */ /* 0x000fea0003c00000 */
.L_x_433:
        /* <DEDUP_REMOVED lines=64> */
.L_x_434:
        /* <DEDUP_REMOVED lines=12> */
        .weak           $__internal_2_$__cuda_sm70_warpsync
        .type           $__internal_2_$__cuda_sm70_warpsync,@function
        .size           $__internal_2_$__cuda_sm70_warpsync,(.L_x_2298 - $__internal_2_$__cuda_sm70_warpsync)
$__internal_2_$__cuda_sm70_warpsync:
[----:B------:R-:W-:Y:S01]  /*7010*/  MOV R3, 0x0 ;  /* 0x0000000000037802 */ /* 0x000fe20000000f00 */
[----:B------:R-:W-:Y:S04]  /*7020*/  WARPSYNC R17 ;  /* 0x0000001100007348 */ /* 0x000fe80003800000 */
[----:B------:R-:W-:Y:S05]  /*7030*/  RET.REL.NODEC R2 `(_ZN7cutlass13device_kernelIN5flash19enable_sm80_to_sm89INS1_16FlashAttnBwdSm80INS1_25CollectiveMainloopBwdSm80ILi2ELi1EN4cute5tupleIJNS5_1CILi64EEENS7_ILi96EEENS7_ILi128EEEEEENS_10bfloat16_tEfNS_4arch4Sm80ELb0ELb1ELb0ELb0ELb1ELb0ELb0ELb0ELi2ELi2ELi2ELi2ELb1EEENS1_24CollectiveEpilogueBwdGQAISB_fSE_Li256ELb0ELb1EEENS1_19SingleTileSchedulerILb0ELb0ELb0ELi96EEEEEEEEEvNT_6ParamsE) ;  /* 0xffff8fc002007950 */ /* 0x000fea0003c3ffff */
.L_x_435:
        /* <DEDUP_REMOVED lines=12> */
.L_x_2298:


//--------------------- .text._ZN7cutlass13device_kernelIN5flash19enable_sm80_to_sm89INS1_16FlashAttnBwdSm80INS1_25CollectiveMainloopBwdSm80ILi2ELi1EN4cute5tupleIJNS5_1CILi64EEENS7_ILi96EEENS7_ILi128EEEEEENS_10bfloat16_tEfNS_4arch4Sm80ELb0ELb1ELb0ELb1ELb0ELb0ELb0ELb0ELi2ELi2ELi2ELi2ELb1EEENS1_21CollectiveEpilogueBwdISB_SC_SE_Li256ELb1ELb0ELi4EEENS1_19SingleTileSchedulerILb1ELb0ELb0ELi96EEEEEEEEEvNT_6ParamsE --------------------------
	.section	.text._ZN7cutlass13device_kernelIN5flash19enable_sm80_to_sm89INS1_16FlashAttnBwdSm80INS1_25CollectiveMainloopBwdSm80ILi2ELi1EN4cute5tupleIJNS5_1CILi64EEENS7_ILi96EEENS7_ILi128EEEEEENS_10bfloat16_tEfNS_4arch4Sm80ELb0ELb1ELb0ELb1ELb0ELb0ELb0ELb0ELi2ELi2ELi2ELi2ELb1EEENS1_21CollectiveEpilogueBwdISB_SC_SE_Li256ELb1ELb0ELi4EEENS1_19SingleTileSchedulerILb1ELb0ELb0ELi96EEEEEEEEEvNT_6ParamsE,"ax",@progbits
	.sectioninfo	@"SHI_REGISTERS=255"
	.align	128
.text._ZN7cutlass13device_kernelIN5flash19enable_sm80_to_sm89INS1_16FlashAttnBwdSm80INS1_25CollectiveMainloopBwdSm80ILi2ELi1EN4cute5tupleIJNS5_1CILi64EEENS7_ILi96EEENS7_ILi128EEEEEENS_10bfloat16_tEfNS_4arch4Sm80ELb0ELb1ELb0ELb1ELb0ELb0ELb0ELb0ELi2ELi2ELi2ELi2ELb1EEENS1_21CollectiveEpilogueBwdISB_SC_SE_Li256ELb1ELb0ELi4EEENS1_19SingleTileSchedulerILb1ELb0ELb0ELi96EEEEEEEEEvNT_6ParamsE:
        .type           _ZN7cutlass13device_kernelIN5flash19enable_sm80_to_sm89INS1_16FlashAttnBwdSm80INS1_25CollectiveMainloopBwdSm80ILi2ELi1EN4cute5tupleIJNS5_1CILi64EEENS7_ILi96EEENS7_ILi128EEEEEENS_10bfloat16_tEfNS_4arch4Sm80ELb0ELb1ELb0ELb1ELb0ELb0ELb0ELb0ELi2ELi2ELi2ELi2ELb1EEENS1_21CollectiveEpilogueBwdISB_SC_SE_Li256ELb1ELb0ELi4EEENS1_19SingleTileSchedulerILb1ELb0ELb0ELi96EEEEEEEEEvNT_6ParamsE,@function
        .size           _ZN7cutlass13device_kernelIN5flash19enable_sm80_to_sm89INS1_16FlashAttnBwdSm80INS1_25CollectiveMainloopBwdSm80ILi2ELi1EN4cute5tupleIJNS5_1CILi64EEENS7_ILi96EEENS7_ILi128EEEEEENS_10bfloat16_tEfNS_4arch4Sm80ELb0ELb1ELb0ELb1ELb0ELb0ELb0ELb0ELi2ELi2ELi2ELi2ELb1EEENS1_21CollectiveEpilogueBwdISB_SC_SE_Li256ELb1ELb0ELi4EEENS1_19SingleTileSchedulerILb1ELb0ELb0ELi96EEEEEEEEEvNT_6ParamsE,(.L_x_2300 - _ZN7cutlass13device_kernelIN5flash19enable_sm80_to_sm89INS1_16FlashAttnBwdSm80INS1_25CollectiveMainloopBwdSm80ILi2ELi1EN4cute5tupleIJNS5_1CILi64EEENS7_ILi96EEENS7_ILi128EEEEEENS_10bfloat16_tEfNS_4arch4Sm80ELb0ELb1ELb0ELb1ELb0ELb0ELb0ELb0ELi2ELi2ELi2ELi2ELb1EEENS1_21CollectiveEpilogueBwdISB_SC_SE_Li256ELb1ELb0ELi4EEENS1_19SingleTileSchedulerILb1ELb0ELb0ELi96EEEEEEEEEvNT_6ParamsE)
        .other          _ZN7cutlass13device_kernelIN5flash19enable_sm80_to_sm89INS1_16FlashAttnBwdSm80INS1_25CollectiveMainloopBwdSm80ILi2ELi1EN4cute5tupleIJNS5_1CILi64EEENS7_ILi96EEENS7_ILi128EEEEEENS_10bfloat16_tEfNS_4arch4Sm80ELb0ELb1ELb0ELb1ELb0ELb0ELb0ELb0ELi2ELi2ELi2ELi2ELb1EEENS1_21CollectiveEpilogueBwdISB_SC_SE_Li256ELb1ELb0ELi4EEENS1_19SingleTileSchedulerILb1ELb0ELb0ELi96EEEEEEEEEvNT_6ParamsE,@"STO_CUDA_ENTRY STV_DEFAULT"
_ZN7cutlass13device_kernelIN5flash19enable_sm80_to_sm89INS1_16FlashAttnBwdSm80INS1_25CollectiveMainloopBwdSm80ILi2ELi1EN4cute5tupleIJNS5_1CILi64EEENS7_ILi96EEENS7_ILi128EEEEEENS_10bfloat16_tEfNS_4arch4Sm80ELb0ELb1ELb0ELb1ELb0ELb0ELb0ELb0ELi2ELi2ELi2ELi2ELb1EEENS1_21CollectiveEpilogueBwdISB_SC_SE_Li256ELb1ELb0ELi4EEENS1_19SingleTileSchedulerILb1ELb0ELb0ELi96EEEEEEEEEvNT_6ParamsE:
[----:B------:R-:W-:Y:S02]  /*0000*/  MOV R1, c[0x0][0x28] ;  /* 0x00000a0000017a02 */ /* 0x000fe40000000f00 */
[----:B------:R-:W1:Y:S01]  /*0010*/  S2R R82, SR_TID.X ;  /* 0x0000000000527919 */ /* 0x000e620000002100 */
[----:B------:R-:W2:Y:S01]  /*0020*/  S2UR UR17, SR_CTAID.Z ;  /* 0x00000000001179c3 */ /* 0x000ea20000002700 */
[----:B------:R-:W-:Y:S01]  /*0030*/  UMOV UR6, 0x4 ;  /* 0x0000000400067882 */ /* 0x000fe20000000000 */
[----:B------:R-:W-:Y:S01]  /*0040*/  IADD3 R1, R1, -0x28, RZ ;  /* 0xffffffd801017810 */ /* 0x000fe20007ffe0ff */
[----:B------:R-:W3:Y:S01]  /*0050*/  S2R R80, SR_CTAID.Y ;  /* 0x0000000000507919 */ /* 0x000ee20000002600 */
[----:B------:R-:W-:Y:S02]  /*0060*/  ULDC.64 UR4, c[0x0][0x3c0] ;  /* 0x0000f00000047ab9 */ /* 0x000fe40000000a00 */
[----:B------:R-:W-:Y:S02]  /*0070*/  ULDC.64 UR18, c[0x0][0x118] ;  /* 0x0000460000127ab9 */ /* 0x000fe40000000a00 */
[----:B------:R-:W4:Y:S01]  /*0080*/  S2UR UR12, SR_CTAID.X ;  /* 0x00000000000c79c3 */ /* 0x000f220000002500 */
[----:B-1----:R-:W-:Y:S01]  /*0090*/  SHF.R.U32.HI R0, RZ, 0x5, R82 ;  /* 0x00000005ff007819 */ /* 0x002fe20000011652 */
[----:B--2---:R-:W-:-:S05]  /*00a0*/  UIMAD.WIDE UR4, UR17, UR6, UR4 ;  /* 0x00000006110472a5 */ /* 0x004fca000f8e0204 */
[----:B------:R-:W1:Y:S02]  /*00b0*/  SHFL.IDX PT, R0, R0, RZ, 0x1f ;  /* 0x00001fff00007589 */ /* 0x000e6400000e0000 */
[----:B-1----:R-:W-:-:S13]  /*00c0*/  ISETP.NE.AND P0, PT, R0, RZ, PT ;  /* 0x000000ff0000720c */ /* 0x002fda0003f05270 */
[----:B----4-:R-:W-:Y:S05]  /*00d0*/  @!P0 BRA `(.L_x_436) ;  /* 0x000001a000008947 */ /* 0x010fea0003800000 */
[----:B---3--:R-:W-:-:S04]  /*00e0*/  ISETP.NE.U32.AND P0, PT, RZ, c[0x0][0x3c0], PT ;  /* 0x0000f000ff007a0c */ /* 0x008fc80003f05070 */
[----:B------:R-:W-:-:S13]  /*00f0*/  ISETP.NE.AND.EX P0, PT, RZ, c[0x0][0x3c4], PT, P0 ;  /* 0x0000f100ff007a0c */ /* 0x000fda0003f05300 */
[----:B------:R-:W-:Y:S05]  /*0100*/  @!P0 BRA `(.L_x_437) ;  /* 0x0000005000008947 */ /* 0x000fea0003800000 */
[----:B------:R-:W-:Y:S02]  /*0110*/  MOV R2, UR4 ;  /* 0x0000000400027c02 */ /* 0x000fe40008000f00 */
[----:B------:R-:W-:-:S05]  /*0120*/  MOV R3, UR5 ;  /* 0x0000000500037c02 */ /* 0x000fca0008000f00 */
[----:B------:R-:W2:Y:S02]  /*0130*/  LDG.E R0, [R2.64] ;  /* 0x0000001202007981 */ /* 0x000ea4000c1e1900 */
[----:B--2---:R1:W2:Y:S02]  /*0140*/  R2UR UR5, R0 ;  /* 0x00000000000573c2 */ /* 0x0042a400000e0000 */
[----:B-12---:R-:W-:Y:S05]  /*0150*/  BRA `(.L_x_438) ;  /* 0x000000e000007947 */ /* 0x006fea0003800000 */
.L_x_437:
[----:B------:R-:W-:-:S04]  /*0160*/  ISETP.NE.U32.AND P0, PT, RZ, c[0x0][0x3b8], PT ;  /* 0x0000ee00ff007a0c */ /* 0x000fc80003f05070 */
[----:B------:R-:W-:-:S13]  /*0170*/  ISETP.NE.AND.EX P0, PT, RZ, c[0x0][0x3bc], PT, P0 ;  /* 0x0000ef00ff007a0c */ /* 0x000fda0003f05300 */
[----:B------:R-:W-:Y:S05]  /*0180*/  @!P0 BRA `(.L_x_439) ;  /* 0x000000a000008947 */ /* 0x000fea0003800000 */
[----:B------:R-:W-:Y:S02]  /*0190*/  ULDC.64 UR4, c[0x0][0x3b8] ;  /* 0x0000ee0000047ab9 */ /* 0x000fe40000000a00 */
[----:B------:R-:W-:-:S06]  /*01a0*/  UIMAD.WIDE UR4, UR17, UR6, UR4 ;  /* 0x00000006110472a5 */ /* 0x000fcc000f8e0204 */
[----:B------:R-:W-:Y:S02]  /*01b0*/  MOV R2, UR4 ;  /* 0x0000000400027c02 */ /* 0x000fe40008000f00 */
[----:B------:R-:W-:-:S05]  /*01c0*/  MOV R3, UR5 ;  /* 0x0000000500037c02 */ /* 0x000fca0008000f00 */
[----:B------:R1:W2:Y:S04]  /*01d0*/  LDG.E R0, [R2.64] ;  /* 0x0000001202007981 */ /* 0x0002a8000c1e1900 */
[----:B-1----:R-:W3:Y:S01]  /*01e0*/  LDG.E R2, [R2.64+0x4] ;  /* 0x0000041202027981 */ /* 0x002ee2000c1e1900 */
[----:B--2---:R-:W1:Y:S08]  /*01f0*/  R2UR UR5, R0 ;  /* 0x00000000000573c2 */ /* 0x004e7000000e0000 */
[----:B---3--:R-:W1:Y:S02]  /*0200*/  R2UR UR4, R2 ;  /* 0x00000000020473c2 */ /* 0x008e6400000e0000 */
[----:B-1----:R-:W-:Y:S01]  /*0210*/  UIADD3 UR5, -UR5, UR4, URZ ;  /* 0x0000000405057290 */ /* 0x002fe2000fffe13f */
[----:B------:R-:W-:Y:S05]  /*0220*/  BRA `(.L_x_438) ;  /* 0x0000001000007947 */ /* 0x000fea0003800000 */
.L_x_439:
[----:B------:R-:W-:Y:S02]  /*0230*/  ULDC UR5, c[0x0][0x3a4] ;  /* 0x0000e90000057ab9 */ /* 0x000fe40000000800 */
.L_x_438:
[----:B------:R-:W-:-:S04]  /*0240*/  UIMAD UR4, UR12, 0x60, URZ ;  /* 0x000000600c0478a4 */ /* 0x000fc8000f8e023f */
[----:B------:R-:W-:-:S04]  /*0250*/  UISETP.GE.AND UP0, UPT, UR4, UR5, UPT ;  /* 0x000000050400728c */ /* 0x000fc8000bf06270 */
[----:B------:R-:W-:Y:S01]  /*0260*/  USEL UR17, UR17, 0xffffffff, !UP0 ;  /* 0xffffffff11117887 */ /* 0x000fe2000c000000 */
[----:B------:R-:W-:Y:S05]  /*0270*/  BRA `(.L_x_440) ;  /* 0x0000019000007947 */ /* 0x000fea0003800000 */
.L_x_436:
        /* <DEDUP_REMOVED lines=8> */
.L_x_441:
        /* <DEDUP_REMOVED lines=13> */
.L_x_443:
[----:B------:R-:W-:Y:S02]  /*03d0*/  ULDC UR5, c[0x0][0x3a4] ;  /* 0x0000e90000057ab9 */ /* 0x000fe40000000800 */
.L_x_442:
[----:B------:R-:W-:-:S04]  /*03e0*/  UIMAD UR4, UR12, 0x60, URZ ;  /* 0x000000600c0478a4 */ /* 0x000fc8000f8e023f */
[----:B------:R-:W-:-:S04]  /*03f0*/  UISETP.GE.AND UP0, UPT, UR4, UR5, UPT ;  /* 0x000000050400728c */ /* 0x000fc8000bf06270 */
[----:B------:R-:W-:-:S06]  /*0400*/  USEL UR17, UR17, 0xffffffff, !UP0 ;  /* 0xffffffff11117887 */ /* 0x000fcc000c000000 */
.L_x_440:
[----:B------:R-:W-:-:S13]  /*0410*/  ISETP.LE.AND P0, PT, RZ, UR17, PT ;  /* 0x00000011ff007c0c */ /* 0x000fda000bf03270 */
[----:B------:R-:W-:Y:S05]  /*0420*/  @!P0 EXIT ;  /* 0x000000000000894d */ /* 0x000fea0003800000 */
[----:B------:R-:W-:Y:S02]  /*0430*/  ULDC.64 UR4, c[0x0][0x2c8] ;  /* 0x0000b20000047ab9 */ /* 0x000fe40000000a00 */
[----:B------:R-:W-:Y:S02]  /*0440*/  UISETP.NE.U32.AND UP2, UPT, URZ, UR4, UPT ;  /* 0x000000043f00728c */ /* 0x000fe4000bf45070 */
[----:B------:R-:W-:Y:S02]  /*0450*/  ULDC.64 UR8, c[0x0][0x2c8] ;  /* 0x0000b20000087ab9 */ /* 0x000fe40000000a00 */
[----:B------:R-:W-:Y:S02]  /*0460*/  UISETP.NE.AND.EX UP2, UPT, URZ, UR5, UPT, UP2 ;  /* 0x000000053f00728c */ /* 0x000fe4000bf45320 */
[----:B------:R-:W-:Y:S02]  /*0470*/  UIMAD.WIDE UR8, UR17, UR6, UR8 ;  /* 0x00000006110872a5 */ /* 0x000fe4000f8e0208 */
[----:B------:R-:W-:-:S02]  /*0480*/  ULDC.64 UR4, c[0x0][0x2d8] ;  /* 0x0000b60000047ab9 */ /* 0x000fc40000000a00 */
[----:B------:R-:W-:Y:S01]  /*0490*/  PLOP3.LUT P2, PT, PT, PT, UP2, 0x80, 0x0 ;  /* 0x000000000000781c */ /* 0x000fe20003f4f028 */
[----:B------:R-:W-:Y:S01]  /*04a0*/  UISETP.NE.U32.AND UP0, UPT, URZ, UR4, UPT ;  /* 0x000000043f00728c */ /* 0x000fe2000bf05070 */
[----:B------:R-:W-:Y:S02]  /*04b0*/  IMAD.U32 R6, RZ, RZ, UR8 ;  /* 0x00000008ff067e24 */ /* 0x000fe4000f8e00ff */
[----:B------:R-:W-:Y:S01]  /*04c0*/  IMAD.U32 R7, RZ, RZ, UR9 ;  /* 0x00000009ff077e24 */ /* 0x000fe2000f8e00ff */
[----:B------:R-:W-:-:S08]  /*04d0*/  UISETP.NE.AND.EX UP0, UPT, URZ, UR5, UPT, UP0 ;  /* 0x000000053f00728c */ /* 0x000fd0000bf05300 */
[----:B------:R-:W2:Y:S01]  /*04e0*/  @P2 LDG.E R4, [R6.64] ;  /* 0x0000001206042981 */ /* 0x000ea2000c1e1900 */
[----:B------:R-:W-:Y:S01]  /*04f0*/  ULDC.64 UR4, c[0x0][0x2d8] ;  /* 0x0000b60000047ab9 */ /* 0x000fe20000000a00 */
[----:B------:R-:W-:Y:S01]  /*0500*/  PLOP3.LUT P0, PT, PT, PT, UP0, 0x80, 0x0 ;  /* 0x000000000000781c */ /* 0x000fe20003f0f008 */
[----:B------:R-:W-:-:S06]  /*0510*/  @UP0 UIMAD.WIDE UR4, UR17, UR6, UR4 ;  /* 0x00000006110402a5 */ /* 0x000fcc000f8e0204 */
[----:B------:R-:W-:Y:S01]  /*0520*/  MOV R2, UR4 ;  /* 0x0000000400027c02 */ /* 0x000fe20008000f00 */
[----:B------:R-:W-:Y:S01]  /*0530*/  IMAD.U32 R3, RZ, RZ, UR5 ;  /* 0x00000005ff037e24 */ /* 0x000fe2000f8e00ff */
[----:B------:R-:W-:Y:S02]  /*0540*/  ULDC.64 UR4, c[0x0][0x2d0] ;  /* 0x0000b40000047ab9 */ /* 0x000fe40000000a00 */
[----:B------:R-:W-:Y:S01]  /*0550*/  UISETP.NE.U32.AND UP1, UPT, URZ, UR4, UPT ;  /* 0x000000043f00728c */ /* 0x000fe2000bf25070 */
[----:B------:R-:W-:Y:S01]  /*0560*/  MOV R5, RZ ;  /* 0x000000ff00057202 */ /* 0x000fe20000000f00 */
[----:B------:R1:W3:Y:S01]  /*0570*/  @P0 LDG.E R0, [R2.64] ;  /* 0x0000001202000981 */ /* 0x0002e2000c1e1900 */
[----:B------:R-:W-:Y:S01]  /*0580*/  IMAD.MOV.U32 R9, RZ, RZ, RZ ;  /* 0x000000ffff097224 */ /* 0x000fe200078e00ff */
[----:B------:R-:W-:-:S03]  /*0590*/  UISETP.NE.AND.EX UP1, UPT, URZ, UR5, UPT, UP1 ;  /* 0x000000053f00728c */ /* 0x000fc6000bf25310 */
[----:B------:R-:W-:Y:S01]  /*05a0*/  ULDC.64 UR4, c[0x0][0x2d0] ;  /* 0x0000b40000047ab9 */ /* 0x000fe20000000a00 */
[----:B------:R4:W5:Y:S01]  /*05b0*/  @P2 LDG.E R5, [R6.64] ;  /* 0x0000001206052981 */ /* 0x000962000c1e1900 */
[----:B------:R-:W-:Y:S01]  /*05c0*/  UIMAD.WIDE UR4, UR17, UR6, UR4 ;  /* 0x00000006110472a5 */ /* 0x000fe2000f8e0204 */
[----:B------:R-:W-:-:S05]  /*05d0*/  PLOP3.LUT P1, PT, PT, PT, UP1, 0x80, 0x0 ;  /* 0x000000000000781c */ /* 0x000fca0003f2f018 */
[----:B-1----:R-:W-:Y:S01]  /*05e0*/  MOV R2, UR4 ;  /* 0x0000000400027c02 */ /* 0x002fe20008000f00 */
[----:B------:R-:W-:-:S07]  /*05f0*/  IMAD.U32 R3, RZ, RZ, UR5 ;  /* 0x00000005ff037e24 */ /* 0x000fce000f8e00ff */
[----:B------:R4:W5:Y:S01]  /*0600*/  @P1 LDG.E R9, [R2.64] ;  /* 0x0000001202091981 */ /* 0x000962000c1e1900 */
[----:B------:R-:W-:Y:S02]  /*0610*/  ULDC UR16, c[0x0][0x168] ;  /* 0x00005a0000107ab9 */ /* 0x000fe40000000800 */
[----:B------:R-:W-:Y:S02]  /*0620*/  UMOV UR20, URZ ;  /* 0x0000003f00147c82 */ /* 0x000fe40008000000 */
[----:B------:R-:W-:Y:S01]  /*0630*/  ULDC UR15, c[0x0][0x198] ;  /* 0x00006600000f7ab9 */ /* 0x000fe20000000800 */
[----:B--2---:R-:W1:Y:S02]  /*0640*/  @P2 R2UR UR5, R4 ;  /* 0x00000000040523c2 */ /* 0x004e6400000e0000 */
[----:B-1----:R-:W-:-:S04]  /*0650*/  @UP2 ULEA UR5, UR17, UR5, 0x6 ;  /* 0x0000000511052291 */ /* 0x002fc8000f8e303f */
[----:B------:R-:W-:-:S04]  /*0660*/  @UP2 USHF.R.S32.HI UR4, URZ, 0x1f, UR5 ;  /* 0x0000001f3f042899 */ /* 0x000fc80008011405 */
[----:B------:R-:W-:Y:S01]  /*0670*/  @UP2 ULEA.HI UR4, UR4, UR5, URZ, 0x6 ;  /* 0x0000000504042291 */ /* 0x000fe2000f8f303f */
[----:B---3--:R4:W1:Y:S03]  /*0680*/  @P0 R2UR UR16, R0 ;  /* 0x00000000001003c2 */ /* 0x00886600000e0000 */
[----:B------:R-:W-:Y:S01]  /*0690*/  @UP2 ULOP3.LUT UR20, UR4, 0xffffffc0, URZ, 0xc0, !UPT ;  /* 0xffffffc004142892 */ /* 0x000fe2000f8ec03f */
[----:B------:R-:W-:Y:S06]  /*06a0*/  @P0 BRA `(.L_x_444) ;  /* 0x0000006000000947 */ /* 0x000fec0003800000 */
[----:B------:R-:W-:Y:S05]  /*06b0*/  @!P2 BRA `(.L_x_444) ;  /* 0x000000500000a947 */ /* 0x000fea0003800000 */
[----:B------:R-:W2:Y:S04]  /*06c0*/  LDG.E R4, [R6.64] ;  /* 0x0000001206047981 */ /* 0x000ea8000c1e1900 */
[----:B----4-:R-:W3:Y:S01]  /*06d0*/  LDG.E R0, [R6.64+0x4] ;  /* 0x0000041206007981 */ /* 0x010ee2000c1e1900 */
[----:B-12---:R-:W1:Y:S08]  /*06e0*/  R2UR UR16, R4 ;  /* 0x00000000041073c2 */ /* 0x006e7000000e0000 */
[----:B---3--:R-:W1:Y:S02]  /*06f0*/  R2UR UR4, R0 ;  /* 0x00000000000473c2 */ /* 0x008e6400000e0000 */
[----:B-1----:R-:W-:-:S06]  /*0700*/  UIADD3 UR16, -UR16, UR4, URZ ;  /* 0x0000000410107290 */ /* 0x002fcc000fffe13f */
.L_x_444:
[----:B------:R-:W-:-:S04]  /*0710*/  ISETP.NE.U32.AND P0, PT, RZ, c[0x0][0x2e0], PT ;  /* 0x0000b800ff007a0c */ /* 0x000fc80003f05070 */
[----:B------:R-:W-:-:S13]  /*0720*/  ISETP.NE.AND.EX P0, PT, RZ, c[0x0][0x2e4], PT, P0 ;  /* 0x0000b900ff007a0c */ /* 0x000fda0003f05300 */
[----:B------:R-:W-:Y:S05]  /*0730*/  @!P0 BRA `(.L_x_445) ;  /* 0x0000007000008947 */ /* 0x000fea0003800000 */
[----:B------:R-:W-:Y:S02]  /*0740*/  ULDC.64 UR4, c[0x0][0x2e0] ;  /* 0x0000b80000047ab9 */ /* 0x000fe40000000a00 */
[----:B------:R-:W-:-:S06]  /*0750*/  UIMAD.WIDE UR4, UR17, UR6, UR4 ;  /* 0x00000006110472a5 */ /* 0x000fcc000f8e0204 */
[----:B----4-:R-:W-:Y:S02]  /*0760*/  MOV R2, UR4 ;  /* 0x0000000400027c02 */ /* 0x010fe40008000f00 */
[----:B------:R-:W-:-:S05]  /*0770*/  MOV R3, UR5 ;  /* 0x0000000500037c02 */ /* 0x000fca0008000f00 */
[----:B------:R-:W2:Y:S02]  /*0780*/  LDG.E R0, [R2.64] ;  /* 0x0000001202007981 */ /* 0x000ea4000c1e1900 */
[----:B--2---:R2:W3:Y:S02]  /*0790*/  R2UR UR15, R0 ;  /* 0x00000000000f73c2 */ /* 0x0044e400000e0000 */
[----:B--23--:R-:W-:Y:S05]  /*07a0*/  BRA `(.L_x_446) ;  /* 0x0000006000007947 */ /* 0x00cfea0003800000 */
.L_x_445:
[----:B------:R-:W-:Y:S05]  /*07b0*/  @!P1 BRA `(.L_x_446) ;  /* 0x0000005000009947 */ /* 0x000fea0003800000 */
[----:B----4-:R2:W3:Y:S04]  /*07c0*/  LDG.E R0, [R2.64] ;  /* 0x0000001202007981 */ /* 0x0104e8000c1e1900 */
[----:B--2---:R-:W2:Y:S01]  /*07d0*/  LDG.E R2, [R2.64+0x4] ;  /* 0x0000041202027981 */ /* 0x004ea2000c1e1900 */
[----:B---3--:R-:W3:Y:S08]  /*07e0*/  R2UR UR15, R0 ;  /* 0x00000000000f73c2 */ /* 0x008ef000000e0000 */
[----:B--2---:R-:W3:Y:S02]  /*07f0*/  R2UR UR4, R2 ;  /* 0x00000000020473c2 */ /* 0x004ee400000e0000 */
[----:B---3--:R-:W-:-:S06]  /*0800*/  UIADD3 UR15, -UR15, UR4, URZ ;  /* 0x000000040f0f7290 */ /* 0x008fcc000fffe13f */
.L_x_446:
[----:B-1----:R-:W-:Y:S01]  /*0810*/  UIADD3 UR5, UR16, 0x3f, URZ ;  /* 0x0000003f10057890 */ /* 0x002fe2000fffe03f */
[----:B------:R-:W-:-:S03]  /*0820*/  ISETP.LE.AND P0, PT, RZ, UR12, PT ;  /* 0x0000000cff007c0c */ /* 0x000fc6000bf03270 */
[----:B------:R-:W-:-:S04]  /*0830*/  USHF.R.S32.HI UR4, URZ, 0x1f, UR5 ;  /* 0x0000001f3f047899 */ /* 0x000fc80008011405 */
[----:B------:R-:W-:-:S04]  /*0840*/  ULEA.HI UR4, UR4, UR5, URZ, 0x6 ;  /* 0x0000000504047291 */ /* 0x000fc8000f8f303f */
[----:B------:R-:W-:Y:S02]  /*0850*/  USHF.R.S32.HI UR14, URZ, 0x6, UR4 ;  /* 0x000000063f0e7899 */ /* 0x000fe40008011404 */
[----:B------:R-:W-:Y:S05]  /*0860*/  @!P0 BRA `(.L_x_447) ;  /* 0x0000009000008947 */ /* 0x000fea0003800000 */
[----:B------:R-:W-:Y:S02]  /*0870*/  UIADD3 UR4, -UR15, 0x9f, UR16 ;  /* 0x0000009f0f047890 */ /* 0x000fe4000fffe110 */
[----:B------:R-:W-:Y:S02]  /*0880*/  ULDC UR5, c[0x0][0x2a0] ;  /* 0x0000a80000057ab9 */ /* 0x000fe40000000800 */
[----:B------:R-:W-:-:S04]  /*0890*/  UIMAD UR4, UR12, 0x60, UR4 ;  /* 0x000000600c0478a4 */ /* 0x000fc8000f8e0204 */
[----:B------:R-:W-:-:S04]  /*08a0*/  UIADD3 UR5, UR4, UR5, URZ ;  /* 0x0000000504057290 */ /* 0x000fc8000fffe03f */
[----:B------:R-:W-:-:S04]  /*08b0*/  USHF.R.S32.HI UR4, URZ, 0x1f, UR5 ;  /* 0x0000001f3f047899 */ /* 0x000fc80008011405 */
[----:B------:R-:W-:-:S04]  /*08c0*/  ULEA.HI UR4, UR4, UR5, URZ, 0x6 ;  /* 0x0000000504047291 */ /* 0x000fc8000f8f303f */
[----:B------:R-:W-:-:S04]  /*08d0*/  USHF.R.S32.HI UR4, URZ, 0x6, UR4 ;  /* 0x000000063f047899 */ /* 0x000fc80008011404 */
[----:B------:R-:W-:-:S04]  /*08e0*/  UISETP.LT.AND UP0, UPT, UR14, UR4, UPT ;  /* 0x000000040e00728c */ /* 0x000fc8000bf01270 */
[----:B------:R-:W-:Y:S02]  /*08f0*/  USEL UR14, UR14, UR4, UP0 ;  /* 0x000000040e0e7287 */ /* 0x000fe40008000000 */
.L_x_447:
[----:B------:R-:W-:Y:S01]  /*0900*/  UIADD3 UR4, -UR15, UR16, URZ ;  /* 0x000000100f047290 */ /* 0x000fe2000fffe13f */
[----:B------:R-:W-:Y:S01]  /*0910*/  PLOP3.LUT P1, PT, PT, PT, PT, 0x80, 0x0 ;  /* 0x000000000000781c */ /* 0x000fe20003f2f070 */
[----:B------:R-:W-:Y:S01]  /*0920*/  ULDC UR5, c[0x0][0x2a4] ;  /* 0x0000a90000057ab9 */ /* 0x000fe20000000800 */
[----:B------:R-:W-:Y:S01]  /*0930*/  CS2R R122, SRZ ;  /* 0x00000000007a7805 */ /* 0x000fe2000001ff00 */
[----:B------:R-:W-:Y:S01]  /*0940*/  UIMAD UR4, UR12, 0x60, UR4 ;  /* 0x000000600c0478a4 */ /* 0x000fe2000f8e0204 */
[----:B------:R-:W-:Y:S01]  /*0950*/  CS2R R120, SRZ ;  /* 0x0000000000787805 */ /* 0x000fe2000001ff00 */
[----:B------:R-:W-:Y:S01]  /*0960*/  CS2R R126, SRZ ;  /* 0x00000000007e7805 */ /* 0x000fe2000001ff00 */
[----:B------:R-:W-:Y:S01]  /*0970*/  CS2R R124, SRZ ;  /* 0x00000000007c7805 */ /* 0x000fe2000001ff00 */
[----:B------:R-:W-:Y:S01]  /*0980*/  UIADD3 UR5, UR4, -UR5, URZ ;  /* 0x8000000504057290 */ /* 0x000fe2000fffe03f */
[----:B----4-:R-:W-:Y:S01]  /*0990*/  IMAD.MOV.U32 R7, RZ, RZ, RZ ;  /* 0x000000ffff077224 */ /* 0x010fe200078e00ff */
[----:B------:R-:W-:Y:S01]  /*09a0*/  MOV R8, RZ ;  /* 0x000000ff00087202 */ /* 0x000fe20000000f00 */
[----:B------:R-:W-:Y:S01]  /*09b0*/  IMAD.MOV.U32 R130, RZ, RZ, RZ ;  /* 0x000000ffff827224 */ /* 0x000fe200078e00ff */
[----:B------:R-:W-:Y:S01]  /*09c0*/  USHF.R.S32.HI UR4, URZ, 0x1f, UR5 ;  /* 0x0000001f3f047899 */ /* 0x000fe20008011405 */
[----:B------:R-:W-:Y:S01]  /*09d0*/  IMAD.MOV.U32 R128, RZ, RZ, RZ ;  /* 0x000000ffff807224 */ /* 0x000fe200078e00ff */
[----:B------:R-:W-:Y:S01]  /*09e0*/  CS2R R118, SRZ ;  /* 0x0000000000767805 */ /* 0x000fe2000001ff00 */
        /* <DEDUP_REMOVED lines=58> */
[----:B------:R-:W-:Y:S01]  /*0d90*/  USHF.L.U32 UR4, UR20, 0x7, URZ ;  /* 0x0000000714047899 */ /* 0x000fe2000800063f */
[----:B------:R-:W1:Y:S01]  /*0da0*/  S2R R14, SR_CTAID.X ;  /* 0x00000000000e7919 */ /* 0x000e620000002500 */
[----:B------:R-:W-:Y:S01]  /*0db0*/  SHF.R.S32.HI R32, RZ, 0x1f, R82 ;  /* 0x0000001fff207819 */ /* 0x000fe20000011452 */
[----:B------:R-:W-:Y:S01]  /*0dc0*/  IMAD.MOV.U32 R8, RZ, RZ, R80 ;  /* 0x000000ffff087224 */ /* 0x000fe200078e0050 */
[----:B------:R-:W-:Y:S01]  /*0dd0*/  ISETP.NE.AND P1, PT, R0, 0x1, PT ;  /* 0x000000010000780c */ /* 0x000fe20003f25270 */
[----:B------:R-:W-:Y:S01]  /*0de0*/  IMAD.MOV.U32 R0, RZ, RZ, 0x1 ;  /* 0x00000001ff007424 */ /* 0x000fe200078e00ff */
[----:B------:R-:W-:Y:S01]  /*0df0*/  SHF.R.S32.HI R4, RZ, 0x1f, R82 ;  /* 0x0000001fff047819 */ /* 0x000fe20000011452 */
[----:B------:R-:W-:Y:S01]  /*0e00*/  USHF.R.S32.HI UR10, URZ, 0x1f, UR17 ;  /* 0x0000001f3f0a7899 */ /* 0x000fe20008011411 */
[----:B------:R-:W-:Y:S01]  /*0e10*/  IADD3 R20, P0, R82, UR4, RZ ;  /* 0x0000000452147c10 */ /* 0x000fe2000ff1e0ff */
[----:B------:R-:W-:Y:S01]  /*0e20*/  USEL UR9, UR17, URZ, !UP1 ;  /* 0x0000003f11097287 */ /* 0x000fe2000c800000 */
[----:B------:R-:W-:Y:S01]  /*0e30*/  ISETP.LE.AND P4, PT, R0, c[0x0][0x2a8], PT ;  /* 0x0000aa0000007a0c */ /* 0x000fe20003f83270 */
[----:B------:R-:W-:Y:S01]  /*0e40*/  IMAD.U32 R0, RZ, RZ, UR4 ;  /* 0x00000004ff007e24 */ /* 0x000fe2000f8e00ff */
[CC--:B------:R-:W-:Y:S01]  /*0e50*/  LEA.HI R202, R32.reuse, R82.reuse, RZ, 0x3 ;  /* 0x0000005220ca7211 */ /* 0x0c0fe200078f18ff */
[----:B------:R-:W-:Y:S01]  /*0e60*/  USEL UR8, UR10, URZ, !UP1 ;  /* 0x0000003f0a087287 */ /* 0x000fe2000c800000 */
[----:B------:R-:W-:Y:S01]  /*0e70*/  LEA.HI R2, R32, R82, RZ, 0x6 ;  /* 0x0000005220027211 */ /* 0x000fe200078f30ff */
[----:B------:R-:W-:Y:S01]  /*0e80*/  ULDC.64 UR4, c[0x0][0x1e8] ;  /* 0x00007a0000047ab9 */ /* 0x000fe20000000a00 */
[----:B------:R-:W-:Y:S01]  /*0e90*/  LEA.HI.X.SX32 R21, R0, R4, 0x1, P0 ;  /* 0x0000000400157211 */ /* 0x000fe200000f0eff */
[----:B------:R-:W-:Y:S01]  /*0ea0*/  @P1 IMAD.HI.U32 R3, R80, c[0x0][0x24c], RZ ;  /* 0x0000930050031a27 */ /* 0x000fe200078e00ff */
[----:B------:R-:W-:Y:S01]  /*0eb0*/  SHF.R.S32.HI R252, RZ, 0x3, R202 ;  /* 0x00000003fffc7819 */ /* 0x000fe200000114ca */
[----:B------:R-:W-:Y:S01]  /*0ec0*/  UIMAD UR4, UR8, UR4, URZ ;  /* 0x00000004080472a4 */ /* 0x000fe2000f8e023f */
[----:B------:R-:W-:Y:S01]  /*0ed0*/  LOP3.LUT R0, R202, 0xfffffff8, RZ, 0xc0, !PT ;  /* 0xfffffff8ca007812 */ /* 0x000fe200078ec0ff */
[----:B------:R-:W-:Y:S01]  /*0ee0*/  USEL UR11, UR17, URZ, !UP2 ;  /* 0x0000003f110b7287 */ /* 0x000fe2000d000000 */
[----:B------:R-:W-:Y:S01]  /*0ef0*/  @P1 SHF.R.U32.HI R8, RZ, c[0x0][0x250], R3 ;  /* 0x00009400ff081a19 */ /* 0x000fe20000011603 */
[----:B------:R-:W-:Y:S01]  /*0f00*/  IMAD.SHL.U32 R4, R252, 0x40, RZ ;  /* 0x00000040fc047824 */ /* 0x000fe200078e00ff */
[----:B------:R-:W-:Y:S01]  /*0f10*/  SHF.R.S32.HI R23, RZ, 0x6, R2 ;  /* 0x00000006ff177819 */ /* 0x000fe20000011402 */
[----:B------:R-:W-:Y:S01]  /*0f20*/  IMAD.IADD R22, R82, 0x1, -R0 ;  /* 0x0000000152167824 */ /* 0x000fe200078e0a00 */
[----:B------:R-:W-:Y:S01]  /*0f30*/  SHF.R.S32.HI R3, RZ, 0x1f, R252 ;  /* 0x0000001fff037819 */ /* 0x000fe200000114fc */
[----:B------:R-:W-:Y:S01]  /*0f40*/  UIMAD UR21, UR9, UR5, UR4 ;  /* 0x00000005091572a4 */ /* 0x000fe2000f8e0204 */
[----:B-----5:R-:W-:Y:S01]  /*0f50*/  IADD3 R6, P1, R252, R5, RZ ;  /* 0x00000005fc067210 */ /* 0x020fe20007f3e0ff */
[----:B------:R-:W-:Y:S01]  /*0f60*/  IMAD.SHL.U32 R16, R22, 0x8, RZ ;  /* 0x0000000816107824 */ /* 0x000fe200078e00ff */
[----:B------:R-:W-:Y:S01]  /*0f70*/  IADD3 R2, P0, R252, R9, RZ ;  /* 0x00000009fc027210 */ /* 0x000fe20007f1e0ff */
[----:B------:R-:W-:Y:S01]  /*0f80*/  IMAD.SHL.U32 R28, R23, 0x200, RZ ;  /* 0x00000200171c7824 */ /* 0x000fe200078e00ff */
[-C--:B------:R-:W-:Y:S01]  /*0f90*/  LEA.HI.X.SX32 R0, R5, R3.reuse, 0x1, P1 ;  /* 0x0000000305007211 */ /* 0x080fe200008f0eff */
[----:B------:R-:W-:Y:S01]  /*0fa0*/  ULDC.64 UR4, c[0x0][0x1b8] ;  /* 0x00006e0000047ab9 */ /* 0x000fe20000000a00 */
[----:B------:R-:W-:Y:S01]  /*0fb0*/  LEA.HI.X.SX32 R3, R9, R3, 0x1, P0 ;  /* 0x0000000309037211 */ /* 0x000fe200000f0eff */
[----:B------:R-:W-:Y:S01]  /*0fc0*/  UIMAD UR4, UR8, UR4, URZ ;  /* 0x00000004080472a4 */ /* 0x000fe2000f8e023f */
[----:B------:R-:W-:Y:S01]  /*0fd0*/  LOP3.LUT R4, R4, 0x1c0, RZ, 0xc0, !PT ;  /* 0x000001c004047812 */ /* 0x000fe200078ec0ff */
[----:B------:R-:W-:Y:S01]  /*0fe0*/  USEL UR10, UR10, URZ, !UP2 ;  /* 0x0000003f0a0a7287 */ /* 0x000fe2000d000000 */
[----:B------:R-:W-:Y:S01]  /*0ff0*/  SHF.R.S32.HI R7, RZ, 0x1f, R8 ;  /* 0x0000001fff077819 */ /* 0x000fe20000011408 */
[----:B-1----:R-:W-:Y:S01]  /*1000*/  IMAD.WIDE R14, R14, 0x60, R2 ;  /* 0x000000600e0e7825 */ /* 0x002fe200078e0202 */
[--C-:B------:R-:W-:Y:S01]  /*1010*/  SHF.R.S32.HI R17, RZ, 0x1f, R16.reuse ;  /* 0x0000001fff117819 */ /* 0x100fe20000011410 */
[----:B------:R-:W-:Y:S01]  /*1020*/  UIMAD UR5, UR9, UR5, UR4 ;  /* 0x00000005090572a4 */ /* 0x000fe2000f8e0204 */
[----:B------:R-:W-:Y:S01]  /*1030*/  LOP3.LUT R5, R4, 0x38, R16, 0xf8, !PT ;  /* 0x0000003804057812 */ /* 0x000fe200078ef810 */
[C---:B------:R-:W-:Y:S01]  /*1040*/  IMAD R2, R0.reuse, c[0x0][0x178], RZ ;  /* 0x00005e0000027a24 */ /* 0x040fe200078e02ff */
[----:B------:R-:W-:Y:S01]  /*1050*/  SHF.R.U32.HI R4, RZ, 0x3, R4 ;  /* 0x00000003ff047819 */ /* 0x000fe20000011604 */
[----:B------:R-:W-:Y:S01]  /*1060*/  IMAD R0, R0, c[0x0][0x208], RZ ;  /* 0x0000820000007a24 */ /* 0x000fe200078e02ff */
[----:B------:R-:W-:Y:S01]  /*1070*/  ULDC.64 UR6, c[0x0][0x218] ;  /* 0x0000860000067ab9 */ /* 0x000fe20000000a00 */
[----:B------:R-:W-:Y:S01]  /*1080*/  IMAD R9, R6, c[0x0][0x17c], R2 ;  /* 0x00005f0006097a24 */ /* 0x000fe200078e0202 */
[----:B------:R-:W-:Y:S01]  /*1090*/  LOP3.LUT R240, R28, R5, R4, 0xf6, !PT ;  /* 0x000000051cf07212 */ /* 0x000fe200078ef604 */
[C---:B------:R-:W-:Y:S01]  /*10a0*/  IMAD R10, R7.reuse, c[0x0][0x1e0], RZ ;  /* 0x00007800070a7a24 */ /* 0x040fe200078e02ff */
[----:B------:R-:W-:Y:S01]  /*10b0*/  UIMAD UR6, UR10, UR6, URZ ;  /* 0x000000060a0672a4 */ /* 0x000fe2000f8e023f */
[C---:B------:R-:W-:Y:S01]  /*10c0*/  IMAD R11, R6.reuse, c[0x0][0x20c], R0 ;  /* 0x00008300060b7a24 */ /* 0x040fe200078e0200 */
[----:B------:R-:W-:Y:S01]  /*10d0*/  UIMAD UR12, UR12, -0x60, URZ ;  /* 0xffffffa00c0c78a4 */ /* 0x000fe2000f8e023f */
[--C-:B------:R-:W-:Y:S01]  /*10e0*/  IMAD.WIDE.U32 R2, R6, c[0x0][0x208], R16.reuse ;  /* 0x0000820006027a25 */ /* 0x100fe200078e0010 */
[----:B------:R-:W-:Y:S01]  /*10f0*/  UIMAD UR7, UR11, UR7, UR6 ;  /* 0x000000070b0772a4 */ /* 0x000fe2000f8e0206 */
[C---:B------:R-:W-:Y:S01]  /*1100*/  ISETP.GE.AND P3, PT, R16.reuse, c[0x0][0x1cc], PT ;  /* 0x0000730010007a0c */ /* 0x040fe20003f66270 */
[----:B------:R-:W-:Y:S01]  /*1110*/  UMOV UR22, 0x6 ;  /* 0x0000000600167882 */ /* 0x000fe20000000000 */
[----:B------:R-:W-:Y:S01]  /*1120*/  IMAD R0, R7, c[0x0][0x1b0], RZ ;  /* 0x00006c0007007a24 */ /* 0x000fe200078e02ff */
[----:B------:R-:W-:Y:S01]  /*1130*/  IADD3 R31, R16, 0x40, RZ ;  /* 0x00000040101f7810 */ /* 0x000fe20007ffe0ff */
[----:B------:R-:W-:Y:S01]  /*1140*/  IMAD.WIDE.U32 R4, R6, c[0x0][0x178], R16 ;  /* 0x00005e0006047a25 */ /* 0x000fe200078e0010 */
[----:B------:R-:W-:Y:S01]  /*1150*/  CS2R R130, SRZ ;  /* 0x0000000000827805 */ /* 0x000fe2000001ff00 */
[----:B------:R-:W-:Y:S01]  /*1160*/  CS2R R128, SRZ ;  /* 0x0000000000807805 */ /* 0x000fe2000001ff00 */
[----:B------:R-:W-:Y:S01]  /*1170*/  ISETP.GE.AND P2, PT, R31, c[0x0][0x1cc], PT ;  /* 0x000073001f007a0c */ /* 0x000fe20003f46270 */
[C---:B------:R-:W-:Y:S01]  /*1180*/  IMAD R18, R8.reuse, c[0x0][0x1e4], R10 ;  /* 0x0000790008127a24 */ /* 0x040fe200078e020a */
[----:B------:R-:W-:Y:S01]  /*1190*/  CS2R R126, SRZ ;  /* 0x00000000007e7805 */ /* 0x000fe2000001ff00 */
[----:B------:R-:W-:Y:S01]  /*11a0*/  IMAD.IADD R7, R3, 0x1, R11 ;  /* 0x0000000103077824 */ /* 0x000fe200078e020b */
[----:B------:R-:W-:Y:S01]  /*11b0*/  CS2R R124, SRZ ;  /* 0x00000000007c7805 */ /* 0x000fe2000001ff00 */
[C---:B------:R-:W-:Y:S01]  /*11c0*/  IMAD.WIDE.U32 R10, R8.reuse, c[0x0][0x1e0], R16 ;  /* 0x00007800080a7a25 */ /* 0x040fe200078e0010 */
[----:B------:R-:W-:Y:S01]  /*11d0*/  CS2R R122, SRZ ;  /* 0x00000000007a7805 */ /* 0x000fe2000001ff00 */
[----:B------:R-:W-:Y:S01]  /*11e0*/  CS2R R120, SRZ ;  /* 0x0000000000787805 */ /* 0x000fe2000001ff00 */
[----:B------:R-:W-:Y:S01]  /*11f0*/  CS2R R118, SRZ ;  /* 0x0000000000767805 */ /* 0x000fe2000001ff00 */
[----:B------:R-:W-:Y:S01]  /*1200*/  IMAD.IADD R9, R5, 0x1, R9 ;  /* 0x0000000105097824 */ /* 0x000fe200078e0209 */
[----:B------:R-:W-:Y:S01]  /*1210*/  CS2R R116, SRZ ;  /* 0x0000000000747805 */ /* 0x000fe2000001ff00 */
[----:B------:R-:W-:Y:S01]  /*1220*/  IMAD.IADD R5, R11, 0x1, R18 ;  /* 0x000000010b057824 */ /* 0x000fe200078e0212 */
[----:B------:R-:W-:Y:S01]  /*1230*/  SHF.R.S32.HI R18, RZ, 0x1f, R80 ;  /* 0x0000001fff127819 */ /* 0x000fe20000011450 */
        /* <DEDUP_REMOVED lines=8> */
[----:B------:R-:W-:Y:S01]  /*12c0*/  IMAD R0, R18, c[0x0][0x180], RZ ;  /* 0x0000600012007a24 */ /* 0x000fe200078e02ff */
[----:B------:R-:W-:Y:S01]  /*12d0*/  CS2R R104, SRZ ;  /* 0x0000000000687805 */ /* 0x000fe2000001ff00 */
[----:B------:R-:W-:Y:S01]  /*12e0*/  IMAD.MOV.U32 R6, RZ, RZ, R2 ;  /* 0x000000ffff067224 */ /* 0x000fe200078e0002 */
[----:B------:R-:W-:Y:S01]  /*12f0*/  CS2R R102, SRZ ;  /* 0x0000000000667805 */ /* 0x000fe2000001ff00 */
[----:B------:R-:W-:Y:S01]  /*1300*/  IMAD.MOV.U32 R2, RZ, RZ, R12 ;  /* 0x000000ffff027224 */ /* 0x000fe200078e000c */
[----:B------:R-:W-:Y:S01]  /*1310*/  CS2R R100, SRZ ;  /* 0x0000000000647805 */ /* 0x000fe2000001ff00 */
[----:B------:R-:W-:Y:S01]  /*1320*/  IMAD.MOV.U32 R8, RZ, RZ, R4 ;  /* 0x000000ffff087224 */ /* 0x000fe200078e0004 */
[----:B------:R-:W-:Y:S01]  /*1330*/  CS2R R98, SRZ ;  /* 0x0000000000627805 */ /* 0x000fe2000001ff00 */
[----:B------:R-:W-:Y:S01]  /*1340*/  IMAD R12, R80, c[0x0][0x184], R0 ;  /* 0x00006100500c7a24 */ /* 0x000fe200078e0200 */
[----:B------:R-:W-:Y:S01]  /*1350*/  CS2R R96, SRZ ;  /* 0x0000000000607805 */ /* 0x000fe2000001ff00 */
[----:B------:R-:W-:Y:S01]  /*1360*/  IMAD.MOV.U32 R4, RZ, RZ, R10 ;  /* 0x000000ffff047224 */ /* 0x000fe200078e000a */
[----:B------:R-:W-:Y:S01]  /*1370*/  CS2R R94, SRZ ;  /* 0x00000000005e7805 */ /* 0x000fe2000001ff00 */
[----:B------:R-:W-:Y:S01]  /*1380*/  IMAD.U32 R0, RZ, RZ, UR9 ;  /* 0x00000009ff007e24 */ /* 0x000fe2000f8e00ff */
[----:B------:R-:W-:Y:S01]  /*1390*/  ULDC.64 UR8, c[0x0][0x208] ;  /* 0x0000820000087ab9 */ /* 0x000fe20000000a00 */
[----:B------:R-:W-:Y:S01]  /*13a0*/  IMAD R10, R18, c[0x0][0x210], RZ ;  /* 0x00008400120a7a24 */ /* 0x000fe200078e02ff */
[----:B------:R-:W-:Y:S01]  /*13b0*/  USHF.L.U32 UR4, UR8, 0x6, URZ ;  /* 0x0000000608047899 */ /* 0x000fe2000800063f */
[----:B------:R-:W-:Y:S01]  /*13c0*/  IMAD.WIDE.U32 R8, R80, c[0x0][0x180], R8 ;  /* 0x0000600050087a25 */ /* 0x000fe200078e0008 */
[----:B------:R-:W-:Y:S01]  /*13d0*/  USHF.L.U64.HI UR6, UR8, UR22, UR9 ;  /* 0x0000001608067299 */ /* 0x000fe20008010209 */
[----:B------:R-:W-:Y:S01]  /*13e0*/  CS2R R92, SRZ ;  /* 0x00000000005c7805 */ /* 0x000fe2000001ff00 */
[----:B------:R-:W-:Y:S01]  /*13f0*/  CS2R R90, SRZ ;  /* 0x00000000005a7805 */ /* 0x000fe2000001ff00 */
[C---:B------:R-:W-:Y:S01]  /*1400*/  IMAD.WIDE.U32 R4, R0.reuse, c[0x0][0x1e8], R4 ;  /* 0x00007a0000047a25 */ /* 0x040fe200078e0004 */
[----:B------:R-:W-:Y:S01]  /*1410*/  UIMAD UR6, UR6, UR13, URZ ;  /* 0x0000000d060672a4 */ /* 0x000fe2000f8e023f */
[----:B------:R-:W-:Y:S01]  /*1420*/  CS2R R88, SRZ ;  /* 0x0000000000587805 */ /* 0x000fe2000001ff00 */
[----:B------:R-:W-:Y:S01]  /*1430*/  CS2R R86, SRZ ;  /* 0x0000000000567805 */ /* 0x000fe2000001ff00 */
[----:B------:R-:W-:Y:S01]  /*1440*/  IMAD.WIDE.U32 R2, R0, c[0x0][0x1b8], R2 ;  /* 0x00006e0000027a25 */ /* 0x000fe200078e0002 */
[----:B------:R-:W-:Y:S01]  /*1450*/  IADD3 R5, R5, UR21, RZ ;  /* 0x0000001505057c10 */ /* 0x000fe2000fffe0ff */
[----:B------:R-:W-:Y:S01]  /*1460*/  USHF.R.S32.HI UR21, URZ, 0x1f, UR13 ;  /* 0x0000001f3f157899 */ /* 0x000fe2000801140d */
[----:B------:R-:W-:Y:S01]  /*1470*/  CS2R R84, SRZ ;  /* 0x0000000000547805 */ /* 0x000fe2000001ff00 */
[C---:B------:R-:W-:Y:S01]  /*1480*/  IMAD R10, R80.reuse, c[0x0][0x214], R10 ;  /* 0x00008500500a7a24 */ /* 0x040fe200078e020a */
[----:B------:R-:W-:Y:S01]  /*1490*/  IADD3 R3, R3, UR5, RZ ;  /* 0x0000000503037c10 */ /* 0x000fe2000fffe0ff */
[----:B------:R-:W-:Y:S01]  /*14a0*/  IMAD.IADD R13, R9, 0x1, R12 ;  /* 0x00000001090d7824 */ /* 0x000fe200078e020c */
[----:B------:R-:W-:Y:S01]  /*14b0*/  UIMAD UR6, UR21, UR4, UR6 ;  /* 0x00000004150672a4 */ /* 0x000fe2000f8e0206 */
[----:B------:R-:W-:Y:S01]  /*14c0*/  IMAD.WIDE.U32 R6, R80, c[0x0][0x210], R6 ;  /* 0x0000840050067a25 */ /* 0x000fe200078e0006 */
[----:B------:R-:W-:Y:S01]  /*14d0*/  CS2R R78, SRZ ;  /* 0x00000000004e7805 */ /* 0x000fe2000001ff00 */
[----:B------:R-:W-:Y:S01]  /*14e0*/  CS2R R76, SRZ ;  /* 0x00000000004c7805 */ /* 0x000fe2000001ff00 */
[----:B------:R-:W-:Y:S01]  /*14f0*/  CS2R R74, SRZ ;  /* 0x00000000004a7805 */ /* 0x000fe2000001ff00 */
[----:B------:R-:W-:Y:S01]  /*1500*/  IMAD.MOV.U32 R12, RZ, RZ, R8 ;  /* 0x000000ffff0c7224 */ /* 0x000fe200078e0008 */
[----:B------:R-:W-:Y:S01]  /*1510*/  CS2R R72, SRZ ;  /* 0x0000000000487805 */ /* 0x000fe2000001ff00 */
[----:B------:R-:W-:Y:S01]  /*1520*/  IMAD R8, R15, c[0x0][0x1d8], RZ ;  /* 0x000076000f087a24 */ /* 0x000fe200078e02ff */
[----:B------:R-:W-:Y:S01]  /*1530*/  CS2R R70, SRZ ;  /* 0x0000000000467805 */ /* 0x000fe2000001ff00 */
[----:B------:R-:W-:Y:S01]  /*1540*/  IMAD.IADD R7, R7, 0x1, R10 ;  /* 0x0000000107077824 */ /* 0x000fe200078e020a */
[----:B------:R-:W-:Y:S01]  /*1550*/  CS2R R68, SRZ ;  /* 0x0000000000447805 */ /* 0x000fe2000001ff00 */
[----:B------:R-:W-:Y:S01]  /*1560*/  IMAD R0, R15, c[0x0][0x1a8], RZ ;  /* 0x00006a000f007a24 */ /* 0x000fe200078e02ff */
[----:B------:R-:W-:Y:S01]  /*1570*/  CS2R R66, SRZ ;  /* 0x0000000000427805 */ /* 0x000fe2000001ff00 */
[----:B------:R-:W-:Y:S01]  /*1580*/  IMAD.U32 R26, RZ, RZ, UR11 ;  /* 0x0000000bff1a7e24 */ /* 0x000fe2000f8e00ff */
[----:B------:R-:W-:Y:S01]  /*1590*/  CS2R R64, SRZ ;  /* 0x0000000000407805 */ /* 0x000fe2000001ff00 */
[----:B------:R-:W-:Y:S01]  /*15a0*/  IMAD.U32 R10, RZ, RZ, UR15 ;  /* 0x0000000fff0a7e24 */ /* 0x000fe2000f8e00ff */
[----:B------:R-:W-:Y:S01]  /*15b0*/  CS2R R62, SRZ ;  /* 0x00000000003e7805 */ /* 0x000fe2000001ff00 */
[C---:B------:R-:W-:Y:S01]  /*15c0*/  IMAD R17, R14.reuse, c[0x0][0x1dc], R8 ;  /* 0x000077000e117a24 */ /* 0x040fe200078e0208 */
[----:B------:R-:W-:Y:S01]  /*15d0*/  CS2R R60, SRZ ;  /* 0x00000000003c7805 */ /* 0x000fe2000001ff00 */
[----:B------:R-:W-:Y:S01]  /*15e0*/  IMAD.WIDE.U32 R8, R14, c[0x0][0x1d8], R4 ;  /* 0x000076000e087a25 */ /* 0x000fe200078e0004 */
[----:B------:R-:W-:Y:S01]  /*15f0*/  IADD3 R10, R10, UR12, -R252 ;  /* 0x0000000c0a0a7c10 */ /* 0x000fe2000fffe8fc */
[----:B------:R-:W-:Y:S01]  /*1600*/  CS2R R58, SRZ ;  /* 0x00000000003a7805 */ /* 0x000fe2000001ff00 */
[----:B------:R-:W-:Y:S01]  /*1610*/  CS2R R56, SRZ ;  /* 0x0000000000387805 */ /* 0x000fe2000001ff00 */
[----:B------:R-:W-:Y:S01]  /*1620*/  IMAD R15, R14, c[0x0][0x1ac], R0 ;  /* 0x00006b000e0f7a24 */ /* 0x000fe200078e0200 */
[----:B------:R-:W-:Y:S01]  /*1630*/  ISETP.LT.OR P6, PT, R10, 0x1, P3 ;  /* 0x000000010a00780c */ /* 0x000fe20001fc1670 */
[----:B------:R-:W-:Y:S01]  /*1640*/  IMAD.WIDE.U32 R4, R14, c[0x0][0x1a8], R2 ;  /* 0x00006a000e047a25 */ /* 0x000fe200078e0002 */
[----:B------:R-:W-:Y:S01]  /*1650*/  LEA R2, P1, R8, c[0x0][0x1c0], 0x1 ;  /* 0x0000700008027a11 */ /* 0x000fe200078208ff */
[----:B------:R-:W-:Y:S01]  /*1660*/  CS2R R54, SRZ ;  /* 0x0000000000367805 */ /* 0x000fe2000001ff00 */
[----:B------:R-:W-:Y:S01]  /*1670*/  ISETP.LT.OR P5, PT, R10, 0x1, P2 ;  /* 0x000000010a00780c */ /* 0x000fe200017a1670 */
[----:B------:R-:W-:Y:S01]  /*1680*/  IMAD.WIDE.U32 R250, R26, c[0x0][0x218], R6 ;  /* 0x000086001afa7a25 */ /* 0x000fe200078e0006 */
[C---:B------:R-:W-:Y:S01]  /*1690*/  LEA R6, P0, R4.reuse, c[0x0][0x190], 0x1 ;  /* 0x0000640004067a11 */ /* 0x040fe200078008ff */
[----:B------:R-:W-:Y:S01]  /*16a0*/  CS2R R52, SRZ ;  /* 0x0000000000347805 */ /* 0x000fe2000001ff00 */
[----:B------:R-:W-:Y:S01]  /*16b0*/  CS2R R50, SRZ ;  /* 0x0000000000327805 */ /* 0x000fe2000001ff00 */
[----:B------:R-:W-:Y:S01]  /*16c0*/  IMAD.IADD R5, R5, 0x1, R15 ;  /* 0x0000000105057824 */ /* 0x000fe200078e020f */
[----:B------:R-:W-:Y:S01]  /*16d0*/  IADD3 R247, R251, UR7, RZ ;  /* 0x00000007fbf77c10 */ /* 0x000fe2000fffe0ff */
[----:B------:R-:W-:Y:S01]  /*16e0*/  IMAD.U32 R11, RZ, RZ, UR4 ;  /* 0x00000004ff0b7e24 */ /* 0x000fe2000f8e00ff */
[----:B------:R-:W-:Y:S01]  /*16f0*/  ULDC.64 UR4, c[0x0][0x1d8] ;  /* 0x0000760000047ab9 */ /* 0x000fe20000000a00 */
[----:B------:R-:W-:Y:S01]  /*1700*/  IMAD.MOV.U32 R246, RZ, RZ, R250 ;  /* 0x000000fffff67224 */ /* 0x000fe200078e00fa */
[----:B------:R-:W-:Y:S01]  /*1710*/  LEA.HI.X R7, R4, c[0x0][0x194], R5, 0x1, P0 ;  /* 0x0000650004077a11 */ /* 0x000fe200000f0c05 */
[----:B------:R-:W-:Y:S01]  /*1720*/  IMAD.IADD R0, R9, 0x1, R17 ;  /* 0x0000000109007824 */ /* 0x000fe200078e0211 */
[----:B------:R-:W-:Y:S01]  /*1730*/  USHF.L.U32 UR23, UR4, 0x6, URZ ;  /* 0x0000000604177899 */ /* 0x000fe2000800063f */
[----:B------:R-:W-:Y:S01]  /*1740*/  IMAD.WIDE.U32 R4, R11, UR13, R246 ;  /* 0x0000000d0b047c25 */ /* 0x000fe2000f8e00f6 */
[----:B------:R-:W-:Y:S01]  /*1750*/  USHF.L.U64.HI UR24, UR4, UR22, UR5 ;  /* 0x0000001604187299 */ /* 0x000fe20008010205 */
[----:B------:R-:W-:Y:S01]  /*1760*/  CS2R R48, SRZ ;  /* 0x0000000000307805 */ /* 0x000fe2000001ff00 */
[----:B------:R-:W-:Y:S01]  /*1770*/  LEA.HI.X R3, R8, c[0x0][0x1c4], R0, 0x1, P1 ;  /* 0x0000710008037a11 */ /* 0x000fe200008f0c00 */
[----:B------:R-:W-:Y:S01]  /*1780*/  IMAD.SHL.U32 R240, R240, 0x2, RZ ;  /* 0x00000002f0f07824 */ /* 0x000fe200078e00ff */
[----:B------:R-:W-:Y:S01]  /*1790*/  IADD3 R0, R5, UR6, RZ ;  /* 0x0000000605007c10 */ /* 0x000fe2000fffe0ff */
[----:B------:R-:W-:Y:S01]  /*17a0*/  IMAD.U32 R8, RZ, RZ, UR23 ;  /* 0x00000017ff087e24 */ /* 0x000fe2000f8e00ff */
[----:B------:R-:W-:Y:S01]  /*17b0*/  LEA R14, P0, R4, c[0x0][0x1f0], 0x1 ;  /* 0x00007c00040e7a11 */ /* 0x000fe200078008ff */
[----:B------:R-:W-:Y:S01]  /*17c0*/  ULDC.64 UR4, c[0x0][0x188] ;  /* 0x0000620000047ab9 */ /* 0x000fe20000000a00 */
[----:B------:R-:W-:Y:S01]  /*17d0*/  @!PT LDS RZ, [RZ] ;  /* 0x00000000fffff984 */ /* 0x000fe20000000800 */
[----:B------:R-:W-:Y:S01]  /*17e0*/  @!PT LDS RZ, [RZ] ;  /* 0x00000000fffff984 */ /* 0x000fe20000000800 */
[----:B------:R-:W-:Y:S01]  /*17f0*/  @!PT LDS RZ, [RZ] ;  /* 0x00000000fffff984 */ /* 0x000fe20000000800 */
[----:B------:R1:W-:Y:S01]  /*1800*/  LDGSTS.E.BYPASS.LTC128B.128 [R240+0x6080], [R2.64], !P6 ;  /* 0x0608000002f07fae */ /* 0x0003e2000f101d52 */
[----:B------:R-:W-:Y:S01]  /*1810*/  ISETP.LT.OR P6, PT, R10, 0x21, P3 ;  /* 0x000000210a00780c */ /* 0x000fe20001fc1670 */
[----:B------:R-:W-:Y:S01]  /*1820*/  UIMAD UR4, UR10, UR4, URZ ;  /* 0x000000040a0472a4 */ /* 0x000fe2000f8e023f */
[----:B------:R-:W-:Y:S01]  /*1830*/  LEA.HI.X R15, R4, c[0x0][0x1f4], R0, 0x1, P0 ;  /* 0x00007d00040f7a11 */ /* 0x000fe200000f0c00 */
[----:B------:R1:W-:Y:S01]  /*1840*/  LDGSTS.E.BYPASS.LTC128B.128 [R240+0x9080], [R2.64+0x80], !P5 ;  /* 0x0908008002f07fae */ /* 0x0003e2000e901d52 */
[----:B------:R-:W-:Y:S01]  /*1850*/  IADD3 R4, P0, R2, UR23, RZ ;  /* 0x0000001702047c10 */ /* 0x000fe2000ff1e0ff */
[----:B------:R-:W-:Y:S01]  /*1860*/  IMAD.SHL.U32 R19, R82, 0x4, RZ ;  /* 0x0000000452137824 */ /* 0x000fe200078e00ff */
[----:B------:R-:W-:Y:S01]  /*1870*/  ISETP.LT.OR P5, PT, R10, 0x21, P2 ;  /* 0x000000210a00780c */ /* 0x000fe200017a1670 */
[----:B------:R-:W-:Y:S01]  /*1880*/  ULDC.64 UR6, c[0x0][0x1a8] ;  /* 0x00006a0000067ab9 */ /* 0x000fe20000000a00 */
[----:B------:R-:W-:Y:S01]  /*1890*/  IADD3.X R5, R3, UR24, RZ, P0, !PT ;  /* 0x0000001803057c10 */ /* 0x000fe200087fe4ff */
[----:B------:R-:W-:Y:S01]  /*18a0*/  USHF.L.U64.HI UR7, UR6, UR22, UR7 ;  /* 0x0000001606077299 */ /* 0x000fe20008010207 */
[----:B------:R-:W-:Y:S01]  /*18b0*/  IADD3 R8, P1, P0, R8, 0x80, R2 ;  /* 0x0000008008087810 */ /* 0x000fe2000783e002 */
[----:B------:R-:W-:Y:S01]  /*18c0*/  UIMAD UR22, UR11, UR5, UR4 ;  /* 0x000000050b1672a4 */ /* 0x000fe2000f8e0204 */
[C---:B------:R-:W-:Y:S01]  /*18d0*/  ISETP.LT.OR P3, PT, R10.reuse, 0x41, P3 ;  /* 0x000000410a00780c */ /* 0x040fe20001f61670 */
[----:B------:R2:W-:Y:S01]  /*18e0*/  LDGSTS.E.BYPASS.LTC128B.128 [R240+0x7080], [R4.64], !P6 ;  /* 0x0708000004f07fae */ /* 0x0005e2000f101d52 */
[----:B------:R-:W-:Y:S01]  /*18f0*/  ISETP.LT.OR P2, PT, R10, 0x41, P2 ;  /* 0x000000410a00780c */ /* 0x000fe20001741670 */
[----:B------:R-:W-:Y:S01]  /*1900*/  ULDC.64 UR4, c[0x0][0x178] ;  /* 0x00005e0000047ab9 */ /* 0x000fe20000000a00 */
[----:B------:R-:W-:Y:S01]  /*1910*/  IADD3.X R9, RZ, UR24, R3, P1, P0 ;  /* 0x00000018ff097c10 */ /* 0x000fe20008fe0403 */
[----:B------:R-:W-:Y:S01]  /*1920*/  UIMAD UR21, UR21, UR4, URZ ;  /* 0x00000004151572a4 */ /* 0x000fe2000f8e023f */
[----:B------:R-:W-:Y:S01]  /*1930*/  IMAD.WIDE.U32 R248, R26, c[0x0][0x188], R12 ;  /* 0x000062001af87a25 */ /* 0x000fe200078e000c */
[----:B------:R-:W-:Y:S01]  /*1940*/  USHF.L.U32 UR6, UR6, 0x6, URZ ;  /* 0x0000000606067899 */ /* 0x000fe2000800063f */
[----:B------:R-:W-:Y:S01]  /*1950*/  CS2R R46, SRZ ;  /* 0x00000000002e7805 */ /* 0x000fe2000001ff00 */
[----:B------:R3:W-:Y:S01]  /*1960*/  LDGSTS.E.BYPASS.LTC128B.128 [R240+0xa080], [R8.64], !P5 ;  /* 0x0a08000008f07fae */ /* 0x0007e2000e901d52 */
[----:B------:R-:W-:Y:S01]  /*1970*/  UIMAD UR21, UR13, UR5, UR21 ;  /* 0x000000050d1572a4 */ /* 0x000fe2000f8e0215 */
[C---:B------:R-:W-:Y:S01]  /*1980*/  IMAD R27, R18.reuse, c[0x0][0x270], RZ ;  /* 0x00009c00121b7a24 */ /* 0x040fe200078e02ff */
[----:B------:R-:W-:Y:S01]  /*1990*/  IADD3 R245, R249, UR22, RZ ;  /* 0x00000016f9f57c10 */ /* 0x000fe2000fffe0ff */
[C---:B------:R-:W-:Y:S01]  /*19a0*/  IMAD R29, R18.reuse, c[0x0][0x288], RZ ;  /* 0x0000a200121d7a24 */ /* 0x040fe200078e02ff */
[----:B------:R-:W-:Y:S01]  /*19b0*/  CS2R R44, SRZ ;  /* 0x00000000002c7805 */ /* 0x000fe2000001ff00 */
[----:B------:R-:W-:Y:S01]  /*19c0*/  IMAD R30, R18, c[0x0][0x238], RZ ;  /* 0x00008e00121e7a24 */ /* 0x000fe200078e02ff */
[----:B------:R-:W-:Y:S01]  /*19d0*/  CS2R R42, SRZ ;  /* 0x00000000002a7805 */ /* 0x000fe2000001ff00 */
[----:B------:R-:W-:Y:S01]  /*19e0*/  IMAD.WIDE.U32 R24, R80, c[0x0][0x238], R20 ;  /* 0x00008e0050187a25 */ /* 0x000fe200078e0014 */
[----:B-1----:R-:W-:Y:S01]  /*19f0*/  IADD3 R2, P0, R4, UR23, RZ ;  /* 0x0000001704027c10 */ /* 0x002fe2000ff1e0ff */
[----:B------:R-:W-:Y:S01]  /*1a00*/  USHF.R.S32.HI UR23, URZ, 0x1f, UR20 ;  /* 0x0000001f3f177899 */ /* 0x000fe20008011414 */
[----:B------:R-:W-:Y:S01]  /*1a10*/  CS2R R40, SRZ ;  /* 0x0000000000287805 */ /* 0x000fe2000001ff00 */
[----:B------:R-:W-:Y:S01]  /*1a20*/  IMAD.MOV.U32 R226, RZ, RZ, 0x40 ;  /* 0x00000040ffe27424 */ /* 0x000fe200078e00ff */
[----:B------:R-:W-:Y:S01]  /*1a30*/  IADD3.X R3, R5, UR24, RZ, P0, !PT ;  /* 0x0000001805037c10 */ /* 0x000fe200087fe4ff */
[----:B------:R-:W-:Y:S01]  /*1a40*/  UIMAD.WIDE.U32 UR24, UR13, UR4, URZ ;  /* 0x000000040d1872a5 */ /* 0x000fe2000f8e003f */
[----:B------:R-:W-:Y:S01]  /*1a50*/  IMAD.MOV.U32 R228, RZ, RZ, 0x20 ;  /* 0x00000020ffe47424 */ /* 0x000fe200078e00ff */
[----:B------:R-:W-:Y:S01]  /*1a60*/  CS2R R38, SRZ ;  /* 0x0000000000267805 */ /* 0x000fe2000001ff00 */
[C---:B------:R-:W-:Y:S01]  /*1a70*/  IMAD R27, R80.reuse, c[0x0][0x274], R27 ;  /* 0x00009d00501b7a24 */ /* 0x040fe200078e021b */
[----:B------:R1:W-:Y:S01]  /*1a80*/  LDGSTS.E.BYPASS.LTC128B.128 [R240+0x8080], [R2.64], !P3 ;  /* 0x0808000002f07fae */ /* 0x0003e2000d901d52 */
[C---:B--2---:R-:W-:Y:S01]  /*1a90*/  IADD3 R4, P0, R19.reuse, UR20, RZ ;  /* 0x0000001413047c10 */ /* 0x044fe2000ff1e0ff */
[----:B------:R-:W-:Y:S01]  /*1aa0*/  UIADD3 UR21, UR25, UR21, URZ ;  /* 0x0000001519157290 */ /* 0x000fe2000fffe03f */
[----:B------:R-:W-:Y:S01]  /*1ab0*/  IMAD R29, R80, c[0x0][0x28c], R29 ;  /* 0x0000a300501d7a24 */ /* 0x000fe200078e021d */
[----:B------:R1:W-:Y:S01]  /*1ac0*/  LDGSTS.E.BYPASS.LTC128B.128 [R240+0xb080], [R2.64+0x80], !P2 ;  /* 0x0b08008002f07fae */ /* 0x0003e2000d101d52 */
[----:B------:R-:W-:Y:S01]  /*1ad0*/  LEA.HI.X.SX32 R5, R19, UR23, 0x1, P0 ;  /* 0x0000001713057c11 */ /* 0x000fe200080f0eff */
[----:B------:R-:W-:Y:S01]  /*1ae0*/  USHF.L.U32 UR20, UR13, 0x6, URZ ;  /* 0x000000060d147899 */ /* 0x000fe2000800063f */
[----:B------:R-:W-:Y:S01]  /*1af0*/  ISETP.GE.AND P0, PT, R16, c[0x0][0x19c], PT ;  /* 0x0000670010007a0c */ /* 0x000fe20003f06270 */
[----:B------:R-:W-:Y:S01]  /*1b00*/  IMAD.U32 R0, RZ, RZ, UR21 ;  /* 0x00000015ff007e24 */ /* 0x000fe2000f8e00ff */
[----:B------:R-:W-:Y:S01]  /*1b10*/  ISETP.GE.AND P2, PT, R31, c[0x0][0x19c], PT ;  /* 0x000067001f007a0c */ /* 0x000fe20003f46270 */
[----:B---3--:R-:W-:Y:S01]  /*1b20*/  IMAD.U32 R8, RZ, RZ, UR24 ;  /* 0x00000018ff087e24 */ /* 0x008fe2000f8e00ff */
[C---:B------:R-:W-:Y:S01]  /*1b30*/  ISETP.LT.OR P6, PT, R10.reuse, 0x1, P0 ;  /* 0x000000010a00780c */ /* 0x040fe200007c1670 */
[----:B------:R-:W-:Y:S01]  /*1b40*/  IMAD.U32 R9, RZ, RZ, UR25 ;  /* 0x00000019ff097e24 */ /* 0x000fe2000f8e00ff */
[----:B------:R-:W-:Y:S01]  /*1b50*/  ISETP.LT.OR P5, PT, R10, 0x1, P2 ;  /* 0x000000010a00780c */ /* 0x000fe200017a1670 */
[--C-:B------:R-:W-:Y:S01]  /*1b60*/  IMAD.WIDE.U32 R18, R80, c[0x0][0x270], R4.reuse ;  /* 0x00009c0050127a25 */ /* 0x100fe200078e0004 */
[----:B------:R-:W-:Y:S01]  /*1b70*/  LEA R9, P3, R8, R248, 0x6 ;  /* 0x000000f808097211 */ /* 0x000fe200078630ff */
[----:B------:R-:W0:Y:S01]  /*1b80*/  LDGDEPBAR ;  /* 0x00000000000079af */ /* 0x000e220000000000 */
[----:B------:R-:W-:Y:S01]  /*1b90*/  USHF.R.S32.HI UR21, URZ, 0x1f, UR20 ;  /* 0x0000001f3f157899 */ /* 0x000fe20008011414 */
[----:B------:R-:W-:Y:S01]  /*1ba0*/  IMAD.WIDE.U32 R20, R80, c[0x0][0x288], R4 ;  /* 0x0000a20050147a25 */ /* 0x000fe200078e0004 */
[----:B------:R-:W-:Y:S01]  /*1bb0*/  LEA.HI.X R11, R8, R245, R0, 0x6, P3 ;  /* 0x000000f5080b7211 */ /* 0x000fe200018f3400 */
[----:B------:R-:W-:Y:S01]  /*1bc0*/  CS2R R36, SRZ ;  /* 0x0000000000247805 */ /* 0x000fe2000001ff00 */
[----:B------:R-:W-:Y:S01]  /*1bd0*/  UISETP.GE.AND UP6, UPT, UR12, 0x1, UPT ;  /* 0x000000010c00788c */ /* 0x000fe2000bfc6270 */
[----:B------:R-:W-:Y:S01]  /*1be0*/  IMAD.U32 R4, RZ, RZ, UR6 ;  /* 0x00000006ff047e24 */ /* 0x000fe2000f8e00ff */
[----:B------:R-:W-:Y:S01]  /*1bf0*/  UISETP.GE.AND UP5, UPT, UR12, 0x2, UPT ;  /* 0x000000020c00788c */ /* 0x000fe2000bfa6270 */
[----:B------:R2:W-:Y:S01]  /*1c00*/  LDGSTS.E.BYPASS.LTC128B.128 [R240+0x80], [R6.64], !P6 ;  /* 0x0008000006f07fae */ /* 0x0005e2000f101d52 */
[----:B------:R-:W-:Y:S01]  /*1c10*/  IMAD.SHL.U32 R0, R22, 0x40, RZ ;  /* 0x0000004016007824 */ /* 0x000fe200078e00ff */
[----:B------:R-:W-:Y:S01]  /*1c20*/  ISETP.GE.AND P6, PT, R16, c[0x0][0x16c], PT ;  /* 0x00005b0010007a0c */ /* 0x000fe20003fc6270 */
[----:B------:R-:W-:Y:S01]  /*1c30*/  IMAD.U32 R17, RZ, RZ, UR20 ;  /* 0x00000014ff117e24 */ /* 0x000fe2000f8e00ff */
[----:B------:R2:W-:Y:S01]  /*1c40*/  LDGSTS.E.BYPASS.LTC128B.128 [R240+0x3080], [R6.64+0x80], !P5 ;  /* 0x0308008006f07fae */ /* 0x0005e2000e901d52 */
[----:B------:R-:W-:Y:S01]  /*1c50*/  IADD3 R4, P5, P3, R4, 0x80, R6 ;  /* 0x0000008004047810 */ /* 0x000fe20007bbe006 */
[----:B------:R-:W-:Y:S01]  /*1c60*/  IMAD R30, R80, c[0x0][0x23c], R30 ;  /* 0x00008f00501e7a24 */ /* 0x000fe200078e021e */
[----:B-1----:R-:W-:Y:S01]  /*1c70*/  IADD3 R2, P1, R6, UR6, RZ ;  /* 0x0000000606027c10 */ /* 0x002fe2000ff3e0ff */
[----:B------:R-:W-:Y:S01]  /*1c80*/  IMAD.MOV.U32 R231, RZ, RZ, 0x10 ;  /* 0x00000010ffe77424 */ /* 0x000fe200078e00ff */
[----:B------:R-:W-:Y:S01]  /*1c90*/  IADD3.X R5, RZ, UR7, R7, P5, P3 ;  /* 0x00000007ff057c10 */ /* 0x000fe2000afe6407 */
[----:B------:R-:W-:Y:S01]  /*1ca0*/  IMAD.MOV.U32 R220, RZ, RZ, RZ ;  /* 0x000000ffffdc7224 */ /* 0x000fe200078e00ff */
[----:B------:R-:W-:Y:S01]  /*1cb0*/  IADD3.X R3, R7, UR7, RZ, P1, !PT ;  /* 0x0000000707037c10 */ /* 0x000fe20008ffe4ff */
[----:B------:R-:W-:Y:S01]  /*1cc0*/  UISETP.GE.AND UP4, UPT, UR12, 0x21, UPT ;  /* 0x000000210c00788c */ /* 0x000fe2000bf86270 */
[C---:B------:R-:W-:Y:S01]  /*1cd0*/  ISETP.LT.OR P1, PT, R10.reuse, 0x21, P0 ;  /* 0x000000210a00780c */ /* 0x040fe20000721670 */
[----:B------:R-:W-:Y:S01]  /*1ce0*/  UISETP.GE.AND UP3, UPT, UR12, 0x22, UPT ;  /* 0x000000220c00788c */ /* 0x000fe2000bf66270 */
[C---:B------:R-:W-:Y:S01]  /*1cf0*/  ISETP.LT.OR P3, PT, R10.reuse, 0x21, P2 ;  /* 0x000000210a00780c */ /* 0x040fe20001761670 */
[----:B------:R-:W-:Y:S01]  /*1d00*/  UISETP.GE.AND UP2, UPT, UR12, 0x41, UPT ;  /* 0x000000410c00788c */ /* 0x000fe2000bf46270 */
[C---:B------:R-:W-:Y:S01]  /*1d10*/  ISETP.LT.OR P0, PT, R10.reuse, 0x41, P0 ;  /* 0x000000410a00780c */ /* 0x040fe20000701670 */
[----:B------:R-:W-:Y:S01]  /*1d20*/  UISETP.GE.AND UP1, UPT, UR12, 0x42, UPT ;  /* 0x000000420c00788c */ /* 0x000fe2000bf26270 */
[----:B------:R-:W-:-:S02]  /*1d30*/  ISETP.LT.OR P2, PT, R10, 0x41, P2 ;  /* 0x000000410a00780c */ /* 0x000fc40001741670 */
[----:B------:R-:W-:Y:S02]  /*1d40*/  ISETP.GE.AND P5, PT, R31, c[0x0][0x16c], PT ;  /* 0x00005b001f007a0c */ /* 0x000fe40003fa6270 */
[----:B------:R-:W-:-:S03]  /*1d50*/  LOP3.LUT R0, R0, 0x1c0, RZ, 0xc0, !PT ;  /* 0x000001c000007812 */ /* 0x000fc600078ec0ff */
[----:B------:R1:W-:Y:S01]  /*1d60*/  LDGSTS.E.BYPASS.LTC128B.128 [R240+0x1080], [R2.64], !P1 ;  /* 0x0108000002f07fae */ /* 0x0003e2000c901d52 */
[----:B------:R-:W-:Y:S02]  /*1d70*/  LOP3.LUT R8, R0, 0x8, R202, 0xf8, !PT ;  /* 0x0000000800087812 */ /* 0x000fe400078ef8ca */
[----:B------:R-:W-:Y:S01]  /*1d80*/  SHF.R.U32.HI R0, RZ, 0x3, R0 ;  /* 0x00000003ff007819 */ /* 0x000fe20000011600 */
[----:B------:R3:W-:Y:S01]  /*1d90*/  LDGSTS.E.BYPASS.LTC128B.128 [R240+0x4080], [R4.64], !P3 ;  /* 0x0408000004f07fae */ /* 0x0007e2000d901d52 */
[----:B--2---:R-:W-:Y:S02]  /*1da0*/  SEL R6, RZ, 0x1, P6 ;  /* 0x00000001ff067807 */ /* 0x004fe40003000000 */
[----:B------:R-:W-:Y:S02]  /*1db0*/  SEL R7, RZ, 0x2, P5 ;  /* 0x00000002ff077807 */ /* 0x000fe40002800000 */
[----:B------:R-:W-:Y:S02]  /*1dc0*/  LOP3.LUT R0, R28, R8, R0, 0xf6, !PT ;  /* 0x000000081c007212 */ /* 0x000fe400078ef600 */
[----:B------:R-:W-:Y:S01]  /*1dd0*/  LEA.HI R28, R32, R82, RZ, 0x5 ;  /* 0x00000052201c7211 */ /* 0x000fe200078f28ff */
[----:B------:R-:W-:-:S02]  /*1de0*/  IMAD.IADD R6, R7, 0x1, R6 ;  /* 0x0000000107067824 */ /* 0x000fc400078e0206 */
[----:B------:R-:W-:Y:S02]  /*1df0*/  IMAD.U32 R7, RZ, RZ, UR4 ;  /* 0x00000004ff077e24 */ /* 0x000fe4000f8e00ff */
[----:B------:R-:W-:Y:S01]  /*1e00*/  IMAD.SHL.U32 R222, R0, 0x2, RZ ;  /* 0x0000000200de7824 */ /* 0x000fe200078e00ff */
[----:B------:R-:W-:Y:S02]  /*1e10*/  LOP3.LUT P3, RZ, R6, 0x1, RZ, 0xc0, !PT ;  /* 0x0000000106ff7812 */ /* 0x000fe4000786c0ff */
[----:B-1----:R-:W-:Y:S01]  /*1e20*/  IADD3 R2, P1, R2, UR6, RZ ;  /* 0x0000000602027c10 */ /* 0x002fe2000ff3e0ff */
[----:B------:R-:W-:Y:S02]  /*1e30*/  UMOV UR6, 0x5 ;  /* 0x0000000500067882 */ /* 0x000fe40000000000 */
[----:B------:R-:W-:Y:S01]  /*1e40*/  USHF.L.U64.HI UR9, UR8, UR6, UR9 ;  /* 0x0000000608097299 */ /* 0x000fe20008010209 */
[----:B------:R-:W-:Y:S01]  /*1e50*/  IADD3.X R3, R3, UR7, RZ, P1, !PT ;  /* 0x0000000703037c10 */ /* 0x000fe20008ffe4ff */
[----:B---3--:R-:W-:Y:S01]  /*1e60*/  IMAD.U32 R4, RZ, RZ, UR5 ;  /* 0x00000005ff047e24 */ /* 0x008fe2000f8e00ff */
[----:B------:R-:W-:Y:S01]  /*1e70*/  LEA R12, P1, R9, c[0x0][0x160], 0x1 ;  /* 0x00005800090c7a11 */ /* 0x000fe200078208ff */
[----:B------:R-:W-:-:S02]  /*1e80*/  USHF.L.U32 UR8, UR8, 0x5, URZ ;  /* 0x0000000508087899 */ /* 0x000fc4000800063f */
[----:B------:R1:W-:Y:S01]  /*1e90*/  LDGSTS.E.BYPASS.LTC128B.128 [R240+0x2080], [R2.64], !P0 ;  /* 0x0208000002f07fae */ /* 0x0003e2000c101d52 */
[----:B------:R-:W-:Y:S01]  /*1ea0*/  LEA.HI.X R13, R9, c[0x0][0x164], R11, 0x1, P1 ;  /* 0x00005900090d7a11 */ /* 0x000fe200008f0c0b */
[----:B------:R-:W-:Y:S01]  /*1eb0*/  ULDC.64 UR6, c[0x0][0x278] ;  /* 0x00009e0000067ab9 */ /* 0x000fe20000000a00 */
[C---:B------:R-:W-:Y:S01]  /*1ec0*/  LEA R8, P1, R7.reuse, R12, 0x6 ;  /* 0x0000000c07087211 */ /* 0x040fe200078230ff */
[----:B------:R1:W-:Y:S01]  /*1ed0*/  LDGSTS.E.BYPASS.LTC128B.128 [R240+0x5080], [R2.64+0x80], !P2 ;  /* 0x0508008002f07fae */ /* 0x0003e2000d101d52 */
[C---:B------:R-:W-:Y:S01]  /*1ee0*/  LOP3.LUT P2, RZ, R22.reuse, 0x2, RZ, 0xc0, !PT ;  /* 0x0000000216ff7812 */ /* 0x040fe2000784c0ff */
[----:B------:R-:W-:Y:S01]  /*1ef0*/  UIMAD UR6, UR10, UR6, URZ ;  /* 0x000000060a0672a4 */ /* 0x000fe2000f8e023f */
[----:B------:R-:W-:Y:S01]  /*1f00*/  LEA.HI.X R9, R7, R13, R4, 0x6, P1 ;  /* 0x0000000d07097211 */ /* 0x000fe200008f3404 */
[----:B------:R-:W0:Y:S01]  /*1f10*/  LDGDEPBAR ;  /* 0x00000000000079af */ /* 0x000e220000000000 */
[----:B------:R-:W-:Y:S01]  /*1f20*/  LOP3.LUT P1, RZ, R22, 0x4, RZ, 0xc0, !PT ;  /* 0x0000000416ff7812 */ /* 0x000fe2000782c0ff */
[----:B------:R-:W-:Y:S01]  /*1f30*/  UIMAD UR7, UR11, UR7, UR6 ;  /* 0x000000070b0772a4 */ /* 0x000fe2000f8e0206 */
[----:B------:R-:W-:Y:S01]  /*1f40*/  SEL R0, R228, 0xffffffe0, !P2 ;  /* 0xffffffe0e4007807 */ /* 0x000fe20005000000 */
[----:B------:R-:W-:Y:S01]  /*1f50*/  IMAD.U32 R5, RZ, RZ, UR8 ;  /* 0x00000008ff057e24 */ /* 0x000fe2000f8e00ff */
[----:B------:R-:W-:Y:S01]  /*1f60*/  SEL R226, R226, 0xffffffc0, !P1 ;  /* 0xffffffc0e2e27807 */ /* 0x000fe20004800000 */
[----:B------:R-:W-:Y:S01]  /*1f70*/  IMAD.SHL.U32 R22, R22, 0x20, RZ ;  /* 0x0000002016167824 */ /* 0x000fe200078e00ff */
[----:B------:R-:W-:Y:S01]  /*1f80*/  LOP3.LUT P0, RZ, R6, 0x2, RZ, 0xc0, !PT ;  /* 0x0000000206ff7812 */ /* 0x000fe2000780c0ff */
[C---:B------:R-:W-:Y:S01]  /*1f90*/  IMAD.IADD R224, R222.reuse, 0x1, R0 ;  /* 0x00000001dee07824 */ /* 0x040fe200078e0200 */
[----:B------:R-:W-:Y:S01]  /*1fa0*/  SHF.R.S32.HI R4, RZ, 0x5, R28 ;  /* 0x00000005ff047819 */ /* 0x000fe2000001141c */
[----:B------:R-:W-:-:S02]  /*1fb0*/  IMAD.IADD R223, R222, 0x1, R226 ;  /* 0x00000001dedf7824 */ /* 0x000fc400078e02e2 */
[----:B------:R-:W-:Y:S01]  /*1fc0*/  IMAD.IADD R226, R226, 0x1, R224 ;  /* 0x00000001e2e27824 */ /* 0x000fe200078e02e0 */
[----:B------:R-:W-:Y:S01]  /*1fd0*/  LEA.HI R11, R28, R4, RZ, 0x1 ;  /* 0x000000041c0b7211 */ /* 0x000fe200078f08ff */
[----:B------:R-:W-:-:S03]  /*1fe0*/  IMAD.IADD R0, R0, 0x1, R223 ;  /* 0x0000000100007824 */ /* 0x000fc600078e02df */
[----:B------:R-:W-:-:S05]  /*1ff0*/  LOP3.LUT R11, R11, 0xfffffffe, RZ, 0xc0, !PT ;  /* 0xfffffffe0b0b7812 */ /* 0x000fca00078ec0ff */
[----:B------:R-:W-:Y:S01]  /*2000*/  IMAD.IADD R11, R4, 0x1, -R11 ;  /* 0x00000001040b7824 */ /* 0x000fe200078e0a0b */
[----:B-1----:R-:W-:Y:S01]  /*2010*/  IADD3 R2, -R252, UR16, -R17 ;  /* 0x00000010fc027c10 */ /* 0x002fe2000fffe911 */
[----:B------:R-:W-:-:S04]  /*2020*/  DEPBAR.LE SB0, 0x1 ;  /* 0x000080400000791a */ /* 0x000fc80000000000 */
[----:B------:R-:W-:Y:S01]  /*2030*/  BAR.SYNC.DEFER_BLOCKING 0x0 ;  /* 0x0000000000007b1d */ /* 0x000fe20000010000 */
[C---:B------:R-:W-:Y:S01]  /*2040*/  ISETP.LT.OR P2, PT, R2.reuse, 0x1, !P3 ;  /* 0x000000010200780c */ /* 0x040fe20005f41670 */
[----:B------:R-:W-:Y:S01]  /*2050*/  IMAD.IADD R3, R19, 0x1, R27 ;  /* 0x0000000113037824 */ /* 0x000fe200078e021b */
[C---:B------:R-:W-:Y:S01]  /*2060*/  ISETP.LT.OR P1, PT, R2.reuse, 0x1, !P0 ;  /* 0x000000010200780c */ /* 0x040fe20004721670 */
[----:B------:R-:W-:Y:S01]  /*2070*/  IMAD.U32 R4, RZ, RZ, UR9 ;  /* 0x00000009ff047e24 */ /* 0x000fe2000f8e00ff */
[C---:B------:R-:W-:Y:S01]  /*2080*/  ISETP.LT.OR P3, PT, R2.reuse, 0x21, !P3 ;  /* 0x000000210200780c */ /* 0x040fe20005f61670 */
[----:B------:R-:W-:Y:S01]  /*2090*/  IMAD.SHL.U32 R225, R11, 0x200, RZ ;  /* 0x000002000be17824 */ /* 0x000fe200078e00ff */
[----:B------:R-:W-:Y:S01]  /*20a0*/  ISETP.LT.OR P0, PT, R2, 0x21, !P0 ;  /* 0x000000210200780c */ /* 0x000fe20004701670 */
[----:B------:R-:W-:Y:S01]  /*20b0*/  IMAD.MOV.U32 R2, RZ, RZ, R18 ;  /* 0x000000ffff027224 */ /* 0x000fe200078e0012 */
[CC--:B------:R-:W-:Y:S02]  /*20c0*/  LEA.HI R19, R32.reuse, R82.reuse, RZ, 0x2 ;  /* 0x0000005220137211 */ /* 0x0c0fe400078f10ff */
[----:B------:R-:W-:Y:S01]  /*20d0*/  LEA.HI R18, R32, R82, RZ, 0x4 ;  /* 0x0000005220127211 */ /* 0x000fe200078f20ff */
[----:B------:R-:W-:Y:S01]  /*20e0*/  IMAD.WIDE.U32 R34, R26, c[0x0][0x278], R2 ;  /* 0x00009e001a227a25 */ /* 0x000fe200078e0002 */
[----:B------:R-:W-:-:S02]  /*20f0*/  SHF.R.S32.HI R7, RZ, 0x2, R19 ;  /* 0x00000002ff077819 */ /* 0x000fc40000011413 */
[----:B------:R-:W-:Y:S02]  /*2100*/  SHF.R.S32.HI R6, RZ, 0x4, R18 ;  /* 0x00000004ff067819 */ /* 0x000fe40000011412 */
[----:B------:R-:W-:Y:S01]  /*2110*/  IADD3 R33, R35, UR7, RZ ;  /* 0x0000000723217c10 */ /* 0x000fe2000fffe0ff */
[----:B------:R-:W-:Y:S01]  /*2120*/  STL.64 [R1+0x8], R34 ;  /* 0x0000082201007387 */ /* 0x000fe20000100a00 */
[----:B------:R-:W-:Y:S01]  /*2130*/  LEA.HI R10, R18, R6, RZ, 0x1 ;  /* 0x00000006120a7211 */ /* 0x000fe200078f08ff */
[----:B------:R-:W-:Y:S02]  /*2140*/  ULDC.64 UR6, c[0x0][0x290] ;  /* 0x0000a40000067ab9 */ /* 0x000fe40000000a00 */
[----:B------:R-:W-:Y:S01]  /*2150*/  STL [R1+0x14], R33 ;  /* 0x0000142101007387 */ /* 0x000fe20000100800 */
[----:B------:R-:W-:Y:S01]  /*2160*/  LOP3.LUT R10, R10, 0xfffffffe, RZ, 0xc0, !PT ;  /* 0xfffffffe0a0a7812 */ /* 0x000fe200078ec0ff */
[----:B------:R-:W-:Y:S02]  /*2170*/  UIMAD UR6, UR10, UR6, URZ ;  /* 0x000000060a0672a4 */ /* 0x000fe4000f8e023f */
[----:B------:R-:W1:Y:S02]  /*2180*/  LDSM.16.M88.2 R172, [R0+0x6080] ;  /* 0x0060800000ac783b */ /* 0x000e640000000100 */
[----:B------:R-:W-:Y:S01]  /*2190*/  IMAD.IADD R10, R6, 0x1, -R10 ;  /* 0x00000001060a7824 */ /* 0x000fe200078e0a0a */
[----:B------:R-:W-:Y:S01]  /*21a0*/  UIMAD UR6, UR11, UR7, UR6 ;  /* 0x000000070b0672a4 */ /* 0x000fe2000f8e0206 */
[----:B------:R-:W2:Y:S01]  /*21b0*/  LDSM.16.M88.2 R174, [R0+0x7080] ;  /* 0x0070800000ae783b */ /* 0x000ea20000000100 */
[----:B------:R-:W-:-:S02]  /*21c0*/  IMAD.MOV.U32 R6, RZ, RZ, R20 ;  /* 0x000000ffff067224 */ /* 0x000fc400078e0014 */
[----:B------:R-:W-:Y:S01]  /*21d0*/  IMAD.SHL.U32 R221, R10, 0x8, RZ ;  /* 0x000000080add7824 */ /* 0x000fe200078e00ff */
[----:B------:R-:W3:Y:S04]  /*21e0*/  LDSM.16.M88.2 R176, [R0+0x8080] ;  /* 0x0080800000b0783b */ /* 0x000ee80000000100 */
[----:B------:R-:W4:Y:S01]  /*21f0*/  LDSM.16.M88.2 R196, [R0+0x9080] ;  /* 0x0090800000c4783b */ /* 0x000f220000000100 */
[----:B------:R-:W-:-:S03]  /*2200*/  LOP3.LUT R221, R221, 0x8, RZ, 0xc0, !PT ;  /* 0x00000008dddd7812 */ /* 0x000fc600078ec0ff */
[----:B------:R-:W1:Y:S04]  /*2210*/  LDSM.16.M88.2 R198, [R0+0xa080] ;  /* 0x00a0800000c6783b */ /* 0x000e680000000100 */
[----:B------:R2:W1:Y:S04]  /*2220*/  LDSM.16.M88.2 R200, [R0+0xb080] ;  /* 0x00b0800000c8783b */ /* 0x0004680000000100 */
[----:B------:R-:W1:Y:S04]  /*2230*/  LDSM.16.M88.2 R154, [R222+0x6080] ;  /* 0x00608000de9a783b */ /* 0x000e680000000100 */
[----:B------:R-:W1:Y:S04]  /*2240*/  LDSM.16.M88.2 R156, [R222+0x7080] ;  /* 0x00708000de9c783b */ /* 0x000e680000000100 */
[----:B------:R-:W1:Y:S04]  /*2250*/  LDSM.16.M88.2 R158, [R222+0x8080] ;  /* 0x00808000de9e783b */ /* 0x000e680000000100 */
[----:B------:R-:W1:Y:S04]  /*2260*/  LDSM.16.M88.2 R160, [R224+0x6080] ;  /* 0x00608000e0a0783b */ /* 0x000e680000000100 */
[----:B------:R-:W1:Y:S01]  /*2270*/  LDSM.16.M88.2 R162, [R224+0x7080] ;  /* 0x00708000e0a2783b */ /* 0x000e620000000100 */
[----:B--2---:R-:W-:-:S03]  /*2280*/  SHF.R.S32.HI R0, RZ, 0x1f, R19 ;  /* 0x0000001fff007819 */ /* 0x004fc60000011413 */
[----:B------:R-:W2:Y:S01]  /*2290*/  LDSM.16.M88.2 R164, [R224+0x8080] ;  /* 0x00808000e0a4783b */ /* 0x000ea20000000100 */
[----:B------:R-:W-:-:S03]  /*22a0*/  LEA.HI R0, R0, R7, RZ, 0x3 ;  /* 0x0000000700007211 */ /* 0x000fc600078f18ff */
[----:B------:R-:W1:Y:S01]  /*22b0*/  LDSM.16.M88.2 R178, [R222+0x9080] ;  /* 0x00908000deb2783b */ /* 0x000e620000000100 */
[----:B------:R-:W-:-:S03]  /*22c0*/  LOP3.LUT R0, R0, 0xfffffff8, RZ, 0xc0, !PT ;  /* 0xfffffff800007812 */ /* 0x000fc600078ec0ff */
[----:B------:R-:W1:Y:S04]  /*22d0*/  LDSM.16.M88.2 R180, [R222+0xa080] ;  /* 0x00a08000deb4783b */ /* 0x000e680000000100 */
[----:B------:R-:W1:Y:S01]  /*22e0*/  LDSM.16.M88.2 R182, [R222+0xb080] ;  /* 0x00b08000deb6783b */ /* 0x000e620000000100 */
[----:B------:R-:W-:Y:S02]  /*22f0*/  IMAD.IADD R3, R7, 0x1, -R0 ;  /* 0x0000000107037824 */ /* 0x000fe400078e0a00 */
[----:B------:R-:W-:Y:S01]  /*2300*/  IMAD.IADD R7, R21, 0x1, R29 ;  /* 0x0000000115077824 */ /* 0x000fe200078e021d */
        /* <DEDUP_REMOVED lines=14> */
[----:B------:R-:W-:-:S03]  /*23f0*/  ISETP.GE.AND P2, PT, R16, c[0x0][0x1fc], PT ;  /* 0x00007f0010007a0c */ /* 0x000fc60003f46270 */
[----:B------:R1:W-:Y:S01]  /*2400*/  LDGSTS.E.BYPASS.LTC128B.128 [R240+0x8080], [R12.64+0x80], !P1 ;  /* 0x080800800cf07fae */ /* 0x0003e2000c901d52 */
[----:B------:R-:W-:Y:S02]  /*2410*/  ISETP.GE.AND P1, PT, R16, c[0x0][0x1fc], PT ;  /* 0x00007f0010007a0c */ /* 0x000fe40003f26270 */
[----:B------:R-:W-:Y:S01]  /*2420*/  SHF.R.S32.HI R16, RZ, 0x1f, R23 ;  /* 0x0000001fff107819 */ /* 0x000fe20000011417 */
[----:B------:R1:W-:Y:S01]  /*2430*/  LDGSTS.E.BYPASS.LTC128B.128 [R240+0x7080], [R8.64], !P3 ;  /* 0x0708000008f07fae */ /* 0x0003e2000d901d52 */
[C---:B------:R-:W-:Y:S02]  /*2440*/  ISETP.GT.AND P3, PT, R82.reuse, 0xf, PT ;  /* 0x0000000f5200780c */ /* 0x040fe40003f64270 */
[----:B------:R-:W-:Y:S01]  /*2450*/  SEL R244, RZ, 0x1, P2 ;  /* 0x00000001fff47807 */ /* 0x000fe20001000000 */
[----:B------:R1:W-:Y:S10]  /*2460*/  LDGSTS.E.BYPASS.LTC128B.128 [R240+0x9080], [R8.64+0x80], !P0 ;  /* 0x0908008008f07fae */ /* 0x0003f4000c101d52 */
[----:B------:R-:W-:-:S02]  /*2470*/  @!P3 IMAD.SHL.U32 R21, R82, 0x10, RZ ;  /* 0x000000105215b824 */ /* 0x000fc400078e00ff */
[----:B-1----:R-:W-:-:S05]  /*2480*/  IMAD.U32 R8, RZ, RZ, UR8 ;  /* 0x00000008ff087e24 */ /* 0x002fca000f8e00ff */
[----:B------:R-:W-:-:S04]  /*2490*/  LEA R8, P0, R8, R14, 0x1 ;  /* 0x0000000e08087211 */ /* 0x000fc800078008ff */
[----:B------:R-:W-:Y:S01]  /*24a0*/  LEA.HI.X R9, R5, R15, R4, 0x1, P0 ;  /* 0x0000000f05097211 */ /* 0x000fe200000f0c04 */
[----:B------:R-:W-:Y:S01]  /*24b0*/  IMAD.IADD R5, R25, 0x1, R30 ;  /* 0x0000000119057824 */ /* 0x000fe200078e021e */
[----:B------:R-:W-:Y:S01]  /*24c0*/  @!P3 IADD3 R0, P0, R34, UR20, RZ ;  /* 0x000000142200bc10 */ /* 0x000fe2000ff1e0ff */
[----:B------:R-:W-:Y:S01]  /*24d0*/  IMAD.MOV.U32 R4, RZ, RZ, R24 ;  /* 0x000000ffff047224 */ /* 0x000fe200078e0018 */
[----:B------:R-:W-:Y:S02]  /*24e0*/  CS2R R34, SRZ ;  /* 0x0000000000227805 */ /* 0x000fe4000001ff00 */
[----:B------:R-:W-:Y:S01]  /*24f0*/  @!P3 IADD3.X R2, R33, UR21, RZ, P0, !PT ;  /* 0x000000152102bc10 */ /* 0x000fe200087fe4ff */
[----:B------:R-:W-:Y:S01]  /*2500*/  IMAD.WIDE.U32 R80, R26, c[0x0][0x240], R4 ;  /* 0x000090001a507a25 */ /* 0x000fe200078e0004 */
[----:B------:R-:W-:-:S03]  /*2510*/  @!P3 LEA R12, P0, R0, c[0x0][0x258], 0x2 ;  /* 0x00009600000cba11 */ /* 0x000fc600078010ff */
[----:B------:R-:W-:Y:S01]  /*2520*/  IMAD.WIDE.U32 R32, R26, c[0x0][0x290], R6 ;  /* 0x0000a4001a207a25 */ /* 0x000fe200078e0006 */
[----:B------:R-:W-:Y:S02]  /*2530*/  @!P3 LEA.HI.X R13, R0, c[0x0][0x25c], R2, 0x2, P0 ;  /* 0x00009700000dba11 */ /* 0x000fe400000f1402 */
[----:B------:R-:W-:Y:S01]  /*2540*/  IADD3 R0, -R17, UR16, -R252 ;  /* 0x0000001011007c10 */ /* 0x000fe2000fffe9fc */
[----:B------:R-:W-:Y:S01]  /*2550*/  IMAD.SHL.U32 R7, R3, 0x20, RZ ;  /* 0x0000002003077824 */ /* 0x000fe200078e00ff */
[----:B------:R-:W-:Y:S01]  /*2560*/  LEA.HI R2, R16, R23, RZ, 0x2 ;  /* 0x0000001710027211 */ /* 0x000fe200078f10ff */
[----:B------:R1:W-:Y:S01]  /*2570*/  @!P3 LDGSTS.E.BYPASS.LTC128B.128 [R21+0x12080], [R12.64] ;  /* 0x120800000c15bfae */ /* 0x0003e2000b901d52 */
[----:B------:R-:W-:Y:S01]  /*2580*/  ISETP.LT.OR P2, PT, R0, 0x1, P1 ;  /* 0x000000010000780c */ /* 0x000fe20000f41670 */
[----:B------:R-:W-:Y:S01]  /*2590*/  IMAD.SHL.U32 R6, R10, 0x20, RZ ;  /* 0x000000200a067824 */ /* 0x000fe200078e00ff */
[----:B------:R-:W-:Y:S01]  /*25a0*/  LOP3.LUT R17, R28, 0xffffffe0, RZ, 0xc0, !PT ;  /* 0xffffffe01c117812 */ /* 0x000fe200078ec0ff */
[----:B------:R-:W0:Y:S01]  /*25b0*/  LDGDEPBAR ;  /* 0x00000000000079af */ /* 0x000e220000000000 */
[----:B------:R-:W-:-:S02]  /*25c0*/  ISETP.GE.AND P0, PT, R31, c[0x0][0x1fc], PT ;  /* 0x00007f001f007a0c */ /* 0x000fc40003f06270 */
[----:B------:R-:W-:Y:S01]  /*25d0*/  LOP3.LUT R16, R2, 0x1ffffffc, RZ, 0xc0, !PT ;  /* 0x1ffffffc02107812 */ /* 0x000fe200078ec0ff */
[----:B------:R-:W-:Y:S01]  /*25e0*/  IMAD.IADD R2, R82, 0x1, -R17 ;  /* 0x0000000152027824 */ /* 0x000fe200078e0a11 */
[----:B------:R-:W-:Y:S01]  /*25f0*/  SEL R20, RZ, 0xffffffff, P0 ;  /* 0xffffffffff147807 */ /* 0x000fe20000000000 */
[----:B------:R1:W-:Y:S01]  /*2600*/  STL.64 [R1], R32 ;  /* 0x0000002001007387 */ /* 0x0003e20000100a00 */
[----:B------:R-:W-:Y:S01]  /*2610*/  ISETP.GE.AND P0, PT, R31, c[0x0][0x1fc], PT ;  /* 0x00007f001f007a0c */ /* 0x000fe20003f06270 */
[C---:B------:R-:W-:Y:S01]  /*2620*/  IMAD.IADD R16, R23.reuse, 0x1, -R16 ;  /* 0x0000000117107824 */ /* 0x040fe200078e0a10 */
[----:B------:R-:W-:Y:S01]  /*2630*/  SHF.R.S32.HI R238, RZ, 0x1f, R2 ;  /* 0x0000001fffee7819 */ /* 0x000fe20000011402 */
[----:B------:R2:W-:Y:S01]  /*2640*/  LDGSTS.E.BYPASS.LTC128B.128 [R240+0xe080], [R14.64], !P2 ;  /* 0x0e0800000ef07fae */ /* 0x0005e2000d101d52 */
[----:B------:R-:W-:Y:S01]  /*2650*/  ISETP.LT.OR P2, PT, R0, 0x1, P0 ;  /* 0x000000010000780c */ /* 0x000fe20000741670 */
[----:B------:R-:W-:Y:S01]  /*2660*/  IMAD.SHL.U32 R23, R23, 0x8, RZ ;  /* 0x0000000817177824 */ /* 0x000fe200078e00ff */
[----:B------:R-:W-:Y:S01]  /*2670*/  LEA.HI R238, R238, R2, RZ, 0x2 ;  /* 0x00000002eeee7211 */ /* 0x000fe200078f10ff */
[----:B------:R2:W-:Y:S01]  /*2680*/  STL.64 [R1+0x18], R80 ;  /* 0x0000185001007387 */ /* 0x0005e20000100a00 */
[----:B------:R-:W-:-:S02]  /*2690*/  ISETP.LT.OR P1, PT, R0, 0x21, P1 ;  /* 0x000000210000780c */ /* 0x000fc40000f21670 */
[----:B------:R-:W-:Y:S02]  /*26a0*/  LOP3.LUT R5, R238, 0x7ffffffc, RZ, 0xc0, !PT ;  /* 0x7ffffffcee057812 */ /* 0x000fe400078ec0ff */
[----:B------:R-:W-:Y:S01]  /*26b0*/  ISETP.LT.OR P0, PT, R0, 0x21, P0 ;  /* 0x000000210000780c */ /* 0x000fe20000701670 */
[----:B------:R-:W-:Y:S01]  /*26c0*/  IMAD.SHL.U32 R0, R11, 0x10, RZ ;  /* 0x000000100b007824 */ /* 0x000fe200078e00ff */
[----:B------:R-:W-:Y:S01]  /*26d0*/  LOP3.LUT R4, R23, 0x18, RZ, 0xc0, !PT ;  /* 0x0000001817047812 */ /* 0x000fe200078ec0ff */
[----:B------:R-:W-:Y:S01]  /*26e0*/  IMAD.IADD R5, R2, 0x1, -R5 ;  /* 0x0000000102057824 */ /* 0x000fe200078e0a05 */
[----:B------:R-:W-:Y:S01]  /*26f0*/  LOP3.LUT R2, R19, 0x3ffffffc, RZ, 0xc0, !PT ;  /* 0x3ffffffc13027812 */ /* 0x000fe200078ec0ff */
[----:B------:R2:W-:Y:S01]  /*2700*/  LDGSTS.E.BYPASS.LTC128B.128 [R240+0x10080], [R14.64+0x80], !P2 ;  /* 0x100800800ef07fae */ /* 0x0005e2000d101d52 */
[C---:B------:R-:W-:Y:S01]  /*2710*/  LOP3.LUT P2, RZ, R3.reuse, 0x1, RZ, 0xc0, !PT ;  /* 0x0000000103ff7812 */ /* 0x040fe2000784c0ff */
[----:B------:R-:W-:Y:S01]  /*2720*/  IMAD.SHL.U32 R3, R3, 0x4, RZ ;  /* 0x0000000403037824 */ /* 0x000fe200078e00ff */
[----:B------:R-:W-:Y:S01]  /*2730*/  LOP3.LUT R7, R4, 0xe0, R7, 0xf8, !PT ;  /* 0x000000e004077812 */ /* 0x000fe200078ef807 */
[----:B------:R-:W-:Y:S01]  /*2740*/  IMAD.IADD R2, R82, 0x1, -R2 ;  /* 0x0000000152027824 */ /* 0x000fe200078e0a02 */
[----:B------:R-:W-:Y:S01]  /*2750*/  LEA.HI.SX32 R238, R238, R0, 0x1e ;  /* 0x00000000eeee7211 */ /* 0x000fe200078ff2ff */
[----:B------:R-:W-:Y:S01]  /*2760*/  IMAD R16, R16, 0x4, R5 ;  /* 0x0000000410107824 */ /* 0x000fe200078e0205 */
[----:B------:R-:W-:Y:S01]  /*2770*/  LOP3.LUT R0, R0, 0x10, RZ, 0xc0, !PT ;  /* 0x0000001000007812 */ /* 0x000fe200078ec0ff */
[----:B------:R-:W-:Y:S01]  /*2780*/  IMAD.SHL.U32 R5, R10, 0x100, RZ ;  /* 0x000001000a057824 */ /* 0x000fe200078e00ff */
[----:B-1----:R-:W-:Y:S01]  /*2790*/  LOP3.LUT R12, R4, 0x20, R6, 0xf8, !PT ;  /* 0x00000020040c7812 */ /* 0x002fe200078ef806 */
[----:B------:R-:W-:Y:S01]  /*27a0*/  IMAD.SHL.U32 R6, R20, 0x2, RZ ;  /* 0x0000000214067824 */ /* 0x000fe200078e00ff */
[----:B------:R-:W-:Y:S01]  /*27b0*/  LOP3.LUT R4, R7, 0x18, R3, 0x78, !PT ;  /* 0x0000001807047812 */ /* 0x000fe200078e7803 */
[----:B------:R1:W-:Y:S01]  /*27c0*/  LDGSTS.E.BYPASS.LTC128B.128 [R240+0xf080], [R8.64], !P1 ;  /* 0x0f08000008f07fae */ /* 0x0003e2000c901d52 */
[----:B------:R-:W-:Y:S01]  /*27d0*/  LOP3.LUT R3, R0, 0xe0, R22, 0xf8, !PT ;  /* 0x000000e000037812 */ /* 0x000fe200078ef816 */
[----:B------:R-:W-:Y:S01]  /*27e0*/  IMAD R0, R2, 0x2, R225 ;  /* 0x0000000202007824 */ /* 0x000fe200078e02e1 */
[----:B------:R-:W-:Y:S01]  /*27f0*/  LOP3.LUT R2, R18, 0xfffffff0, RZ, 0xc0, !PT ;  /* 0xfffffff012027812 */ /* 0x000fe200078ec0ff */
[----:B------:R1:W-:Y:S01]  /*2800*/  LDGSTS.E.BYPASS.LTC128B.128 [R240+0x11080], [R8.64+0x80], !P0 ;  /* 0x1108008008f07fae */ /* 0x0003e2000c101d52 */
[----:B------:R-:W-:Y:S01]  /*2810*/  LOP3.LUT R244, R6, 0x2, R244, 0xe2, !PT ;  /* 0x0000000206f47812 */ /* 0x000fe200078ee2f4 */
[----:B------:R-:W-:Y:S01]  /*2820*/  IMAD.IADD R236, R0, 0x1, R4 ;  /* 0x0000000100ec7824 */ /* 0x000fe200078e0204 */
[----:B------:R-:W-:Y:S01]  /*2830*/  LOP3.LUT R5, R3, 0x100, R5, 0xf8, !PT ;  /* 0x0000010003057812 */ /* 0x000fe200078ef805 */
[----:B------:R-:W-:Y:S01]  /*2840*/  IMAD.IADD R0, R82, 0x1, -R2 ;  /* 0x0000000152007824 */ /* 0x000fe200078e0a02 */
[----:B------:R-:W-:Y:S01]  /*2850*/  IADD3 R27, R33, UR6, RZ ;  /* 0x00000006211b7c10 */ /* 0x000fe2000fffe0ff */
[----:B------:R-:W-:Y:S01]  /*2860*/  ULDC.64 UR6, c[0x0][0x240] ;  /* 0x0000900000067ab9 */ /* 0x000fe20000000a00 */
[----:B------:R-:W-:Y:S01]  /*2870*/  IADD3 R3, P1, R32, UR20, RZ ;  /* 0x0000001420037c10 */ /* 0x000fe2000ff3e0ff */
[C---:B------:R-:W-:Y:S01]  /*2880*/  IMAD.SHL.U32 R6, R0.reuse, 0x20, RZ ;  /* 0x0000002000067824 */ /* 0x040fe200078e00ff */
[----:B------:R-:W-:Y:S01]  /*2890*/  SHF.R.S32.HI R4, RZ, 0x1f, R0 ;  /* 0x0000001fff047819 */ /* 0x000fe20000011400 */
[C---:B------:R-:W-:Y:S01]  /*28a0*/  IMAD.SHL.U32 R7, R0.reuse, 0x4, RZ ;  /* 0x0000000400077824 */ /* 0x040fe200078e00ff */
[----:B------:R-:W-:Y:S01]  /*28b0*/  LOP3.LUT P0, RZ, R0, 0x4, RZ, 0xc0, !PT ;  /* 0x0000000400ff7812 */ /* 0x000fe2000780c0ff */
[----:B------:R-:W-:Y:S01]  /*28c0*/  UIMAD UR10, UR10, UR6, URZ ;  /* 0x000000060a0a72a4 */ /* 0x000fe2000f8e023f */
[----:B------:R-:W-:Y:S01]  /*28d0*/  LEA.HI R4, R4, R0, RZ, 0x3 ;  /* 0x0000000004047211 */ /* 0x000fe200078f18ff */
[----:B------:R-:W-:Y:S01]  /*28e0*/  IMAD.SHL.U32 R236, R236, 0x2, RZ ;  /* 0x00000002ecec7824 */ /* 0x000fe200078e00ff */
[----:B------:R2:W-:Y:S01]  /*28f0*/  STL [R1+0x10], R27 ;  /* 0x0000101b01007387 */ /* 0x0005e20000100800 */
[----:B------:R-:W-:Y:S01]  /*2900*/  UIMAD UR10, UR11, UR7, UR10 ;  /* 0x000000070b0a72a4 */ /* 0x000fe2000f8e020a */
[C---:B------:R-:W-:Y:S01]  /*2910*/  LOP3.LUT R2, R4.reuse, 0xfffffff8, RZ, 0xc0, !PT ;  /* 0xfffffff804027812 */ /* 0x040fe200078ec0ff */
[----:B------:R-:W-:Y:S01]  /*2920*/  IMAD.SHL.U32 R4, R4, 0x40, RZ ;  /* 0x0000004004047824 */ /* 0x000fe200078e00ff */
[----:B------:R-:W-:Y:S01]  /*2930*/  IADD3 R237, R236, 0x126c0, RZ ;  /* 0x000126c0eced7810 */ /* 0x000fe20007ffe0ff */
[----:B------:R-:W-:Y:S01]  /*2940*/  UIADD3 UR7, UR15, -UR16, URZ ;  /* 0x800000100f077290 */ /* 0x000fe2000fffe03f */
[----:B------:R-:W-:Y:S01]  /*2950*/  LOP3.LUT R202, R5, 0x8, R202, 0xf8, !PT ;  /* 0x0000000805ca7812 */ /* 0x000fe200078ef8ca */
[----:B------:R-:W-:Y:S01]  /*2960*/  IMAD.IADD R229, R0, 0x1, -R2 ;  /* 0x0000000100e57824 */ /* 0x000fe200078e0a02 */
[----:B------:R-:W-:Y:S01]  /*2970*/  LOP3.LUT R2, R221, 0x1e0, R6, 0xf8, !PT ;  /* 0x000001e0dd027812 */ /* 0x000fe200078ef806 */
[----:B------:R-:W-:Y:S01]  /*2980*/  UIADD3 UR15, UR12, UR15, URZ ;  /* 0x0000000f0c0f7290 */ /* 0x000fe2000fffe03f */
[----:B------:R-:W-:Y:S01]  /*2990*/  IADD3.X R0, R27, UR21, RZ, P1, !PT ;  /* 0x000000151b007c10 */ /* 0x000fe20008ffe4ff */
[----:B------:R-:W-:Y:S01]  /*29a0*/  USHF.L.U64.HI UR20, UR4, 0x5, UR5 ;  /* 0x0000000504147899 */ /* 0x000fe20008010205 */
[----:B------:R-:W-:Y:S01]  /*29b0*/  LEA R6, P1, R3, c[0x0][0x280], 0x2 ;  /* 0x0000a00003067a11 */ /* 0x000fe200078210ff */
[----:B-1----:R-:W-:Y:S01]  /*29c0*/  IMAD.SHL.U32 R8, R229, 0x40, RZ ;  /* 0x00000040e5087824 */ /* 0x002fe200078e00ff */
[----:B------:R-:W-:Y:S01]  /*29d0*/  LOP3.LUT R9, R2, 0x38, R7, 0x78, !PT ;  /* 0x0000003802097812 */ /* 0x000fe200078e7807 */
[----:B------:R-:W-:Y:S01]  /*29e0*/  UIADD3 UR5, -UR16, 0x1, UR15 ;  /* 0x0000000110057890 */ /* 0x000fe2000fffe10f */
[----:B------:R-:W-:Y:S01]  /*29f0*/  LEA.HI.X R7, R3, c[0x0][0x284], R0, 0x2, P1 ;  /* 0x0000a10003077a11 */ /* 0x000fe200008f1400 */
[----:B------:R-:W-:Y:S01]  /*2a00*/  IMAD.SHL.U32 R243, R16, 0x2, RZ ;  /* 0x0000000210f37824 */ /* 0x000fe200078e00ff */
[----:B------:R-:W-:Y:S01]  /*2a10*/  LOP3.LUT R3, R8, 0x1c0, RZ, 0xc0, !PT ;  /* 0x000001c008037812 */ /* 0x000fe200078ec0ff */
[----:B------:R-:W-:Y:S01]  /*2a20*/  USHF.L.U32 UR6, UR4, 0x5, URZ ;  /* 0x0000000504067899 */ /* 0x000fe2000800063f */
[----:B------:R-:W-:Y:S01]  /*2a30*/  ISETP.GE.AND P1, PT, R82, 0x10, PT ;  /* 0x000000105200780c */ /* 0x000fe20003f26270 */
[----:B------:R-:W-:Y:S01]  /*2a40*/  CS2R R32, SRZ ;  /* 0x0000000000207805 */ /* 0x000fe2000001ff00 */
[----:B------:R-:W-:Y:S01]  /*2a50*/  LOP3.LUT R0, R4, 0xfffffe00, RZ, 0xc0, !PT ;  /* 0xfffffe0004007812 */ /* 0x000fe200078ec0ff */
[----:B------:R-:W-:Y:S01]  /*2a60*/  ULDC UR4, c[0x0][0x2a0] ;  /* 0x0000a80000047ab9 */ /* 0x000fe20000000800 */
[----:B------:R-:W-:Y:S01]  /*2a70*/  SHF.R.U32.HI R4, RZ, 0x3, R3 ;  /* 0x00000003ff047819 */ /* 0x000fe20000011603 */
[----:B------:R-:W-:Y:S01]  /*2a80*/  ULOP3.LUT UR4, URZ, UR4, URZ, 0x33, !UPT ;  /* 0x000000043f047292 */ /* 0x000fe2000f8e333f */
[----:B------:R-:W-:Y:S01]  /*2a90*/  LOP3.LUT R5, R5, 0x1c0, RZ, 0xc0, !PT ;  /* 0x000001c005057812 */ /* 0x000fe200078ec0ff */
[----:B------:R-:W-:Y:S01]  /*2aa0*/  IMAD R2, R11, 0x400, R0 ;  /* 0x000004000b027824 */ /* 0x000fe200078e0200 */
[C---:B------:R-:W-:Y:S01]  /*2ab0*/  LOP3.LUT R221, R4.reuse, R3, R221, 0x1e, !PT ;  /* 0x0000000304dd7212 */ /* 0x040fe200078e1edd */
[----:B------:R-:W-:Y:S01]  /*2ac0*/  UMOV UR11, 0x1 ;  /* 0x00000001000b7882 */ /* 0x000fe20000000000 */
[----:B------:R-:W-:-:S02]  /*2ad0*/  LOP3.LUT R3, R4, R12, R3, 0x1e, !PT ;  /* 0x0000000c04037212 */ /* 0x000fc400078e1e03 */
[----:B------:R-:W-:Y:S01]  /*2ae0*/  SHF.R.U32.HI R5, RZ, 0x3, R5 ;  /* 0x00000003ff057819 */ /* 0x000fe20000011605 */
[----:B------:R-:W-:Y:S01]  /*2af0*/  IMAD.IADD R221, R2, 0x1, R221 ;  /* 0x0000000102dd7824 */ /* 0x000fe200078e02dd */
[----:B------:R-:W-:Y:S01]  /*2b00*/  LOP3.LUT R230, R3, R0, RZ, 0xfc, !PT ;  /* 0x0000000003e67212 */ /* 0x000fe200078efcff */
[----:B------:R-:W-:Y:S01]  /*2b10*/  @!P1 IMAD.SHL.U32 R2, R82, 0x10, RZ ;  /* 0x0000001052029824 */ /* 0x000fe200078e00ff */
[----:B------:R-:W-:Y:S02]  /*2b20*/  IADD3 R0, R236, 0x12480, RZ ;  /* 0x00012480ec007810 */ /* 0x000fe40007ffe0ff */
[----:B------:R-:W-:Y:S02]  /*2b30*/  LOP3.LUT R225, R9, R225, RZ, 0xfc, !PT ;  /* 0x000000e109e17212 */ /* 0x000fe400078efcff */
[----:B------:R1:W-:Y:S01]  /*2b40*/  @!P1 LDGSTS.E.BYPASS.LTC128B.128 [R2+0x12280], [R6.64] ;  /* 0x1228000006029fae */ /* 0x0003e2000b901d52 */
[----:B------:R-:W-:Y:S02]  /*2b50*/  @P2 IADD3 R237, R0, 0x1c0, RZ ;  /* 0x000001c000ed2810 */ /* 0x000fe40007ffe0ff */
[----:B------:R-:W-:Y:S01]  /*2b60*/  IADD3 R0, R240, 0x6080, RZ ;  /* 0x00006080f0007810 */ /* 0x000fe20007ffe0ff */
[----:B------:R-:W0:Y:S01]  /*2b70*/  LDGDEPBAR ;  /* 0x00000000000079af */ /* 0x000e220000000000 */
[----:B------:R-:W-:-:S02]  /*2b80*/  R2P PR, R229, 0x6 ;  /* 0x00000006e5007804 */ /* 0x000fc40000000000 */
[----:B------:R-:W-:Y:S01]  /*2b90*/  SEL R227, R231, 0xfffffff0, !P0 ;  /* 0xfffffff0e7e37807 */ /* 0x000fe20004000000 */
[----:B------:R-:W0:Y:S01]  /*2ba0*/  LDGDEPBAR ;  /* 0x00000000000079af */ /* 0x000e220000000000 */
[----:B------:R-:W-:Y:S02]  /*2bb0*/  LOP3.LUT R202, R5, R202, RZ, 0x3c, !PT ;  /* 0x000000ca05ca7212 */ /* 0x000fe400078e3cff */
[----:B------:R-:W-:Y:S02]  /*2bc0*/  SEL R228, R228, 0xffffffe0, !P2 ;  /* 0xffffffe0e4e47807 */ /* 0x000fe40005000000 */
[----:B------:R-:W-:Y:S01]  /*2bd0*/  SEL R231, R231, 0xfffffff0, !P1 ;  /* 0xfffffff0e7e77807 */ /* 0x000fe20004800000 */
[----:B------:R-:W-:Y:S01]  /*2be0*/  IMAD.SHL.U32 R202, R202, 0x2, RZ ;  /* 0x00000002caca7824 */ /* 0x000fe200078e00ff */
[----:B------:R-:W-:Y:S01]  /*2bf0*/  IADD3 R241, -R243, UR5, RZ ;  /* 0x00000005f3f17c10 */ /* 0x000fe2000fffe1ff */
[--C-:B------:R-:W-:Y:S01]  /*2c00*/  IMAD.IADD R232, R221, 0x1, R228.reuse ;  /* 0x00000001dde87824 */ /* 0x100fe200078e02e4 */
[----:B------:R-:W-:Y:S01]  /*2c10*/  LEA R225, R225, 0x15480, 0x1 ;  /* 0x00015480e1e17811 */ /* 0x000fe200078e08ff */
[----:B------:R-:W-:Y:S01]  /*2c20*/  IMAD.IADD R235, R231, 0x1, R228 ;  /* 0x00000001e7eb7824 */ /* 0x000fe200078e02e4 */
[----:B------:R-:W-:Y:S01]  /*2c30*/  IADD3 R242, -R243, UR15, RZ ;  /* 0x0000000ff3f27c10 */ /* 0x000fe2000fffe1ff */
[----:B------:R-:W-:Y:S01]  /*2c40*/  IMAD.IADD R234, R221, 0x1, R231 ;  /* 0x00000001ddea7824 */ /* 0x000fe200078e02e7 */
[----:B------:R-:W-:Y:S01]  /*2c50*/  IADD3 R239, R241, c[0x0][0x2a4], RZ ;  /* 0x0000a900f1ef7a10 */ /* 0x000fe20007ffe0ff */
[----:B------:R-:W-:Y:S01]  /*2c60*/  IMAD R227, R227, 0x2, R225 ;  /* 0x00000002e3e37824 */ /* 0x000fe200078e02e1 */
[----:B------:R-:W-:Y:S01]  /*2c70*/  IADD3 R243, -R243, UR12, RZ ;  /* 0x0000000cf3f37c10 */ /* 0x000fe2000fffe1ff */
[----:B------:R-:W-:Y:S01]  /*2c80*/  IMAD.IADD R233, R231, 0x1, R232 ;  /* 0x00000001e7e97824 */ /* 0x000fe200078e02e8 */
[----:B------:R-:W-:-:S02]  /*2c90*/  IADD3 R241, R241, UR4, RZ ;  /* 0x00000004f1f17c10 */ /* 0x000fc4000fffe0ff */
[----:B-1----:R-:W-:-:S05]  /*2ca0*/  IADD3 R2, R81, UR10, RZ ;  /* 0x0000000a51027c10 */ /* 0x002fca000fffe0ff */
[----:B------:R1:W-:Y:S04]  /*2cb0*/  STL [R1+0x20], R2 ;  /* 0x0000200201007387 */ /* 0x0003e80000100800 */
[----:B--234-:R1:W-:Y:S02]  /*2cc0*/  STL [R1+0x24], R0 ;  /* 0x0000240001007387 */ /* 0x01c3e40000100800 */
.L_x_467:
[----:B------:R-:W-:Y:S04]  /*2cd0*/  DEPBAR.LE SB0, 0x1 ;  /* 0x000080400000791a */ /* 0x000fe80000000000 */
[----:B------:R-:W-:Y:S01]  /*2ce0*/  BAR.SYNC.DEFER_BLOCKING 0x0 ;  /* 0x0000000000007b1d */ /* 0x000fe20000010000 */
[C---:B-1----:R-:W-:Y:S02]  /*2cf0*/  IMAD R0, R220.reuse, 0x2000, R221 ;  /* 0x00002000dc007824 */ /* 0x042fe400078e02dd */
[----:B------:R-:W-:Y:S03]  /*2d00*/  IMAD R148, R220, 0x2000, R231 ;  /* 0x00002000dc947824 */ /* 0x000fe600078e02e7 */
[----:B------:R-:W-:Y:S02]  /*2d10*/  SHF.L.U32 R0, R0, 0x1, RZ ;  /* 0x0000000100007819 */ /* 0x000fe400000006ff */
[CC--:B------:R-:W-:Y:S02]  /*2d20*/  IADD3 R203, R221.reuse, R148.reuse, RZ ;  /* 0x00000094ddcb7210 */ /* 0x0c0fe40007ffe0ff */
[----:B------:R-:W-:Y:S03]  /*2d30*/  IADD3 R148, R221, R148, R228 ;  /* 0x00000094dd947210 */ /* 0x000fe60007ffe0e4 */
        /* <DEDUP_REMOVED lines=13> */
[----:B------:R-:W-:Y:S04]  /*2e10*/  LDSM.16.M88.2 R146, [R223+0x2080] ;  /* 0x00208000df92783b */ /* 0x000fe80000000100 */
[----:B------:R-:W-:Y:S01]  /*2e20*/  LDSM.16.M88.2 R152, [R226+0x1080] ;  /* 0x00108000e298783b */ /* 0x000fe20000000100 */
[C---:B--2---:R-:W-:Y:S03]  /*2e30*/  HMMA.16816.F32.BF16 R8, R24.reuse, R2, RZ ;  /* 0x000000021808723c */ /* 0x044fe600000418ff */
[----:B------:R-:W1:Y:S05]  /*2e40*/  LDSM.16.M88.2 R2, [R224+0x2080] ;  /* 0x00208000e002783b */ /* 0x000e6a0000000100 */
[-C--:B---3--:R-:W-:Y:S08]  /*2e50*/  HMMA.16816.F32.BF16 R12, R24, R16.reuse, RZ ;  /* 0x00000010180c723c */ /* 0x088ff000000418ff */
[C---:B------:R-:W-:Y:S08]  /*2e60*/  HMMA.16816.F32.BF16 R16, R20.reuse, R16, RZ ;  /* 0x000000101410723c */ /* 0x040ff000000418ff */
[-C--:B----4-:R-:W-:Y:S08]  /*2e70*/  HMMA.16816.F32.BF16 R20, R20, R28.reuse, RZ ;  /* 0x0000001c1414723c */ /* 0x090ff000000418ff */
[----:B------:R-:W-:Y:S07]  /*2e80*/  HMMA.16816.F32.BF16 R24, R24, R28, RZ ;  /* 0x0000001c1818723c */ /* 0x000fee00000418ff */
[----:B------:R-:W-:Y:S01]  /*2e90*/  LEA R28, R220, R228, 0xd ;  /* 0x000000e4dc1c7211 */ /* 0x000fe200078e68ff */
[-C--:B-----5:R-:W-:Y:S05]  /*2ea0*/  HMMA.16816.F32.BF16 R4, R80, R30.reuse, R4 ;  /* 0x0000001e5004723c */ /* 0x0a0fea0000041804 */
[C---:B------:R-:W-:Y:S03]  /*2eb0*/  IMAD.IADD R28, R221.reuse, 0x1, R28 ;  /* 0x00000001dd1c7824 */ /* 0x040fe600078e021c */
[C---:B------:R-:W-:Y:S04]  /*2ec0*/  HMMA.16816.F32.BF16 R8, R132.reuse, R30, R8 ;  /* 0x0000001e8408723c */ /* 0x040fe80000041808 */
[----:B------:R-:W-:Y:S04]  /*2ed0*/  SHF.L.U32 R204, R28, 0x1, RZ ;  /* 0x000000011ccc7819 */ /* 0x000fe800000006ff */
[-C--:B------:R-:W-:Y:S01]  /*2ee0*/  HMMA.16816.F32.BF16 R12, R132, R136.reuse, R12 ;  /* 0x00000088840c723c */ /* 0x080fe2000004180c */
[----:B------:R-:W2:Y:S04]  /*2ef0*/  LDSM.16.M88.4 R28, [R204+0x6080] ;  /* 0x00608000cc1c783b */ /* 0x000ea80000000200 */
[----:B------:R-:W3:Y:S03]  /*2f00*/  LDSM.16.M88.4 R140, [R204+0x7080] ;  /* 0x00708000cc8c783b */ /* 0x000ee60000000200 */
[C---:B------:R-:W-:Y:S07]  /*2f10*/  HMMA.16816.F32.BF16 R16, R80.reuse, R136, R16 ;  /* 0x000000885010723c */ /* 0x040fee0000041810 */
[----:B------:R-:W-:Y:S01]  /*2f20*/  IMAD R136, R220, 0x2000, R235 ;  /* 0x00002000dc887824 */ /* 0x000fe200078e02eb */
[-C--:B-1----:R-:W-:Y:S04]  /*2f30*/  HMMA.16816.F32.BF16 R20, R80, R2.reuse, R20 ;  /* 0x000000025014723c */ /* 0x082fe80000041814 */
[----:B------:R-:W-:Y:S03]  /*2f40*/  IADD3 R136, R221, R136, RZ ;  /* 0x00000088dd887210 */ /* 0x000fe60007ffe0ff */
[----:B------:R-:W-:Y:S01]  /*2f50*/  IMAD.SHL.U32 R80, R148, 0x2, RZ ;  /* 0x0000000294507824 */ /* 0x000fe200078e00ff */
[----:B------:R-:W-:Y:S01]  /*2f60*/  HMMA.16816.F32.BF16 R24, R132, R2, R24 ;  /* 0x000000028418723c */ /* 0x000fe20000041818 */
[----:B------:R-:W-:Y:S03]  /*2f70*/  LDSM.16.M88.2 R2, [R226+0x2080] ;  /* 0x00208000e202783b */ /* 0x000fe60000000100 */
[----:B------:R-:W-:Y:S01]  /*2f80*/  SHF.L.U32 R205, R136, 0x1, RZ ;  /* 0x0000000188cd7819 */ /* 0x000fe200000006ff */
[----:B------:R-:W-:Y:S04]  /*2f90*/  LDSM.16.M88.4 R80, [R80+0x6080] ;  /* 0x006080005050783b */ /* 0x000fe80000000200 */
[----:B------:R-:W1:Y:S04]  /*2fa0*/  LDSM.16.M88.2 R136, [R226+0x80] ;  /* 0x00008000e288783b */ /* 0x000e680000000100 */
[----:B------:R-:W4:Y:S01]  /*2fb0*/  LDSM.16.M88.4 R148, [R205+0x7080] ;  /* 0x00708000cd94783b */ /* 0x000f220000000200 */
[-C--:B--2---:R-:W-:Y:S03]  /*2fc0*/  HMMA.16816.F32.BF16 R4, R28, R138.reuse, R4 ;  /* 0x0000008a1c04723c */ /* 0x084fe60000041804 */
[----:B------:R-:W-:Y:S04]  /*2fd0*/  LDSM.16.M88.2 R132, [R222+0x3080] ;  /* 0x00308000de84783b */ /* 0x000fe80000000100 */
[----:B------:R-:W-:Y:S01]  /*2fe0*/  LDSM.16.M88.2 R134, [R222+0x4080] ;  /* 0x00408000de86783b */ /* 0x000fe20000000100 */
[C---:B---3--:R-:W-:Y:S03]  /*2ff0*/  HMMA.16816.F32.BF16 R8, R140.reuse, R138, R8 ;  /* 0x0000008a8c08723c */ /* 0x048fe60000041808 */
[----:B------:R-:W-:Y:S05]  /*3000*/  LDSM.16.M88.2 R138, [R222+0x5080] ;  /* 0x00508000de8a783b */ /* 0x000fea0000000100 */
[-C--:B------:R-:W-:Y:S08]  /*3010*/  HMMA.16816.F32.BF16 R12, R140, R144.reuse, R12 ;  /* 0x000000908c0c723c */ /* 0x080ff0000004180c */
[C---:B------:R-:W-:Y:S08]  /*3020*/  HMMA.16816.F32.BF16 R16, R28.reuse, R144, R16 ;  /* 0x000000901c10723c */ /* 0x040ff00000041810 */
[-C--:B------:R-:W-:Y:S01]  /*3030*/  HMMA.16816.F32.BF16 R20, R28, R146.reuse, R20 ;  /* 0x000000921c14723c */ /* 0x080fe20000041814 */
[----:B------:R-:W2:Y:S07]  /*3040*/  LDSM.16.M88.4 R28, [R0+0x8080] ;  /* 0x00808000001c783b */ /* 0x000eae0000000200 */
[----:B------:R-:W-:Y:S01]  /*3050*/  HMMA.16816.F32.BF16 R24, R140, R146, R24 ;  /* 0x000000928c18723c */ /* 0x000fe20000041818 */
[----:B------:R3:W5:Y:S04]  /*3060*/  LDSM.16.M88.4 R140, [R0+0x9080] ;  /* 0x00908000008c783b */ /* 0x0007680000000200 */
[----:B------:R-:W-:Y:S03]  /*3070*/  LDSM.16.M88.4 R144, [R203+0x9080] ;  /* 0x00908000cb90783b */ /* 0x000fe60000000200 */
[-C--:B-1----:R-:W-:Y:S08]  /*3080*/  HMMA.16816.F32.BF16 R4, R80, R136.reuse, R4 ;  /* 0x000000885004723c */ /* 0x082ff00000041804 */
[C---:B----4-:R-:W-:Y:S01]  /*3090*/  HMMA.16816.F32.BF16 R8, R148.reuse, R136, R8 ;  /* 0x000000889408723c */ /* 0x050fe20000041808 */
[----:B------:R-:W-:Y:S07]  /*30a0*/  LDSM.16.M88.2 R136, [R224+0x4080] ;  /* 0x00408000e088783b */ /* 0x000fee0000000100 */
[-C--:B------:R-:W-:Y:S04]  /*30b0*/  HMMA.16816.F32.BF16 R12, R148, R152.reuse, R12 ;  /* 0x00000098940c723c */ /* 0x080fe8000004180c */
[----:B---3--:R-:W-:Y:S04]  /*30c0*/  IMAD R0, R220, 0x2000, R234 ;  /* 0x00002000dc007824 */ /* 0x008fe800078e02ea */
[C---:B------:R-:W-:Y:S04]  /*30d0*/  HMMA.16816.F32.BF16 R16, R80.reuse, R152, R16 ;  /* 0x000000985010723c */ /* 0x040fe80000041810 */
[----:B------:R-:W-:Y:S04]  /*30e0*/  SHF.L.U32 R0, R0, 0x1, RZ ;  /* 0x0000000100007819 */ /* 0x000fe800000006ff */
[-C--:B------:R-:W-:Y:S01]  /*30f0*/  HMMA.16816.F32.BF16 R20, R80, R2.reuse, R20 ;  /* 0x000000025014723c */ /* 0x080fe20000041814 */
[----:B------:R1:W-:Y:S07]  /*3100*/  LDSM.16.M88.4 R80, [R0+0x8080] ;  /* 0x008080000050783b */ /* 0x0003ee0000000200 */
[----:B------:R-:W-:Y:S01]  /*3110*/  HMMA.16816.F32.BF16 R24, R148, R2, R24 ;  /* 0x000000029418723c */ /* 0x000fe20000041818 */
[----:B------:R-:W3:Y:S04]  /*3120*/  LDSM.16.M88.2 R2, [R224+0x3080] ;  /* 0x00308000e002783b */ /* 0x000ee80000000100 */
[----:B------:R-:W4:Y:S03]  /*3130*/  LDSM.16.M88.2 R148, [R224+0x5080] ;  /* 0x00508000e094783b */ /* 0x000f260000000100 */
[-C--:B--2---:R-:W-:Y:S08]  /*3140*/  HMMA.16816.F32.BF16 R4, R28, R132.reuse, R4 ;  /* 0x000000841c04723c */ /* 0x084ff00000041804 */
[C---:B-----5:R-:W-:Y:S01]  /*3150*/  HMMA.16816.F32.BF16 R8, R140.reuse, R132, R8 ;  /* 0x000000848c08723c */ /* 0x060fe20000041808 */
[----:B------:R-:W-:Y:S03]  /*3160*/  LDSM.16.M88.2 R132, [R223+0x3080] ;  /* 0x00308000df84783b */ /* 0x000fe60000000100 */
[----:B-1----:R-:W-:Y:S04]  /*3170*/  IMAD R0, R220, 0x2000, R232 ;  /* 0x00002000dc007824 */ /* 0x002fe800078e02e8 */
[-C--:B------:R-:W-:Y:S04]  /*3180*/  HMMA.16816.F32.BF16 R12, R140, R134.reuse, R12 ;  /* 0x000000868c0c723c */ /* 0x080fe8000004180c */
[----:B------:R-:W-:Y:S04]  /*3190*/  SHF.L.U32 R0, R0, 0x1, RZ ;  /* 0x0000000100007819 */ /* 0x000fe800000006ff */
[C---:B------:R-:W-:Y:S01]  /*31a0*/  HMMA.16816.F32.BF16 R16, R28.reuse, R134, R16 ;  /* 0x000000861c10723c */ /* 0x040fe20000041810 */
[----:B------:R-:W-:Y:S07]  /*31b0*/  LDSM.16.M88.2 R134, [R223+0x4080] ;  /* 0x00408000df86783b */ /* 0x000fee0000000100 */
[-C--:B------:R-:W-:Y:S01]  /*31c0*/  HMMA.16816.F32.BF16 R20, R28, R138.reuse, R20 ;  /* 0x0000008a1c14723c */ /* 0x080fe20000041814 */
[----:B------:R1:W2:Y:S07]  /*31d0*/  LDSM.16.M88.4 R28, [R0+0x8080] ;  /* 0x00808000001c783b */ /* 0x0002ae0000000200 */
[----:B------:R-:W-:Y:S01]  /*31e0*/  HMMA.16816.F32.BF16 R24, R140, R138, R24 ;  /* 0x0000008a8c18723c */ /* 0x000fe20000041818 */
[----:B------:R-:W5:Y:S04]  /*31f0*/  LDSM.16.M88.4 R140, [R204+0x9080] ;  /* 0x00908000cc8c783b */ /* 0x000f680000000200 */
[----:B------:R-:W2:Y:S03]  /*3200*/  LDSM.16.M88.2 R138, [R223+0x5080] ;  /* 0x00508000df8a783b */ /* 0x000ea60000000100 */
[-C--:B---3--:R-:W-:Y:S08]  /*3210*/  HMMA.16816.F32.BF16 R4, R80, R2.reuse, R4 ;  /* 0x000000025004723c */ /* 0x088ff00000041804 */
[C---:B------:R-:W-:Y:S01]  /*3220*/  HMMA.16816.F32.BF16 R8, R144.reuse, R2, R8 ;  /* 0x000000029008723c */ /* 0x040fe20000041808 */
[----:B------:R-:W-:Y:S03]  /*3230*/  LDSM.16.M88.2 R2, [R226+0x3080] ;  /* 0x00308000e202783b */ /* 0x000fe60000000100 */
[----:B-1----:R-:W-:Y:S04]  /*3240*/  IMAD R0, R220, 0x2000, R233 ;  /* 0x00002000dc007824 */ /* 0x002fe800078e02e9 */
[-C--:B------:R-:W-:Y:S04]  /*3250*/  HMMA.16816.F32.BF16 R12, R144, R136.reuse, R12 ;  /* 0x00000088900c723c */ /* 0x080fe8000004180c */
[----:B------:R-:W-:Y:S04]  /*3260*/  SHF.L.U32 R0, R0, 0x1, RZ ;  /* 0x0000000100007819 */ /* 0x000fe800000006ff */
[C---:B------:R-:W-:Y:S01]  /*3270*/  HMMA.16816.F32.BF16 R16, R80.reuse, R136, R16 ;  /* 0x000000885010723c */ /* 0x040fe20000041810 */
[----:B------:R-:W-:Y:S07]  /*3280*/  LDSM.16.M88.2 R136, [R226+0x4080] ;  /* 0x00408000e288783b */ /* 0x000fee0000000100 */
[-C--:B----4-:R-:W-:Y:S01]  /*3290*/  HMMA.16816.F32.BF16 R20, R80, R148.reuse, R20 ;  /* 0x000000945014723c */ /* 0x090fe20000041814 */
[----:B------:R1:W3:Y:S07]  /*32a0*/  LDSM.16.M88.4 R80, [R0+0x8080] ;  /* 0x008080000050783b */ /* 0x0002ee0000000200 */
[----:B------:R-:W-:Y:S01]  /*32b0*/  HMMA.16816.F32.BF16 R24, R144, R148, R24 ;  /* 0x000000949018723c */ /* 0x000fe20000041818 */
[----:B------:R-:W4:Y:S04]  /*32c0*/  LDSM.16.M88.4 R144, [R205+0x9080] ;  /* 0x00908000cd90783b */ /* 0x000f280000000200 */
[----:B------:R-:W3:Y:S03]  /*32d0*/  LDSM.16.M88.2 R148, [R226+0x5080] ;  /* 0x00508000e294783b */ /* 0x000ee60000000100 */
[-C--:B--2---:R-:W-:Y:S08]  /*32e0*/  HMMA.16816.F32.BF16 R4, R28, R132.reuse, R4 ;  /* 0x000000841c04723c */ /* 0x084ff00000041804 */
[C---:B-----5:R-:W-:Y:S04]  /*32f0*/  HMMA.16816.F32.BF16 R8, R140.reuse, R132, R8 ;  /* 0x000000848c08723c */ /* 0x060fe80000041808 */
[--C-:B-1----:R-:W-:Y:S04]  /*3300*/  IMAD R0, R220, 0x40, R238.reuse ;  /* 0x00000040dc007824 */ /* 0x102fe800078e02ee */
[-C--:B------:R-:W-:Y:S01]  /*3310*/  HMMA.16816.F32.BF16 R12, R140, R134.reuse, R12 ;  /* 0x000000868c0c723c */ /* 0x080fe2000004180c */
[----:B------:R-:W1:Y:S04]  /*3320*/  LDS R150, [R0.X4+0x12080] ;  /* 0x0120800000967984 */ /* 0x000e680000004800 */
[----:B------:R-:W2:Y:S03]  /*3330*/  LDS R151, [R0.X4+0x120a0] ;  /* 0x0120a00000977984 */ /* 0x000ea60000004800 */
[C---:B------:R-:W-:Y:S01]  /*3340*/  HMMA.16816.F32.BF16 R16, R28.reuse, R134, R16 ;  /* 0x000000861c10723c */ /* 0x040fe20000041810 */
[----:B------:R-:W1:Y:S04]  /*3350*/  LDS R152, [R0.X4+0x12100] ;  /* 0x0121000000987984 */ /* 0x000e680000004800 */
[----:B------:R5:W1:Y:S03]  /*3360*/  LDS R153, [R0.X4+0x12120] ;  /* 0x0121200000997984 */ /* 0x000a660000004800 */
[-C--:B------:R-:W-:Y:S08]  /*3370*/  HMMA.16816.F32.BF16 R20, R28, R138.reuse, R20 ;  /* 0x0000008a1c14723c */ /* 0x080ff00000041814 */
[----:B------:R-:W-:Y:S08]  /*3380*/  HMMA.16816.F32.BF16 R24, R140, R138, R24 ;  /* 0x0000008a8c18723c */ /* 0x000ff00000041818 */
[-C--:B---3--:R-:W-:Y:S01]  /*3390*/  HMMA.16816.F32.BF16 R4, R80, R2.reuse, R4 ;  /* 0x000000025004723c */ /* 0x088fe20000041804 */
[----:B-----5:R-:W-:Y:S07]  /*33a0*/  MOV R0, UR13 ;  /* 0x0000000d00007c02 */ /* 0x020fee0008000f00 */
[C---:B----4-:R-:W-:Y:S04]  /*33b0*/  HMMA.16816.F32.BF16 R8, R144.reuse, R2, R8 ;  /* 0x000000029008723c */ /* 0x050fe80000041808 */
[----:B------:R-:W-:Y:S04]  /*33c0*/  IMAD R0, R0, 0x40, R238 ;  /* 0x0000004000007824 */ /* 0x000fe800078e02ee */
[-C--:B------:R-:W-:Y:S08]  /*33d0*/  HMMA.16816.F32.BF16 R12, R144, R136.reuse, R12 ;  /* 0x00000088900c723c */ /* 0x080ff0000004180c */
[C---:B------:R-:W-:Y:S08]  /*33e0*/  HMMA.16816.F32.BF16 R16, R80.reuse, R136, R16 ;  /* 0x000000885010723c */ /* 0x040ff00000041810 */
[-C--:B------:R-:W-:Y:S08]  /*33f0*/  HMMA.16816.F32.BF16 R20, R80, R148.reuse, R20 ;  /* 0x000000945014723c */ /* 0x080ff00000041814 */
[----:B------:R-:W-:Y:S07]  /*3400*/  HMMA.16816.F32.BF16 R24, R144, R148, R24 ;  /* 0x000000949018723c */ /* 0x000fee0000041818 */
[----:B------:R-:W-:Y:S01]  /*3410*/  IADD3 R145, R239, R0, RZ ;  /* 0x00000000ef917210 */ /* 0x000fe20007ffe0ff */
[----:B------:R-:W-:Y:S04]  /*3420*/  IMAD.IADD R144, R241, 0x1, R0 ;  /* 0x00000001f1907824 */ /* 0x000fe800078e0200 */
[----:B------:R-:W-:Y:S01]  /*3430*/  IMNMX R145, R242, R145, PT ;  /* 0x00000091f2917217 */ /* 0x000fe20003800200 */
[----:B------:R-:W-:-:S05]  /*3440*/  @!P4 BRA `(.L_x_449) ;  /* 0x000001a00000c947 */ /* 0x000fca0003800000 */
[----:B-12---:R-:W-:Y:S01]  /*3450*/  IADD3 R2, R0, UR7, RZ ;  /* 0x0000000700027c10 */ /* 0x006fe2000fffe0ff */
[----:B------:R-:W-:Y:S03]  /*3460*/  BSSY B0, `(.L_x_450) ;  /* 0x0000011000007945 */ /* 0x000fe60003800000 */
        /* <DEDUP_REMOVED lines=11> */
.L_x_451:
[----:B------:R-:W-:Y:S04]  /*3520*/  MOV R3, 0x1 ;  /* 0x0000000100037802 */ /* 0x000fe80000000f00 */
[----:B------:R-:W-:Y:S11]  /*3530*/  ISETP.NE.AND P0, PT, R3, c[0x0][0x2a8], PT ;  /* 0x0000aa0003007a0c */ /* 0x000ff60003f05270 */
[----:B------:R-:W-:Y:S02]  /*3540*/  @!UPT UIADD3 URZ, URZ, URZ, URZ ;  /* 0x0000003f3f3ff290 */ /* 0x000fe4000fffe03f */
[----:B------:R-:W-:Y:S05]  /*3550*/  @P0 IMAD.HI.U32 R3, R2, c[0x0][0x2ac], RZ ;  /* 0x0000ab0002030a27 */ /* 0x000fea00078e00ff */
[----:B------:R-:W-:Y:S02]  /*3560*/  @P0 SHF.R.U32.HI R2, RZ, c[0x0][0x2b0], R3 ;  /* 0x0000ac00ff020a19 */ /* 0x000fe40000011603 */
.L_x_452:
[----:B------:R-:W-:Y:S05]  /*3570*/  BSYNC B0 ;  /* 0x0000000000007941 */ /* 0x000fea0003800000 */
.L_x_450:
[----:B------:R-:W-:Y:S02]  /*3580*/  IMAD R2, R2, c[0x0][0x2a8], R243 ;  /* 0x0000aa0002027a24 */ /* 0x000fe400078e02f3 */
[--C-:B------:R-:W-:Y:S02]  /*3590*/  IMAD.IADD R3, R239, 0x1, R0.reuse ;  /* 0x00000001ef037824 */ /* 0x100fe400078e0200 */
[----:B------:R-:W-:Y:S01]  /*35a0*/  IMAD.IADD R144, R241, 0x1, R0 ;  /* 0x00000001f1907824 */ /* 0x000fe200078e0200 */
[----:B------:R-:W-:Y:S02]  /*35b0*/  IADD3 R145, R2, c[0x0][0x2a8], RZ ;  /* 0x0000aa0002917a10 */ /* 0x000fe40007ffe0ff */
[----:B------:R-:W-:Y:S02]  /*35c0*/  IMNMX R3, R242, R3, PT ;  /* 0x00000003f2037217 */ /* 0x000fe40003800200 */
[----:B------:R-:W-:Y:S02]  /*35d0*/  IMNMX R144, R144, R2, !PT ;  /* 0x0000000290907217 */ /* 0x000fe40007800200 */
[----:B------:R-:W-:Y:S02]  /*35e0*/  IMNMX R145, R3, R145, PT ;  /* 0x0000009103917217 */ /* 0x000fe40003800200 */
.L_x_449:
[----:B-12---:R-:W-:Y:S05]  /*35f0*/  IADD3 R28, R0, 0x8, RZ ;  /* 0x00000008001c7810 */ /* 0x006fea0007ffe0ff */
[--C-:B------:R-:W-:Y:S02]  /*3600*/  IMAD.IADD R3, R239, 0x1, R28.reuse ;  /* 0x00000001ef037824 */ /* 0x100fe400078e021c */
[----:B------:R-:W-:Y:S03]  /*3610*/  IMAD.IADD R2, R241, 0x1, R28 ;  /* 0x00000001f1027824 */ /* 0x000fe600078e021c */
[----:B------:R-:W-:Y:S01]  /*3620*/  IMNMX R3, R242, R3, PT ;  /* 0x00000003f2037217 */ /* 0x000fe20003800200 */
[----:B------:R-:W-:-:S05]  /*3630*/  @!P4 BRA `(.L_x_453) ;  /* 0x000001700000c947 */ /* 0x000fca0003800000 */
[----:B------:R-:W-:Y:S01]  /*3640*/  IADD3 R28, R28, UR7, RZ ;  /* 0x000000071c1c7c10 */ /* 0x000fe2000fffe0ff */
        /* <DEDUP_REMOVED lines=12> */
.L_x_455:
[----:B------:R-:W-:Y:S04]  /*3710*/  MOV R29, 0x1 ;  /* 0x00000001001d7802 */ /* 0x000fe80000000f00 */
[----:B------:R-:W-:Y:S11]  /*3720*/  ISETP.NE.AND P0, PT, R29, c[0x0][0x2a8], PT ;  /* 0x0000aa001d007a0c */ /* 0x000ff60003f05270 */
[----:B------:R-:W-:Y:S02]  /*3730*/  @!UPT UIADD3 URZ, URZ, URZ, URZ ;  /* 0x0000003f3f3ff290 */ /* 0x000fe4000fffe03f */
[----:B------:R-:W-:Y:S05]  /*3740*/  @P0 IMAD.HI.U32 R29, R28, c[0x0][0x2ac], RZ ;  /* 0x0000ab001c1d0a27 */ /* 0x000fea00078e00ff */
[----:B------:R-:W-:Y:S02]  /*3750*/  @P0 SHF.R.U32.HI R28, RZ, c[0x0][0x2b0], R29 ;  /* 0x0000ac00ff1c0a19 */ /* 0x000fe4000001161d */
.L_x_456:
[----:B------:R-:W-:Y:S05]  /*3760*/  BSYNC B0 ;  /* 0x0000000000007941 */ /* 0x000fea0003800000 */
.L_x_454:
[----:B------:R-:W-:Y:S05]  /*3770*/  IMAD R28, R28, c[0x0][0x2a8], R243 ;  /* 0x0000aa001c1c7a24 */ /* 0x000fea00078e02f3 */
[----:B------:R-:W-:Y:S02]  /*3780*/  IADD3 R29, R28, c[0x0][0x2a8], RZ ;  /* 0x0000aa001c1d7a10 */ /* 0x000fe40007ffe0ff */
[----:B------:R-:W-:Y:S02]  /*3790*/  IMNMX R2, R2, R28, !PT ;  /* 0x0000001c02027217 */ /* 0x000fe40007800200 */
[----:B------:R-:W-:Y:S02]  /*37a0*/  IMNMX R3, R3, R29, PT ;  /* 0x0000001d03037217 */ /* 0x000fe40003800200 */
.L_x_453:
[----:B------:R-:W-:Y:S05]  /*37b0*/  IADD3 R28, R0, 0x20, RZ ;  /* 0x00000020001c7810 */ /* 0x000fea0007ffe0ff */
        /* <DEDUP_REMOVED lines=17> */
.L_x_459:
[----:B------:R-:W-:Y:S04]  /*38d0*/  MOV R29, 0x1 ;  /* 0x00000001001d7802 */ /* 0x000fe80000000f00 */
[----:B------:R-:W-:Y:S11]  /*38e0*/  ISETP.NE.AND P0, PT, R29, c[0x0][0x2a8], PT ;  /* 0x0000aa001d007a0c */ /* 0x000ff60003f05270 */
[----:B------:R-:W-:Y:S02]  /*38f0*/  @!UPT UIADD3 URZ, URZ, URZ, URZ ;  /* 0x0000003f3f3ff290 */ /* 0x000fe4000fffe03f */
[----:B------:R-:W-:Y:S05]  /*3900*/  @P0 IMAD.HI.U32 R29, R28, c[0x0][0x2ac], RZ ;  /* 0x0000ab001c1d0a27 */ /* 0x000fea00078e00ff */
[----:B------:R-:W-:Y:S02]  /*3910*/  @P0 SHF.R.U32.HI R28, RZ, c[0x0][0x2b0], R29 ;  /* 0x0000ac00ff1c0a19 */ /* 0x000fe4000001161d */
.L_x_460:
[----:B------:R-:W-:Y:S05]  /*3920*/  BSYNC B0 ;  /* 0x0000000000007941 */ /* 0x000fea0003800000 */
.L_x_458:
[----:B------:R-:W-:Y:S05]  /*3930*/  IMAD R28, R28, c[0x0][0x2a8], R243 ;  /* 0x0000aa001c1c7a24 */ /* 0x000fea00078e02f3 */
[----:B------:R-:W-:Y:S02]  /*3940*/  IADD3 R29, R28, c[0x0][0x2a8], RZ ;  /* 0x0000aa001c1d7a10 */ /* 0x000fe40007ffe0ff */
[----:B------:R-:W-:Y:S02]  /*3950*/  IMNMX R141, R141, R28, !PT ;  /* 0x0000001c8d8d7217 */ /* 0x000fe40007800200 */
[----:B------:R-:W-:Y:S02]  /*3960*/  IMNMX R142, R142, R29, PT ;  /* 0x0000001d8e8e7217 */ /* 0x000fe40003800200 */
.L_x_457:
        /* <DEDUP_REMOVED lines=18> */
.L_x_463:
[----:B------:R-:W-:Y:S04]  /*3a90*/  MOV R28, 0x1 ;  /* 0x00000001001c7802 */ /* 0x000fe80000000f00 */
[----:B------:R-:W-:Y:S11]  /*3aa0*/  ISETP.NE.AND P0, PT, R28, c[0x0][0x2a8], PT ;  /* 0x0000aa001c007a0c */ /* 0x000ff60003f05270 */
[----:B------:R-:W-:Y:S02]  /*3ab0*/  @!UPT UIADD3 URZ, URZ, URZ, URZ ;  /* 0x0000003f3f3ff290 */ /* 0x000fe4000fffe03f */
[----:B------:R-:W-:Y:S05]  /*3ac0*/  @P0 IMAD.HI.U32 R28, R0, c[0x0][0x2ac], RZ ;  /* 0x0000ab00001c0a27 */ /* 0x000fea00078e00ff */
[----:B------:R-:W-:Y:S02]  /*3ad0*/  @P0 SHF.R.U32.HI R0, RZ, c[0x0][0x2b0], R28 ;  /* 0x0000ac00ff000a19 */ /* 0x000fe4000001161c */
.L_x_464:
[----:B------:R-:W-:Y:S05]  /*3ae0*/  BSYNC B0 ;  /* 0x0000000000007941 */ /* 0x000fea0003800000 */
.L_x_462:
[----:B------:R-:W-:Y:S05]  /*3af0*/  IMAD R0, R0, c[0x0][0x2a8], R243 ;  /* 0x0000aa0000007a24 */ /* 0x000fea00078e02f3 */
[----:B------:R-:W-:Y:S02]  /*3b00*/  IADD3 R28, R0, c[0x0][0x2a8], RZ ;  /* 0x0000aa00001c7a10 */ /* 0x000fe40007ffe0ff */
[----:B------:R-:W-:Y:S02]  /*3b10*/  IMNMX R140, R140, R0, !PT ;  /* 0x000000008c8c7217 */ /* 0x000fe40007800200 */
[----:B------:R-:W-:Y:S02]  /*3b20*/  IMNMX R143, R143, R28, PT ;  /* 0x0000001c8f8f7217 */ /* 0x000fe40003800200 */
.L_x_461:
        /* <DEDUP_REMOVED lines=11> */
[----:B------:R-:W3:Y:S04]  /*3be0*/  LDSM.16.M88.4 R80, [R80+0xf080] ;  /* 0x00f080005050783b */ /* 0x000ee80000000200 */
[----:B------:R1:W4:Y:S04]  /*3bf0*/  LDSM.16.M88.4 R132, [R0+0xe080] ;  /* 0x00e080000084783b */ /* 0x0003280000000200 */
[----:B------:R1:W1:Y:S01]  /*3c00*/  LDSM.16.M88.4 R136, [R0+0xf080] ;  /* 0x00f080000088783b */ /* 0x0002620000000200 */
[----:B------:R-:W-:-:S05]  /*3c10*/  @P0 BRA `(.L_x_465) ;  /* 0x0000030000000947 */ /* 0x000fca0003800000 */
[----:B------:R-:W5:Y:S01]  /*3c20*/  LDL R206, [R1+0x24] ;  /* 0x0000240001ce7983 */ /* 0x000f620000100800 */
[----:B------:R-:W-:Y:S01]  /*3c30*/  USHF.R.S32.HI UR12, URZ, 0x1f, UR10 ;  /* 0x0000001f3f0c7899 */ /* 0x000fe2000801140a */
[----:B------:R-:W-:Y:S01]  /*3c40*/  IMAD.U32 R204, RZ, RZ, UR11 ;  /* 0x0000000bffcc7e24 */ /* 0x000fe2000f8e00ff */
[----:B------:R-:W-:Y:S01]  /*3c50*/  ULDC.64 UR4, c[0x0][0x178] ;  /* 0x00005e0000047ab9 */ /* 0x000fe20000000a00 */
[----:B----4-:R-:W4:Y:S01]  /*3c60*/  LDL.64 R208, [R1+0x8] ;  /* 0x0000080001d07983 */ /* 0x010f220000100a00 */
[----:B------:R-:W-:Y:S01]  /*3c70*/  UIMAD UR12, UR12, UR4, URZ ;  /* 0x000000040c0c72a4 */ /* 0x000fe2000f8e023f */
[----:B------:R-:W-:Y:S01]  /*3c80*/  IMAD.U32 R203, RZ, RZ, UR13 ;  /* 0x0000000dffcb7e24 */ /* 0x000fe2000f8e00ff */
[----:B------:R-:W-:Y:S01]  /*3c90*/  UIMAD.WIDE.U32 UR22, UR10, UR4, URZ ;  /* 0x000000040a1672a5 */ /* 0x000fe2000f8e003f */
[----:B---3--:R-:W3:Y:S01]  /*3ca0*/  LDL R207, [R1+0x14] ;  /* 0x0000140001cf7983 */ /* 0x008ee20000100800 */
[----:B------:R-:W-:Y:S02]  /*3cb0*/  UIMAD UR12, UR10, UR5, UR12 ;  /* 0x000000050a0c72a4 */ /* 0x000fe4000f8e020c */
[----:B------:R-:W-:Y:S01]  /*3cc0*/  @!P3 LEA R205, R203, 0x40, 0x6 ;  /* 0x00000040cbcdb811 */ /* 0x000fe200078e30ff */
[----:B------:R-:W-:Y:S02]  /*3cd0*/  UIMAD UR5, UR10, -0x40, UR16 ;  /* 0xffffffc00a0578a4 */ /* 0x000fe4000f8e0210 */
[----:B------:R-:W-:Y:S02]  /*3ce0*/  USHF.L.U32 UR4, UR22, 0x6, URZ ;  /* 0x0000000616047899 */ /* 0x000fe4000800063f */
[----:B------:R-:W-:Y:S02]  /*3cf0*/  UIADD3 UR12, UR23, UR12, URZ ;  /* 0x0000000c170c7290 */ /* 0x000fe4000fffe03f */
[----:B------:R-:W-:Y:S02]  /*3d00*/  IADD3 R147, -R252, UR5, RZ ;  /* 0x00000005fc937c10 */ /* 0x000fe4000fffe1ff */
[----:B------:R-:W-:Y:S01]  /*3d10*/  IADD3 R146, P0, R248, UR4, RZ ;  /* 0x00000004f8927c10 */ /* 0x000fe2000ff1e0ff */
[----:B------:R-:W-:Y:S01]  /*3d20*/  USHF.L.U64.HI UR12, UR22, 0x6, UR12 ;  /* 0x00000006160c7899 */ /* 0x000fe2000801020c */
[C---:B------:R-:W-:Y:S02]  /*3d30*/  ISETP.LT.OR P2, PT, R147.reuse, 0x1, P6 ;  /* 0x000000019300780c */ /* 0x040fe40003741670 */
[----:B------:R-:W-:Y:S03]  /*3d40*/  ISETP.LT.OR P1, PT, R147, 0x1, P5 ;  /* 0x000000019300780c */ /* 0x000fe60002f21670 */
[----:B------:R-:W-:Y:S02]  /*3d50*/  IADD3.X R149, R245, UR12, RZ, P0, !PT ;  /* 0x0000000cf5957c10 */ /* 0x000fe400087fe4ff */
[C---:B------:R-:W-:Y:S04]  /*3d60*/  LEA R148, P0, R146.reuse, c[0x0][0x160], 0x1 ;  /* 0x0000580092947a11 */ /* 0x040fe800078008ff */
[----:B------:R-:W-:Y:S01]  /*3d70*/  LEA.HI.X R149, R146, c[0x0][0x164], R149, 0x1, P0 ;  /* 0x0000590092957a11 */ /* 0x000fe200000f0c95 */
[----:B-----5:R-:W-:Y:S02]  /*3d80*/  IMAD R146, R204, 0x4000, R206 ;  /* 0x00004000cc927824 */ /* 0x020fe400078e02ce */
[----:B------:R-:W-:Y:S01]  /*3d90*/  IMAD.U32 R204, RZ, RZ, UR6 ;  /* 0x00000006ffcc7e24 */ /* 0x000fe2000f8e00ff */
[C---:B----4-:R-:W-:Y:S02]  /*3da0*/  @!P3 IADD3 R203, P0, R205.reuse, R208, RZ ;  /* 0x000000d0cdcbb210 */ /* 0x050fe40007f1e0ff */
[----:B------:R-:W-:Y:S01]  /*3db0*/  @!PT LDS RZ, [RZ] ;  /* 0x00000000fffff984 */ /* 0x000fe20000000800 */
[----:B------:R-:W-:Y:S01]  /*3dc0*/  @!PT LDS RZ, [RZ] ;  /* 0x00000000fffff984 */ /* 0x000fe20000000800 */
[----:B------:R-:W-:Y:S01]  /*3dd0*/  @!PT LDS RZ, [RZ] ;  /* 0x00000000fffff984 */ /* 0x000fe20000000800 */
[----:B------:R3:W-:Y:S01]  /*3de0*/  LDGSTS.E.BYPASS.LTC128B.128 [R146], [R148.64], !P2 ;  /* 0x0000000094927fae */ /* 0x0007e2000d101d52 */
[----:B------:R-:W-:Y:S03]  /*3df0*/  IMAD.U32 R206, RZ, RZ, UR20 ;  /* 0x00000014ffce7e24 */ /* 0x000fe6000f8e00ff */
[----:B------:R3:W-:Y:S02]  /*3e00*/  LDGSTS.E.BYPASS.LTC128B.128 [R146+0x2000], [R148.64+0x80], !P1 ;  /* 0x0200008094927fae */ /* 0x0007e4000c901d52 */
[----:B---3--:R-:W-:Y:S02]  /*3e10*/  @!P3 LEA.HI.X.SX32 R148, R205, R207, 0x1, P0 ;  /* 0x000000cfcd94b211 */ /* 0x008fe400000f0eff */
[----:B------:R-:W3:Y:S01]  /*3e20*/  S2R R207, SR_TID.X ;  /* 0x0000000000cf7919 */ /* 0x000ee20000002100 */
[----:B------:R-:W-:Y:S02]  /*3e30*/  IADD3 R149, P2, P1, R248, UR4, R204 ;  /* 0x00000004f8957c10 */ /* 0x000fe4000f95e0cc */
[----:B------:R-:W-:Y:S02]  /*3e40*/  @!P3 LEA R204, P0, R203, c[0x0][0x258], 0x2 ;  /* 0x00009600cbccba11 */ /* 0x000fe400078010ff */
[----:B------:R-:W-:Y:S02]  /*3e50*/  IADD3.X R206, R245, UR12, R206, P2, P1 ;  /* 0x0000000cf5ce7c10 */ /* 0x000fe400097e24ce */
[C---:B------:R-:W-:Y:S02]  /*3e60*/  ISETP.LT.OR P2, PT, R147.reuse, 0x21, P6 ;  /* 0x000000219300780c */ /* 0x040fe40003741670 */
[----:B------:R-:W-:Y:S01]  /*3e70*/  ISETP.LT.OR P1, PT, R147, 0x21, P5 ;  /* 0x000000219300780c */ /* 0x000fe20002f21670 */
[----:B------:R-:W-:Y:S01]  /*3e80*/  IMAD.U32 R147, RZ, RZ, UR11 ;  /* 0x0000000bff937e24 */ /* 0x000fe2000f8e00ff */
[----:B------:R-:W-:Y:S02]  /*3e90*/  @!P3 LEA.HI.X R205, R203, c[0x0][0x25c], R148, 0x2, P0 ;  /* 0x00009700cbcdba11 */ /* 0x000fe400000f1494 */
[C---:B------:R-:W-:Y:S04]  /*3ea0*/  LEA R148, P0, R149.reuse, c[0x0][0x160], 0x1 ;  /* 0x0000580095947a11 */ /* 0x040fe800078008ff */
[----:B------:R-:W-:Y:S05]  /*3eb0*/  LEA.HI.X R149, R149, c[0x0][0x164], R206, 0x1, P0 ;  /* 0x0000590095957a11 */ /* 0x000fea00000f0cce */
[----:B------:R4:W-:Y:S01]  /*3ec0*/  LDGSTS.E.BYPASS.LTC128B.128 [R146+0x1000], [R148.64], !P2 ;  /* 0x0100000094927fae */ /* 0x0009e2000d101d52 */
[----:B---3--:R-:W-:Y:S03]  /*3ed0*/  IMAD.SHL.U32 R207, R207, 0x4, RZ ;  /* 0x00000004cfcf7824 */ /* 0x008fe600078e00ff */
[----:B------:R4:W-:Y:S01]  /*3ee0*/  LDGSTS.E.BYPASS.LTC128B.128 [R146+0x3000], [R148.64+0x80], !P1 ;  /* 0x0300008094927fae */ /* 0x0009e2000c901d52 */
[----:B------:R-:W-:Y:S04]  /*3ef0*/  @!P3 IMAD R147, R147, 0x40, R207 ;  /* 0x000000409393b824 */ /* 0x000fe800078e02cf */
[----:B------:R-:W-:Y:S05]  /*3f00*/  @!P3 IMAD.SHL.U32 R147, R147, 0x4, RZ ;  /* 0x000000049393b824 */ /* 0x000fea00078e00ff */
[----:B------:R4:W-:Y:S02]  /*3f10*/  @!P3 LDGSTS.E.BYPASS.LTC128B.128 [R147+0x12080], [R204.64] ;  /* 0x12080000cc93bfae */ /* 0x0009e4000b901d52 */
.L_x_465:
[----:B------:R-:W-:Y:S01]  /*3f20*/  PLOP3.LUT P1, PT, PT, PT, UP6, 0x40, 0x0 ;  /* 0x000000000000781c */ /* 0x000fe20003f2e868 */
[----:B------:R-:W0:Y:S01]  /*3f30*/  LDGDEPBAR ;  /* 0x00000000000079af */ /* 0x000e220000000000 */
[----:B------:R-:W-:Y:S02]  /*3f40*/  PLOP3.LUT P0, PT, PT, PT, UP5, 0x40, 0x0 ;  /* 0x000000000000781c */ /* 0x000fe40003f0e858 */
[C---:B------:R-:W-:Y:S02]  /*3f50*/  ISETP.GT.AND P1, PT, R144.reuse, RZ, P1 ;  /* 0x000000ff9000720c */ /* 0x040fe40000f24270 */
[----:B------:R-:W-:Y:S02]  /*3f60*/  ISETP.GT.AND P0, PT, R144, 0x1, P0 ;  /* 0x000000019000780c */ /* 0x000fe40000704270 */
[C---:B------:R-:W-:Y:S02]  /*3f70*/  ISETP.LT.OR P1, PT, R145.reuse, 0x1, P1 ;  /* 0x000000019100780c */ /* 0x040fe40000f21670 */
[----:B------:R-:W-:Y:S02]  /*3f80*/  ISETP.LT.OR P0, PT, R145, 0x2, P0 ;  /* 0x000000029100780c */ /* 0x000fe40000701670 */
[----:B----4-:R-:W-:Y:S02]  /*3f90*/  FSEL R147, R4, -INF , !P1 ;  /* 0xff80000004937808 */ /* 0x010fe40004800000 */
[----:B------:R-:W-:Y:S02]  /*3fa0*/  FSEL R146, R5, -INF , !P0 ;  /* 0xff80000005927808 */ /* 0x000fe40004000000 */
[----:B------:R-:W-:Y:S01]  /*3fb0*/  PLOP3.LUT P2, PT, PT, PT, UP6, 0x40, 0x0 ;  /* 0x000000000000781c */ /* 0x000fe20003f4e868 */
[--C-:B------:R-:W-:Y:S01]  /*3fc0*/  FFMA.FTZ R215, R147, c[0x0][0x29c], -R150.reuse ;  /* 0x0000a70093d77a23 */ /* 0x100fe20000010896 */
[----:B------:R-:W-:Y:S01]  /*3fd0*/  PLOP3.LUT P1, PT, PT, PT, UP5, 0x40, 0x0 ;  /* 0x000000000000781c */ /* 0x000fe20003f2e858 */
[--C-:B------:R-:W-:Y:S01]  /*3fe0*/  FFMA.FTZ R214, R146, c[0x0][0x29c], -R150.reuse ;  /* 0x0000a70092d67a23 */ /* 0x100fe20000010896 */
[----:B------:R-:W-:Y:S02]  /*3ff0*/  PLOP3.LUT P0, PT, PT, PT, UP4, 0x40, 0x0 ;  /* 0x000000000000781c */ /* 0x000fe40003f0e848 */
[C---:B------:R-:W-:Y:S02]  /*4000*/  ISETP.GT.AND P2, PT, R2.reuse, RZ, P2 ;  /* 0x000000ff0200720c */ /* 0x040fe40001744270 */
[----:B------:R-:W-:Y:S02]  /*4010*/  ISETP.GT.AND P1, PT, R2, 0x1, P1 ;  /* 0x000000010200780c */ /* 0x000fe40000f24270 */
[----:B------:R-:W-:Y:S02]  /*4020*/  ISETP.GT.AND P0, PT, R144, 0x20, P0 ;  /* 0x000000209000780c */ /* 0x000fe40000704270 */
[C---:B------:R-:W-:Y:S02]  /*4030*/  ISETP.LT.OR P2, PT, R3.reuse, 0x1, P2 ;  /* 0x000000010300780c */ /* 0x040fe40001741670 */
[----:B------:R-:W-:Y:S02]  /*4040*/  ISETP.LT.OR P1, PT, R3, 0x2, P1 ;  /* 0x000000020300780c */ /* 0x000fe40000f21670 */
[----:B------:R-:W-:Y:S02]  /*4050*/  ISETP.LT.OR P0, PT, R145, 0x21, P0 ;  /* 0x000000219100780c */ /* 0x000fe40000701670 */
[----:B------:R-:W-:Y:S02]  /*4060*/  FSEL R208, R6, -INF , !P2 ;  /* 0xff80000006d07808 */ /* 0x000fe40005000000 */
[----:B------:R-:W-:Y:S02]  /*4070*/  FSEL R207, R7, -INF , !P1 ;  /* 0xff80000007cf7808 */ /* 0x000fe40004800000 */
[-C--:B--2---:R-:W-:Y:S01]  /*4080*/  HMMA.16816.F32.BF16 R4, R28, R154.reuse, RZ ;  /* 0x0000009a1c04723c */ /* 0x084fe200000418ff */
[----:B------:R-:W-:Y:S02]  /*4090*/  PLOP3.LUT P1, PT, PT, PT, UP4, 0x40, 0x0 ;  /* 0x000000000000781c */ /* 0x000fe40003f2e848 */
[----:B------:R-:W-:Y:S01]  /*40a0*/  FSEL R16, R16, -INF , !P0 ;  /* 0xff80000010107808 */ /* 0x000fe20004000000 */
[--C-:B------:R-:W-:Y:S01]  /*40b0*/  FFMA.FTZ R207, R207, c[0x0][0x29c], -R151.reuse ;  /* 0x0000a700cfcf7a23 */ /* 0x100fe20000010897 */
[----:B------:R-:W-:Y:S02]  /*40c0*/  PLOP3.LUT P0, PT, PT, PT, UP3, 0x40, 0x0 ;  /* 0x000000000000781c */ /* 0x000fe40003f0e838 */
[----:B------:R-:W-:Y:S01]  /*40d0*/  PLOP3.LUT P2, PT, PT, PT, UP3, 0x40, 0x0 ;  /* 0x000000000000781c */ /* 0x000fe20003f4e838 */
[--C-:B------:R-:W-:Y:S01]  /*40e0*/  FFMA.FTZ R213, R16, c[0x0][0x29c], -R150.reuse ;  /* 0x0000a70010d57a23 */ /* 0x100fe20000010896 */
[C---:B------:R-:W-:Y:S02]  /*40f0*/  ISETP.GT.AND P1, PT, R2.reuse, 0x20, P1 ;  /* 0x000000200200780c */ /* 0x040fe40000f24270 */
[----:B------:R-:W-:Y:S02]  /*4100*/  ISETP.GT.AND P0, PT, R2, 0x21, P0 ;  /* 0x000000210200780c */ /* 0x000fe40000704270 */
[----:B------:R-:W-:Y:S02]  /*4110*/  ISETP.GT.AND P2, PT, R144, 0x21, P2 ;  /* 0x000000219000780c */ /* 0x000fe40001744270 */
[----:B------:R-:W-:Y:S02]  /*4120*/  ISETP.LT.OR P1, PT, R3, 0x21, P1 ;  /* 0x000000210300780c */ /* 0x000fe40000f21670 */
[----:B------:R-:W-:Y:S02]  /*4130*/  ISETP.LT.OR P2, PT, R145, 0x22, P2 ;  /* 0x000000229100780c */ /* 0x000fe40001741670 */
[----:B------:R-:W-:Y:S02]  /*4140*/  ISETP.LT.OR P0, PT, R3, 0x22, P0 ;  /* 0x000000220300780c */ /* 0x000fe40000701670 */
[----:B------:R-:W-:Y:S02]  /*4150*/  FSEL R17, R17, -INF , !P2 ;  /* 0xff80000011117808 */ /* 0x000fe40005000000 */
[----:B------:R-:W-:Y:S02]  /*4160*/  FSEL R204, R18, -INF , !P1 ;  /* 0xff80000012cc7808 */ /* 0x000fe40004800000 */
[----:B------:R-:W-:Y:S01]  /*4170*/  FSEL R203, R19, -INF , !P0 ;  /* 0xff80000013cb7808 */ /* 0x000fe20004000000 */
[--C-:B------:R-:W-:Y:S01]  /*4180*/  FFMA.FTZ R212, R17, c[0x0][0x29c], -R150.reuse ;  /* 0x0000a70011d47a23 */ /* 0x100fe20000010896 */
[----:B------:R-:W-:Y:S01]  /*4190*/  PLOP3.LUT P0, PT, PT, PT, UP2, 0x40, 0x0 ;  /* 0x000000000000781c */ /* 0x000fe20003f0e828 */
[--C-:B------:R-:W-:Y:S01]  /*41a0*/  FFMA.FTZ R204, R204, c[0x0][0x29c], -R151.reuse ;  /* 0x0000a700cccc7a23 */ /* 0x100fe20000010897 */
[----:B------:R-:W-:Y:S01]  /*41b0*/  PLOP3.LUT P2, PT, PT, PT, UP2, 0x40, 0x0 ;  /* 0x000000000000781c */ /* 0x000fe20003f4e828 */
[--C-:B------:R-:W-:Y:S01]  /*41c0*/  FFMA.FTZ R146, R203, c[0x0][0x29c], -R151.reuse ;  /* 0x0000a700cb927a23 */ /* 0x100fe20000010897 */
[----:B------:R-:W-:Y:S02]  /*41d0*/  PLOP3.LUT P1, PT, PT, PT, UP1, 0x40, 0x0 ;  /* 0x000000000000781c */ /* 0x000fe40003f2e818 */
[----:B------:R-:W-:Y:S02]  /*41e0*/  ISETP.GT.AND P0, PT, R2, 0x40, P0 ;  /* 0x000000400200780c */ /* 0x000fe40000704270 */
[C---:B------:R-:W-:Y:S01]  /*41f0*/  ISETP.GT.AND P2, PT, R144.reuse, 0x40, P2 ;  /* 0x000000409000780c */ /* 0x040fe20001744270 */
[----:B------:R-:W-:Y:S01]  /*4200*/  MUFU.EX2 R146, R146 ;  /* 0x0000009200927308 */ /* 0x000fe20000000800 */
[----:B------:R-:W-:Y:S02]  /*4210*/  ISETP.GT.AND P1, PT, R144, 0x41, P1 ;  /* 0x000000419000780c */ /* 0x000fe40000f24270 */
[C---:B------:R-:W-:Y:S02]  /*4220*/  ISETP.LT.OR P2, PT, R145.reuse, 0x41, P2 ;  /* 0x000000419100780c */ /* 0x040fe40001741670 */
[----:B------:R-:W-:Y:S02]  /*4230*/  ISETP.LT.OR P1, PT, R145, 0x42, P1 ;  /* 0x000000429100780c */ /* 0x000fe40000f21670 */
[----:B------:R-:W-:Y:S02]  /*4240*/  ISETP.LT.OR P0, PT, R3, 0x41, P0 ;  /* 0x000000410300780c */ /* 0x000fe40000701670 */
[----:B------:R-:W-:Y:S02]  /*4250*/  FSEL R20, R20, -INF , !P2 ;  /* 0xff80000014147808 */ /* 0x000fe40005000000 */
[----:B------:R-:W-:Y:S02]  /*4260*/  FSEL R21, R21, -INF , !P1 ;  /* 0xff80000015157808 */ /* 0x000fe40004800000 */
[----:B------:R-:W-:Y:S01]  /*4270*/  FSEL R144, R22, -INF , !P0 ;  /* 0xff80000016907808 */ /* 0x000fe20004000000 */
[--C-:B------:R-:W-:Y:S01]  /*4280*/  FFMA.FTZ R211, R20, c[0x0][0x29c], -R150.reuse ;  /* 0x0000a70014d37a23 */ /* 0x100fe20000010896 */
[----:B------:R-:W-:Y:S01]  /*4290*/  PLOP3.LUT P2, PT, PT, PT, UP1, 0x40, 0x0 ;  /* 0x000000000000781c */ /* 0x000fe20003f4e818 */
[----:B------:R-:W-:Y:S01]  /*42a0*/  FFMA.FTZ R150, R21, c[0x0][0x29c], -R150 ;  /* 0x0000a70015967a23 */ /* 0x000fe20000010896 */
[----:B------:R-:W-:Y:S01]  /*42b0*/  PLOP3.LUT P1, PT, PT, PT, UP6, 0x40, 0x0 ;  /* 0x000000000000781c */ /* 0x000fe20003f2e868 */
[----:B------:R-:W-:Y:S01]  /*42c0*/  FFMA.FTZ R144, R144, c[0x0][0x29c], -R151 ;  /* 0x0000a70090907a23 */ /* 0x000fe20000010897 */
[----:B------:R-:W-:Y:S02]  /*42d0*/  PLOP3.LUT P0, PT, PT, PT, UP5, 0x40, 0x0 ;  /* 0x000000000000781c */ /* 0x000fe40003f0e858 */
[----:B------:R-:W-:Y:S01]  /*42e0*/  ISETP.GT.AND P2, PT, R2, 0x41, P2 ;  /* 0x000000410200780c */ /* 0x000fe20001744270 */
[----:B------:R-:W-:Y:S01]  /*42f0*/  MUFU.EX2 R150, R150 ;  /* 0x0000009600967308 */ /* 0x000fe20000000800 */
[C---:B------:R-:W-:Y:S02]  /*4300*/  ISETP.GT.AND P1, PT, R141.reuse, RZ, P1 ;  /* 0x000000ff8d00720c */ /* 0x040fe40000f24270 */
[----:B------:R-:W-:Y:S02]  /*4310*/  ISETP.GT.AND P0, PT, R141, 0x1, P0 ;  /* 0x000000018d00780c */ /* 0x000fe40000704270 */
[----:B------:R-:W-:Y:S02]  /*4320*/  ISETP.LT.OR P2, PT, R3, 0x42, P2 ;  /* 0x000000420300780c */ /* 0x000fe40001741670 */
[C---:B------:R-:W-:Y:S02]  /*4330*/  ISETP.LT.OR P1, PT, R142.reuse, 0x1, P1 ;  /* 0x000000018e00780c */ /* 0x040fe40000f21670 */
[----:B------:R-:W-:Y:S02]  /*4340*/  ISETP.LT.OR P0, PT, R142, 0x2, P0 ;  /* 0x000000028e00780c */ /* 0x000fe40000701670 */
[----:B------:R-:W-:Y:S02]  /*4350*/  FSEL R148, R23, -INF , !P2 ;  /* 0xff80000017947808 */ /* 0x000fe40005000000 */
[----:B------:R-:W-:Y:S02]  /*4360*/  FSEL R149, R8, -INF , !P1 ;  /* 0xff80000008957808 */ /* 0x000fe40004800000 */
[----:B------:R-:W-:Y:S02]  /*4370*/  FSEL R145, R9, -INF , !P0 ;  /* 0xff80000009917808 */ /* 0x000fe40004000000 */
[----:B------:R-:W-:Y:S01]  /*4380*/  PLOP3.LUT P2, PT, PT, PT, UP6, 0x40, 0x0 ;  /* 0x000000000000781c */ /* 0x000fe20003f4e868 */
[--C-:B------:R-:W-:Y:S01]  /*4390*/  FFMA.FTZ R147, R149, c[0x0][0x29c], -R152.reuse ;  /* 0x0000a70095937a23 */ /* 0x100fe20000010898 */
[----:B------:R-:W-:Y:S02]  /*43a0*/  PLOP3.LUT P0, PT, PT, PT, UP4, 0x40, 0x0 ;  /* 0x000000000000781c */ /* 0x000fe40003f0e848 */
[----:B------:R-:W-:Y:S02]  /*43b0*/  PLOP3.LUT P1, PT, PT, PT, UP5, 0x40, 0x0 ;  /* 0x000000000000781c */ /* 0x000fe40003f2e858 */
[C---:B------:R-:W-:Y:S01]  /*43c0*/  ISETP.GT.AND P2, PT, R140.reuse, RZ, P2 ;  /* 0x000000ff8c00720c */ /* 0x040fe20001744270 */
[----:B------:R-:W-:Y:S01]  /*43d0*/  MUFU.EX2 R147, R147 ;  /* 0x0000009300937308 */ /* 0x000fe20000000800 */
[----:B------:R-:W-:Y:S02]  /*43e0*/  ISETP.GT.AND P0, PT, R141, 0x20, P0 ;  /* 0x000000208d00780c */ /* 0x000fe40000704270 */
[----:B------:R-:W-:Y:S02]  /*43f0*/  ISETP.GT.AND P1, PT, R140, 0x1, P1 ;  /* 0x000000018c00780c */ /* 0x000fe40000f24270 */
[C---:B------:R-:W-:Y:S02]  /*4400*/  ISETP.LT.OR P2, PT, R143.reuse, 0x1, P2 ;  /* 0x000000018f00780c */ /* 0x040fe40001741670 */
[----:B------:R-:W-:Y:S02]  /*4410*/  ISETP.LT.OR P1, PT, R143, 0x2, P1 ;  /* 0x000000028f00780c */ /* 0x000fe40000f21670 */
[----:B------:R-:W-:Y:S02]  /*4420*/  ISETP.LT.OR P0, PT, R142, 0x21, P0 ;  /* 0x000000218e00780c */ /* 0x000fe40000701670 */
[----:B------:R-:W-:Y:S02]  /*4430*/  FSEL R210, R10, -INF , !P2 ;  /* 0xff8000000ad27808 */ /* 0x000fe40005000000 */
[----:B------:R-:W-:Y:S02]  /*4440*/  FSEL R209, R11, -INF , !P1 ;  /* 0xff8000000bd17808 */ /* 0x000fe40004800000 */
[C---:B---3--:R-:W-:Y:S01]  /*4450*/  HMMA.16816.F32.BF16 R8, R80.reuse, R154, RZ ;  /* 0x0000009a5008723c */ /* 0x048fe200000418ff */
[----:B------:R-:W-:Y:S01]  /*4460*/  PLOP3.LUT P2, PT, PT, PT, UP3, 0x40, 0x0 ;  /* 0x000000000000781c */ /* 0x000fe20003f4e838 */
[--C-:B------:R-:W-:Y:S01]  /*4470*/  FFMA.FTZ R149, R210, c[0x0][0x29c], -R153.reuse ;  /* 0x0000a700d2957a23 */ /* 0x100fe20000010899 */
[----:B------:R-:W-:Y:S01]  /*4480*/  FSEL R2, R12, -INF , !P0 ;  /* 0xff8000000c027808 */ /* 0x000fe20004000000 */
[--C-:B------:R-:W-:Y:S01]  /*4490*/  FFMA.FTZ R209, R209, c[0x0][0x29c], -R153.reuse ;  /* 0x0000a700d1d17a23 */ /* 0x100fe20000010899 */
[----:B------:R-:W-:Y:S02]  /*44a0*/  PLOP3.LUT P1, PT, PT, PT, UP4, 0x40, 0x0 ;  /* 0x000000000000781c */ /* 0x000fe40003f2e848 */
[----:B------:R-:W-:Y:S01]  /*44b0*/  PLOP3.LUT P0, PT, PT, PT, UP3, 0x40, 0x0 ;  /* 0x000000000000781c */ /* 0x000fe20003f0e838 */
[--C-:B------:R-:W-:Y:S01]  /*44c0*/  FFMA.FTZ R203, R2, c[0x0][0x29c], -R152.reuse ;  /* 0x0000a70002cb7a23 */ /* 0x100fe20000010898 */
[----:B------:R-:W-:Y:S01]  /*44d0*/  ISETP.GT.AND P2, PT, R141, 0x21, P2 ;  /* 0x000000218d00780c */ /* 0x000fe20001744270 */
[----:B------:R-:W-:Y:S01]  /*44e0*/  MUFU.EX2 R149, R149 ;  /* 0x0000009500957308 */ /* 0x000fe20000000800 */
[C---:B------:R-:W-:Y:S02]  /*44f0*/  ISETP.GT.AND P1, PT, R140.reuse, 0x20, P1 ;  /* 0x000000208c00780c */ /* 0x040fe40000f24270 */
[----:B------:R-:W-:Y:S02]  /*4500*/  ISETP.GT.AND P0, PT, R140, 0x21, P0 ;  /* 0x000000218c00780c */ /* 0x000fe40000704270 */
[----:B------:R-:W-:Y:S02]  /*4510*/  ISETP.LT.OR P2, PT, R142, 0x22, P2 ;  /* 0x000000228e00780c */ /* 0x000fe40001741670 */
[C---:B------:R-:W-:Y:S02]  /*4520*/  ISETP.LT.OR P1, PT, R143.reuse, 0x21, P1 ;  /* 0x000000218f00780c */ /* 0x040fe40000f21670 */
[----:B------:R-:W-:Y:S02]  /*4530*/  ISETP.LT.OR P0, PT, R143, 0x22, P0 ;  /* 0x000000228f00780c */ /* 0x000fe40000701670 */
[----:B------:R-:W-:Y:S02]  /*4540*/  FSEL R3, R13, -INF , !P2 ;  /* 0xff8000000d037808 */ /* 0x000fe40005000000 */
[----:B------:R-:W-:Y:S02]  /*4550*/  FSEL R206, R14, -INF , !P1 ;  /* 0xff8000000ece7808 */ /* 0x000fe40004800000 */
[----:B------:R-:W-:Y:S02]  /*4560*/  FSEL R205, R15, -INF , !P0 ;  /* 0xff8000000fcd7808 */ /* 0x000fe40004000000 */
[-C--:B------:R-:W-:Y:S01]  /*4570*/  HMMA.16816.F32.BF16 R12, R80, R156.reuse, RZ ;  /* 0x0000009c500c723c */ /* 0x080fe200000418ff */
[--C-:B------:R-:W-:Y:S01]  /*4580*/  FFMA.FTZ R206, R206, c[0x0][0x29c], -R153.reuse ;  /* 0x0000a700cece7a23 */ /* 0x100fe20000010899 */
[----:B------:R-:W-:Y:S01]  /*4590*/  PLOP3.LUT P2, PT, PT, PT, UP2, 0x40, 0x0 ;  /* 0x000000000000781c */ /* 0x000fe20003f4e828 */
[----:B------:R-:W-:Y:S01]  /*45a0*/  FFMA.FTZ R205, R205, c[0x0][0x29c], -R153 ;  /* 0x0000a700cdcd7a23 */ /* 0x000fe20000010899 */
[----:B------:R-:W-:Y:S02]  /*45b0*/  PLOP3.LUT P0, PT, PT, PT, UP1, 0x40, 0x0 ;  /* 0x000000000000781c */ /* 0x000fe40003f0e818 */
[C---:B------:R-:W-:Y:S02]  /*45c0*/  ISETP.GT.AND P2, PT, R141.reuse, 0x40, P2 ;  /* 0x000000408d00780c */ /* 0x040fe40001744270 */
[C---:B------:R-:W-:Y:S02]  /*45d0*/  HMMA.16816.F32.BF16 R16, R28.reuse, R156, RZ ;  /* 0x0000009c1c10723c */ /* 0x040fe400000418ff */
[----:B------:R-:W-:Y:S02]  /*45e0*/  ISETP.LT.OR P1, PT, R142, 0x41, P2 ;  /* 0x000000418e00780c */ /* 0x000fe40001721670 */
[----:B------:R-:W-:Y:S01]  /*45f0*/  ISETP.GT.AND P0, PT, R141, 0x41, P0 ;  /* 0x000000418d00780c */ /* 0x000fe20000704270 */
[--C-:B------:R-:W-:Y:S01]  /*4600*/  FFMA.FTZ R141, R145, c[0x0][0x29c], -R152.reuse ;  /* 0x0000a700918d7a23 */ /* 0x100fe20000010898 */
[----:B------:R-:W-:Y:S02]  /*4610*/  FSEL R24, R24, -INF , !P1 ;  /* 0xff80000018187808 */ /* 0x000fe40004800000 */
[-C--:B------:R-:W-:Y:S01]  /*4620*/  HMMA.16816.F32.BF16 R20, R28, R158.reuse, RZ ;  /* 0x0000009e1c14723c */ /* 0x080fe200000418ff */
[----:B------:R-:W-:Y:S02]  /*4630*/  PLOP3.LUT P2, PT, PT, PT, UP2, 0x40, 0x0 ;  /* 0x000000000000781c */ /* 0x000fe40003f4e828 */
[----:B------:R-:W-:Y:S01]  /*4640*/  PLOP3.LUT P1, PT, PT, PT, UP1, 0x40, 0x0 ;  /* 0x000000000000781c */ /* 0x000fe20003f2e818 */
[--C-:B------:R-:W-:Y:S01]  /*4650*/  FFMA.FTZ R145, R24, c[0x0][0x29c], -R152.reuse ;  /* 0x0000a70018917a23 */ /* 0x100fe20000010898 */
[----:B------:R-:W-:Y:S01]  /*4660*/  ISETP.LT.OR P0, PT, R142, 0x42, P0 ;  /* 0x000000428e00780c */ /* 0x000fe20000701670 */
[--C-:B------:R-:W-:Y:S01]  /*4670*/  FFMA.FTZ R142, R208, c[0x0][0x29c], -R151.reuse ;  /* 0x0000a700d08e7a23 */ /* 0x100fe20000010897 */
[C---:B------:R-:W-:Y:S01]  /*4680*/  ISETP.GT.AND P2, PT, R140.reuse, 0x40, P2 ;  /* 0x000000408c00780c */ /* 0x040fe20001744270 */
[----:B------:R-:W-:Y:S02]  /*4690*/  HMMA.16816.F32.BF16 R28, R80, R158, RZ ;  /* 0x0000009e501c723c */ /* 0x000fe400000418ff */
[----:B------:R-:W-:Y:S01]  /*46a0*/  ISETP.GT.AND P1, PT, R140, 0x41, P1 ;  /* 0x000000418c00780c */ /* 0x000fe20000f24270 */
[----:B------:R-:W-:Y:S01]  /*46b0*/  MUFU.EX2 R145, R145 ;  /* 0x0000009100917308 */ /* 0x000fe20000000800 */
[----:B------:R-:W-:Y:S01]  /*46c0*/  IMAD.MOV.U32 R140, RZ, RZ, 0x40 ;  /* 0x00000040ff8c7424 */ /* 0x000fe200078e00ff */
[----:B------:R-:W-:Y:S01]  /*46d0*/  FSEL R25, R25, -INF , !P0 ;  /* 0xff80000019197808 */ /* 0x000fe20004000000 */
[----:B------:R-:W-:Y:S01]  /*46e0*/  FFMA.FTZ R151, R148, c[0x0][0x29c], -R151 ;  /* 0x0000a70094977a23 */ /* 0x000fe20000010897 */
[----:B------:R-:W-:Y:S01]  /*46f0*/  LOP3.LUT P0, RZ, R229, 0x4, RZ, 0xc0, !PT ;  /* 0x00000004e5ff7812 */ /* 0x000fe2000780c0ff */
[-C--:B------:R-:W-:Y:S05]  /*4700*/  HMMA.16816.F32.BF16 R4, R132, R160.reuse, R4 ;  /* 0x000000a08404723c */ /* 0x080fea0000041804 */
[C---:B------:R-:W-:Y:S01]  /*4710*/  ISETP.LT.OR P2, PT, R143.reuse, 0x41, P2 ;  /* 0x000000418f00780c */ /* 0x040fe20001741670 */
[----:B------:R-:W-:Y:S01]  /*4720*/  MUFU.EX2 R142, R142 ;  /* 0x0000008e008e7308 */ /* 0x000fe20000000800 */
[----:B------:R-:W-:Y:S01]  /*4730*/  ISETP.LT.OR P1, PT, R143, 0x42, P1 ;  /* 0x000000428f00780c */ /* 0x000fe20000f21670 */
[C---:B-1----:R-:W-:Y:S04]  /*4740*/  HMMA.16816.F32.BF16 R8, R136.reuse, R160, R8 ;  /* 0x000000a08808723c */ /* 0x042fe80000041808 */
[----:B------:R-:W-:Y:S01]  /*4750*/  SEL R140, R140, 0xffffffc0, !P0 ;  /* 0xffffffc08c8c7807 */ /* 0x000fe20004000000 */
[----:B------:R-:W-:Y:S01]  /*4760*/  FFMA.FTZ R143, R3, c[0x0][0x29c], -R152 ;  /* 0x0000a700038f7a23 */ /* 0x000fe20000010898 */
[----:B------:R-:W-:Y:S01]  /*4770*/  FSEL R26, R26, -INF , !P2 ;  /* 0xff8000001a1a7808 */ /* 0x000fe20005000000 */
[----:B------:R-:W-:Y:S01]  /*4780*/  IMAD.SHL.U32 R3, R221, 0x2, RZ ;  /* 0x00000002dd037824 */ /* 0x000fe200078e00ff */
[-C--:B------:R-:W-:Y:S01]  /*4790*/  HMMA.16816.F32.BF16 R12, R136, R162.reuse, R12 ;  /* 0x000000a2880c723c */ /* 0x080fe2000004180c */
[----:B------:R-:W-:Y:S01]  /*47a0*/  MUFU.EX2 R148, R144 ;  /* 0x0000009000947308 */ /* 0x000fe20000000800 */
[----:B------:R-:W-:Y:S02]  /*47b0*/  PLOP3.LUT P0, PT, PT, PT, UP0, 0x80, 0x0 ;  /* 0x000000000000781c */ /* 0x000fe40003f0f008 */
[----:B------:R-:W-:Y:S01]  /*47c0*/  FSEL R27, R27, -INF , !P1 ;  /* 0xff8000001b1b7808 */ /* 0x000fe20004800000 */
[----:B------:R-:W-:Y:S02]  /*47d0*/  IMAD.IADD R2, R3, 0x1, R140 ;  /* 0x0000000103027824 */ /* 0x000fe400078e028c */
[----:B------:R-:W-:Y:S01]  /*47e0*/  FFMA.FTZ R152, R25, c[0x0][0x29c], -R152 ;  /* 0x0000a70019987a23 */ /* 0x000fe20000010898 */
[C---:B------:R-:W-:Y:S02]  /*47f0*/  HMMA.16816.F32.BF16 R16, R132.reuse, R162, R16 ;  /* 0x000000a28410723c */ /* 0x040fe40000041810 */
[----:B------:R-:W-:Y:S01]  /*4800*/  LDSM.16.M88.4 R80, [R2+0xf080] ;  /* 0x00f080000250783b */ /* 0x000fe20000000200 */
[----:B------:R-:W-:Y:S01]  /*4810*/  MUFU.EX2 R144, R141 ;  /* 0x0000008d00907308 */ /* 0x000fe20000000800 */
[--C-:B------:R-:W-:Y:S02]  /*4820*/  FFMA.FTZ R208, R26, c[0x0][0x29c], -R153.reuse ;  /* 0x0000a7001ad07a23 */ /* 0x100fe40000010899 */
[----:B------:R-:W-:Y:S02]  /*4830*/  FFMA.FTZ R153, R27, c[0x0][0x29c], -R153 ;  /* 0x0000a7001b997a23 */ /* 0x000fe40000010899 */
[-C--:B------:R-:W-:Y:S02]  /*4840*/  HMMA.16816.F32.BF16 R20, R132, R164.reuse, R20 ;  /* 0x000000a48414723c */ /* 0x080fe40000041814 */
[----:B------:R-:W1:Y:S03]  /*4850*/  LDSM.16.M88.4 R24, [R2+0xe080] ;  /* 0x00e080000218783b */ /* 0x000e660000000200 */
[----:B------:R-:W-:Y:S02]  /*4860*/  MUFU.EX2 R141, R203 ;  /* 0x000000cb008d7308 */ /* 0x000fe40000000800 */
[----:B------:R-:W-:Y:S01]  /*4870*/  IMAD.IADD R132, R140, 0x1, R0 ;  /* 0x000000018c847824 */ /* 0x000fe200078e0200 */
[----:B------:R-:W-:Y:S07]  /*4880*/  HMMA.16816.F32.BF16 R28, R136, R164, R28 ;  /* 0x000000a4881c723c */ /* 0x000fee000004181c */
[----:B------:R-:W-:Y:S10]  /*4890*/  MUFU.EX2 R136, R215 ;  /* 0x000000d700887308 */ /* 0x000ff40000000800 */
[----:B------:R-:W2:Y:S10]  /*48a0*/  MUFU.EX2 R137, R214 ;  /* 0x000000d600897308 */ /* 0x000eb40000000800 */
[----:B------:R-:W-:Y:S01]  /*48b0*/  MUFU.EX2 R140, R211 ;  /* 0x000000d3008c7308 */ /* 0x000fe20000000800 */
[-C--:B-1----:R-:W-:Y:S09]  /*48c0*/  HMMA.16816.F32.BF16 R4, R24, R166.reuse, R4 ;  /* 0x000000a61804723c */ /* 0x082ff20000041804 */
[----:B------:R-:W-:Y:S01]  /*48d0*/  MUFU.EX2 R143, R143 ;  /* 0x0000008f008f7308 */ /* 0x000fe20000000800 */
[C---:B------:R-:W-:Y:S09]  /*48e0*/  HMMA.16816.F32.BF16 R8, R80.reuse, R166, R8 ;  /* 0x000000a65008723c */ /* 0x040ff20000041808 */
[----:B------:R-:W-:Y:S01]  /*48f0*/  MUFU.EX2 R138, R213 ;  /* 0x000000d5008a7308 */ /* 0x000fe20000000800 */
[-C--:B------:R-:W-:Y:S09]  /*4900*/  HMMA.16816.F32.BF16 R12, R80, R168.reuse, R12 ;  /* 0x000000a8500c723c */ /* 0x080ff2000004180c */
[----:B------:R-:W1:Y:S01]  /*4910*/  MUFU.EX2 R139, R212 ;  /* 0x000000d4008b7308 */ /* 0x000e620000000800 */
[C---:B------:R-:W-:Y:S08]  /*4920*/  HMMA.16816.F32.BF16 R16, R24.reuse, R168, R16 ;  /* 0x000000a81810723c */ /* 0x040ff00000041810 */
[-C--:B------:R-:W-:Y:S01]  /*4930*/  HMMA.16816.F32.BF16 R20, R24, R170.reuse, R20 ;  /* 0x000000aa1814723c */ /* 0x080fe20000041814 */
[----:B------:R-:W3:Y:S01]  /*4940*/  LDSM.16.M88.4 R24, [R132+0xe080] ;  /* 0x00e080008418783b */ /* 0x000ee20000000200 */
[----:B------:R-:W-:Y:S06]  /*4950*/  MUFU.EX2 R151, R151 ;  /* 0x0000009700977308 */ /* 0x000fec0000000800 */
[----:B------:R-:W-:Y:S01]  /*4960*/  HMMA.16816.F32.BF16 R28, R80, R170, R28 ;  /* 0x000000aa501c723c */ /* 0x000fe2000004181c */
[----:B------:R-:W4:Y:S03]  /*4970*/  LDSM.16.M88.4 R80, [R132+0xf080] ;  /* 0x00f080008450783b */ /* 0x000f260000000200 */
[----:B------:R-:W-:Y:S10]  /*4980*/  MUFU.EX2 R152, R152 ;  /* 0x0000009800987308 */ /* 0x000ff40000000800 */
[----:B------:R-:W-:Y:S01]  /*4990*/  MUFU.EX2 R153, R153 ;  /* 0x0000009900997308 */ /* 0x000fe20000000800 */
[-C--:B---3--:R-:W-:Y:S08]  /*49a0*/  HMMA.16816.F32.BF16 R4, R24, R172.reuse, R4 ;  /* 0x000000ac1804723c */ /* 0x088ff00000041804 */
[C---:B----4-:R-:W-:Y:S08]  /*49b0*/  HMMA.16816.F32.BF16 R8, R80.reuse, R172, R8 ;  /* 0x000000ac5008723c */ /* 0x050ff00000041808 */
[-C--:B------:R-:W-:Y:S08]  /*49c0*/  HMMA.16816.F32.BF16 R12, R80, R174.reuse, R12 ;  /* 0x000000ae500c723c */ /* 0x080ff0000004180c */
[C---:B------:R-:W-:Y:S08]  /*49d0*/  HMMA.16816.F32.BF16 R16, R24.reuse, R174, R16 ;  /* 0x000000ae1810723c */ /* 0x040ff00000041810 */
[-C--:B------:R-:W-:Y:S01]  /*49e0*/  HMMA.16816.F32.BF16 R20, R24, R176.reuse, R20 ;  /* 0x000000b01814723c */ /* 0x080fe20000041814 */
[----:B------:R-:W3:Y:S07]  /*49f0*/  LDSM.16.M88.4 R24, [R3+0x10080] ;  /* 0x010080000318783b */ /* 0x000eee0000000200 */
[----:B------:R-:W-:Y:S01]  /*4a00*/  HMMA.16816.F32.BF16 R28, R80, R176, R28 ;  /* 0x000000b0501c723c */ /* 0x000fe2000004181c */
[----:B------:R-:W4:Y:S08]  /*4a10*/  LDSM.16.M88.4 R80, [R3+0x11080] ;  /* 0x011080000350783b */ /* 0x000f300000000200 */
[----:B------:R-:W-:Y:S01]  /*4a20*/  LDS R3, [R238.X4+0x12280] ;  /* 0x01228000ee037984 */ /* 0x000fe20000004800 */
        /* <DEDUP_REMOVED lines=25> */
[----:B------:R-:W4:Y:S01]  /*4bc0*/  LDSM.16.M88.4 R132, [R132+0x11080] ;  /* 0x011080008484783b */ /* 0x000f220000000200 */
[----:B------:R-:W5:Y:S05]  /*4bd0*/  MUFU.EX2 R82, R207 ;  /* 0x000000cf00527308 */ /* 0x000f6a0000000800 */
[----:B--2---:R-:W-:Y:S02]  /*4be0*/  F2FP.BF16.PACK_AB R81, R137, R136 ;  /* 0x000000888951723e */ /* 0x004fe400000010ff */
[----:B-1----:R-:W-:Y:S03]  /*4bf0*/  F2FP.BF16.PACK_AB R80, R139, R138 ;  /* 0x0000008a8b50723e */ /* 0x002fe600000010ff */
[----:B------:R-:W1:Y:S01]  /*4c00*/  MUFU.EX2 R83, R204 ;  /* 0x000000cc00537308 */ /* 0x000e620000000800 */
[-C--:B---3--:R-:W-:Y:S08]  /*4c10*/  HMMA.16816.F32.BF16 R4, R24, R196.reuse, R4 ;  /* 0x000000c41804723c */ /* 0x088ff00000041804 */
[C---:B----4-:R-:W-:Y:S08]  /*4c20*/  HMMA.16816.F32.BF16 R8, R132.reuse, R196, R8 ;  /* 0x000000c48408723c */ /* 0x050ff00000041808 */
        /* <DEDUP_REMOVED lines=117> */
[----:B------:R-:W2:Y:S01]  /*5380*/  LDSM.16.MT88.4 R136, [R0+0x10880] ;  /* 0x010880000088783b */ /* 0x000ea20000004200 */
[-C--:B------:R-:W-:Y:S07]  /*5390*/  HMMA.16816.F32.BF16 R44, R16, R10.reuse, R44 ;  /* 0x0000000a102c723c */ /* 0x080fee000004182c */
[----:B------:R-:W-:Y:S01]  /*53a0*/  LDSM.16.MT88.4 R140, [R0+0xf880] ;  /* 0x00f88000008c783b */ /* 0x000fe20000004200 */
[-C--:B------:R-:W-:Y:S07]  /*53b0*/  HMMA.16816.F32.BF16 R48, R12, R10.reuse, R48 ;  /* 0x0000000a0c30723c */ /* 0x080fee0000041830 */
[----:B------:R-:W-:Y:S01]  /*53c0*/  LDSM.16.MT88.4 R144, [R202+0x14080] ;  /* 0x01408000ca90783b */ /* 0x000fe20000004200 */
[C---:B------:R-:W-:Y:S07]  /*53d0*/  HMMA.16816.F32.BF16 R52, R4.reuse, R10, R52 ;  /* 0x0000000a0434723c */ /* 0x040fee0000041834 */
[----:B------:R-:W-:Y:S01]  /*53e0*/  LDSM.16.MT88.4 R8, [R0+0xf080] ;  /* 0x00f080000008783b */ /* 0x000fe20000004200 */
[-C--:B---3--:R-:W-:Y:S07]  /*53f0*/  HMMA.16816.F32.BF16 R56, R4, R20.reuse, R56 ;  /* 0x000000140438723c */ /* 0x088fee0000041838 */
[----:B------:R-:W-:Y:S01]  /*5400*/  LDSM.16.MT88.4 R148, [R202+0x15080] ;  /* 0x01508000ca94783b */ /* 0x000fe20000004200 */
        /* <DEDUP_REMOVED lines=30> */
[-C--:B----4-:R-:W-:Y:S08]  /*55f0*/  HMMA.16816.F32.BF16 R56, R4, R20.reuse, R56 ;  /* 0x000000140438723c */ /* 0x090ff00000041838 */
[-C--:B------:R-:W-:Y:S01]  /*5600*/  HMMA.16816.F32.BF16 R60, R12, R20.reuse, R60 ;  /* 0x000000140c3c723c */ /* 0x080fe2000004183c */
[----:B------:R3:W4:Y:S07]  /*5610*/  LDSM.16.M88.4 R80, [R225] ;  /* 0x00000000e150783b */ /* 0x00072e0000000200 */
[C---:B------:R-:W-:Y:S01]  /*5620*/  HMMA.16816.F32.BF16 R64, R16.reuse, R20, R64 ;  /* 0x000000141040723c */ /* 0x040fe20000041840 */
[----:B------:R3:W2:Y:S07]  /*5630*/  LDSM.16.M88.4 R132, [R225+0x800] ;  /* 0x00080000e184783b */ /* 0x0006ae0000000200 */
[-C--:B------:R-:W-:Y:S01]  /*5640*/  HMMA.16816.F32.BF16 R68, R16, R22.reuse, R68 ;  /* 0x000000161044723c */ /* 0x080fe20000041844 */
[----:B------:R3:W2:Y:S07]  /*5650*/  LDSM.16.MT88.4 R16, [R0+0x80] ;  /* 0x000080000010783b */ /* 0x0006ae0000004200 */
[-C--:B------:R-:W-:Y:S01]  /*5660*/  HMMA.16816.F32.BF16 R72, R12, R22.reuse, R72 ;  /* 0x000000160c48723c */ /* 0x080fe20000041848 */
[----:B------:R3:W2:Y:S07]  /*5670*/  LDSM.16.MT88.4 R136, [R0+0x3080] ;  /* 0x003080000088783b */ /* 0x0006ae0000004200 */
[----:B------:R-:W-:Y:S01]  /*5680*/  HMMA.16816.F32.BF16 R76, R4, R22, R76 ;  /* 0x00000016044c723c */ /* 0x000fe2000004184c */
[----:B------:R3:W2:Y:S07]  /*5690*/  LDSM.16.M88.4 R204, [R227] ;  /* 0x00000000e3cc783b */ /* 0x0006ae0000000200 */
        /* <DEDUP_REMOVED lines=16> */
[----:B-1-34-:R-:W2:Y:S01]  /*57a0*/  LDL.64 R152, [R1] ;  /* 0x0000000001987983 */ /* 0x01aea20000100a00 */
[----:B------:R-:W-:Y:S01]  /*57b0*/  USHF.R.S32.HI UR12, URZ, 0x1f, UR10 ;  /* 0x0000001f3f0c7899 */ /* 0x000fe2000801140a */
[----:B------:R-:W-:Y:S01]  /*57c0*/  IMAD.U32 R5, RZ, RZ, UR8 ;  /* 0x00000008ff057e24 */ /* 0x000fe2000f8e00ff */
[----:B------:R-:W-:Y:S01]  /*57d0*/  ULDC.64 UR4, c[0x0][0x208] ;  /* 0x0000820000047ab9 */ /* 0x000fe20000000a00 */
[----:B------:R-:W3:Y:S01]  /*57e0*/  LDL R203, [R1+0x10] ;  /* 0x0000100001cb7983 */ /* 0x000ee20000100800 */
[----:B------:R-:W-:Y:S01]  /*57f0*/  UIMAD UR12, UR12, UR4, URZ ;  /* 0x000000040c0c72a4 */ /* 0x000fe2000f8e023f */
[----:B------:R-:W-:Y:S01]  /*5800*/  IMAD.U32 R10, RZ, RZ, UR9 ;  /* 0x00000009ff0a7e24 */ /* 0x000fe2000f8e00ff */
[----:B------:R-:W-:Y:S02]  /*5810*/  UIMAD.WIDE.U32 UR22, UR10, UR4, URZ ;  /* 0x000000040a1672a5 */ /* 0x000fe4000f8e003f */
[----:B------:R-:W-:Y:S02]  /*5820*/  UIMAD UR12, UR10, UR5, UR12 ;  /* 0x000000050a0c72a4 */ /* 0x000fe4000f8e020c */
[----:B------:R-:W-:Y:S02]  /*5830*/  USHF.L.U32 UR15, UR10, 0x6, URZ ;  /* 0x000000060a0f7899 */ /* 0x000fe4000800063f */
[----:B------:R-:W-:Y:S02]  /*5840*/  USHF.L.U32 UR4, UR22, 0x6, URZ ;  /* 0x0000000616047899 */ /* 0x000fe4000800063f */
[----:B------:R-:W-:Y:S02]  /*5850*/  UIADD3 UR12, UR23, UR12, URZ ;  /* 0x0000000c170c7290 */ /* 0x000fe4000fffe03f */
[----:B------:R-:W-:Y:S02]  /*5860*/  IMAD.U32 R6, RZ, RZ, UR15 ;  /* 0x0000000fff067e24 */ /* 0x000fe4000f8e00ff */
[----:B------:R-:W-:Y:S01]  /*5870*/  IADD3 R5, P2, P1, R250, UR4, R5 ;  /* 0x00000004fa057c10 */ /* 0x000fe2000f95e005 */
[----:B------:R-:W-:Y:S01]  /*5880*/  USHF.L.U64.HI UR12, UR22, 0x6, UR12 ;  /* 0x00000006160c7899 */ /* 0x000fe2000801020c */
[----:B------:R-:W-:Y:S05]  /*5890*/  IMAD.U32 R2, RZ, RZ, UR15 ;  /* 0x0000000fff027e24 */ /* 0x000fea000f8e00ff */
[----:B------:R-:W-:Y:S02]  /*58a0*/  IADD3.X R10, R247, UR12, R10, P2, P1 ;  /* 0x0000000cf70a7c10 */ /* 0x000fe400097e240a */
[----:B------:R-:W-:Y:S02]  /*58b0*/  IADD3 R2, -R252, UR16, -R2 ;  /* 0x00000010fc027c10 */ /* 0x000fe4000fffe902 */
[----:B------:R-:W-:Y:S02]  /*58c0*/  IADD3 R4, P2, R250, UR4, RZ ;  /* 0x00000004fa047c10 */ /* 0x000fe4000ff5e0ff */
[----:B--2---:R-:W-:Y:S04]  /*58d0*/  IADD3 R3, P0, R152, UR15, RZ ;  /* 0x0000000f98037c10 */ /* 0x004fe8000ff1e0ff */
[----:B---3--:R-:W-:Y:S02]  /*58e0*/  LEA.HI.X.SX32 R6, R6, R203, 0x1, P0 ;  /* 0x000000cb06067211 */ /* 0x008fe400000f0eff */
[----:B------:R-:W-:Y:S01]  /*58f0*/  LOP3.LUT P0, RZ, R244, 0x1, RZ, 0xc0, !PT ;  /* 0x00000001f4ff7812 */ /* 0x000fe2000780c0ff */
[----:B------:R-:W1:Y:S01]  /*5900*/  S2R R203, SR_TID.X ;  /* 0x0000000000cb7919 */ /* 0x000e620000002100 */
[C---:B------:R-:W-:Y:S04]  /*5910*/  LEA R8, P1, R3.reuse, c[0x0][0x280], 0x2 ;  /* 0x0000a00003087a11 */ /* 0x040fe800078210ff */
[----:B------:R-:W-:Y:S02]  /*5920*/  LEA.HI.X R9, R3, c[0x0][0x284], R6, 0x2, P1 ;  /* 0x0000a10003097a11 */ /* 0x000fe400008f1406 */
[----:B------:R-:W-:Y:S02]  /*5930*/  ISETP.LT.OR P1, PT, R2, 0x1, !P0 ;  /* 0x000000010200780c */ /* 0x000fe40004721670 */
[----:B------:R-:W-:Y:S02]  /*5940*/  IADD3.X R3, R247, UR12, RZ, P2, !PT ;  /* 0x0000000cf7037c10 */ /* 0x000fe400097fe4ff */
[----:B------:R-:W-:Y:S02]  /*5950*/  LEA R6, P2, R4, c[0x0][0x1f0], 0x1 ;  /* 0x00007c0004067a11 */ /* 0x000fe400078408ff */
[----:B------:R-:W-:Y:S02]  /*5960*/  ISETP.LT.OR P0, PT, R2, 0x21, !P0 ;  /* 0x000000210200780c */ /* 0x000fe40004701670 */
[----:B------:R-:W-:Y:S02]  /*5970*/  LEA.HI.X R7, R4, c[0x0][0x1f4], R3, 0x1, P2 ;  /* 0x00007d0004077a11 */ /* 0x000fe400010f0c03 */
[C---:B------:R-:W-:Y:S03]  /*5980*/  LEA R4, P2, R5.reuse, c[0x0][0x1f0], 0x1 ;  /* 0x00007c0005047a11 */ /* 0x040fe600078408ff */
[----:B------:R-:W-:Y:S01]  /*5990*/  @!PT LDS RZ, [RZ] ;  /* 0x00000000fffff984 */ /* 0x000fe20000000800 */
[----:B------:R-:W-:Y:S01]  /*59a0*/  @!PT LDS RZ, [RZ] ;  /* 0x00000000fffff984 */ /* 0x000fe20000000800 */
[----:B------:R-:W-:Y:S01]  /*59b0*/  @!PT LDS RZ, [RZ] ;  /* 0x00000000fffff984 */ /* 0x000fe20000000800 */
[----:B------:R2:W-:Y:S01]  /*59c0*/  LDGSTS.E.BYPASS.LTC128B.128 [R240+0xe080], [R6.64], !P1 ;  /* 0x0e08000006f07fae */ /* 0x0005e2000c901d52 */
[----:B------:R-:W-:Y:S02]  /*59d0*/  LEA.HI.X R5, R5, c[0x0][0x1f4], R10, 0x1, P2 ;  /* 0x00007d0005057a11 */ /* 0x000fe400010f0c0a */
[----:B------:R-:W-:Y:S04]  /*59e0*/  LOP3.LUT P2, RZ, R244, 0x2, RZ, 0xc0, !PT ;  /* 0x00000002f4ff7812 */ /* 0x000fe8000784c0ff */
[C---:B------:R-:W-:Y:S02]  /*59f0*/  ISETP.LT.OR P1, PT, R2.reuse, 0x1, !P2 ;  /* 0x000000010200780c */ /* 0x040fe40005721670 */
[----:B------:R-:W-:Y:S01]  /*5a00*/  ISETP.LT.OR P2, PT, R2, 0x21, !P2 ;  /* 0x000000210200780c */ /* 0x000fe20005741670 */
[----:B-1----:R-:W-:Y:S10]  /*5a10*/  @!P3 IMAD.SHL.U32 R2, R203, 0x10, RZ ;  /* 0x00000010cb02b824 */ /* 0x002ff400078e00ff */
[----:B------:R2:W-:Y:S04]  /*5a20*/  LDGSTS.E.BYPASS.LTC128B.128 [R240+0x10080], [R6.64+0x80], !P1 ;  /* 0x1008008006f07fae */ /* 0x0005e8000c901d52 */
[----:B------:R2:W-:Y:S04]  /*5a30*/  LDGSTS.E.BYPASS.LTC128B.128 [R240+0xf080], [R4.64], !P0 ;  /* 0x0f08000004f07fae */ /* 0x0005e8000c101d52 */
[----:B------:R2:W-:Y:S04]  /*5a40*/  LDGSTS.E.BYPASS.LTC128B.128 [R240+0x11080], [R4.64+0x80], !P2 ;  /* 0x1108008004f07fae */ /* 0x0005e8000d101d52 */
[----:B------:R2:W-:Y:S02]  /*5a50*/  @!P3 LDGSTS.E.BYPASS.LTC128B.128 [R2+0x12280], [R8.64] ;  /* 0x122800000802bfae */ /* 0x0005e4000b901d52 */
.L_x_466:
[-C--:B-1234-:R-:W-:Y:S01]  /*5a60*/  HMMA.16816.F32.BF16 R4, R80, R16.reuse, RZ ;  /* 0x000000105004723c */ /* 0x09efe200000418ff */
[----:B------:R-:W2:Y:S01]  /*5a70*/  LDL.64 R152, [R1+0x18] ;  /* 0x0000180001987983 */ /* 0x000ea20000100a00 */
[----:B------:R-:W-:Y:S01]  /*5a80*/  USHF.L.U32 UR13, UR13, 0xd, URZ ;  /* 0x0000000d0d0d7899 */ /* 0x000fe2000800063f */
[----:B------:R-:W-:Y:S01]  /*5a90*/  ISETP.GE.AND P1, PT, R220, 0x1, PT ;  /* 0x00000001dc00780c */ /* 0x000fe20003f26270 */
[----:B------:R-:W-:Y:S01]  /*5aa0*/  UISETP.GE.AND UP0, UPT, UR10, UR14, UPT ;  /* 0x0000000e0a00728c */ /* 0x000fe2000bf06270 */
[----:B------:R-:W3:Y:S01]  /*5ab0*/  LDL R2, [R1+0x20] ;  /* 0x0000200001027983 */ /* 0x000ee20000100800 */
[----:B------:R-:W-:Y:S02]  /*5ac0*/  UIADD3 UR4, UR11, 0x1, URZ ;  /* 0x000000010b047890 */ /* 0x000fe4000fffe03f */
[C---:B------:R-:W-:Y:S01]  /*5ad0*/  HMMA.16816.F32.BF16 R8, R132.reuse, R16, RZ ;  /* 0x000000108408723c */ /* 0x040fe200000418ff */
[----:B------:R-:W-:Y:S03]  /*5ae0*/  LDSM.16.M88.4 R140, [R225+0x1800] ;  /* 0x00180000e18c783b */ /* 0x000fe60000000200 */
[----:B------:R-:W-:Y:S01]  /*5af0*/  IMAD.U32 R3, RZ, RZ, UR13 ;  /* 0x0000000dff037e24 */ /* 0x000fe2000f8e00ff */
[----:B------:R-:W-:Y:S03]  /*5b00*/  LDSM.16.MT88.4 R144, [R0+0x4080] ;  /* 0x004080000090783b */ /* 0x000fe60000004200 */
[-C--:B------:R-:W-:Y:S01]  /*5b10*/  HMMA.16816.F32.BF16 R12, R132, R18.reuse, RZ ;  /* 0x00000012840c723c */ /* 0x080fe200000418ff */
[----:B------:R-:W-:Y:S04]  /*5b20*/  LDSM.16.M88.4 R148, [R227+0x1000] ;  /* 0x00100000e394783b */ /* 0x000fe80000000200 */
[----:B------:R-:W0:Y:S03]  /*5b30*/  LDGDEPBAR ;  /* 0x00000000000079af */ /* 0x000e260000000000 */
        /* <DEDUP_REMOVED lines=16> */
[----:B------:R-:W4:Y:S07]  /*5c40*/  LDSM.16.MT88.4 R204, [R0+0x1880] ;  /* 0x0018800000cc783b */ /* 0x000f2e0000004200 */
        /* <DEDUP_REMOVED lines=10> */
[----:B------:R-:W5:Y:S04]  /*5cf0*/  LDSM.16.M88.4 R132, [R225+0x2000] ;  /* 0x00200000e184783b */ /* 0x000f680000000200 */
[----:B------:R-:W5:Y:S03]  /*5d00*/  LDSM.16.M88.4 R144, [R225+0x2800] ;  /* 0x00280000e190783b */ /* 0x000f660000000200 */
[-C--:B----4-:R-:W-:Y:S08]  /*5d10*/  HMMA.16816.F32.BF16 R4, R148, R204.reuse, R4 ;  /* 0x000000cc9404723c */ /* 0x090ff00000041804 */
[C---:B------:R-:W-:Y:S08]  /*5d20*/  HMMA.16816.F32.BF16 R8, R208.reuse, R204, R8 ;  /* 0x000000ccd008723c */ /* 0x040ff00000041808 */
[-C--:B------:R-:W-:Y:S08]  /*5d30*/  HMMA.16816.F32.BF16 R12, R208, R206.reuse, R12 ;  /* 0x000000ced00c723c */ /* 0x080ff0000004180c */
[C---:B------:R-:W-:Y:S01]  /*5d40*/  HMMA.16816.F32.BF16 R16, R148.reuse, R206, R16 ;  /* 0x000000ce9410723c */ /* 0x040fe20000041810 */
[----:B------:R-:W-:Y:S07]  /*5d50*/  LDSM.16.MT88.4 R204, [R0+0x2880] ;  /* 0x0028800000cc783b */ /* 0x000fee0000004200 */
[-C--:B-1----:R-:W-:Y:S08]  /*5d60*/  HMMA.16816.F32.BF16 R20, R148, R136.reuse, R20 ;  /* 0x000000889414723c */ /* 0x082ff00000041814 */
[C---:B------:R-:W-:Y:S08]  /*5d70*/  HMMA.16816.F32.BF16 R24, R208.reuse, R136, R24 ;  /* 0x00000088d018723c */ /* 0x040ff00000041818 */
[-C--:B------:R-:W-:Y:S01]  /*5d80*/  HMMA.16816.F32.BF16 R28, R208, R138.reuse, R28 ;  /* 0x0000008ad01c723c */ /* 0x080fe2000004181c */
[----:B------:R-:W-:Y:S07]  /*5d90*/  LDSM.16.M88.4 R208, [R227+0x2800] ;  /* 0x00280000e3d0783b */ /* 0x000fee0000000200 */
[----:B------:R-:W-:Y:S01]  /*5da0*/  HMMA.16816.F32.BF16 R80, R148, R138, R80 ;  /* 0x0000008a9450723c */ /* 0x000fe20000041850 */
[----:B------:R-:W1:Y:S04]  /*5db0*/  LDSM.16.MT88.4 R136, [R0+0x5080] ;  /* 0x005080000088783b */ /* 0x000e680000004200 */
[----:B------:R-:W4:Y:S03]  /*5dc0*/  LDSM.16.M88.4 R148, [R227+0x2000] ;  /* 0x00200000e394783b */ /* 0x000f260000000200 */
[-C--:B-----5:R-:W-:Y:S08]  /*5dd0*/  HMMA.16816.F32.BF16 R4, R132, R140.reuse, R4 ;  /* 0x0000008c8404723c */ /* 0x0a0ff00000041804 */
[C---:B------:R-:W-:Y:S08]  /*5de0*/  HMMA.16816.F32.BF16 R8, R144.reuse, R140, R8 ;  /* 0x0000008c9008723c */ /* 0x040ff00000041808 */
[-C--:B------:R-:W-:Y:S08]  /*5df0*/  HMMA.16816.F32.BF16 R12, R144, R142.reuse, R12 ;  /* 0x0000008e900c723c */ /* 0x080ff0000004180c */
[C---:B------:R-:W-:Y:S01]  /*5e00*/  HMMA.16816.F32.BF16 R16, R132.reuse, R142, R16 ;  /* 0x0000008e8410723c */ /* 0x040fe20000041810 */
[----:B------:R2:W5:Y:S07]  /*5e10*/  LDSM.16.MT88.4 R140, [R0+0x5880] ;  /* 0x00588000008c783b */ /* 0x00056e0000004200 */
[-C--:B-1----:R-:W-:Y:S08]  /*5e20*/  HMMA.16816.F32.BF16 R20, R132, R136.reuse, R20 ;  /* 0x000000888414723c */ /* 0x082ff00000041814 */
[C---:B------:R-:W-:Y:S04]  /*5e30*/  HMMA.16816.F32.BF16 R24, R144.reuse, R136, R24 ;  /* 0x000000889018723c */ /* 0x040fe80000041818 */
[----:B--2---:R-:W-:Y:S04]  /*5e40*/  IADD3 R0, P0, R152, UR13, RZ ;  /* 0x0000000d98007c10 */ /* 0x004fe8000ff1e0ff */
[-C--:B------:R-:W-:Y:S01]  /*5e50*/  HMMA.16816.F32.BF16 R28, R144, R138.reuse, R28 ;  /* 0x0000008a901c723c */ /* 0x080fe2000004181c */
[----:B------:R-:W-:Y:S03]  /*5e60*/  UMOV UR13, UR10 ;  /* 0x0000000a000d7c82 */ /* 0x000fe60008000000 */
[----:B---3--:R-:W-:Y:S02]  /*5e70*/  LEA.HI.X.SX32 R3, R3, R2, 0x1, P0 ;  /* 0x0000000203037211 */ /* 0x008fe400000f0eff */
[C---:B------:R-:W-:Y:S02]  /*5e80*/  LEA R2, P0, R0.reuse, c[0x0][0x220], 0x2 ;  /* 0x0000880000027a11 */ /* 0x040fe400078010ff */
[----:B------:R-:W-:Y:S01]  /*5e90*/  HMMA.16816.F32.BF16 R80, R132, R138, R80 ;  /* 0x0000008a8450723c */ /* 0x000fe20000041850 */
[----:B------:R-:W-:Y:S03]  /*5ea0*/  LDSM.16.MT88.4 R132, [R202+0x17880] ;  /* 0x01788000ca84783b */ /* 0x000fe60000004200 */
[----:B------:R-:W-:Y:S01]  /*5eb0*/  LEA.HI.X R3, R0, c[0x0][0x224], R3, 0x2, P0 ;  /* 0x0000890000037a11 */ /* 0x000fe200000f1403 */
[----:B------:R-:W-:Y:S01]  /*5ec0*/  IMAD R0, R220, 0x2000, R230 ;  /* 0x00002000dc007824 */ /* 0x000fe200078e02e6 */
[----:B------:R-:W-:Y:S01]  /*5ed0*/  PLOP3.LUT P0, PT, PT, PT, UP0, 0x80, 0x0 ;  /* 0x000000000000781c */ /* 0x000fe20003f0f008 */
[----:B------:R-:W-:Y:S01]  /*5ee0*/  UISETP.GE.AND UP0, UPT, UR11, 0x1, UPT ;  /* 0x000000010b00788c */ /* 0x000fe2000bf06270 */
[-C--:B----4-:R-:W-:Y:S03]  /*5ef0*/  HMMA.16816.F32.BF16 R4, R148, R204.reuse, R4 ;  /* 0x000000cc9404723c */ /* 0x090fe60000041804 */
[----:B------:R-:W-:Y:S02]  /*5f00*/  USEL UR11, UR4, URZ, !UP0 ;  /* 0x0000003f040b7287 */ /* 0x000fe4000c000000 */
[----:B------:R-:W-:Y:S01]  /*5f10*/  IMAD.SHL.U32 R0, R0, 0x2, RZ ;  /* 0x0000000200007824 */ /* 0x000fe200078e00ff */
[----:B------:R-:W-:Y:S02]  /*5f20*/  IADD3 R220, R220, 0x1, RZ ;  /* 0x00000001dcdc7810 */ /* 0x000fe40007ffe0ff */
[C---:B------:R-:W-:Y:S02]  /*5f30*/  HMMA.16816.F32.BF16 R8, R208.reuse, R204, R8 ;  /* 0x000000ccd008723c */ /* 0x040fe40000041808 */
[----:B------:R-:W-:Y:S02]  /*5f40*/  LDSM.16.MT88.4 R136, [R0+0x8880] ;  /* 0x008880000088783b */ /* 0x000fe40000004200 */
[----:B------:R-:W-:Y:S04]  /*5f50*/  SEL R220, R220, RZ, !P1 ;  /* 0x000000ffdcdc7207 */ /* 0x000fe80004800000 */
[-C--:B------:R-:W-:Y:S07]  /*5f60*/  HMMA.16816.F32.BF16 R12, R208, R206.reuse, R12 ;  /* 0x000000ced00c723c */ /* 0x080fee000004180c */
        /* <DEDUP_REMOVED lines=153> */
.L_x_448:
[----:B------:R-:W-:Y:S05]  /*6900*/  @P1 BRA `(.L_x_468) ;  /* 0x0000193000001947 */ /* 0x000fea0003800000 */
[----:B------:R-:W1:Y:S01]  /*6910*/  S2R R28, SR_TID.X ;  /* 0x00000000001c7919 */ /* 0x000e620000002100 */
[----:B------:R-:W-:Y:S01]  /*6920*/  F2FP.BF16.PACK_AB R32, R33, R32 ;  /* 0x000000202120723e */ /* 0x000fe200000010ff */
[----:B------:R-:W-:Y:S01]  /*6930*/  ULDC.64 UR4, c[0x0][0x358] ;  /* 0x0000d60000047ab9 */ /* 0x000fe20000000a00 */
[----:B------:R-:W-:Y:S01]  /*6940*/  F2FP.BF16.PACK_AB R34, R35, R34 ;  /* 0x000000222322723e */ /* 0x000fe200000010ff */
[----:B------:R-:W-:Y:S01]  /*6950*/  UISETP.NE.U32.AND UP1, UPT, URZ, UR4, UPT ;  /* 0x000000043f00728c */ /* 0x000fe2000bf25070 */
[----:B------:R-:W-:Y:S01]  /*6960*/  F2FP.BF16.PACK_AB R52, R53, R52 ;  /* 0x000000343534723e */ /* 0x000fe200000010ff */
[----:B------:R-:W-:Y:S01]  /*6970*/  UMOV UR6, 0x4 ;  /* 0x0000000400067882 */ /* 0x000fe20000000000 */
[----:B------:R-:W-:Y:S01]  /*6980*/  F2FP.BF16.PACK_AB R54, R55, R54 ;  /* 0x000000363736723e */ /* 0x000fe200000010ff */
[----:B------:R-:W-:Y:S01]  /*6990*/  UISETP.NE.AND.EX UP1, UPT, URZ, UR5, UPT, UP1 ;  /* 0x000000053f00728c */ /* 0x000fe2000bf25310 */
[----:B------:R-:W-:-:S02]  /*69a0*/  F2FP.BF16.PACK_AB R36, R37, R36 ;  /* 0x000000242524723e */ /* 0x000fc400000010ff */
[----:B------:R-:W-:Y:S01]  /*69b0*/  F2FP.BF16.PACK_AB R38, R39, R38 ;  /* 0x000000262726723e */ /* 0x000fe200000010ff */
[----:B------:R-:W-:Y:S01]  /*69c0*/  ULDC.64 UR4, c[0x0][0x358] ;  /* 0x0000d60000047ab9 */ /* 0x000fe20000000a00 */
[----:B------:R-:W-:Y:S01]  /*69d0*/  F2FP.BF16.PACK_AB R48, R49, R48 ;  /* 0x000000303130723e */ /* 0x000fe200000010ff */
[----:B------:R-:W-:Y:S01]  /*69e0*/  UIMAD.WIDE UR4, UR17, UR6, UR4 ;  /* 0x00000006110472a5 */ /* 0x000fe2000f8e0204 */
[----:B------:R-:W-:Y:S02]  /*69f0*/  F2FP.BF16.PACK_AB R50, R51, R50 ;  /* 0x000000323332723e */ /* 0x000fe400000010ff */
[----:B------:R-:W-:Y:S02]  /*6a00*/  F2FP.BF16.PACK_AB R40, R41, R40 ;  /* 0x000000282928723e */ /* 0x000fe400000010ff */
[----:B------:R-:W-:Y:S02]  /*6a10*/  F2FP.BF16.PACK_AB R42, R43, R42 ;  /* 0x0000002a2b2a723e */ /* 0x000fe400000010ff */
[----:B------:R-:W-:-:S02]  /*6a20*/  F2FP.BF16.PACK_AB R44, R45, R44 ;  /* 0x0000002c2d2c723e */ /* 0x000fc400000010ff */
[----:B------:R-:W-:Y:S02]  /*6a30*/  F2FP.BF16.PACK_AB R46, R47, R46 ;  /* 0x0000002e2f2e723e */ /* 0x000fe400000010ff */
[----:B-1----:R-:W-:Y:S02]  /*6a40*/  SHF.R.S32.HI R27, RZ, 0x1f, R28 ;  /* 0x0000001fff1b7819 */ /* 0x002fe4000001141c */
[----:B------:R-:W-:Y:S02]  /*6a50*/  F2FP.BF16.PACK_AB R56, R57, R56 ;  /* 0x000000383938723e */ /* 0x000fe400000010ff */
[CC--:B------:R-:W-:Y:S02]  /*6a60*/  LEA.HI R4, R27.reuse, R28.reuse, RZ, 0x2 ;  /* 0x0000001c1b047211 */ /* 0x0c0fe400078f10ff */
[----:B------:R-:W-:Y:S02]  /*6a70*/  LEA.HI R2, R27, R28, RZ, 0x5 ;  /* 0x0000001c1b027211 */ /* 0x000fe400078f28ff */
[----:B------:R-:W-:-:S02]  /*6a80*/  SHF.R.S32.HI R6, RZ, 0x2, R4 ;  /* 0x00000002ff067819 */ /* 0x000fc40000011404 */
[----:B------:R-:W-:Y:S02]  /*6a90*/  SHF.R.S32.HI R0, RZ, 0x1f, R4 ;  /* 0x0000001fff007819 */ /* 0x000fe40000011404 */
[----:B------:R-:W-:Y:S02]  /*6aa0*/  SHF.R.S32.HI R3, RZ, 0x5, R2 ;  /* 0x00000005ff037819 */ /* 0x000fe40000011402 */
[----:B------:R-:W-:Y:S02]  /*6ab0*/  LEA.HI R0, R0, R6, RZ, 0x3 ;  /* 0x0000000600007211 */ /* 0x000fe400078f18ff */
[----:B-----5:R-:W-:Y:S02]  /*6ac0*/  LEA.HI R5, R27, R28, RZ, 0x6 ;  /* 0x0000001c1b057211 */ /* 0x020fe400078f30ff */
[----:B------:R-:W-:Y:S02]  /*6ad0*/  LOP3.LUT R0, R0, 0xfffffff8, RZ, 0xc0, !PT ;  /* 0xfffffff800007812 */ /* 0x000fe400078ec0ff */
[----:B------:R-:W-:-:S02]  /*6ae0*/  LOP3.LUT R4, R4, 0x3ffffffc, RZ, 0xc0, !PT ;  /* 0x3ffffffc04047812 */ /* 0x000fc400078ec0ff */
[----:B------:R-:W-:Y:S01]  /*6af0*/  SHF.R.U32.HI R5, RZ, 0x3, R5 ;  /* 0x00000003ff057819 */ /* 0x000fe20000011605 */
[----:B------:R-:W-:Y:S01]  /*6b00*/  IMAD.IADD R6, R6, 0x1, -R0 ;  /* 0x0000000106067824 */ /* 0x000fe200078e0a00 */
[----:B------:R-:W-:Y:S02]  /*6b10*/  LEA.HI R0, R2, R3, RZ, 0x1 ;  /* 0x0000000302007211 */ /* 0x000fe400078f08ff */
        /* <DEDUP_REMOVED lines=60> */
[----:B------:R-:W-:-:S03]  /*6ee0*/  PLOP3.LUT P1, PT, PT, PT, UP1, 0x80, 0x0 ;  /* 0x000000000000781c */ /* 0x000fc60003f2f018 */
        /* <DEDUP_REMOVED lines=33> */
[----:B------:R-:W-:Y:S04]  /*7100*/  STS [R2+0x4480], R5 ;  /* 0x0044800502007388 */ /* 0x000fe80000000800 */
[----:B------:R-:W-:Y:S04]  /*7110*/  STS [R0+0x5080], R10 ;  /* 0x0050800a00007388 */ /* 0x000fe80000000800 */
[----:B------:R3:W-:Y:S01]  /*7120*/  STS [R0+0x5480], R9 ;  /* 0x0054800900007388 */ /* 0x0007e20000000800 */
[----:B-1----:R-:W-:-:S03]  /*7130*/  IMAD.U32 R7, RZ, RZ, UR5 ;  /* 0x00000005ff077e24 */ /* 0x002fc6000f8e00ff */
[----:B------:R-:W-:Y:S04]  /*7140*/  STS [R2+0x5080], R4 ;  /* 0x0050800402007388 */ /* 0x000fe80000000800 */
[----:B------:R1:W-:Y:S01]  /*7150*/  STS [R2+0x5480], R3 ;  /* 0x0054800302007388 */ /* 0x0003e20000000800 */
[----:B--2---:R-:W-:-:S03]  /*7160*/  IMAD.U32 R6, RZ, RZ, UR4 ;  /* 0x00000004ff067e24 */ /* 0x004fc6000f8e00ff */
[----:B------:R-:W-:Y:S06]  /*7170*/  BAR.SYNC.DEFER_BLOCKING 0x1, 0x100 ;  /* 0x0044000000007b1d */ /* 0x000fec0000010000 */
[----:B------:R-:W-:Y:S02]  /*7180*/  ULDC.64 UR4, c[0x0][0x360] ;  /* 0x0000d80000047ab9 */ /* 0x000fe40000000a00 */
[----:B------:R-:W-:Y:S01]  /*7190*/  UISETP.NE.U32.AND UP0, UPT, URZ, UR4, UPT ;  /* 0x000000043f00728c */ /* 0x000fe2000bf05070 */
[----:B---3--:R-:W2:Y:S03]  /*71a0*/  @P1 LDG.E R0, [R6.64] ;  /* 0x0000001206001981 */ /* 0x008ea6000c1e1900 */
[----:B------:R-:W-:Y:S01]  /*71b0*/  UISETP.NE.AND.EX UP0, UPT, URZ, UR5, UPT, UP0 ;  /* 0x000000053f00728c */ /* 0x000fe2000bf05300 */
[----:B------:R-:W-:-:S02]  /*71c0*/  IMAD.MOV.U32 R5, RZ, RZ, c[0x0][0x2f0] ;  /* 0x0000bc00ff057624 */ /* 0x000fc400078e00ff */
[----:B------:R-:W-:-:S03]  /*71d0*/  ULDC.64 UR4, c[0x0][0x360] ;  /* 0x0000d80000047ab9 */ /* 0x000fc60000000a00 */
[----:B------:R-:W-:-:S05]  /*71e0*/  PLOP3.LUT P0, PT, PT, PT, UP0, 0x80, 0x0 ;  /* 0x000000000000781c */ /* 0x000fca0003f0f008 */
[----:B------:R-:W-:-:S06]  /*71f0*/  @UP0 UIMAD.WIDE UR4, UR17, UR6, UR4 ;  /* 0x00000006110402a5 */ /* 0x000fcc000f8e0204 */
[----:B-1----:R-:W-:Y:S02]  /*7200*/  IMAD.U32 R2, RZ, RZ, UR4 ;  /* 0x00000004ff027e24 */ /* 0x002fe4000f8e00ff */
[----:B------:R-:W-:-:S05]  /*7210*/  IMAD.U32 R3, RZ, RZ, UR5 ;  /* 0x00000005ff037e24 */ /* 0x000fca000f8e00ff */
[----:B------:R1:W5:Y:S01]  /*7220*/  @P0 LDG.E R5, [R2.64] ;  /* 0x0000001202050981 */ /* 0x000362000c1e1900 */
[----:B------:R-:W-:Y:S02]  /*7230*/  UMOV UR8, URZ ;  /* 0x0000003f00087c82 */ /* 0x000fe40008000000 */
[----:B------:R-:W-:Y:S01]  /*7240*/  UMOV UR9, URZ ;  /* 0x0000003f00097c82 */ /* 0x000fe20008000000 */
[----:B--2---:R-:W2:Y:S02]  /*7250*/  @P1 R2UR UR5, R0 ;  /* 0x00000000000513c2 */ /* 0x004ea400000e0000 */
[----:B--2---:R-:W-:Y:S02]  /*7260*/  @UP1 USHF.R.S32.HI UR4, URZ, 0x1f, UR5 ;  /* 0x0000001f3f041899 */ /* 0x004fe40008011405 */
[----:B------:R-:W-:-:S05]  /*7270*/  @UP1 UMOV UR8, UR5 ;  /* 0x0000000500081c82 */ /* 0x000fca0008000000 */
[----:B------:R-:W-:Y:S01]  /*7280*/  @UP1 UMOV UR9, UR4 ;  /* 0x0000000400091c82 */ /* 0x000fe20008000000 */
[----:B------:R-:W-:Y:S05]  /*7290*/  @P0 BRA `(.L_x_469) ;  /* 0x0000004000000947 */ /* 0x000fea0003800000 */
[----:B-1----:R-:W-:Y:S05]  /*72a0*/  @!P1 BRA `(.L_x_469) ;  /* 0x0000003000009947 */ /* 0x002fea0003800000 */
[----:B------:R-:W2:Y:S04]  /*72b0*/  LDG.E R0, [R6.64] ;  /* 0x0000001206007981 */ /* 0x000ea8000c1e1900 */
[----:B------:R-:W2:Y:S02]  /*72c0*/  LDG.E R2, [R6.64+0x4] ;  /* 0x0000041206027981 */ /* 0x000ea4000c1e1900 */
[----:B--2--5:R-:W-:Y:S02]  /*72d0*/  IADD3 R5, -R0, R2, RZ ;  /* 0x0000000200057210 */ /* 0x024fe40007ffe1ff */
.L_x_469:
[CC--:B-1----:R-:W-:Y:S01]  /*72e0*/  LEA.HI R2, R27.reuse, R28.reuse, RZ, 0x4 ;  /* 0x0000001c1b027211 */ /* 0x0c2fe200078f20ff */
[----:B------:R-:W1:Y:S01]  /*72f0*/  S2R R8, SR_CTAID.X ;  /* 0x0000000000087919 */ /* 0x000e620000002500 */
[----:B------:R-:W-:Y:S01]  /*7300*/  USHF.R.S32.HI UR6, URZ, 0x1f, UR17 ;  /* 0x0000001f3f067899 */ /* 0x000fe20008011411 */
[----:B------:R-:W-:Y:S01]  /*7310*/  BSSY B0, `(.L_x_470) ;  /* 0x000003e000007945 */ /* 0x000fe20003800000 */
[----:B------:R-:W-:Y:S01]  /*7320*/  LOP3.LUT R0, R2, 0xfffffff0, RZ, 0xc0, !PT ;  /* 0xfffffff002007812 */ /* 0x000fe200078ec0ff */
[----:B------:R-:W2:Y:S01]  /*7330*/  S2R R37, SR_CTAID.Y ;  /* 0x0000000000257919 */ /* 0x000ea20000002600 */
[----:B------:R-:W-:Y:S01]  /*7340*/  SHF.R.S32.HI R14, RZ, 0x4, R2 ;  /* 0x00000004ff0e7819 */ /* 0x000fe20000011402 */
[----:B------:R-:W-:Y:S01]  /*7350*/  USEL UR17, UR17, URZ, !UP1 ;  /* 0x0000003f11117287 */ /* 0x000fe2000c800000 */
[----:B------:R-:W-:Y:S01]  /*7360*/  LEA.HI R2, R27, R28, RZ, 0x7 ;  /* 0x0000001c1b027211 */ /* 0x000fe200078f38ff */
[----:B------:R-:W-:Y:S01]  /*7370*/  IMAD.IADD R0, R28, 0x1, -R0 ;  /* 0x000000011c007824 */ /* 0x000fe200078e0a00 */
[----:B------:R-:W-:Y:S01]  /*7380*/  USEL UR6, UR6, URZ, !UP1 ;  /* 0x0000003f06067287 */ /* 0x000fe2000c800000 */
[----:B------:R-:W-:Y:S01]  /*7390*/  IMAD.SHL.U32 R6, R14, 0x40, RZ ;  /* 0x000000400e067824 */ /* 0x000fe200078e00ff */
[----:B------:R-:W-:Y:S01]  /*73a0*/  ULDC.64 UR4, c[0x0][0x340] ;  /* 0x0000d00000047ab9 */ /* 0x000fe20000000a00 */
[----:B------:R-:W-:Y:S01]  /*73b0*/  IMAD.SHL.U32 R3, R2, 0x4, RZ ;  /* 0x0000000402037824 */ /* 0x000fe200078e00ff */
[----:B------:R-:W-:Y:S01]  /*73c0*/  SHF.R.S32.HI R4, RZ, 0x1f, R0 ;  /* 0x0000001fff047819 */ /* 0x000fe20000011400 */
[----:B------:R-:W-:Y:S01]  /*73d0*/  IMAD.SHL.U32 R12, R0, 0x8, RZ ;  /* 0x00000008000c7824 */ /* 0x000fe200078e00ff */
[----:B------:R-:W-:Y:S01]  /*73e0*/  UIMAD UR4, UR6, UR4, URZ ;  /* 0x00000004060472a4 */ /* 0x000fe2000f8e023f */
[----:B------:R-:W-:Y:S01]  /*73f0*/  IMAD.U32 R36, RZ, RZ, UR17 ;  /* 0x00000011ff247e24 */ /* 0x000fe2000f8e00ff */
[----:B------:R-:W-:-:S02]  /*7400*/  LEA.HI R2, R4, R0, RZ, 0x3 ;  /* 0x0000000004027211 */ /* 0x000fc400078f18ff */
[----:B------:R-:W-:Y:S01]  /*7410*/  LOP3.LUT R0, R6, 0x1c0, RZ, 0xc0, !PT ;  /* 0x000001c006007812 */ /* 0x000fe200078ec0ff */
[----:B------:R-:W-:Y:S01]  /*7420*/  UIMAD UR4, UR17, UR5, UR4 ;  /* 0x00000005110472a4 */ /* 0x000fe2000f8e0204 */
[----:B------:R-:W-:Y:S02]  /*7430*/  LOP3.LUT R3, R3, 0xfffffe00, RZ, 0xc0, !PT ;  /* 0xfffffe0003037812 */ /* 0x000fe400078ec0ff */
[----:B------:R-:W-:Y:S01]  /*7440*/  LOP3.LUT R4, R0, 0x38, R12, 0xf8, !PT ;  /* 0x0000003800047812 */ /* 0x000fe200078ef80c */
[----:B-1---5:R-:W-:Y:S01]  /*7450*/  IMAD R5, R8, -0x60, R5 ;  /* 0xffffffa008057824 */ /* 0x022fe200078e0205 */
[----:B------:R-:W-:Y:S02]  /*7460*/  SHF.R.S32.HI R2, RZ, 0x3, R2 ;  /* 0x00000003ff027819 */ /* 0x000fe40000011402 */
[----:B------:R-:W-:Y:S02]  /*7470*/  SHF.R.U32.HI R0, RZ, 0x3, R0 ;  /* 0x00000003ff007819 */ /* 0x000fe40000011600 */
[----:B--2---:R-:W-:Y:S01]  /*7480*/  SHF.R.S32.HI R38, RZ, 0x1f, R37 ;  /* 0x0000001fff267819 */ /* 0x004fe20000011425 */
[----:B------:R-:W-:Y:S01]  /*7490*/  IMAD R2, R2, 0x1800, R3 ;  /* 0x0000180002027824 */ /* 0x000fe200078e0203 */
[----:B------:R-:W-:-:S02]  /*74a0*/  LOP3.LUT R0, R4, R0, RZ, 0x3c, !PT ;  /* 0x0000000004007212 */ /* 0x000fc400078e3cff */
[----:B------:R-:W-:Y:S01]  /*74b0*/  IMNMX R15, R5, 0x60, PT ;  /* 0x00000060050f7817 */ /* 0x000fe20003800200 */
[----:B------:R-:W-:Y:S01]  /*74c0*/  IMAD R4, R38, c[0x0][0x338], RZ ;  /* 0x0000ce0026047a24 */ /* 0x000fe200078e02ff */
[----:B------:R-:W-:Y:S01]  /*74d0*/  SHF.R.S32.HI R13, RZ, 0x1f, R12 ;  /* 0x0000001fff0d7819 */ /* 0x000fe2000001140c */
[----:B------:R-:W-:Y:S01]  /*74e0*/  IMAD.IADD R0, R2, 0x1, R0 ;  /* 0x0000000102007824 */ /* 0x000fe200078e0200 */
[C---:B------:R-:W-:Y:S01]  /*74f0*/  IADD3 R6, P0, R14.reuse, UR8, RZ ;  /* 0x000000080e067c10 */ /* 0x040fe2000ff1e0ff */
[C---:B------:R-:W-:Y:S01]  /*7500*/  IMAD R4, R37.reuse, c[0x0][0x33c], R4 ;  /* 0x0000cf0025047a24 */ /* 0x040fe200078e0204 */
[----:B------:R-:W-:Y:S01]  /*7510*/  ISETP.GE.AND P5, PT, R14, R15, PT ;  /* 0x0000000f0e00720c */ /* 0x000fe20003fa6270 */
[----:B------:R-:W-:Y:S01]  /*7520*/  IMAD.SHL.U32 R0, R0, 0x2, RZ ;  /* 0x0000000200007824 */ /* 0x000fe200078e00ff */
[----:B------:R-:W-:Y:S01]  /*7530*/  LEA.HI.X.SX32 R7, R14, UR9, 0x1, P0 ;  /* 0x000000090e077c11 */ /* 0x000fe200080f0eff */
[----:B------:R-:W-:Y:S01]  /*7540*/  IMAD.WIDE.U32 R2, R37, c[0x0][0x338], R12 ;  /* 0x0000ce0025027a25 */ /* 0x000fe200078e000c */
[----:B------:R-:W-:-:S02]  /*7550*/  ISETP.GE.OR P0, PT, R12, c[0x0][0x324], P5 ;  /* 0x0000c9000c007a0c */ /* 0x000fc40002f06670 */
[----:B------:R1:W2:Y:S01]  /*7560*/  LDS.128 R20, [R0+0x6880] ;  /* 0x0068800000147984 */ /* 0x0002a20000000c00 */
[----:B------:R-:W-:Y:S02]  /*7570*/  IMAD.IADD R3, R3, 0x1, R4 ;  /* 0x0000000103037824 */ /* 0x000fe400078e0204 */
[----:B------:R-:W-:Y:S01]  /*7580*/  IMAD.WIDE R6, R8, 0x60, R6 ;  /* 0x0000006008067825 */ /* 0x000fe200078e0206 */
[----:B------:R1:W3:Y:S03]  /*7590*/  LDS.128 R24, [R0+0x7080] ;  /* 0x0070800000187984 */ /* 0x0002e60000000c00 */
[----:B------:R-:W-:Y:S01]  /*75a0*/  IMAD.WIDE.U32 R10, R36, c[0x0][0x340], R2 ;  /* 0x0000d000240a7a25 */ /* 0x000fe200078e0002 */
[----:B------:R1:W4:Y:S04]  /*75b0*/  LDS.128 R28, [R0+0x7880] ;  /* 0x00788000001c7984 */ /* 0x0003280000000c00 */
[----:B------:R1:W1:Y:S01]  /*75c0*/  LDS.128 R32, [R0+0x8080] ;  /* 0x0080800000207984 */ /* 0x0002620000000c00 */
[----:B------:R-:W-:-:S03]  /*75d0*/  IADD3 R9, R11, UR4, RZ ;  /* 0x000000040b097c10 */ /* 0x000fc6000fffe0ff */
        /* <DEDUP_REMOVED lines=17> */
.L_x_471:
[----:B--2---:R-:W-:Y:S05]  /*76f0*/  BSYNC B0 ;  /* 0x0000000000007941 */ /* 0x004fea0003800000 */
.L_x_470:
        /* <DEDUP_REMOVED lines=16> */
.L_x_473:
[----:B------:R-:W-:Y:S05]  /*7800*/  BSYNC B0 ;  /* 0x0000000000007941 */ /* 0x000fea0003800000 */
.L_x_472:
        /* <DEDUP_REMOVED lines=16> */
.L_x_475:
[----:B------:R-:W-:Y:S05]  /*7910*/  BSYNC B0 ;  /* 0x0000000000007941 */ /* 0x000fea0003800000 */
.L_x_474:
        /* <DEDUP_REMOVED lines=16> */
.L_x_477:
[----:B------:R-:W-:Y:S05]  /*7a20*/  BSYNC B0 ;  /* 0x0000000000007941 */ /* 0x000fea0003800000 */
.L_x_476:
        /* <DEDUP_REMOVED lines=16> */
.L_x_479:
[----:B------:R-:W-:Y:S05]  /*7b30*/  BSYNC B0 ;  /* 0x0000000000007941 */ /* 0x000fea0003800000 */
.L_x_478:
        /* <DEDUP_REMOVED lines=16> */
.L_x_481:
[----:B------:R-:W-:Y:S05]  /*7c40*/  BSYNC B0 ;  /* 0x0000000000007941 */ /* 0x000fea0003800000 */
.L_x_480:
[----:B------:R-:W-:Y:S01]  /*7c50*/  IMAD R0, R38, c[0x0][0x308], RZ ;  /* 0x0000c20026007a24 */ /* 0x000fe200078e02ff */
[----:B------:R-:W-:Y:S01]  /*7c60*/  ULDC.64 UR4, c[0x0][0x310] ;  /* 0x0000c40000047ab9 */ /* 0x000fe20000000a00 */
[C---:B-1----:R-:W-:Y:S01]  /*7c70*/  IMAD.WIDE.U32 R2, R37.reuse, c[0x0][0x308], R12 ;  /* 0x0000c20025027a25 */ /* 0x042fe200078e000c */
[----:B------:R-:W-:Y:S01]  /*7c80*/  ISETP.GE.OR P5, PT, R12, c[0x0][0x2f4], P5 ;  /* 0x0000bd000c007a0c */ /* 0x000fe20002fa6670 */
[----:B------:R-:W-:Y:S01]  /*7c90*/  UIMAD UR4, UR6, UR4, URZ ;  /* 0x00000004060472a4 */ /* 0x000fe2000f8e023f */
[----:B------:R-:W-:Y:S01]  /*7ca0*/  BSSY B0, `(.L_x_482) ;  /* 0x000000f000007945 */ /* 0x000fe20003800000 */
[----:B------:R-:W-:Y:S02]  /*7cb0*/  IMAD R0, R37, c[0x0][0x30c], R0 ;  /* 0x0000c30025007a24 */ /* 0x000fe400078e0200 */
[----:B------:R-:W-:-:S03]  /*7cc0*/  UIMAD UR4, UR17, UR5, UR4 ;  /* 0x00000005110472a4 */ /* 0x000fc6000f8e0204 */
[----:B------:R-:W-:-:S05]  /*7cd0*/  IADD3 R3, R3, R0, RZ ;  /* 0x0000000003037210 */ /* 0x000fca0007ffe0ff */
[----:B------:R-:W-:-:S05]  /*7ce0*/  IMAD.WIDE.U32 R10, R36, c[0x0][0x310], R2 ;  /* 0x0000c400240a7a25 */ /* 0x000fca00078e0002 */
[----:B------:R-:W-:Y:S01]  /*7cf0*/  IADD3 R9, R11, UR4, RZ ;  /* 0x000000040b097c10 */ /* 0x000fe2000fffe0ff */
        /* <DEDUP_REMOVED lines=9> */
.L_x_483:
[----:B------:R-:W-:Y:S05]  /*7d90*/  BSYNC B0 ;  /* 0x0000000000007941 */ /* 0x000fea0003800000 */
.L_x_482:
        /* <DEDUP_REMOVED lines=14> */
.L_x_485:
[----:B------:R-:W-:Y:S05]  /*7e80*/  BSYNC B0 ;  /* 0x0000000000007941 */ /* 0x000fea0003800000 */
.L_x_484:
        /* <DEDUP_REMOVED lines=14> */
.L_x_487:
[----:B------:R-:W-:Y:S05]  /*7f70*/  BSYNC B0 ;  /* 0x0000000000007941 */ /* 0x000fea0003800000 */
.L_x_486:
        /* <DEDUP_REMOVED lines=14> */
.L_x_489:
[----:B------:R-:W-:Y:S05]  /*8060*/  BSYNC B0 ;  /* 0x0000000000007941 */ /* 0x000fea0003800000 */
.L_x_488:
        /* <DEDUP_REMOVED lines=14> */
.L_x_491:
[----:B------:R-:W-:Y:S05]  /*8150*/  BSYNC B0 ;  /* 0x0000000000007941 */ /* 0x000fea0003800000 */
.L_x_490:
        /* <DEDUP_REMOVED lines=14> */
.L_x_468:
[----:B------:R-:W-:Y:S02]  /*8240*/  ULDC.64 UR4, c[0x0][0x358] ;  /* 0x0000d60000047ab9 */ /* 0x000fe40000000a00 */
[----:B------:R-:W-:Y:S02]  /*8250*/  UISETP.NE.U32.AND UP1, UPT, URZ, UR4, UPT ;  /* 0x000000043f00728c */ /* 0x000fe4000bf25070 */
[----:B------:R-:W-:Y:S02]  /*8260*/  UMOV UR6, 0x4 ;  /* 0x0000000400067882 */ /* 0x000fe40000000000 */
[----:B------:R-:W-:-:S03]  /*8270*/  UISETP.NE.AND.EX UP1, UPT, URZ, UR5, UPT, UP1 ;  /* 0x000000053f00728c */ /* 0x000fc6000bf25310 */
[----:B------:R-:W-:Y:S02]  /*8280*/  ULDC.64 UR4, c[0x0][0x358] ;  /* 0x0000d60000047ab9 */ /* 0x000fe40000000a00 */
[----:B------:R-:W-:Y:S01]  /*8290*/  UIMAD.WIDE UR4, UR17, UR6, UR4 ;  /* 0x00000006110472a5 */ /* 0x000fe2000f8e0204 */
[----:B------:R-:W-:-:S05]  /*82a0*/  PLOP3.LUT P1, PT, PT, PT, UP1, 0x80, 0x0 ;  /* 0x000000000000781c */ /* 0x000fca0003f2f018 */
[----:B------:R-:W-:Y:S01]  /*82b0*/  IMAD.U32 R4, RZ, RZ, UR4 ;  /* 0x00000004ff047e24 */ /* 0x000fe2000f8e00ff */
[----:B-----5:R-:W-:Y:S01]  /*82c0*/  MOV R5, UR5 ;  /* 0x0000000500057c02 */ /* 0x020fe20008000f00 */
[----:B------:R-:W-:-:S06]  /*82d0*/  ULDC.64 UR4, c[0x0][0x360] ;  /* 0x0000d80000047ab9 */ /* 0x000fcc0000000a00 */
[----:B------:R-:W2:Y:S01]  /*82e0*/  @P1 LDG.E R0, [R4.64] ;  /* 0x0000001204001981 */ /* 0x000ea2000c1e1900 */
[----:B------:R-:W-:Y:S01]  /*82f0*/  UISETP.NE.U32.AND UP0, UPT, URZ, UR4, UPT ;  /* 0x000000043f00728c */ /* 0x000fe2000bf05070 */
[----:B------:R-:W-:-:S03]  /*8300*/  IMAD.MOV.U32 R6, RZ, RZ, c[0x0][0x2f0] ;  /* 0x0000bc00ff067624 */ /* 0x000fc600078e00ff */
[----:B------:R-:W-:-:S03]  /*8310*/  UISETP.NE.AND.EX UP0, UPT, URZ, UR5, UPT, UP0 ;  /* 0x000000053f00728c */ /* 0x000fc6000bf05300 */
[----:B------:R-:W-:-:S03]  /*8320*/  ULDC.64 UR4, c[0x0][0x360] ;  /* 0x0000d80000047ab9 */ /* 0x000fc60000000a00 */
[----:B------:R-:W-:-:S05]  /*8330*/  PLOP3.LUT P0, PT, PT, PT, UP0, 0x80, 0x0 ;  /* 0x000000000000781c */ /* 0x000fca0003f0f008 */
[----:B------:R-:W-:-:S06]  /*8340*/  @UP0 UIMAD.WIDE UR4, UR17, UR6, UR4 ;  /* 0x00000006110402a5 */ /* 0x000fcc000f8e0204 */
[----:B------:R-:W-:Y:S01]  /*8350*/  MOV R2, UR4 ;  /* 0x0000000400027c02 */ /* 0x000fe20008000f00 */
        /* <DEDUP_REMOVED lines=13> */
.L_x_492:
[----:B-1----:R-:W1:Y:S01]  /*8430*/  S2R R0, SR_TID.X ;  /* 0x0000000000007919 */ /* 0x002e620000002100 */
[----:B------:R-:W-:Y:S01]  /*8440*/  USHF.R.S32.HI UR6, URZ, 0x1f, UR17 ;  /* 0x0000001f3f067899 */ /* 0x000fe20008011411 */
[----:B------:R-:W-:Y:S01]  /*8450*/  BSSY B0, `(.L_x_493) ;  /* 0x0000026000007945 */ /* 0x000fe20003800000 */
[----:B------:R-:W-:Y:S01]  /*8460*/  USEL UR17, UR17, URZ, !UP1 ;  /* 0x0000003f11117287 */ /* 0x000fe2000c800000 */
[----:B------:R-:W2:Y:S01]  /*8470*/  S2R R17, SR_CTAID.Y ;  /* 0x0000000000117919 */ /* 0x000ea20000002600 */
[----:B------:R-:W-:-:S02]  /*8480*/  USEL UR6, UR6, URZ, !UP1 ;  /* 0x0000003f06067287 */ /* 0x000fc4000c800000 */
[----:B------:R-:W-:Y:S01]  /*8490*/  ULDC.64 UR4, c[0x0][0x310] ;  /* 0x0000c40000047ab9 */ /* 0x000fe20000000a00 */
[----:B------:R-:W3:Y:S01]  /*84a0*/  S2R R10, SR_CTAID.X ;  /* 0x00000000000a7919 */ /* 0x000ee20000002500 */
[----:B------:R-:W-:Y:S01]  /*84b0*/  UIMAD UR4, UR6, UR4, URZ ;  /* 0x00000004060472a4 */ /* 0x000fe2000f8e023f */
[----:B------:R-:W-:-:S03]  /*84c0*/  IMAD.U32 R16, RZ, RZ, UR17 ;  /* 0x00000011ff107e24 */ /* 0x000fc6000f8e00ff */
[----:B------:R-:W-:Y:S01]  /*84d0*/  UIMAD UR4, UR17, UR5, UR4 ;  /* 0x00000005110472a4 */ /* 0x000fe2000f8e0204 */
[----:B-1----:R-:W-:-:S04]  /*84e0*/  SHF.R.S32.HI R14, RZ, 0x1f, R0 ;  /* 0x0000001fff0e7819 */ /* 0x002fc80000011400 */
[----:B------:R-:W-:Y:S02]  /*84f0*/  LEA.HI R14, R14, R0, RZ, 0x4 ;  /* 0x000000000e0e7211 */ /* 0x000fe400078f20ff */
[----:B--2---:R-:W-:Y:S02]  /*8500*/  SHF.R.S32.HI R18, RZ, 0x1f, R17 ;  /* 0x0000001fff127819 */ /* 0x004fe40000011411 */
[----:B------:R-:W-:Y:S01]  /*8510*/  LOP3.LUT R4, R14, 0x1ffffff0, RZ, 0xc0, !PT ;  /* 0x1ffffff00e047812 */ /* 0x000fe200078ec0ff */
[----:B---3-5:R-:W-:Y:S01]  /*8520*/  IMAD R15, R10, -0x60, R6 ;  /* 0xffffffa00a0f7824 */ /* 0x028fe200078e0206 */
[----:B------:R-:W-:-:S03]  /*8530*/  SHF.R.S32.HI R14, RZ, 0x4, R14 ;  /* 0x00000004ff0e7819 */ /* 0x000fc6000001140e */
[----:B------:R-:W-:Y:S01]  /*8540*/  IMAD.IADD R4, R0, 0x1, -R4 ;  /* 0x0000000100047824 */ /* 0x000fe200078e0a04 */
[----:B------:R-:W-:Y:S01]  /*8550*/  IADD3 R6, P0, R14, UR8, RZ ;  /* 0x000000080e067c10 */ /* 0x000fe2000ff1e0ff */
[----:B------:R-:W-:Y:S01]  /*8560*/  IMAD R0, R18, c[0x0][0x308], RZ ;  /* 0x0000c20012007a24 */ /* 0x000fe200078e02ff */
[----:B------:R-:W-:Y:S01]  /*8570*/  ISETP.GE.AND P5, PT, R14, R15, PT ;  /* 0x0000000f0e00720c */ /* 0x000fe20003fa6270 */
[----:B------:R-:W-:Y:S01]  /*8580*/  IMAD.SHL.U32 R4, R4, 0x8, RZ ;  /* 0x0000000804047824 */ /* 0x000fe200078e00ff */
[----:B------:R-:W-:Y:S01]  /*8590*/  LEA.HI.X.SX32 R7, R14, UR9, 0x1, P0 ;  /* 0x000000090e077c11 */ /* 0x000fe200080f0eff */
[----:B------:R-:W-:-:S03]  /*85a0*/  IMAD R0, R17, c[0x0][0x30c], R0 ;  /* 0x0000c30011007a24 */ /* 0x000fc600078e0200 */
[----:B------:R-:W-:Y:S02]  /*85b0*/  SHF.R.S32.HI R5, RZ, 0x1f, R4 ;  /* 0x0000001fff057819 */ /* 0x000fe40000011404 */
[----:B------:R-:W-:-:S03]  /*85c0*/  ISETP.GE.OR P0, PT, R4, c[0x0][0x2f4], P5 ;  /* 0x0000bd0004007a0c */ /* 0x000fc60002f06670 */
[----:B------:R-:W-:-:S04]  /*85d0*/  IMAD.WIDE.U32 R2, R17, c[0x0][0x308], R4 ;  /* 0x0000c20011027a25 */ /* 0x000fc800078e0004 */
[----:B------:R-:W-:-:S04]  /*85e0*/  IMAD.IADD R3, R0, 0x1, R3 ;  /* 0x0000000100037824 */ /* 0x000fc800078e0203 */
[----:B------:R-:W-:-:S04]  /*85f0*/  IMAD.WIDE.U32 R8, R16, c[0x0][0x310], R2 ;  /* 0x0000c40010087a25 */ /* 0x000fc800078e0002 */
[----:B------:R-:W-:Y:S01]  /*8600*/  IMAD.WIDE R2, R10, 0x60, R6 ;  /* 0x000000600a027825 */ /* 0x000fe200078e0206 */
        /* <DEDUP_REMOVED lines=10> */
.L_x_494:
[----:B------:R-:W-:Y:S05]  /*86b0*/  BSYNC B0 ;  /* 0x0000000000007941 */ /* 0x000fea0003800000 */
.L_x_493:
        /* <DEDUP_REMOVED lines=16> */
.L_x_496:
[----:B------:R-:W-:Y:S05]  /*87c0*/  BSYNC B0 ;  /* 0x0000000000007941 */ /* 0x000fea0003800000 */
.L_x_495:
        /* <DEDUP_REMOVED lines=16> */
.L_x_498:
[----:B------:R-:W-:Y:S05]  /*88d0*/  BSYNC B0 ;  /* 0x0000000000007941 */ /* 0x000fea0003800000 */
.L_x_497:
        /* <DEDUP_REMOVED lines=16> */
.L_x_500:
[----:B------:R-:W-:Y:S05]  /*89e0*/  BSYNC B0 ;  /* 0x0000000000007941 */ /* 0x000fea0003800000 */
.L_x_499:
        /* <DEDUP_REMOVED lines=16> */
.L_x_502:
[----:B------:R-:W-:Y:S05]  /*8af0*/  BSYNC B0 ;  /* 0x0000000000007941 */ /* 0x000fea0003800000 */
.L_x_501:
        /* <DEDUP_REMOVED lines=15> */
.L_x_504:
[----:B------:R-:W-:Y:S05]  /*8bf0*/  BSYNC B0 ;  /* 0x0000000000007941 */ /* 0x000fea0003800000 */
.L_x_503:
        /* <DEDUP_REMOVED lines=8> */
[----:B------:R-:W-:-:S05]  /*8c80*/  IADD3 R9, R0, R9, RZ ;  /* 0x0000000900097210 */ /* 0x000fca0007ffe0ff */
        /* <DEDUP_REMOVED lines=11> */
.L_x_506:
[----:B------:R-:W-:Y:S05]  /*8d40*/  BSYNC B0 ;  /* 0x0000000000007941 */ /* 0x000fea0003800000 */
.L_x_505:
        /* <DEDUP_REMOVED lines=14> */
.L_x_508:
[----:B------:R-:W-:Y:S05]  /*8e30*/  BSYNC B0 ;  /* 0x0000000000007941 */ /* 0x000fea0003800000 */
.L_x_507:
        /* <DEDUP_REMOVED lines=14> */
.L_x_510:
[----:B------:R-:W-:Y:S05]  /*8f20*/  BSYNC B0 ;  /* 0x0000000000007941 */ /* 0x000fea0003800000 */
.L_x_509:
        /* <DEDUP_REMOVED lines=14> */
.L_x_512:
[----:B------:R-:W-:Y:S05]  /*9010*/  BSYNC B0 ;  /* 0x0000000000007941 */ /* 0x000fea0003800000 */
.L_x_511:
        /* <DEDUP_REMOVED lines=14> */
.L_x_514:
[----:B------:R-:W-:Y:S05]  /*9100*/  BSYNC B0 ;  /* 0x0000000000007941 */ /* 0x000fea0003800000 */
.L_x_513:
        /* <DEDUP_REMOVED lines=13> */
.L_x_515:
        /* <DEDUP_REMOVED lines=10> */
.L_x_2300:


//--------------------- .text._ZN7cutlass13device_kernelIN5flash19enable_sm80_to_sm89INS1_16FlashAttnBwdSm80INS1_25CollectiveMainloopBwdSm80ILi2ELi1EN4cute5tupleIJNS5_1CILi64EEENS7_ILi96EEENS7_ILi128EEEEEENS_10bfloat16_tEfNS_4arch4Sm80ELb0ELb1ELb0ELb1ELb1ELb0ELb0ELb0ELi2ELi2ELi2ELi2ELb1EEENS1_21CollectiveEpilogueBwdISB_SC_SE_Li256ELb1ELb0ELi4EEENS1_19SingleTileSchedulerILb1ELb0ELb0ELi96EEEEEEEEEvNT_6ParamsE --------------------------
	.section	.text._ZN7cutlass13device_kernelIN5flash19enable_sm80_to_sm89INS1_16FlashAttnBwdSm80INS1_25CollectiveMainloopBwdSm80ILi2ELi1EN4cute5tupleIJNS5_1CILi64EEENS7_ILi96EEENS7_ILi128EEEEEENS_10bfloat16_tEfNS_4arch4Sm80ELb0ELb1ELb0ELb1ELb1ELb0ELb0ELb0ELi2ELi2ELi2ELi2ELb1EEENS1_21CollectiveEpilogueBwdISB_SC_SE_Li256ELb1ELb0ELi4EEENS1_19SingleTileSchedulerILb1ELb0ELb0ELi96EEEEEEEEEvNT_6ParamsE,"ax",@progbits
	.sectioninfo	@"SHI_REGISTERS=255"
	.align	128
.text._ZN7cutlass13device_kernelIN5flash19enable_sm80_to_sm89INS1_16FlashAttnBwdSm80INS1_25CollectiveMainloopBwdSm80ILi2ELi1EN4cute5tupleIJNS5_1CILi64EEENS7_ILi96EEENS7_ILi128EEEEEENS_10bfloat16_tEfNS_4arch4Sm80ELb0ELb1ELb0ELb1ELb1ELb0ELb0ELb0ELi2ELi2ELi2ELi2ELb1EEENS1_21CollectiveEpilogueBwdISB_SC_SE_Li256ELb1ELb0ELi4EEENS1_19SingleTileSchedulerILb1ELb0ELb0ELi96EEEEEEEEEvNT_6ParamsE:
        .type           _ZN7cutlass13device_kernelIN5flash19enable_sm80_to_sm89INS1_16FlashAttnBwdSm80INS1_25CollectiveMainloopBwdSm80ILi2ELi1EN4cute5tupleIJNS5_1CILi64EEENS7_ILi96EEENS7_ILi128EEEEEENS_10bfloat16_tEfNS_4arch4Sm80ELb0ELb1ELb0ELb1ELb1ELb0ELb0ELb0ELi2ELi2ELi2ELi2ELb1EEENS1_21CollectiveEpilogueBwdISB_SC_SE_Li256ELb1ELb0ELi4EEENS1_19SingleTileSchedulerILb1ELb0ELb0ELi96EEEEEEEEEvNT_6ParamsE,@function
        .size           _ZN7cutlass13device_kernelIN5flash19enable_sm80_to_sm89INS1_16FlashAttnBwdSm80INS1_25CollectiveMainloopBwdSm80ILi2ELi1EN4cute5tupleIJNS5_1CILi64EEENS7_ILi96EEENS7_ILi128EEEEEENS_10bfloat16_tEfNS_4arch4Sm80ELb0ELb1ELb0ELb1ELb1ELb0ELb0ELb0ELi2ELi2ELi2ELi2ELb1EEENS1_21CollectiveEpilogueBwdISB_SC_SE_Li256ELb1ELb0ELi4EEENS1_19SingleTileSchedulerILb1ELb0ELb0ELi96EEEEEEEEEvNT_6ParamsE,(.L_x_2301 - _ZN7cutlass13device_kernelIN5flash19enable_sm80_to_sm89INS1_16FlashAttnBwdSm80INS1_25CollectiveMainloopBwdSm80ILi2ELi1EN4cute5tupleIJNS5_1CILi64EEENS7_ILi96EEENS7_ILi128EEEEEENS_10bfloat16_tEfNS_4arch4Sm80ELb0ELb1ELb0ELb1ELb1ELb0ELb0ELb0ELi2ELi2ELi2ELi2ELb1EEENS1_21CollectiveEpilogueBwdISB_SC_SE_Li256ELb1ELb0ELi4EEENS1_19SingleTileSchedulerILb1ELb0ELb0ELi96EEEEEEEEEvNT_6ParamsE)
        .other          _ZN7cutlass13device_kernelIN5flash19enable_sm80_to_sm89INS1_16FlashAttnBwdSm80INS1_25CollectiveMainloopBwdSm80ILi2ELi1EN4cute5tupleIJNS5_1CILi64EEENS7_ILi96EEENS7_ILi128EEEEEENS_10bfloat16_tEfNS_4arch4Sm80ELb0ELb1ELb0ELb1ELb1ELb0ELb0ELb0ELi2ELi2ELi2ELi2ELb1EEENS1_21CollectiveEpilogueBwdISB_SC_SE_Li256ELb1ELb0ELi4EEENS1_19SingleTileSchedulerILb1ELb0ELb0ELi96EEEEEEEEEvNT_6ParamsE,@"STO_CUDA_ENTRY STV_DEFAULT"
_ZN7cutlass13device_kernelIN5flash19enable_sm80_to_sm89INS1_16FlashAttnBwdSm80INS1_25CollectiveMainloopBwdSm80ILi2ELi1EN4cute5tupleIJNS5_1CILi64EEENS7_ILi96EEENS7_ILi128EEEEEENS_10bfloat16_tEfNS_4arch4Sm80ELb0ELb1ELb0ELb1ELb1ELb0ELb0ELb0ELi2ELi2ELi2ELi2ELb1EEENS1_21CollectiveEpilogueBwdISB_SC_SE_Li256ELb1ELb0ELi4EEENS1_19SingleTileSchedulerILb1ELb0ELb0ELi96EEEEEEEEEvNT_6ParamsE:
        /* <DEDUP_REMOVED lines=22> */
.L_x_517:
        /* <DEDUP_REMOVED lines=13> */
.L_x_519:
[----:B------:R-:W-:Y:S02]  /*0230*/  ULDC UR5, c[0x0][0x3a4] ;  /* 0x0000e90000057ab9 */ /* 0x000fe40000000800 */
.L_x_518:
[----:B------:R-:W-:-:S04]  /*0240*/  UIMAD UR4, UR12, 0x60, URZ ;  /* 0x000000600c0478a4 */ /* 0x000fc8000f8e023f */
[----:B------:R-:W-:-:S04]  /*0250*/  UISETP.GE.AND UP0, UPT, UR4, UR5, UPT ;  /* 0x000000050400728c */ /* 0x000fc8000bf06270 */
[----:B------:R-:W-:Y:S01]  /*0260*/  USEL UR17, UR17, 0xffffffff, !UP0 ;  /* 0xffffffff11117887 */ /* 0x000fe2000c000000 */
[----:B------:R-:W-:Y:S05]  /*0270*/  BRA `(.L_x_520) ;  /* 0x0000019000007947 */ /* 0x000fea0003800000 */
.L_x_516:
        /* <DEDUP_REMOVED lines=8> */
.L_x_521:
        /* <DEDUP_REMOVED lines=13> */
.L_x_523:
[----:B------:R-:W-:Y:S02]  /*03d0*/  ULDC UR5, c[0x0][0x3a4] ;  /* 0x0000e90000057ab9 */ /* 0x000fe40000000800 */
.L_x_522:
[----:B------:R-:W-:-:S04]  /*03e0*/  UIMAD UR4, UR12, 0x60, URZ ;  /* 0x000000600c0478a4 */ /* 0x000fc8000f8e023f */
[----:B------:R-:W-:-:S04]  /*03f0*/  UISETP.GE.AND UP0, UPT, UR4, UR5, UPT ;  /* 0x000000050400728c */ /* 0x000fc8000bf06270 */
[----:B------:R-:W-:-:S06]  /*0400*/  USEL UR17, UR17, 0xffffffff, !UP0 ;  /* 0xffffffff11117887 */ /* 0x000fcc000c000000 */
.L_x_520:
        /* <DEDUP_REMOVED lines=48> */
.L_x_524:
        /* <DEDUP_REMOVED lines=10> */
.L_x_525:
[----:B------:R-:W-:Y:S05]  /*07b0*/  @!P1 BRA `(.L_x_526) ;  /* 0x0000005000009947 */ /* 0x000fea0003800000 */
[----:B----4-:R2:W3:Y:S04]  /*07c0*/  LDG.E R0, [R2.64] ;  /* 0x0000001202007981 */ /* 0x0104e8000c1e1900 */
[----:B--2---:R-:W2:Y:S01]  /*07d0*/  LDG.E R2, [R2.64+0x4] ;  /* 0x0000041202027981 */ /* 0x004ea2000c1e1900 */
[----:B---3--:R-:W3:Y:S08]  /*07e0*/  R2UR UR15, R0 ;  /* 0x00000000000f73c2 */ /* 0x008ef000000e0000 */
[----:B--2---:R-:W3:Y:S02]  /*07f0*/  R2UR UR4, R2 ;  /* 0x00000000020473c2 */ /* 0x004ee400000e0000 */
[----:B---3--:R-:W-:-:S06]  /*0800*/  UIADD3 UR15, -UR15, UR4, URZ ;  /* 0x000000040f0f7290 */ /* 0x008fcc000fffe13f */
.L_x_526:
        /* <DEDUP_REMOVED lines=15> */
.L_x_527:
        /* <DEDUP_REMOVED lines=573> */
.L_x_547:
        /* <DEDUP_REMOVED lines=133> */
.L_x_531:
[----:B------:R-:W-:Y:S04]  /*3520*/  MOV R3, 0x1 ;  /* 0x0000000100037802 */ /* 0x000fe80000000f00 */
[----:B------:R-:W-:Y:S11]  /*3530*/  ISETP.NE.AND P0, PT, R3, c[0x0][0x2a8], PT ;  /* 0x0000aa0003007a0c */ /* 0x000ff60003f05270 */
[----:B------:R-:W-:Y:S02]  /*3540*/  @!UPT UIADD3 URZ, URZ, URZ, URZ ;  /* 0x0000003f3f3ff290 */ /* 0x000fe4000fffe03f */
[----:B------:R-:W-:Y:S05]  /*3550*/  @P0 IMAD.HI.U32 R3, R2, c[0x0][0x2ac], RZ ;  /* 0x0000ab0002030a27 */ /* 0x000fea00078e00ff */
[----:B------:R-:W-:Y:S02]  /*3560*/  @P0 SHF.R.U32.HI R2, RZ, c[0x0][0x2b0], R3 ;  /* 0x0000ac00ff020a19 */ /* 0x000fe40000011603 */
.L_x_532:
[----:B------:R-:W-:Y:S05]  /*3570*/  BSYNC B0 ;  /* 0x0000000000007941 */ /* 0x000fea0003800000 */
.L_x_530:
[----:B------:R-:W-:Y:S02]  /*3580*/  IMAD R2, R2, c[0x0][0x2a8], R243 ;  /* 0x0000aa0002027a24 */ /* 0x000fe400078e02f3 */
[--C-:B------:R-:W-:Y:S02]  /*3590*/  IMAD.IADD R3, R239, 0x1, R0.reuse ;  /* 0x00000001ef037824 */ /* 0x100fe400078e0200 */
[----:B------:R-:W-:Y:S01]  /*35a0*/  IMAD.IADD R144, R241, 0x1, R0 ;  /* 0x00000001f1907824 */ /* 0x000fe200078e0200 */
[----:B------:R-:W-:Y:S02]  /*35b0*/  IADD3 R145, R2, c[0x0][0x2a8], RZ ;  /* 0x0000aa0002917a10 */ /* 0x000fe40007ffe0ff */
[----:B------:R-:W-:Y:S02]  /*35c0*/  IMNMX R3, R242, R3, PT ;  /* 0x00000003f2037217 */ /* 0x000fe40003800200 */
[----:B------:R-:W-:Y:S02]  /*35d0*/  IMNMX R144, R144, R2, !PT ;  /* 0x0000000290907217 */ /* 0x000fe40007800200 */
[----:B------:R-:W-:Y:S02]  /*35e0*/  IMNMX R145, R3, R145, PT ;  /* 0x0000009103917217 */ /* 0x000fe40003800200 */
.L_x_529:
        /* <DEDUP_REMOVED lines=18> */
.L_x_535:
[----:B------:R-:W-:Y:S04]  /*3710*/  MOV R29, 0x1 ;  /* 0x00000001001d7802 */ /* 0x000fe80000000f00 */
[----:B------:R-:W-:Y:S11]  /*3720*/  ISETP.NE.AND P0, PT, R29, c[0x0][0x2a8], PT ;  /* 0x0000aa001d007a0c */ /* 0x000ff60003f05270 */
[----:B------:R-:W-:Y:S02]  /*3730*/  @!UPT UIADD3 URZ, URZ, URZ, URZ ;  /* 0x0000003f3f3ff290 */ /* 0x000fe4000fffe03f */
[----:B------:R-:W-:Y:S05]  /*3740*/  @P0 IMAD.HI.U32 R29, R28, c[0x0][0x2ac], RZ ;  /* 0x0000ab001c1d0a27 */ /* 0x000fea00078e00ff */
[----:B------:R-:W-:Y:S02]  /*3750*/  @P0 SHF.R.U32.HI R28, RZ, c[0x0][0x2b0], R29 ;  /* 0x0000ac00ff1c0a19 */ /* 0x000fe4000001161d */
.L_x_536:
[----:B------:R-:W-:Y:S05]  /*3760*/  BSYNC B0 ;  /* 0x0000000000007941 */ /* 0x000fea0003800000 */
.L_x_534:
[----:B------:R-:W-:Y:S05]  /*3770*/  IMAD R28, R28, c[0x0][0x2a8], R243 ;  /* 0x0000aa001c1c7a24 */ /* 0x000fea00078e02f3 */
[----:B------:R-:W-:Y:S02]  /*3780*/  IADD3 R29, R28, c[0x0][0x2a8], RZ ;  /* 0x0000aa001c1d7a10 */ /* 0x000fe40007ffe0ff */
[----:B------:R-:W-:Y:S02]  /*3790*/  IMNMX R2, R2, R28, !PT ;  /* 0x0000001c02027217 */ /* 0x000fe40007800200 */
[----:B------:R-:W-:Y:S02]  /*37a0*/  IMNMX R3, R3, R29, PT ;  /* 0x0000001d03037217 */ /* 0x000fe40003800200 */
.L_x_533:
        /* <DEDUP_REMOVED lines=18> */
.L_x_539:
[----:B------:R-:W-:Y:S04]  /*38d0*/  MOV R29, 0x1 ;  /* 0x00000001001d7802 */ /* 0x000fe80000000f00 */
[----:B------:R-:W-:Y:S11]  /*38e0*/  ISETP.NE.AND P0, PT, R29, c[0x0][0x2a8], PT ;  /* 0x0000aa001d007a0c */ /* 0x000ff60003f05270 */
[----:B------:R-:W-:Y:S02]  /*38f0*/  @!UPT UIADD3 URZ, URZ, URZ, URZ ;  /* 0x0000003f3f3ff290 */ /* 0x000fe4000fffe03f */
[----:B------:R-:W-:Y:S05]  /*3900*/  @P0 IMAD.HI.U32 R29, R28, c[0x0][0x2ac], RZ ;  /* 0x0000ab001c1d0a27 */ /* 0x000fea00078e00ff */
[----:B------:R-:W-:Y:S02]  /*3910*/  @P0 SHF.R.U32.HI R28, RZ, c[0x0][0x2b0], R29 ;  /* 0x0000ac00ff1c0a19 */ /* 0x000fe4000001161d */
.L_x_540:
[----:B------:R-:W-:Y:S05]  /*3920*/  BSYNC B0 ;  /* 0x0000000000007941 */ /* 0x000fea0003800000 */
.L_x_538:
[----:B------:R-:W-:Y:S05]  /*3930*/  IMAD R28, R28, c[0x0][0x2a8], R243 ;  /* 0x0000aa001c1c7a24 */ /* 0x000fea00078e02f3 */
[----:B------:R-:W-:Y:S02]  /*3940*/  IADD3 R29, R28, c[0x0][0x2a8], RZ ;  /* 0x0000aa001c1d7a10 */ /* 0x000fe40007ffe0ff */
[----:B------:R-:W-:Y:S02]  /*3950*/  IMNMX R141, R141, R28, !PT ;  /* 0x0000001c8d8d7217 */ /* 0x000fe40007800200 */
[----:B------:R-:W-:Y:S02]  /*3960*/  IMNMX R142, R142, R29, PT ;  /* 0x0000001d8e8e7217 */ /* 0x000fe40003800200 */
.L_x_537:
        /* <DEDUP_REMOVED lines=18> */
.L_x_543:
[----:B------:R-:W-:Y:S04]  /*3a90*/  MOV R28, 0x1 ;  /* 0x00000001001c7802 */ /* 0x000fe80000000f00 */
[----:B------:R-:W-:Y:S11]  /*3aa0*/  ISETP.NE.AND P0, PT, R28, c[0x0][0x2a8], PT ;  /* 0x0000aa001c007a0c */ /* 0x000ff60003f05270 */
[----:B------:R-:W-:Y:S02]  /*3ab0*/  @!UPT UIADD3 URZ, URZ, URZ, URZ ;  /* 0x0000003f3f3ff290 */ /* 0x000fe4000fffe03f */
[----:B------:R-:W-:Y:S05]  /*3ac0*/  @P0 IMAD.HI.U32 R28, R0, c[0x0][0x2ac], RZ ;  /* 0x0000ab00001c0a27 */ /* 0x000fea00078e00ff */
[----:B------:R-:W-:Y:S02]  /*3ad0*/  @P0 SHF.R.U32.HI R0, RZ, c[0x0][0x2b0], R28 ;  /* 0x0000ac00ff000a19 */ /* 0x000fe4000001161c */
.L_x_544:
[----:B------:R-:W-:Y:S05]  /*3ae0*/  BSYNC B0 ;  /* 0x0000000000007941 */ /* 0x000fea0003800000 */
.L_x_542:
[----:B------:R-:W-:Y:S05]  /*3af0*/  IMAD R0, R0, c[0x0][0x2a8], R243 ;  /* 0x0000aa0000007a24 */ /* 0x000fea00078e02f3 */
[----:B------:R-:W-:Y:S02]  /*3b00*/  IADD3 R28, R0, c[0x0][0x2a8], RZ ;  /* 0x0000aa00001c7a10 */ /* 0x000fe40007ffe0ff */
[----:B------:R-:W-:Y:S02]  /*3b10*/  IMNMX R140, R140, R0, !PT ;  /* 0x000000008c8c7217 */ /* 0x000fe40007800200 */
[----:B------:R-:W-:Y:S02]  /*3b20*/  IMNMX R143, R143, R28, PT ;  /* 0x0000001c8f8f7217 */ /* 0x000fe40003800200 */
.L_x_541:
        /* <DEDUP_REMOVED lines=63> */
.L_x_545:
        /* <DEDUP_REMOVED lines=436> */
.L_x_546:
        /* <DEDUP_REMOVED lines=234> */
.L_x_528:
        /* <DEDUP_REMOVED lines=158> */
.L_x_549:
        /* <DEDUP_REMOVED lines=65> */
.L_x_551:
[----:B--2---:R-:W-:Y:S05]  /*76f0*/  BSYNC B0 ;  /* 0x0000000000007941 */ /* 0x004fea0003800000 */
.L_x_550:
        /* <DEDUP_REMOVED lines=16> */
.L_x_553:
[----:B------:R-:W-:Y:S05]  /*7800*/  BSYNC B0 ;  /* 0x0000000000007941 */ /* 0x000fea0003800000 */
.L_x_552:
        /* <DEDUP_REMOVED lines=16> */
.L_x_555:
[----:B------:R-:W-:Y:S05]  /*7910*/  BSYNC B0 ;  /* 0x0000000000007941 */ /* 0x000fea0003800000 */
.L_x_554:
        /* <DEDUP_REMOVED lines=16> */
.L_x_557:
[----:B------:R-:W-:Y:S05]  /*7a20*/  BSYNC B0 ;  /* 0x0000000000007941 */ /* 0x000fea0003800000 */
.L_x_556:
        /* <DEDUP_REMOVED lines=16> */
.L_x_559:
[----:B------:R-:W-:Y:S05]  /*7b30*/  BSYNC B0 ;  /* 0x0000000000007941 */ /* 0x000fea0003800000 */
.L_x_558:
        /* <DEDUP_REMOVED lines=16> */
.L_x_561:
[----:B------:R-:W-:Y:S05]  /*7c40*/  BSYNC B0 ;  /* 0x0000000000007941 */ /* 0x000fea0003800000 */
.L_x_560:
        /* <DEDUP_REMOVED lines=20> */
.L_x_563:
[----:B------:R-:W-:Y:S05]  /*7d90*/  BSYNC B0 ;  /* 0x0000000000007941 */ /* 0x000fea0003800000 */
.L_x_562:
        /* <DEDUP_REMOVED lines=14> */
.L_x_565:
[----:B------:R-:W-:Y:S05]  /*7e80*/  BSYNC B0 ;  /* 0x0000000000007941 */ /* 0x000fea0003800000 */
.L_x_564:
        /* <DEDUP_REMOVED lines=14> */
.L_x_567:
[----:B------:R-:W-:Y:S05]  /*7f70*/  BSYNC B0 ;  /* 0x0000000000007941 */ /* 0x000fea0003800000 */
.L_x_566:
        /* <DEDUP_REMOVED lines=14> */
.L_x_569:
[----:B------:R-:W-:Y:S05]  /*8060*/  BSYNC B0 ;  /* 0x0000000000007941 */ /* 0x000fea0003800000 */
.L_x_568:
        /* <DEDUP_REMOVED lines=14> */
.L_x_571:
[----:B------:R-:W-:Y:S05]  /*8150*/  BSYNC B0 ;  /* 0x0000000000007941 */ /* 0x000fea0003800000 */
.L_x_570:
        /* <DEDUP_REMOVED lines=14> */
.L_x_548:
        /* <DEDUP_REMOVED lines=31> */
.L_x_572:
        /* <DEDUP_REMOVED lines=40> */
.L_x_574:
[----:B------:R-:W-:Y:S05]  /*86b0*/  BSYNC B0 ;  /* 0x0000000000007941 */ /* 0x000fea0003800000 */
.L_x_573:
        /* <DEDUP_REMOVED lines=16> */
.L_x_576:
[----:B------:R-:W-:Y:S05]  /*87c0*/  BSYNC B0 ;  /* 0x0000000000007941 */ /* 0x000fea0003800000 */
.L_x_575:
        /* <DEDUP_REMOVED lines=16> */
.L_x_578:
[----:B------:R-:W-:Y:S05]  /*88d0*/  BSYNC B0 ;  /* 0x0000000000007941 */ /* 0x000fea0003800000 */
.L_x_577:
        /* <DEDUP_REMOVED lines=16> */
.L_x_580:
[----:B------:R-:W-:Y:S05]  /*89e0*/  BSYNC B0 ;  /* 0x0000000000007941 */ /* 0x000fea0003800000 */
.L_x_579:
        /* <DEDUP_REMOVED lines=16> */
.L_x_582:
[----:B------:R-:W-:Y:S05]  /*8af0*/  BSYNC B0 ;  /* 0x0000000000007941 */ /* 0x000fea0003800000 */
.L_x_581:
        /* <DEDUP_REMOVED lines=15> */
.L_x_584:
[----:B------:R-:W-:Y:S05]  /*8bf0*/  BSYNC B0 ;  /* 0x0000000000007941 */ /* 0x000fea0003800000 */
.L_x_583:
        /* <DEDUP_REMOVED lines=20> */
.L_x_586:
[----:B------:R-:W-:Y:S05]  /*8d40*/  BSYNC B0 ;  /* 0x0000000000007941 */ /* 0x000fea0003800000 */
.L_x_585:
        /* <DEDUP_REMOVED lines=14> */
.L_x_588:
[----:B------:R-:W-:Y:S05]  /*8e30*/  BSYNC B0 ;  /* 0x0000000000007941 */ /* 0x000fea0003800000 */
.L_x_587:
        /* <DEDUP_REMOVED lines=14> */
.L_x_590:
[----:B------:R-:W-:Y:S05]  /*8f20*/  BSYNC B0 ;  /* 0x0000000000007941 */ /* 0x000fea0003800000 */
.L_x_589:
        /* <DEDUP_REMOVED lines=14> */
.L_x_592:
[----:B------:R-:W-:Y:S05]  /*9010*/  BSYNC B0 ;  /* 0x0000000000007941 */ /* 0x000fea0003800000 */
.L_x_591:
        /* <DEDUP_REMOVED lines=14> */
.L_x_594:
[----:B------:R-:W-:Y:S05]  /*9100*/  BSYNC B0 ;  /* 0x0000000000007941 */ /* 0x000fea0003800000 */
.L_x_593:
        /* <DEDUP_REMOVED lines=13> */
.L_x_595:
        /* <DEDUP_REMOVED lines=10> */
.L_x_2301:


//--------------------- .text._ZN7cutlass13device_kernelIN5flash19enable_sm80_to_sm89INS1_16FlashAttnBwdSm80INS1_25CollectiveMainloopBwdSm80ILi2ELi1EN4cute5tupleIJNS5_1CILi64EEENS7_ILi96EEENS7_ILi128EEEEEENS_10bfloat16_tEfNS_4arch4Sm80ELb0ELb1ELb0ELb1ELb0ELb0ELb0ELb0ELi2ELi2ELi2ELi2ELb1EEENS1_24CollectiveEpilogueBwdGQAISB_fSE_Li256ELb1ELb0EEENS1_19SingleTileSchedulerILb1ELb0ELb0ELi96EEEEEEEEEvNT_6ParamsE --------------------------
	.section	.text._ZN7cutlass13device_kernelIN5flash19enable_sm80_to_sm89INS1_16FlashAttnBwdSm80INS1_25CollectiveMainloopBwdSm80ILi2ELi1EN4cute5tupleIJNS5_1CILi64EEENS7_ILi96EEENS7_ILi128EEEEEENS_10bfloat16_tEfNS_4arch4Sm80ELb0ELb1ELb0ELb1ELb0ELb0ELb0ELb0ELi2ELi2ELi2ELi2ELb1EEENS1_24CollectiveEpilogueBwdGQAISB_fSE_Li256ELb1ELb0EEENS1_19SingleTileSchedulerILb1ELb0ELb0ELi96EEEEEEEEEvNT_6ParamsE,"ax",@progbits
	.sectioninfo	@"SHI_REGISTERS=255"
	.align	128
.text._ZN7cutlass13device_kernelIN5flash19enable_sm80_to_sm89INS1_16FlashAttnBwdSm80INS1_25CollectiveMainloopBwdSm80ILi2ELi1EN4cute5tupleIJNS5_1CILi64EEENS7_ILi96EEENS7_ILi128EEEEEENS_10bfloat16_tEfNS_4arch4Sm80ELb0ELb1ELb0ELb1ELb0ELb0ELb0ELb0ELi2ELi2ELi2ELi2ELb1EEENS1_24CollectiveEpilogueBwdGQAISB_fSE_Li256ELb1ELb0EEENS1_19SingleTileSchedulerILb1ELb0ELb0ELi96EEEEEEEEEvNT_6ParamsE:
        .type           _ZN7cutlass13device_kernelIN5flash19enable_sm80_to_sm89INS1_16FlashAttnBwdSm80INS1_25CollectiveMainloopBwdSm80ILi2ELi1EN4cute5tupleIJNS5_1CILi64EEENS7_ILi96EEENS7_ILi128EEEEEENS_10bfloat16_tEfNS_4arch4Sm80ELb0ELb1ELb0ELb1ELb0ELb0ELb0ELb0ELi2ELi2ELi2ELi2ELb1EEENS1_24CollectiveEpilogueBwdGQAISB_fSE_Li256ELb1ELb0EEENS1_19SingleTileSchedulerILb1ELb0ELb0ELi96EEEEEEEEEvNT_6ParamsE,@function
        .size           _ZN7cutlass13device_kernelIN5flash19enable_sm80_to_sm89INS1_16FlashAttnBwdSm80INS1_25CollectiveMainloopBwdSm80ILi2ELi1EN4cute5tupleIJNS5_1CILi64EEENS7_ILi96EEENS7_ILi128EEEEEENS_10bfloat16_tEfNS_4arch4Sm80ELb0ELb1ELb0ELb1ELb0ELb0ELb0ELb0ELi2ELi2ELi2ELi2ELb1EEENS1_24CollectiveEpilogueBwdGQAISB_fSE_Li256ELb1ELb0EEENS1_19SingleTileSchedulerILb1ELb0ELb0ELi96EEEEEEEEEvNT_6ParamsE,(.L_x_2302 - _ZN7cutlass13device_kernelIN5flash19enable_sm80_to_sm89INS1_16FlashAttnBwdSm80INS1_25CollectiveMainloopBwdSm80ILi2ELi1EN4cute5tupleIJNS5_1CILi64EEENS7_ILi96EEENS7_ILi128EEEEEENS_10bfloat16_tEfNS_4arch4Sm80ELb0ELb1ELb0ELb1ELb0ELb0ELb0ELb0ELi2ELi2ELi2ELi2ELb1EEENS1_24CollectiveEpilogueBwdGQAISB_fSE_Li256ELb1ELb0EEENS1_19SingleTileSchedulerILb1ELb0ELb0ELi96EEEEEEEEEvNT_6ParamsE)
        .other          _ZN7cutlass13device_kernelIN5flash19enable_sm80_to_sm89INS1_16FlashAttnBwdSm80INS1_25CollectiveMainloopBwdSm80ILi2ELi1EN4cute5tupleIJNS5_1CILi64EEENS7_ILi96EEENS7_ILi128EEEEEENS_10bfloat16_tEfNS_4arch4Sm80ELb0ELb1ELb0ELb1ELb0ELb0ELb0ELb0ELi2ELi2ELi2ELi2ELb1EEENS1_24CollectiveEpilogueBwdGQAISB_fSE_Li256ELb1ELb0EEENS1_19SingleTileSchedulerILb1ELb0ELb0ELi96EEEEEEEEEvNT_6ParamsE,@"STO_CUDA_ENTRY STV_DEFAULT"
_ZN7cutlass13device_kernelIN5flash19enable_sm80_to_sm89INS1_16FlashAttnBwdSm80INS1_25CollectiveMainloopBwdSm80ILi2ELi1EN4cute5tupleIJNS5_1CILi64EEENS7_ILi96EEENS7_ILi128EEEEEENS_10bfloat16_tEfNS_4arch4Sm80ELb0ELb1ELb0ELb1ELb0ELb0ELb0ELb0ELi2ELi2ELi2ELi2ELb1EEENS1_24CollectiveEpilogueBwdGQAISB_fSE_Li256ELb1ELb0EEENS1_19SingleTileSchedulerILb1ELb0ELb0ELi96EEEEEEEEEvNT_6ParamsE:
        /* <DEDUP_REMOVED lines=22> */
.L_x_597:
        /* <DEDUP_REMOVED lines=13> */
.L_x_599:
[----:B------:R-:W-:Y:S02]  /*0230*/  ULDC UR5, c[0x0][0x3ac] ;  /* 0x0000eb0000057ab9 */ /* 0x000fe40000000800 */
.L_x_598:
[----:B------:R-:W-:-:S04]  /*0240*/  UIMAD UR4, UR10, 0x60, URZ ;  /* 0x000000600a0478a4 */ /* 0x000fc8000f8e023f */
[----:B------:R-:W-:-:S04]  /*0250*/  UISETP.GE.AND UP0, UPT, UR4, UR5, UPT ;  /* 0x000000050400728c */ /* 0x000fc8000bf06270 */
[----:B------:R-:W-:Y:S01]  /*0260*/  USEL UR15, UR15, 0xffffffff, !UP0 ;  /* 0xffffffff0f0f7887 */ /* 0x000fe2000c000000 */
[----:B------:R-:W-:Y:S05]  /*0270*/  BRA `(.L_x_600) ;  /* 0x0000019000007947 */ /* 0x000fea0003800000 */
.L_x_596:
        /* <DEDUP_REMOVED lines=8> */
.L_x_601:
        /* <DEDUP_REMOVED lines=13> */
.L_x_603:
[----:B------:R-:W-:Y:S02]  /*03d0*/  ULDC UR5, c[0x0][0x3ac] ;  /* 0x0000eb0000057ab9 */ /* 0x000fe40000000800 */
.L_x_602:
[----:B------:R-:W-:-:S04]  /*03e0*/  UIMAD UR4, UR10, 0x60, URZ ;  /* 0x000000600a0478a4 */ /* 0x000fc8000f8e023f */
[----:B------:R-:W-:-:S04]  /*03f0*/  UISETP.GE.AND UP0, UPT, UR4, UR5, UPT ;  /* 0x000000050400728c */ /* 0x000fc8000bf06270 */
[----:B------:R-:W-:-:S06]  /*0400*/  USEL UR15, UR15, 0xffffffff, !UP0 ;  /* 0xffffffff0f0f7887 */ /* 0x000fcc000c000000 */
.L_x_600:
        /* <DEDUP_REMOVED lines=8> */
[----:B------:R-:W-:Y:S01]  /*0490*/  UISETP.NE.U32.AND UP1, UPT, URZ, UR4, UPT ;  /* 0x000000043f00728c */ /* 0x000fe2000bf25070 */
[----:B------:R-:W-:Y:S01]  /*04a0*/  PLOP3.LUT P2, PT, PT, PT, UP2, 0x80, 0x0 ;  /* 0x000000000000781c */ /* 0x000fe20003f4f028 */
[----:B------:R-:W-:Y:S01]  /*04b0*/  IMAD.U32 R8, RZ, RZ, UR8 ;  /* 0x00000008ff087e24 */ /* 0x000fe2000f8e00ff */
[----:B------:R-:W-:Y:S01]  /*04c0*/  ULDC.64 UR12, c[0x0][0x2d0] ;  /* 0x0000b400000c7ab9 */ /* 0x000fe20000000a00 */
[----:B------:R-:W-:Y:S01]  /*04d0*/  IMAD.U32 R9, RZ, RZ, UR9 ;  /* 0x00000009ff097e24 */ /* 0x000fe2000f8e00ff */
[----:B------:R-:W-:Y:S02]  /*04e0*/  UISETP.NE.AND.EX UP1, UPT, URZ, UR5, UPT, UP1 ;  /* 0x000000053f00728c */ /* 0x000fe4000bf25310 */
[----:B------:R-:W-:Y:S02]  /*04f0*/  UIMAD.WIDE UR12, UR15, UR6, UR12 ;  /* 0x000000060f0c72a5 */ /* 0x000fe4000f8e020c */
[----:B------:R-:W-:Y:S02]  /*0500*/  ULDC.64 UR4, c[0x0][0x2d8] ;  /* 0x0000b60000047ab9 */ /* 0x000fe40000000a00 */
[----:B------:R-:W-:Y:S01]  /*0510*/  PLOP3.LUT P1, PT, PT, PT, UP1, 0x80, 0x0 ;  /* 0x000000000000781c */ /* 0x000fe20003f2f018 */
[----:B------:R-:W-:-:S02]  /*0520*/  UISETP.NE.U32.AND UP0, UPT, URZ, UR4, UPT ;  /* 0x000000043f00728c */ /* 0x000fc4000bf05070 */
[----:B------:R-:W2:Y:S01]  /*0530*/  @P2 LDG.E R0, [R8.64] ;  /* 0x0000001208002981 */ /* 0x000ea2000c1e1900 */
[----:B------:R-:W-:Y:S01]  /*0540*/  MOV R2, UR12 ;  /* 0x0000000c00027c02 */ /* 0x000fe20008000f00 */
[----:B------:R-:W-:Y:S01]  /*0550*/  IMAD.U32 R3, RZ, RZ, UR13 ;  /* 0x0000000dff037e24 */ /* 0x000fe2000f8e00ff */
[----:B------:R-:W-:Y:S01]  /*0560*/  UISETP.NE.AND.EX UP0, UPT, URZ, UR5, UPT, UP0 ;  /* 0x000000053f00728c */ /* 0x000fe2000bf05300 */
[----:B------:R-:W3:Y:S02]  /*0570*/  @P2 LDG.E R5, [R8.64] ;  /* 0x0000001208052981 */ /* 0x000ee4000c1e1900 */
[----:B------:R-:W-:-:S03]  /*0580*/  ULDC.64 UR4, c[0x0][0x2d8] ;  /* 0x0000b60000047ab9 */ /* 0x000fc60000000a00 */
[----:B------:R-:W-:Y:S01]  /*0590*/  PLOP3.LUT P0, PT, PT, PT, UP0, 0x80, 0x0 ;  /* 0x000000000000781c */ /* 0x000fe20003f0f008 */
[----:B------:R-:W4:Y:S04]  /*05a0*/  @P1 LDG.E R4, [R2.64] ;  /* 0x0000001202041981 */ /* 0x000f28000c1e1900 */
[----:B------:R-:W-:-:S06]  /*05b0*/  @UP0 UIMAD.WIDE UR4, UR15, UR6, UR4 ;  /* 0x000000060f0402a5 */ /* 0x000fcc000f8e0204 */
[----:B------:R-:W-:Y:S01]  /*05c0*/  MOV R6, UR4 ;  /* 0x0000000400067c02 */ /* 0x000fe20008000f00 */
[----:B------:R-:W-:-:S05]  /*05d0*/  IMAD.U32 R7, RZ, RZ, UR5 ;  /* 0x00000005ff077e24 */ /* 0x000fca000f8e00ff */
[----:B------:R-:W5:Y:S01]  /*05e0*/  @P0 LDG.E R6, [R6.64] ;  /* 0x0000001206060981 */ /* 0x000f62000c1e1900 */
[----:B------:R-:W-:Y:S02]  /*05f0*/  ULDC UR14, c[0x0][0x168] ;  /* 0x00005a00000e7ab9 */ /* 0x000fe40000000800 */
[----:B------:R-:W-:Y:S02]  /*0600*/  UMOV UR20, URZ ;  /* 0x0000003f00147c82 */ /* 0x000fe40008000000 */
[----:B------:R-:W-:Y:S02]  /*0610*/  UMOV UR16, URZ ;  /* 0x0000003f00107c82 */ /* 0x000fe40008000000 */
[----:B------:R-:W-:Y:S02]  /*0620*/  UMOV UR17, URZ ;  /* 0x0000003f00117c82 */ /* 0x000fe40008000000 */
[----:B------:R-:W-:Y:S01]  /*0630*/  ULDC UR13, c[0x0][0x198] ;  /* 0x00006600000d7ab9 */ /* 0x000fe20000000800 */
[----:B--2---:R-:W1:Y:S08]  /*0640*/  @P2 R2UR UR5, R0 ;  /* 0x00000000000523c2 */ /* 0x004e7000000e0000 */
[----:B---3--:R-:W2:Y:S08]  /*0650*/  @P2 R2UR UR11, R5 ;  /* 0x00000000050b23c2 */ /* 0x008eb000000e0000 */
[----:B----4-:R-:W3:Y:S01]  /*0660*/  @P1 R2UR UR9, R4 ;  /* 0x00000000040913c2 */ /* 0x010ee200000e0000 */
[----:B-1----:R-:W-:-:S04]  /*0670*/  @UP2 ULEA UR5, UR15, UR5, 0x6 ;  /* 0x000000050f052291 */ /* 0x002fc8000f8e303f */
[----:B------:R-:W-:-:S04]  /*0680*/  @UP2 USHF.R.S32.HI UR4, URZ, 0x1f, UR5 ;  /* 0x0000001f3f042899 */ /* 0x000fc80008011405 */
[----:B------:R-:W-:Y:S02]  /*0690*/  @UP2 ULEA.HI UR4, UR4, UR5, URZ, 0x6 ;  /* 0x0000000504042291 */ /* 0x000fe4000f8f303f */
[----:B--2---:R-:W-:Y:S02]  /*06a0*/  @UP2 USHF.R.S32.HI UR8, URZ, 0x1f, UR11 ;  /* 0x0000001f3f082899 */ /* 0x004fe4000801140b */
[----:B---3--:R-:W-:Y:S02]  /*06b0*/  @UP1 USHF.R.S32.HI UR7, URZ, 0x1f, UR9 ;  /* 0x0000001f3f071899 */ /* 0x008fe40008011409 */
[----:B------:R-:W-:Y:S01]  /*06c0*/  @UP2 ULOP3.LUT UR20, UR4, 0xffffffc0, URZ, 0xc0, !UPT ;  /* 0xffffffc004142892 */ /* 0x000fe2000f8ec03f */
[----:B-----5:R1:W2:Y:S01]  /*06d0*/  @P0 R2UR UR14, R6 ;  /* 0x00000000060e03c2 */ /* 0x0202a200000e0000 */
[----:B------:R-:W-:Y:S02]  /*06e0*/  UMOV UR5, URZ ;  /* 0x0000003f00057c82 */ /* 0x000fe40008000000 */
[----:B------:R-:W-:-:S02]  /*06f0*/  UMOV UR4, URZ ;  /* 0x0000003f00047c82 */ /* 0x000fc40008000000 */
[----:B------:R-:W-:Y:S02]  /*0700*/  @UP2 UMOV UR4, UR11 ;  /* 0x0000000b00042c82 */ /* 0x000fe40008000000 */
[----:B------:R-:W-:Y:S02]  /*0710*/  @UP2 UMOV UR5, UR8 ;  /* 0x0000000800052c82 */ /* 0x000fe40008000000 */
[----:B------:R-:W-:Y:S02]  /*0720*/  @UP1 UMOV UR16, UR9 ;  /* 0x0000000900101c82 */ /* 0x000fe40008000000 */
[----:B------:R-:W-:Y:S01]  /*0730*/  @UP1 UMOV UR17, UR7 ;  /* 0x0000000700111c82 */ /* 0x000fe20008000000 */
[----:B------:R-:W-:Y:S05]  /*0740*/  @P0 BRA `(.L_x_604) ;  /* 0x0000006000000947 */ /* 0x000fea0003800000 */
[----:B------:R-:W-:Y:S05]  /*0750*/  @!P2 BRA `(.L_x_604) ;  /* 0x000000500000a947 */ /* 0x000fea0003800000 */
[----:B------:R-:W3:Y:S04]  /*0760*/  LDG.E R4, [R8.64] ;  /* 0x0000001208047981 */ /* 0x000ee8000c1e1900 */
[----:B------:R-:W4:Y:S01]  /*0770*/  LDG.E R0, [R8.64+0x4] ;  /* 0x0000041208007981 */ /* 0x000f22000c1e1900 */
[----:B--23--:R-:W2:Y:S08]  /*0780*/  R2UR UR14, R4 ;  /* 0x00000000040e73c2 */ /* 0x00ceb000000e0000 */
[----:B----4-:R-:W2:Y:S02]  /*0790*/  R2UR UR7, R0 ;  /* 0x00000000000773c2 */ /* 0x010ea400000e0000 */
[----:B--2---:R-:W-:-:S06]  /*07a0*/  UIADD3 UR14, -UR14, UR7, URZ ;  /* 0x000000070e0e7290 */ /* 0x004fcc000fffe13f */
.L_x_604:
[----:B------:R-:W-:-:S04]  /*07b0*/  ISETP.NE.U32.AND P0, PT, RZ, c[0x0][0x2e0], PT ;  /* 0x0000b800ff007a0c */ /* 0x000fc80003f05070 */
[----:B------:R-:W-:-:S13]  /*07c0*/  ISETP.NE.AND.EX P0, PT, RZ, c[0x0][0x2e4], PT, P0 ;  /* 0x0000b900ff007a0c */ /* 0x000fda0003f05300 */
[----:B------:R-:W-:Y:S05]  /*07d0*/  @!P0 BRA `(.L_x_605) ;  /* 0x0000007000008947 */ /* 0x000fea0003800000 */
[----:B------:R-:W-:Y:S02]  /*07e0*/  ULDC.64 UR8, c[0x0][0x2e0] ;  /* 0x0000b80000087ab9 */ /* 0x000fe40000000a00 */
[----:B------:R-:W-:-:S06]  /*07f0*/  UIMAD.WIDE UR8, UR15, UR6, UR8 ;  /* 0x000000060f0872a5 */ /* 0x000fcc000f8e0208 */
[----:B------:R-:W-:Y:S02]  /*0800*/  MOV R2, UR8 ;  /* 0x0000000800027c02 */ /* 0x000fe40008000f00 */
[----:B------:R-:W-:-:S05]  /*0810*/  MOV R3, UR9 ;  /* 0x0000000900037c02 */ /* 0x000fca0008000f00 */
[----:B------:R-:W3:Y:S02]  /*0820*/  LDG.E R0, [R2.64] ;  /* 0x0000001202007981 */ /* 0x000ee4000c1e1900 */
[----:B---3--:R3:W4:Y:S02]  /*0830*/  R2UR UR13, R0 ;  /* 0x00000000000d73c2 */ /* 0x00872400000e0000 */
[----:B---34-:R-:W-:Y:S05]  /*0840*/  BRA `(.L_x_606) ;  /* 0x0000006000007947 */ /* 0x018fea0003800000 */
.L_x_605:
[----:B------:R-:W-:Y:S05]  /*0850*/  @!P1 BRA `(.L_x_606) ;  /* 0x0000005000009947 */ /* 0x000fea0003800000 */
[----:B------:R3:W4:Y:S04]  /*0860*/  LDG.E R0, [R2.64] ;  /* 0x0000001202007981 */ /* 0x000728000c1e1900 */
[----:B---3--:R-:W3:Y:S01]  /*0870*/  LDG.E R2, [R2.64+0x4] ;  /* 0x0000041202027981 */ /* 0x008ee2000c1e1900 */
[----:B----4-:R-:W4:Y:S08]  /*0880*/  R2UR UR13, R0 ;  /* 0x00000000000d73c2 */ /* 0x010f3000000e0000 */
[----:B---3--:R-:W4:Y:S02]  /*0890*/  R2UR UR6, R2 ;  /* 0x00000000020673c2 */ /* 0x008f2400000e0000 */
[----:B----4-:R-:W-:-:S06]  /*08a0*/  UIADD3 UR13, -UR13, UR6, URZ ;  /* 0x000000060d0d7290 */ /* 0x010fcc000fffe13f */
.L_x_606:
[----:B--2---:R-:W-:Y:S01]  /*08b0*/  UIADD3 UR7, UR14, 0x3f, URZ ;  /* 0x0000003f0e077890 */ /* 0x004fe2000fffe03f */
        /* <DEDUP_REMOVED lines=14> */
.L_x_607:
        /* <DEDUP_REMOVED lines=9> */
[----:B------:R-:W-:Y:S01]  /*0a30*/  CS2R R130, SRZ ;  /* 0x0000000000827805 */ /* 0x000fe2000001ff00 */
[----:B------:R-:W-:Y:S01]  /*0a40*/  CS2R R128, SRZ ;  /* 0x0000000000807805 */ /* 0x000fe2000001ff00 */
        /* <DEDUP_REMOVED lines=50> */
[----:B------:R-:W2:Y:S01]  /*0d70*/  S2R R14, SR_CTAID.X ;  /* 0x00000000000e7919 */ /* 0x000ea20000002500 */
[----:B------:R-:W-:Y:S01]  /*0d80*/  IMAD.MOV.U32 R0, RZ, RZ, c[0x0][0x248] ;  /* 0x00009200ff007624 */ /* 0x000fe200078e00ff */
[----:B------:R-:W-:Y:S01]  /*0d90*/  USHF.L.U32 UR6, UR20, 0x7, URZ ;  /* 0x0000000714067899 */ /* 0x000fe2000800063f */
[--C-:B------:R-:W-:Y:S01]  /*0da0*/  SHF.R.S32.HI R32, RZ, 0x1f, R34.reuse ;  /* 0x0000001fff207819 */ /* 0x100fe20000011422 */
[----:B------:R-:W-:Y:S01]  /*0db0*/  IMAD.MOV.U32 R3, RZ, RZ, 0x1 ;  /* 0x00000001ff037424 */ /* 0x000fe200078e00ff */
[----:B------:R-:W-:Y:S01]  /*0dc0*/  SHF.R.S32.HI R2, RZ, 0x1f, R34 ;  /* 0x0000001fff027819 */ /* 0x000fe20000011422 */
[----:B-1----:R-:W-:Y:S01]  /*0dd0*/  IMAD.MOV.U32 R6, RZ, RZ, R28 ;  /* 0x000000ffff067224 */ /* 0x002fe200078e001c */
[----:B------:R-:W-:Y:S01]  /*0de0*/  ISETP.NE.AND P1, PT, R0, 0x1, PT ;  /* 0x000000010000780c */ /* 0x000fe20003f25270 */
[----:B------:R-:W-:Y:S01]  /*0df0*/  IMAD.U32 R0, RZ, RZ, UR6 ;  /* 0x00000006ff007e24 */ /* 0x000fe2000f8e00ff */
[----:B------:R-:W-:Y:S01]  /*0e00*/  LEA.HI R216, R32, R34, RZ, 0x3 ;  /* 0x0000002220d87211 */ /* 0x000fe200078f18ff */
[----:B------:R-:W-:Y:S01]  /*0e10*/  USEL UR9, UR15, URZ, !UP1 ;  /* 0x0000003f0f097287 */ /* 0x000fe2000c800000 */
[----:B------:R-:W-:Y:S01]  /*0e20*/  IADD3 R20, P0, R34, UR6, RZ ;  /* 0x0000000622147c10 */ /* 0x000fe2000ff1e0ff */
[----:B------:R-:W-:Y:S01]  /*0e30*/  ULDC.64 UR6, c[0x0][0x218] ;  /* 0x0000860000067ab9 */ /* 0x000fe20000000a00 */
[----:B------:R-:W-:Y:S01]  /*0e40*/  SHF.R.S32.HI R248, RZ, 0x3, R216 ;  /* 0x00000003fff87819 */ /* 0x000fe200000114d8 */
[----:B------:R-:W-:Y:S01]  /*0e50*/  UIMAD UR10, UR10, -0x60, URZ ;  /* 0xffffffa00a0a78a4 */ /* 0x000fe2000f8e023f */
[----:B------:R-:W-:Y:S01]  /*0e60*/  LEA.HI.X.SX32 R21, R0, R2, 0x1, P0 ;  /* 0x0000000200157211 */ /* 0x000fe200000f0eff */
[----:B------:R-:W-:Y:S01]  /*0e70*/  UMOV UR22, 0x6 ;  /* 0x0000000600167882 */ /* 0x000fe20000000000 */
[----:B------:R-:W-:Y:S01]  /*0e80*/  LOP3.LUT R0, R216, 0xfffffff8, RZ, 0xc0, !PT ;  /* 0xfffffff8d8007812 */ /* 0x000fe200078ec0ff */
[----:B------:R-:W-:Y:S01]  /*0e90*/  IMAD.SHL.U32 R19, R34, 0x4, RZ ;  /* 0x0000000422137824 */ /* 0x000fe200078e00ff */
[----:B------:R-:W-:Y:S01]  /*0ea0*/  SHF.R.S32.HI R7, RZ, 0x1f, R248 ;  /* 0x0000001fff077819 */ /* 0x000fe200000114f8 */
[----:B------:R-:W-:Y:S01]  /*0eb0*/  @P1 IMAD.HI.U32 R5, R28, c[0x0][0x24c], RZ ;  /* 0x000093001c051a27 */ /* 0x000fe200078e00ff */
[----:B------:R-:W-:Y:S01]  /*0ec0*/  IADD3 R2, P0, R248, UR16, RZ ;  /* 0x00000010f8027c10 */ /* 0x000fe2000ff1e0ff */
[----:B------:R-:W-:Y:S01]  /*0ed0*/  USHF.R.S32.HI UR16, URZ, 0x1f, UR15 ;  /* 0x0000001f3f107899 */ /* 0x000fe2000801140f */
[----:B------:R-:W-:Y:S01]  /*0ee0*/  ISETP.LE.AND P4, PT, R3, c[0x0][0x2a8], PT ;  /* 0x0000aa0003007a0c */ /* 0x000fe20003f83270 */
[----:B------:R-:W-:Y:S01]  /*0ef0*/  IMAD.IADD R22, R34, 0x1, -R0 ;  /* 0x0000000122167824 */ /* 0x000fe200078e0a00 */
[----:B------:R-:W-:Y:S01]  /*0f00*/  LEA.HI R4, R32, R34, RZ, 0x6 ;  /* 0x0000002220047211 */ /* 0x000fe200078f30ff */
[----:B------:R-:W-:Y:S01]  /*0f10*/  IMAD.SHL.U32 R0, R248, 0x40, RZ ;  /* 0x00000040f8007824 */ /* 0x000fe200078e00ff */
[----:B------:R-:W-:Y:S01]  /*0f20*/  IADD3.X R3, R7, UR17, RZ, P0, !PT ;  /* 0x0000001107037c10 */ /* 0x000fe200087fe4ff */
[----:B------:R-:W-:Y:S01]  /*0f30*/  IMAD.SHL.U32 R16, R22, 0x8, RZ ;  /* 0x0000000816107824 */ /* 0x000fe200078e00ff */
[----:B------:R-:W-:Y:S01]  /*0f40*/  SHF.R.S32.HI R23, RZ, 0x6, R4 ;  /* 0x00000006ff177819 */ /* 0x000fe20000011404 */
[----:B------:R-:W-:Y:S01]  /*0f50*/  USEL UR8, UR16, URZ, !UP1 ;  /* 0x0000003f10087287 */ /* 0x000fe2000c800000 */
[----:B------:R-:W-:Y:S01]  /*0f60*/  LOP3.LUT R0, R0, 0x1c0, RZ, 0xc0, !PT ;  /* 0x000001c000007812 */ /* 0x000fe200078ec0ff */
[----:B--2---:R-:W-:Y:S01]  /*0f70*/  IMAD.WIDE R14, R14, 0x60, R2 ;  /* 0x000000600e0e7825 */ /* 0x004fe200078e0202 */
[----:B------:R-:W-:Y:S01]  /*0f80*/  IADD3 R2, P0, R248, UR4, RZ ;  /* 0x00000004f8027c10 */ /* 0x000fe2000ff1e0ff */
[----:B------:R-:W-:Y:S01]  /*0f90*/  USEL UR17, UR15, URZ, !UP2 ;  /* 0x0000003f0f117287 */ /* 0x000fe2000d000000 */
[----:B------:R-:W-:Y:S01]  /*0fa0*/  LOP3.LUT R4, R0, 0x38, R16, 0xf8, !PT ;  /* 0x0000003800047812 */ /* 0x000fe200078ef810 */
[----:B------:R-:W-:Y:S01]  /*0fb0*/  IMAD.SHL.U32 R26, R23, 0x200, RZ ;  /* 0x00000200171a7824 */ /* 0x000fe200078e00ff */
[----:B------:R-:W-:Y:S01]  /*0fc0*/  SHF.R.U32.HI R3, RZ, 0x3, R0 ;  /* 0x00000003ff037819 */ /* 0x000fe20000011600 */
[----:B------:R-:W-:Y:S01]  /*0fd0*/  USEL UR16, UR16, URZ, !UP2 ;  /* 0x0000003f10107287 */ /* 0x000fe2000d000000 */
[----:B------:R-:W-:Y:S01]  /*0fe0*/  IADD3.X R0, R7, UR5, RZ, P0, !PT ;  /* 0x0000000507007c10 */ /* 0x000fe200087fe4ff */
[----:B------:R-:W-:Y:S01]  /*0ff0*/  ULDC.64 UR4, c[0x0][0x1e8] ;  /* 0x00007a0000047ab9 */ /* 0x000fe20000000a00 */
[----:B------:R-:W-:Y:S01]  /*1000*/  @P1 SHF.R.U32.HI R6, RZ, c[0x0][0x250], R5 ;  /* 0x00009400ff061a19 */ /* 0x000fe20000011605 */
[----:B------:R-:W-:Y:S01]  /*1010*/  UIMAD UR4, UR8, UR4, URZ ;  /* 0x00000004080472a4 */ /* 0x000fe2000f8e023f */
[----:B------:R-:W-:Y:S01]  /*1020*/  LOP3.LUT R236, R26, R4, R3, 0xf6, !PT ;  /* 0x000000041aec7212 */ /* 0x000fe200078ef603 */
[C---:B------:R-:W-:Y:S01]  /*1030*/  IMAD R3, R0.reuse, c[0x0][0x178], RZ ;  /* 0x00005e0000037a24 */ /* 0x040fe200078e02ff */
[----:B------:R-:W-:Y:S01]  /*1040*/  SHF.R.S32.HI R17, RZ, 0x1f, R16 ;  /* 0x0000001fff117819 */ /* 0x000fe20000011410 */
[----:B------:R-:W-:Y:S01]  /*1050*/  IMAD R0, R0, c[0x0][0x208], RZ ;  /* 0x0000820000007a24 */ /* 0x000fe200078e02ff */
[----:B------:R-:W-:Y:S01]  /*1060*/  SHF.R.S32.HI R7, RZ, 0x1f, R6 ;  /* 0x0000001fff077819 */ /* 0x000fe20000011406 */
[C---:B------:R-:W-:Y:S01]  /*1070*/  IMAD R8, R2.reuse, c[0x0][0x17c], R3 ;  /* 0x00005f0002087a24 */ /* 0x040fe200078e0203 */
[----:B------:R-:W-:Y:S01]  /*1080*/  UIMAD UR21, UR9, UR5, UR4 ;  /* 0x00000005091572a4 */ /* 0x000fe2000f8e0204 */
[C---:B------:R-:W-:Y:S01]  /*1090*/  IMAD R10, R2.reuse, c[0x0][0x20c], R0 ;  /* 0x00008300020a7a24 */ /* 0x040fe200078e0200 */
[----:B------:R-:W-:Y:S01]  /*10a0*/  UIMAD UR6, UR16, UR6, URZ ;  /* 0x00000006100672a4 */ /* 0x000fe2000f8e023f */
[--C-:B------:R-:W-:Y:S01]  /*10b0*/  IMAD.WIDE.U32 R4, R2, c[0x0][0x178], R16.reuse ;  /* 0x00005e0002047a25 */ /* 0x100fe200078e0010 */
[----:B------:R-:W-:Y:S01]  /*10c0*/  ULDC.64 UR4, c[0x0][0x1b8] ;  /* 0x00006e0000047ab9 */ /* 0x000fe20000000a00 */
[----:B------:R-:W-:Y:S01]  /*10d0*/  ISETP.GE.AND P3, PT, R16, c[0x0][0x1cc], PT ;  /* 0x0000730010007a0c */ /* 0x000fe20003f66270 */
[----:B------:R-:W-:Y:S01]  /*10e0*/  UIMAD UR4, UR8, UR4, URZ ;  /* 0x00000004080472a4 */ /* 0x000fe2000f8e023f */
[----:B------:R-:W-:Y:S01]  /*10f0*/  IMAD.WIDE.U32 R2, R2, c[0x0][0x208], R16 ;  /* 0x0000820002027a25 */ /* 0x000fe200078e0010 */
[----:B------:R-:W-:Y:S01]  /*1100*/  UIMAD UR7, UR17, UR7, UR6 ;  /* 0x00000007110772a4 */ /* 0x000fe2000f8e0206 */
[----:B------:R-:W-:Y:S01]  /*1110*/  IADD3 R31, R16, 0x40, RZ ;  /* 0x00000040101f7810 */ /* 0x000fe20007ffe0ff */
[----:B------:R-:W-:Y:S01]  /*1120*/  UIMAD UR5, UR9, UR5, UR4 ;  /* 0x00000005090572a4 */ /* 0x000fe2000f8e0204 */
[C---:B------:R-:W-:Y:S01]  /*1130*/  IMAD R9, R7.reuse, c[0x0][0x1e0], RZ ;  /* 0x0000780007097a24 */ /* 0x040fe200078e02ff */
[----:B------:R-:W-:Y:S01]  /*1140*/  CS2R R130, SRZ ;  /* 0x0000000000827805 */ /* 0x000fe2000001ff00 */
[----:B------:R-:W-:Y:S01]  /*1150*/  IMAD R0, R7, c[0x0][0x1b0], RZ ;  /* 0x00006c0007007a24 */ /* 0x000fe200078e02ff */
[----:B------:R-:W-:Y:S01]  /*1160*/  ISETP.GE.AND P2, PT, R31, c[0x0][0x1cc], PT ;  /* 0x000073001f007a0c */ /* 0x000fe20003f46270 */
[----:B------:R-:W-:Y:S01]  /*1170*/  IMAD.IADD R7, R3, 0x1, R10 ;  /* 0x0000000103077824 */ /* 0x000fe200078e020a */
[----:B------:R-:W-:Y:S01]  /*1180*/  CS2R R128, SRZ ;  /* 0x0000000000807805 */ /* 0x000fe2000001ff00 */
[C---:B------:R-:W-:Y:S01]  /*1190*/  IMAD R18, R6.reuse, c[0x0][0x1e4], R9 ;  /* 0x0000790006127a24 */ /* 0x040fe200078e0209 */
        /* <DEDUP_REMOVED lines=15> */
[----:B------:R-:W-:Y:S01]  /*1290*/  IMAD.MOV.U32 R8, RZ, RZ, R4 ;  /* 0x000000ffff087224 */ /* 0x000fe200078e0004 */
[----:B------:R-:W-:Y:S01]  /*12a0*/  CS2R R108, SRZ ;  /* 0x00000000006c7805 */ /* 0x000fe2000001ff00 */
[----:B------:R-:W-:Y:S01]  /*12b0*/  IMAD.MOV.U32 R4, RZ, RZ, R10 ;  /* 0x000000ffff047224 */ /* 0x000fe200078e000a */
[----:B------:R-:W-:Y:S01]  /*12c0*/  CS2R R106, SRZ ;  /* 0x00000000006a7805 */ /* 0x000fe2000001ff00 */
[----:B------:R-:W-:Y:S01]  /*12d0*/  IMAD.IADD R3, R13, 0x1, R0 ;  /* 0x000000010d037824 */ /* 0x000fe200078e0200 */
[----:B------:R-:W-:Y:S01]  /*12e0*/  CS2R R104, SRZ ;  /* 0x0000000000687805 */ /* 0x000fe2000001ff00 */
[C---:B------:R-:W-:Y:S01]  /*12f0*/  IMAD R10, R18.reuse, c[0x0][0x180], RZ ;  /* 0x00006000120a7a24 */ /* 0x040fe200078e02ff */
[----:B------:R-:W-:Y:S01]  /*1300*/  CS2R R102, SRZ ;  /* 0x0000000000667805 */ /* 0x000fe2000001ff00 */
[----:B------:R-:W-:Y:S01]  /*1310*/  IMAD.MOV.U32 R6, RZ, RZ, R2 ;  /* 0x000000ffff067224 */ /* 0x000fe200078e0002 */
[----:B------:R-:W-:Y:S01]  /*1320*/  CS2R R100, SRZ ;  /* 0x0000000000647805 */ /* 0x000fe2000001ff00 */
[----:B------:R-:W-:Y:S01]  /*1330*/  IMAD.U32 R0, RZ, RZ, UR9 ;  /* 0x00000009ff007e24 */ /* 0x000fe2000f8e00ff */
[----:B------:R-:W-:Y:S01]  /*1340*/  ULDC.64 UR8, c[0x0][0x208] ;  /* 0x0000820000087ab9 */ /* 0x000fe20000000a00 */
[----:B------:R-:W-:Y:S01]  /*1350*/  IMAD.MOV.U32 R2, RZ, RZ, R12 ;  /* 0x000000ffff027224 */ /* 0x000fe200078e000c */
[----:B------:R-:W-:Y:S01]  /*1360*/  USHF.L.U32 UR4, UR8, 0x6, URZ ;  /* 0x0000000608047899 */ /* 0x000fe2000800063f */
[----:B------:R-:W-:Y:S01]  /*1370*/  IMAD R12, R18, c[0x0][0x210], RZ ;  /* 0x00008400120c7a24 */ /* 0x000fe200078e02ff */
[----:B------:R-:W-:Y:S01]  /*1380*/  USHF.L.U64.HI UR6, UR8, UR22, UR9 ;  /* 0x0000001608067299 */ /* 0x000fe20008010209 */
[C---:B------:R-:W-:Y:S01]  /*1390*/  IMAD R10, R28.reuse, c[0x0][0x184], R10 ;  /* 0x000061001c0a7a24 */ /* 0x040fe200078e020a */
[----:B------:R-:W-:Y:S01]  /*13a0*/  CS2R R98, SRZ ;  /* 0x0000000000627805 */ /* 0x000fe2000001ff00 */
[----:B------:R-:W-:Y:S01]  /*13b0*/  IMAD.WIDE.U32 R8, R28, c[0x0][0x180], R8 ;  /* 0x000060001c087a25 */ /* 0x000fe200078e0008 */
[----:B------:R-:W-:Y:S01]  /*13c0*/  UIMAD UR6, UR6, UR11, URZ ;  /* 0x0000000b060672a4 */ /* 0x000fe2000f8e023f */
[----:B------:R-:W-:Y:S01]  /*13d0*/  CS2R R96, SRZ ;  /* 0x0000000000607805 */ /* 0x000fe2000001ff00 */
[----:B------:R-:W-:Y:S01]  /*13e0*/  CS2R R94, SRZ ;  /* 0x00000000005e7805 */ /* 0x000fe2000001ff00 */
[C---:B------:R-:W-:Y:S01]  /*13f0*/  IMAD.WIDE.U32 R4, R0.reuse, c[0x0][0x1e8], R4 ;  /* 0x00007a0000047a25 */ /* 0x040fe200078e0004 */
[----:B------:R-:W-:Y:S01]  /*1400*/  CS2R R92, SRZ ;  /* 0x00000000005c7805 */ /* 0x000fe2000001ff00 */
        /* <DEDUP_REMOVED lines=16> */
[C---:B------:R-:W-:Y:S01]  /*1510*/  IMAD R9, R15.reuse, c[0x0][0x1d8], RZ ;  /* 0x000076000f097a24 */ /* 0x040fe200078e02ff */
[----:B------:R-:W-:Y:S01]  /*1520*/  CS2R R76, SRZ ;  /* 0x00000000004c7805 */ /* 0x000fe2000001ff00 */
[----:B------:R-:W-:Y:S01]  /*1530*/  IMAD R8, R15, c[0x0][0x1a8], RZ ;  /* 0x00006a000f087a24 */ /* 0x000fe200078e02ff */
[----:B------:R-:W-:Y:S01]  /*1540*/  CS2R R74, SRZ ;  /* 0x00000000004a7805 */ /* 0x000fe2000001ff00 */
[----:B------:R-:W-:Y:S01]  /*1550*/  IMAD.IADD R7, R7, 0x1, R12 ;  /* 0x0000000107077824 */ /* 0x000fe200078e020c */
[----:B------:R-:W-:Y:S01]  /*1560*/  CS2R R72, SRZ ;  /* 0x0000000000487805 */ /* 0x000fe2000001ff00 */
[----:B------:R-:W-:Y:S01]  /*1570*/  IMAD.U32 R17, RZ, RZ, UR17 ;  /* 0x00000011ff117e24 */ /* 0x000fe2000f8e00ff */
[----:B------:R-:W-:Y:S01]  /*1580*/  CS2R R70, SRZ ;  /* 0x0000000000467805 */ /* 0x000fe2000001ff00 */
[----:B------:R-:W-:Y:S01]  /*1590*/  IMAD.U32 R0, RZ, RZ, UR13 ;  /* 0x0000000dff007e24 */ /* 0x000fe2000f8e00ff */
[----:B------:R-:W-:Y:S01]  /*15a0*/  CS2R R68, SRZ ;  /* 0x0000000000447805 */ /* 0x000fe2000001ff00 */
[C---:B------:R-:W-:Y:S01]  /*15b0*/  IMAD R15, R14.reuse, c[0x0][0x1dc], R9 ;  /* 0x000077000e0f7a24 */ /* 0x040fe200078e0209 */
[----:B------:R-:W-:Y:S01]  /*15c0*/  CS2R R66, SRZ ;  /* 0x0000000000427805 */ /* 0x000fe2000001ff00 */
[----:B------:R-:W-:Y:S01]  /*15d0*/  IMAD R13, R14, c[0x0][0x1ac], R8 ;  /* 0x00006b000e0d7a24 */ /* 0x000fe200078e0208 */
[----:B------:R-:W-:Y:S01]  /*15e0*/  IADD3 R0, R0, UR10, -R248 ;  /* 0x0000000a00007c10 */ /* 0x000fe2000fffe8f8 */
[----:B------:R-:W-:Y:S01]  /*15f0*/  IMAD.WIDE.U32 R8, R14, c[0x0][0x1d8], R4 ;  /* 0x000076000e087a25 */ /* 0x000fe200078e0004 */
[----:B------:R-:W-:Y:S01]  /*1600*/  CS2R R64, SRZ ;  /* 0x0000000000407805 */ /* 0x000fe2000001ff00 */
[----:B------:R-:W-:Y:S01]  /*1610*/  CS2R R62, SRZ ;  /* 0x00000000003e7805 */ /* 0x000fe2000001ff00 */
        /* <DEDUP_REMOVED lines=35> */
[----:B------:R-:W-:Y:S01]  /*1850*/  ULDC.64 UR6, c[0x0][0x1a8] ;  /* 0x00006a0000067ab9 */ /* 0x000fe20000000a00 */
[----:B------:R-:W-:Y:S01]  /*1860*/  ISETP.LT.OR P5, PT, R0, 0x21, P2 ;  /* 0x000000210000780c */ /* 0x000fe200017a1670 */
[----:B------:R-:W-:Y:S01]  /*1870*/  USHF.L.U64.HI UR7, UR6, UR22, UR7 ;  /* 0x0000001606077299 */ /* 0x000fe20008010207 */
[----:B------:R-:W-:Y:S01]  /*1880*/  IADD3.X R5, R3, UR24, RZ, P0, !PT ;  /* 0x0000001803057c10 */ /* 0x000fe200087fe4ff */
[----:B------:R-:W-:Y:S01]  /*1890*/  UIMAD UR22, UR17, UR5, UR4 ;  /* 0x00000005111672a4 */ /* 0x000fe2000f8e0204 */
[----:B------:R-:W-:Y:S01]  /*18a0*/  IADD3 R8, P1, P0, R8, 0x80, R2 ;  /* 0x0000008008087810 */ /* 0x000fe2000783e002 */
[----:B------:R-:W-:Y:S01]  /*18b0*/  USHF.L.U32 UR6, UR6, 0x6, URZ ;  /* 0x0000000606067899 */ /* 0x000fe2000800063f */
[C---:B------:R-:W-:Y:S01]  /*18c0*/  ISETP.LT.OR P3, PT, R0.reuse, 0x41, P3 ;  /* 0x000000410000780c */ /* 0x040fe20001f61670 */
[----:B------:R2:W-:Y:S01]  /*18d0*/  LDGSTS.E.BYPASS.LTC128B.128 [R236+0x7080], [R4.64], !P6 ;  /* 0x0708000004ec7fae */ /* 0x0005e2000f101d52 */
[----:B------:R-:W-:Y:S01]  /*18e0*/  ISETP.LT.OR P2, PT, R0, 0x41, P2 ;  /* 0x000000410000780c */ /* 0x000fe20001741670 */
[----:B------:R-:W-:Y:S01]  /*18f0*/  ULDC.64 UR4, c[0x0][0x178] ;  /* 0x00005e0000047ab9 */ /* 0x000fe20000000a00 */
[----:B------:R-:W-:Y:S01]  /*1900*/  IADD3.X R9, RZ, UR24, R3, P1, P0 ;  /* 0x00000018ff097c10 */ /* 0x000fe20008fe0403 */
[----:B------:R-:W-:Y:S01]  /*1910*/  UIMAD UR21, UR21, UR4, URZ ;  /* 0x00000004151572a4 */ /* 0x000fe2000f8e023f */
[----:B------:R-:W-:Y:S01]  /*1920*/  IMAD.WIDE.U32 R244, R17, c[0x0][0x188], R10 ;  /* 0x0000620011f47a25 */ /* 0x000fe200078e000a */
[----:B------:R-:W-:Y:S01]  /*1930*/  CS2R R52, SRZ ;  /* 0x0000000000347805 */ /* 0x000fe2000001ff00 */
        /* <DEDUP_REMOVED lines=27> */
[----:B------:R-:W0:Y:S01]  /*1af0*/  LDGDEPBAR ;  /* 0x00000000000079af */ /* 0x000e220000000000 */
[----:B------:R-:W-:Y:S01]  /*1b00*/  ISETP.GE.AND P2, PT, R31, c[0x0][0x19c], PT ;  /* 0x000067001f007a0c */ /* 0x000fe20003f46270 */
[----:B---3--:R-:W-:Y:S01]  /*1b10*/  IMAD.U32 R8, RZ, RZ, UR24 ;  /* 0x00000018ff087e24 */ /* 0x008fe2000f8e00ff */
[C---:B------:R-:W-:Y:S01]  /*1b20*/  ISETP.LT.OR P6, PT, R0.reuse, 0x1, P0 ;  /* 0x000000010000780c */ /* 0x040fe200007c1670 */
[----:B------:R-:W-:Y:S01]  /*1b30*/  IMAD.U32 R9, RZ, RZ, UR25 ;  /* 0x00000019ff097e24 */ /* 0x000fe2000f8e00ff */
[----:B------:R-:W-:Y:S01]  /*1b40*/  ISETP.LT.OR P5, PT, R0, 0x1, P2 ;  /* 0x000000010000780c */ /* 0x000fe200017a1670 */
[----:B------:R-:W-:Y:S01]  /*1b50*/  IMAD.U32 R9, RZ, RZ, UR21 ;  /* 0x00000015ff097e24 */ /* 0x000fe2000f8e00ff */
[----:B------:R-:W-:Y:S01]  /*1b60*/  LEA R10, P3, R8, R244, 0x6 ;  /* 0x000000f4080a7211 */ /* 0x000fe200078630ff */
[----:B------:R-:W-:Y:S01]  /*1b70*/  IMAD.WIDE.U32 R18, R28, c[0x0][0x270], R4 ;  /* 0x00009c001c127a25 */ /* 0x000fe200078e0004 */
[----:B------:R-:W-:Y:S01]  /*1b80*/  USHF.R.S32.HI UR21, URZ, 0x1f, UR20 ;  /* 0x0000001f3f157899 */ /* 0x000fe20008011414 */
[----:B------:R-:W-:Y:S01]  /*1b90*/  CS2R R40, SRZ ;  /* 0x0000000000287805 */ /* 0x000fe2000001ff00 */
[----:B------:R-:W-:Y:S01]  /*1ba0*/  LEA.HI.X R11, R8, R241, R9, 0x6, P3 ;  /* 0x000000f1080b7211 */ /* 0x000fe200018f3409 */
[----:B------:R-:W-:Y:S01]  /*1bb0*/  IMAD.WIDE.U32 R20, R28, c[0x0][0x288], R4 ;  /* 0x0000a2001c147a25 */ /* 0x000fe200078e0004 */
[----:B------:R-:W-:Y:S01]  /*1bc0*/  CS2R R38, SRZ ;  /* 0x0000000000267805 */ /* 0x000fe2000001ff00 */
[----:B------:R-:W-:-:S02]  /*1bd0*/  UISETP.GE.AND UP6, UPT, UR10, 0x1, UPT ;  /* 0x000000010a00788c */ /* 0x000fc4000bfc6270 */
[----:B------:R-:W-:Y:S01]  /*1be0*/  IMAD.U32 R4, RZ, RZ, UR6 ;  /* 0x00000006ff047e24 */ /* 0x000fe2000f8e00ff */
[----:B------:R2:W-:Y:S01]  /*1bf0*/  LDGSTS.E.BYPASS.LTC128B.128 [R236+0x80], [R6.64], !P6 ;  /* 0x0008000006ec7fae */ /* 0x0005e2000f101d52 */
[----:B------:R-:W-:Y:S01]  /*1c00*/  IMAD.SHL.U32 R8, R22, 0x40, RZ ;  /* 0x0000004016087824 */ /* 0x000fe200078e00ff */
[----:B------:R-:W-:Y:S01]  /*1c10*/  ISETP.GE.AND P6, PT, R16, c[0x0][0x16c], PT ;  /* 0x00005b0010007a0c */ /* 0x000fe20003fc6270 */
[----:B------:R-:W-:Y:S01]  /*1c20*/  IMAD R30, R28, c[0x0][0x23c], R30 ;  /* 0x00008f001c1e7a24 */ /* 0x000fe200078e021e */
[----:B------:R2:W-:Y:S01]  /*1c30*/  LDGSTS.E.BYPASS.LTC128B.128 [R236+0x3080], [R6.64+0x80], !P5 ;  /* 0x0308008006ec7fae */ /* 0x0005e2000e901d52 */
[----:B------:R-:W-:Y:S01]  /*1c40*/  LEA.HI R28, R32, R34, RZ, 0x5 ;  /* 0x00000022201c7211 */ /* 0x000fe200078f28ff */
[----:B------:R-:W-:Y:S01]  /*1c50*/  IMAD.MOV.U32 R227, RZ, RZ, 0x10 ;  /* 0x00000010ffe37424 */ /* 0x000fe200078e00ff */
[----:B-1----:R-:W-:Y:S01]  /*1c60*/  IADD3 R2, P1, R6, UR6, RZ ;  /* 0x0000000606027c10 */ /* 0x002fe2000ff3e0ff */
[----:B------:R-:W-:Y:S01]  /*1c70*/  UISETP.GE.AND UP5, UPT, UR10, 0x2, UPT ;  /* 0x000000020a00788c */ /* 0x000fe2000bfa6270 */
[----:B------:R-:W-:Y:S01]  /*1c80*/  LOP3.LUT R8, R8, 0x1c0, RZ, 0xc0, !PT ;  /* 0x000001c008087812 */ /* 0x000fe200078ec0ff */
[----:B------:R-:W-:Y:S01]  /*1c90*/  UISETP.GE.AND UP4, UPT, UR10, 0x21, UPT ;  /* 0x000000210a00788c */ /* 0x000fe2000bf86270 */
[----:B------:R-:W-:Y:S01]  /*1ca0*/  IADD3.X R3, R7, UR7, RZ, P1, !PT ;  /* 0x0000000707037c10 */ /* 0x000fe20008ffe4ff */
[----:B------:R-:W-:Y:S01]  /*1cb0*/  UISETP.GE.AND UP3, UPT, UR10, 0x22, UPT ;  /* 0x000000220a00788c */ /* 0x000fe2000bf66270 */
[C---:B------:R-:W-:Y:S01]  /*1cc0*/  ISETP.LT.OR P1, PT, R0.reuse, 0x21, P0 ;  /* 0x000000210000780c */ /* 0x040fe20000721670 */
[----:B------:R-:W-:Y:S01]  /*1cd0*/  UISETP.GE.AND UP2, UPT, UR10, 0x41, UPT ;  /* 0x000000410a00788c */ /* 0x000fe2000bf46270 */
[----:B------:R-:W-:Y:S01]  /*1ce0*/  ISETP.LT.OR P0, PT, R0, 0x41, P0 ;  /* 0x000000410000780c */ /* 0x000fe20000701670 */
[----:B------:R-:W-:Y:S01]  /*1cf0*/  UISETP.GE.AND UP1, UPT, UR10, 0x42, UPT ;  /* 0x000000420a00788c */ /* 0x000fe2000bf26270 */
[----:B------:R-:W-:-:S09]  /*1d00*/  LOP3.LUT R9, R8, 0x8, R216, 0xf8, !PT ;  /* 0x0000000808097812 */ /* 0x000fd200078ef8d8 */
[----:B------:R1:W-:Y:S01]  /*1d10*/  LDGSTS.E.BYPASS.LTC128B.128 [R236+0x1080], [R2.64], !P1 ;  /* 0x0108000002ec7fae */ /* 0x0003e2000c901d52 */
[----:B--2---:R-:W-:Y:S02]  /*1d20*/  IADD3 R6, P5, P3, R4, 0x80, R6 ;  /* 0x0000008004067810 */ /* 0x004fe40007bbe006 */
[----:B------:R-:W-:Y:S01]  /*1d30*/  IADD3 R4, P1, R2, UR6, RZ ;  /* 0x0000000602047c10 */ /* 0x000fe2000ff3e0ff */
[----:B------:R-:W-:Y:S01]  /*1d40*/  UMOV UR6, 0x5 ;  /* 0x0000000500067882 */ /* 0x000fe20000000000 */
[----:B------:R-:W-:Y:S01]  /*1d50*/  IADD3.X R7, RZ, UR7, R7, P5, P3 ;  /* 0x00000007ff077c10 */ /* 0x000fe2000afe6407 */
[----:B------:R-:W-:Y:S01]  /*1d60*/  USHF.L.U64.HI UR9, UR8, UR6, UR9 ;  /* 0x0000000608097299 */ /* 0x000fe20008010209 */
[C---:B------:R-:W-:Y:S01]  /*1d70*/  ISETP.LT.OR P3, PT, R0.reuse, 0x21, P2 ;  /* 0x000000210000780c */ /* 0x040fe20001761670 */
[----:B------:R-:W-:Y:S01]  /*1d80*/  USHF.L.U32 UR8, UR8, 0x5, URZ ;  /* 0x0000000508087899 */ /* 0x000fe2000800063f */
[----:B------:R-:W-:Y:S02]  /*1d90*/  ISETP.LT.OR P2, PT, R0, 0x41, P2 ;  /* 0x000000410000780c */ /* 0x000fe40001741670 */
[----:B------:R-:W-:Y:S01]  /*1da0*/  IADD3.X R5, R3, UR7, RZ, P1, !PT ;  /* 0x0000000703057c10 */ /* 0x000fe20008ffe4ff */
[----:B------:R-:W-:Y:S01]  /*1db0*/  ULDC.64 UR6, c[0x0][0x278] ;  /* 0x00009e0000067ab9 */ /* 0x000fe20000000a00 */
[----:B------:R-:W-:Y:S01]  /*1dc0*/  ISETP.GE.AND P5, PT, R31, c[0x0][0x16c], PT ;  /* 0x00005b001f007a0c */ /* 0x000fe20003fa6270 */
[----:B------:R-:W-:Y:S01]  /*1dd0*/  UIMAD UR6, UR16, UR6, URZ ;  /* 0x00000006100672a4 */ /* 0x000fe2000f8e023f */
[----:B------:R-:W-:-:S03]  /*1de0*/  LEA R12, P1, R10, c[0x0][0x160], 0x1 ;  /* 0x000058000a0c7a11 */ /* 0x000fc600078208ff */
[----:B------:R-:W-:Y:S01]  /*1df0*/  UIMAD UR7, UR17, UR7, UR6 ;  /* 0x00000007110772a4 */ /* 0x000fe2000f8e0206 */
[----:B------:R-:W-:Y:S01]  /*1e00*/  LEA.HI.X R13, R10, c[0x0][0x164], R11, 0x1, P1 ;  /* 0x000059000a0d7a11 */ /* 0x000fe200008f0c0b */
[----:B------:R2:W-:Y:S01]  /*1e10*/  LDGSTS.E.BYPASS.LTC128B.128 [R236+0x4080], [R6.64], !P3 ;  /* 0x0408000006ec7fae */ /* 0x0005e2000d901d52 */
[----:B-1----:R-:W-:-:S03]  /*1e20*/  SHF.R.U32.HI R2, RZ, 0x3, R8 ;  /* 0x00000003ff027819 */ /* 0x002fc60000011608 */
[----:B------:R1:W-:Y:S01]  /*1e30*/  LDGSTS.E.BYPASS.LTC128B.128 [R236+0x2080], [R4.64], !P0 ;  /* 0x0208000004ec7fae */ /* 0x0003e2000c101d52 */
[----:B------:R-:W-:Y:S02]  /*1e40*/  SEL R3, RZ, 0x1, P6 ;  /* 0x00000001ff037807 */ /* 0x000fe40003000000 */
[----:B------:R-:W-:Y:S01]  /*1e50*/  SEL R8, RZ, 0x2, P5 ;  /* 0x00000002ff087807 */ /* 0x000fe20002800000 */
[----:B------:R1:W-:Y:S01]  /*1e60*/  LDGSTS.E.BYPASS.LTC128B.128 [R236+0x5080], [R4.64+0x80], !P2 ;  /* 0x0508008004ec7fae */ /* 0x0003e2000d101d52 */
[----:B------:R-:W-:Y:S01]  /*1e70*/  LOP3.LUT R2, R26, R9, R2, 0xf6, !PT ;  /* 0x000000091a027212 */ /* 0x000fe200078ef602 */
[----:B------:R-:W-:Y:S01]  /*1e80*/  IMAD.U32 R26, RZ, RZ, UR20 ;  /* 0x00000014ff1a7e24 */ /* 0x000fe2000f8e00ff */
[----:B------:R-:W-:Y:S01]  /*1e90*/  LOP3.LUT P2, RZ, R22, 0x2, RZ, 0xc0, !PT ;  /* 0x0000000216ff7812 */ /* 0x000fe2000784c0ff */
[----:B------:R-:W0:Y:S01]  /*1ea0*/  LDGDEPBAR ;  /* 0x00000000000079af */ /* 0x000e220000000000 */
[----:B------:R-:W-:Y:S02]  /*1eb0*/  IMAD.IADD R0, R8, 0x1, R3 ;  /* 0x0000000108007824 */ /* 0x000fe400078e0203 */
[----:B------:R-:W-:-:S02]  /*1ec0*/  IMAD.U32 R8, RZ, RZ, UR4 ;  /* 0x00000004ff087e24 */ /* 0x000fc4000f8e00ff */
[----:B------:R-:W-:Y:S01]  /*1ed0*/  IMAD.U32 R3, RZ, RZ, UR5 ;  /* 0x00000005ff037e24 */ /* 0x000fe2000f8e00ff */
[----:B------:R-:W-:Y:S01]  /*1ee0*/  LOP3.LUT P3, RZ, R0, 0x1, RZ, 0xc0, !PT ;  /* 0x0000000100ff7812 */ /* 0x000fe2000786c0ff */
[----:B------:R-:W-:Y:S01]  /*1ef0*/  IMAD.SHL.U32 R217, R2, 0x2, RZ ;  /* 0x0000000202d97824 */ /* 0x000fe200078e00ff */
[----:B------:R-:W-:Y:S01]  /*1f00*/  LOP3.LUT P0, RZ, R0, 0x2, RZ, 0xc0, !PT ;  /* 0x0000000200ff7812 */ /* 0x000fe2000780c0ff */
[----:B------:R-:W-:Y:S01]  /*1f10*/  USHF.L.U64.HI UR5, UR4, 0x5, UR5 ;  /* 0x0000000504057899 */ /* 0x000fe20008010205 */
[----:B------:R-:W-:Y:S02]  /*1f20*/  SEL R0, R224, 0xffffffe0, !P2 ;  /* 0xffffffe0e0007807 */ /* 0x000fe40005000000 */
[----:B--2---:R-:W-:-:S03]  /*1f30*/  LEA R6, P1, R8, R12, 0x6 ;  /* 0x0000000c08067211 */ /* 0x004fc600078230ff */
[----:B------:R-:W-:Y:S01]  /*1f40*/  IMAD.IADD R219, R217, 0x1, R0 ;  /* 0x00000001d9db7824 */ /* 0x000fe200078e0200 */
[----:B------:R-:W-:Y:S02]  /*1f50*/  LEA.HI.X R7, R8, R13, R3, 0x6, P1 ;  /* 0x0000000d08077211 */ /* 0x000fe400008f3403 */
[C---:B------:R-:W-:Y:S01]  /*1f60*/  LOP3.LUT P1, RZ, R22.reuse, 0x4, RZ, 0xc0, !PT ;  /* 0x0000000416ff7812 */ /* 0x040fe2000782c0ff */
[----:B------:R-:W-:Y:S01]  /*1f70*/  IMAD.SHL.U32 R22, R22, 0x20, RZ ;  /* 0x0000002016167824 */ /* 0x000fe200078e00ff */
[----:B------:R-:W-:Y:S01]  /*1f80*/  IADD3 R3, -R248, UR14, -R26 ;  /* 0x0000000ef8037c10 */ /* 0x000fe2000fffe91a */
[----:B------:R-:W-:-:S04]  /*1f90*/  DEPBAR.LE SB0, 0x1 ;  /* 0x000080400000791a */ /* 0x000fc80000000000 */
[----:B------:R-:W-:Y:S01]  /*1fa0*/  BAR.SYNC.DEFER_BLOCKING 0x0 ;  /* 0x0000000000007b1d */ /* 0x000fe20000010000 */
[----:B------:R-:W-:Y:S02]  /*1fb0*/  SEL R222, R222, 0xffffffc0, !P1 ;  /* 0xffffffc0dede7807 */ /* 0x000fe40004800000 */
[C---:B------:R-:W-:Y:S02]  /*1fc0*/  ISETP.LT.OR P2, PT, R3.reuse, 0x1, !P3 ;  /* 0x000000010300780c */ /* 0x040fe40005f41670 */
[----:B------:R-:W-:Y:S01]  /*1fd0*/  ISETP.LT.OR P1, PT, R3, 0x1, !P0 ;  /* 0x000000010300780c */ /* 0x000fe20004721670 */
[----:B------:R-:W-:Y:S01]  /*1fe0*/  IMAD.IADD R218, R217, 0x1, R222 ;  /* 0x00000001d9da7824 */ /* 0x000fe200078e02de */
[C---:B------:R-:W-:Y:S01]  /*1ff0*/  ISETP.LT.OR P3, PT, R3.reuse, 0x21, !P3 ;  /* 0x000000210300780c */ /* 0x040fe20005f61670 */
[----:B------:R-:W-:Y:S01]  /*2000*/  IMAD.IADD R222, R222, 0x1, R219 ;  /* 0x00000001dede7824 */ /* 0x000fe200078e02db */
[----:B------:R-:W-:Y:S01]  /*2010*/  ISETP.LT.OR P0, PT, R3, 0x21, !P0 ;  /* 0x000000210300780c */ /* 0x000fe20004701670 */
[----:B------:R-:W-:Y:S01]  /*2020*/  IMAD.IADD R0, R0, 0x1, R218 ;  /* 0x0000000100007824 */ /* 0x000fe200078e02da */
[----:B-1----:R-:W-:Y:S01]  /*2030*/  SHF.R.S32.HI R4, RZ, 0x5, R28 ;  /* 0x00000005ff047819 */ /* 0x002fe2000001141c */
[----:B------:R-:W-:-:S03]  /*2040*/  IMAD.IADD R3, R19, 0x1, R27 ;  /* 0x0000000113037824 */ /* 0x000fc600078e021b */
        /* <DEDUP_REMOVED lines=12> */
[----:B-----5:R-:W-:-:S03]  /*2110*/  IMAD.U32 R0, RZ, RZ, UR9 ;  /* 0x00000009ff007e24 */ /* 0x020fc6000f8e00ff */
        /* <DEDUP_REMOVED lines=21> */
[----:B------:R-:W-:Y:S01]  /*2270*/  LEA.HI R16, R32, R34, RZ, 0x4 ;  /* 0x0000002220107211 */ /* 0x000fe200078f20ff */
[----:B------:R1:W-:Y:S01]  /*2280*/  LDGSTS.E.BYPASS.LTC128B.128 [R236+0x7080], [R6.64], !P3 ;  /* 0x0708000006ec7fae */ /* 0x0003e2000d901d52 */
[----:B------:R-:W-:Y:S02]  /*2290*/  ISETP.GT.AND P3, PT, R34, 0xf, PT ;  /* 0x0000000f2200780c */ /* 0x000fe40003f64270 */
[----:B------:R-:W-:Y:S01]  /*22a0*/  SHF.R.S32.HI R11, RZ, 0x4, R16 ;  /* 0x00000004ff0b7819 */ /* 0x000fe20000011410 */
[----:B------:R1:W-:Y:S01]  /*22b0*/  LDGSTS.E.BYPASS.LTC128B.128 [R236+0x9080], [R6.64+0x80], !P0 ;  /* 0x0908008006ec7fae */ /* 0x0003e2000c101d52 */
[----:B------:R-:W-:Y:S02]  /*22c0*/  SEL R240, RZ, 0x1, P2 ;  /* 0x00000001fff07807 */ /* 0x000fe40001000000 */
[----:B------:R-:W-:-:S04]  /*22d0*/  LEA.HI R9, R16, R11, RZ, 0x1 ;  /* 0x0000000b10097211 */ /* 0x000fc800078f08ff */
[----:B------:R-:W-:-:S05]  /*22e0*/  LOP3.LUT R9, R9, 0xfffffffe, RZ, 0xc0, !PT ;  /* 0xfffffffe09097812 */ /* 0x000fca00078ec0ff */
[----:B------:R-:W-:-:S04]  /*22f0*/  IMAD.IADD R9, R11, 0x1, -R9 ;  /* 0x000000010b097824 */ /* 0x000fc800078e0a09 */
[----:B------:R-:W-:Y:S01]  /*2300*/  IMAD.SHL.U32 R220, R9, 0x8, RZ ;  /* 0x0000000809dc7824 */ /* 0x000fe200078e00ff */
[----:B-----5:R-:W-:Y:S01]  /*2310*/  LOP3.LUT R12, R2, 0xfffffffe, RZ, 0xc0, !PT ;  /* 0xfffffffe020c7812 */ /* 0x020fe200078ec0ff */
[----:B------:R-:W-:Y:S01]  /*2320*/  IMAD.MOV.U32 R2, RZ, RZ, R18 ;  /* 0x000000ffff027224 */ /* 0x000fe200078e0012 */
[----:B------:R-:W-:Y:S02]  /*2330*/  LEA.HI R18, R32, R34, RZ, 0x2 ;  /* 0x0000002220127211 */ /* 0x000fe400078f10ff */
[----:B------:R-:W-:Y:S01]  /*2340*/  SHF.R.S32.HI R13, RZ, 0x1f, R23 ;  /* 0x0000001fff0d7819 */ /* 0x000fe20000011417 */
[----:B------:R-:W-:Y:S01]  /*2350*/  IMAD.IADD R12, R4, 0x1, -R12 ;  /* 0x00000001040c7824 */ /* 0x000fe200078e0a0c */
[--C-:B------:R-:W-:Y:S01]  /*2360*/  SHF.R.S32.HI R8, RZ, 0x2, R18.reuse ;  /* 0x00000002ff087819 */ /* 0x100fe20000011412 */
[----:B------:R-:W-:Y:S01]  /*2370*/  IMAD.U32 R4, RZ, RZ, UR8 ;  /* 0x00000008ff047e24 */ /* 0x000fe2000f8e00ff */
[----:B------:R-:W-:Y:S01]  /*2380*/  SHF.R.S32.HI R5, RZ, 0x1f, R18 ;  /* 0x0000001fff057819 */ /* 0x000fe20000011412 */
[----:B-1----:R-:W-:Y:S01]  /*2390*/  IMAD.U32 R6, RZ, RZ, UR8 ;  /* 0x00000008ff067e24 */ /* 0x002fe2000f8e00ff */
[----:B------:R-:W-:Y:S01]  /*23a0*/  LEA.HI R13, R13, R23, RZ, 0x2 ;  /* 0x000000170d0d7211 */ /* 0x000fe200078f10ff */
[----:B------:R-:W-:Y:S01]  /*23b0*/  IMAD.WIDE.U32 R36, R17, c[0x0][0x278], R2 ;  /* 0x00009e0011247a25 */ /* 0x000fe200078e0002 */
[----:B------:R-:W-:-:S02]  /*23c0*/  LEA.HI R2, R5, R8, RZ, 0x3 ;  /* 0x0000000805027211 */ /* 0x000fc400078f18ff */
[----:B------:R-:W-:Y:S01]  /*23d0*/  LEA R6, P0, R6, R14, 0x1 ;  /* 0x0000000e06067211 */ /* 0x000fe200078008ff */
[----:B------:R-:W-:Y:S01]  /*23e0*/  IMAD.IADD R5, R21, 0x1, R29 ;  /* 0x0000000115057824 */ /* 0x000fe200078e021d */
[----:B------:R-:W-:Y:S01]  /*23f0*/  IADD3 R252, R37, UR7, RZ ;  /* 0x0000000725fc7c10 */ /* 0x000fe2000fffe0ff */
[----:B------:R-:W-:Y:S01]  /*2400*/  IMAD.SHL.U32 R221, R12, 0x200, RZ ;  /* 0x000002000cdd7824 */ /* 0x000fe200078e00ff */
[----:B------:R-:W-:Y:S01]  /*2410*/  LEA.HI.X R7, R4, R15, R0, 0x1, P0 ;  /* 0x0000000f04077211 */ /* 0x000fe200000f0c00 */
[----:B------:R-:W-:Y:S01]  /*2420*/  IMAD.MOV.U32 R4, RZ, RZ, R20 ;  /* 0x000000ffff047224 */ /* 0x000fe200078e0014 */
[----:B------:R-:W-:Y:S01]  /*2430*/  @!P3 IADD3 R0, P0, R36, UR20, RZ ;  /* 0x000000142400bc10 */ /* 0x000fe2000ff1e0ff */
[----:B------:R-:W-:Y:S01]  /*2440*/  @!P3 IMAD.SHL.U32 R20, R34, 0x10, RZ ;  /* 0x000000102214b824 */ /* 0x000fe200078e00ff */
[----:B------:R-:W-:Y:S01]  /*2450*/  LOP3.LUT R2, R2, 0xfffffff8, RZ, 0xc0, !PT ;  /* 0xfffffff802027812 */ /* 0x000fe200078ec0ff */
[----:B------:R-:W-:Y:S01]  /*2460*/  IMAD.WIDE.U32 R250, R17, c[0x0][0x290], R4 ;  /* 0x0000a40011fa7a25 */ /* 0x000fe200078e0004 */
[----:B------:R-:W-:Y:S01]  /*2470*/  @!P3 IADD3.X R3, R252, UR21, RZ, P0, !PT ;  /* 0x00000015fc03bc10 */ /* 0x000fe200087fe4ff */
[----:B------:R-:W-:Y:S01]  /*2480*/  ULDC.64 UR6, c[0x0][0x290] ;  /* 0x0000a40000067ab9 */ /* 0x000fe20000000a00 */
[----:B------:R-:W-:Y:S01]  /*2490*/  @!P3 LEA R10, P0, R0, c[0x0][0x258], 0x2 ;  /* 0x00009600000aba11 */ /* 0x000fe200078010ff */
[----:B------:R-:W-:Y:S01]  /*24a0*/  IMAD.IADD R8, R8, 0x1, -R2 ;  /* 0x0000000108087824 */ /* 0x000fe200078e0a02 */
[----:B------:R-:W-:Y:S01]  /*24b0*/  LOP3.LUT R13, R13, 0x1ffffffc, RZ, 0xc0, !PT ;  /* 0x1ffffffc0d0d7812 */ /* 0x000fe200078ec0ff */
[----:B------:R-:W-:Y:S01]  /*24c0*/  IMAD.MOV.U32 R2, RZ, RZ, R24 ;  /* 0x000000ffff027224 */ /* 0x000fe200078e0018 */
[----:B------:R-:W-:Y:S01]  /*24d0*/  @!P3 LEA.HI.X R11, R0, c[0x0][0x25c], R3, 0x2, P0 ;  /* 0x00009700000bba11 */ /* 0x000fe200000f1403 */
[----:B------:R-:W-:Y:S01]  /*24e0*/  IMAD.IADD R3, R25, 0x1, R30 ;  /* 0x0000000119037824 */ /* 0x000fe200078e021e */
[----:B------:R-:W-:Y:S01]  /*24f0*/  IADD3 R0, -R26, UR14, -R248 ;  /* 0x0000000e1a007c10 */ /* 0x000fe2000fffe9f8 */
[----:B------:R-:W-:Y:S01]  /*2500*/  IMAD.IADD R13, R23, 0x1, -R13 ;  /* 0x00000001170d7824 */ /* 0x000fe200078e0a0d */
[----:B------:R-:W-:Y:S01]  /*2510*/  ISETP.GE.AND P0, PT, R31, c[0x0][0x1fc], PT ;  /* 0x00007f001f007a0c */ /* 0x000fe20003f06270 */
[----:B------:R1:W-:Y:S01]  /*2520*/  @!P3 LDGSTS.E.BYPASS.LTC128B.128 [R20+0x12080], [R10.64] ;  /* 0x120800000a14bfae */ /* 0x0003e2000b901d52 */
[C---:B------:R-:W-:Y:S01]  /*2530*/  ISETP.LT.OR P2, PT, R0.reuse, 0x1, P1 ;  /* 0x000000010000780c */ /* 0x040fe20000f41670 */
[----:B------:R-:W-:Y:S01]  /*2540*/  IMAD.WIDE.U32 R32, R17, c[0x0][0x240], R2 ;  /* 0x0000900011207a25 */ /* 0x000fe200078e0002 */
[----:B------:R-:W-:Y:S01]  /*2550*/  SEL R19, RZ, 0xffffffff, P0 ;  /* 0xffffffffff137807 */ /* 0x000fe20000000000 */
[----:B------:R-:W0:Y:S01]  /*2560*/  LDGDEPBAR ;  /* 0x00000000000079af */ /* 0x000e220000000000 */
[----:B------:R-:W-:Y:S01]  /*2570*/  ISETP.GE.AND P0, PT, R31, c[0x0][0x1fc], PT ;  /* 0x00007f001f007a0c */ /* 0x000fe20003f06270 */
[----:B------:R-:W-:Y:S01]  /*2580*/  IMAD.SHL.U32 R23, R23, 0x8, RZ ;  /* 0x0000000817177824 */ /* 0x000fe200078e00ff */
[----:B------:R-:W-:Y:S01]  /*2590*/  ISETP.LT.OR P1, PT, R0, 0x21, P1 ;  /* 0x000000210000780c */ /* 0x000fe20000f21670 */
[----:B------:R-:W-:Y:S01]  /*25a0*/  IMAD.SHL.U32 R5, R8, 0x20, RZ ;  /* 0x0000002008057824 */ /* 0x000fe200078e00ff */
[----:B------:R-:W-:Y:S01]  /*25b0*/  UIMAD UR6, UR16, UR6, URZ ;  /* 0x00000006100672a4 */ /* 0x000fe2000f8e023f */
[----:B------:R-:W-:Y:S01]  /*25c0*/  IMAD.SHL.U32 R4, R9, 0x20, RZ ;  /* 0x0000002009047824 */ /* 0x000fe200078e00ff */
[----:B------:R-:W-:Y:S01]  /*25d0*/  LOP3.LUT R3, R23, 0x18, RZ, 0xc0, !PT ;  /* 0x0000001817037812 */ /* 0x000fe200078ec0ff */
[----:B------:R5:W-:Y:S01]  /*25e0*/  STL.64 [R1], R36 ;  /* 0x0000002401007387 */ /* 0x000be20000100a00 */
[----:B------:R-:W-:Y:S01]  /*25f0*/  UIMAD UR6, UR17, UR7, UR6 ;  /* 0x00000007110672a4 */ /* 0x000fe2000f8e0206 */
[----:B------:R-:W-:-:S02]  /*2600*/  LOP3.LUT R220, R220, 0x8, RZ, 0xc0, !PT ;  /* 0x00000008dcdc7812 */ /* 0x000fc400078ec0ff */
[----:B------:R2:W-:Y:S01]  /*2610*/  LDGSTS.E.BYPASS.LTC128B.128 [R236+0xe080], [R14.64], !P2 ;  /* 0x0e0800000eec7fae */ /* 0x0005e2000d101d52 */
[C---:B------:R-:W-:Y:S02]  /*2620*/  ISETP.LT.OR P2, PT, R0.reuse, 0x1, P0 ;  /* 0x000000010000780c */ /* 0x040fe40000741670 */
[----:B------:R-:W-:Y:S01]  /*2630*/  ISETP.LT.OR P0, PT, R0, 0x21, P0 ;  /* 0x000000210000780c */ /* 0x000fe20000701670 */
[----:B------:R-:W-:Y:S01]  /*2640*/  IMAD.SHL.U32 R0, R12, 0x10, RZ ;  /* 0x000000100c007824 */ /* 0x000fe200078e00ff */
[----:B------:R-:W-:Y:S01]  /*2650*/  LOP3.LUT R5, R3, 0xe0, R5, 0xf8, !PT ;  /* 0x000000e003057812 */ /* 0x000fe200078ef805 */
[----:B------:R2:W-:Y:S01]  /*2660*/  STL.64 [R1+0x8], R32 ;  /* 0x0000082001007387 */ /* 0x0005e20000100a00 */
[----:B------:R-:W-:Y:S01]  /*2670*/  IADD3 R249, R251, UR6, RZ ;  /* 0x00000006fbf97c10 */ /* 0x000fe2000fffe0ff */
[----:B------:R-:W-:Y:S02]  /*2680*/  ULDC.64 UR6, c[0x0][0x240] ;  /* 0x0000900000067ab9 */ /* 0x000fe40000000a00 */
[----:B------:R-:W-:Y:S01]  /*2690*/  UIMAD UR6, UR16, UR6, URZ ;  /* 0x00000006100672a4 */ /* 0x000fe2000f8e023f */
[----:B-1----:R-:W-:Y:S01]  /*26a0*/  LOP3.LUT R10, R28, 0xffffffe0, RZ, 0xc0, !PT ;  /* 0xffffffe01c0a7812 */ /* 0x002fe200078ec0ff */
[----:B------:R-:W-:-:S02]  /*26b0*/  USHF.L.U32 UR16, UR4, 0x5, URZ ;  /* 0x0000000504107899 */ /* 0x000fc4000800063f */
[----:B------:R1:W-:Y:S01]  /*26c0*/  LDGSTS.E.BYPASS.LTC128B.128 [R236+0x10080], [R14.64+0x80], !P2 ;  /* 0x100800800eec7fae */ /* 0x0003e2000d101d52 */
[----:B------:R-:W-:Y:S01]  /*26d0*/  LOP3.LUT P2, RZ, R8, 0x1, RZ, 0xc0, !PT ;  /* 0x0000000108ff7812 */ /* 0x000fe2000784c0ff */
[----:B------:R-:W-:Y:S01]  /*26e0*/  IMAD.IADD R2, R34, 0x1, -R10 ;  /* 0x0000000122027824 */ /* 0x000fe200078e0a0a */
[----:B------:R-:W-:Y:S01]  /*26f0*/  LOP3.LUT R10, R3, 0x20, R4, 0xf8, !PT ;  /* 0x00000020030a7812 */ /* 0x000fe200078ef804 */
[----:B------:R-:W-:Y:S01]  /*2700*/  IMAD.SHL.U32 R8, R8, 0x4, RZ ;  /* 0x0000000408087824 */ /* 0x000fe200078e00ff */
[----:B------:R-:W-:Y:S01]  /*2710*/  LOP3.LUT R3, R0, 0x10, RZ, 0xc0, !PT ;  /* 0x0000001000037812 */ /* 0x000fe200078ec0ff */
[----:B------:R1:W-:Y:S01]  /*2720*/  LDGSTS.E.BYPASS.LTC128B.128 [R236+0xf080], [R6.64], !P1 ;  /* 0x0f08000006ec7fae */ /* 0x0003e2000c901d52 */
[----:B------:R-:W-:Y:S01]  /*2730*/  SHF.R.S32.HI R234, RZ, 0x1f, R2 ;  /* 0x0000001fffea7819 */ /* 0x000fe20000011402 */
[----:B------:R-:W-:Y:S01]  /*2740*/  UIMAD UR7, UR17, UR7, UR6 ;  /* 0x00000007110772a4 */ /* 0x000fe2000f8e0206 */
[----:B------:R-:W-:Y:S01]  /*2750*/  LOP3.LUT R22, R3, 0xe0, R22, 0xf8, !PT ;  /* 0x000000e003167812 */ /* 0x000fe200078ef816 */
[----:B------:R1:W-:Y:S01]  /*2760*/  LDGSTS.E.BYPASS.LTC128B.128 [R236+0x11080], [R6.64+0x80], !P0 ;  /* 0x1108008006ec7fae */ /* 0x0003e2000c101d52 */
[----:B------:R-:W-:Y:S01]  /*2770*/  LEA.HI R234, R234, R2, RZ, 0x2 ;  /* 0x00000002eaea7211 */ /* 0x000fe200078f10ff */
[----:B------:R-:W-:Y:S01]  /*2780*/  UIADD3 UR17, UR13, -UR14, URZ ;  /* 0x8000000e0d117290 */ /* 0x000fe2000fffe03f */
[----:B------:R-:W-:Y:S01]  /*2790*/  LOP3.LUT R3, R16, 0xfffffff0, RZ, 0xc0, !PT ;  /* 0xfffffff010037812 */ /* 0x000fe200078ec0ff */
[----:B------:R-:W-:Y:S01]  /*27a0*/  UIADD3 UR13, UR10, UR13, URZ ;  /* 0x0000000d0a0d7290 */ /* 0x000fe2000fffe03f */
[C---:B------:R-:W-:Y:S01]  /*27b0*/  LOP3.LUT R4, R234.reuse, 0x7ffffffc, RZ, 0xc0, !PT ;  /* 0x7ffffffcea047812 */ /* 0x040fe200078ec0ff */
[----:B------:R-:W-:Y:S01]  /*27c0*/  ULDC UR6, c[0x0][0x2a0] ;  /* 0x0000a80000067ab9 */ /* 0x000fe20000000800 */
[----:B------:R-:W-:Y:S01]  /*27d0*/  LEA.HI.SX32 R234, R234, R0, 0x1e ;  /* 0x00000000eaea7211 */ /* 0x000fe200078ff2ff */
[----:B------:R-:W-:Y:S01]  /*27e0*/  ULOP3.LUT UR6, URZ, UR6, URZ, 0x33, !UPT ;  /* 0x000000063f067292 */ /* 0x000fe2000f8e333f */
[----:B------:R-:W-:Y:S01]  /*27f0*/  LOP3.LUT R0, R18, 0x3ffffffc, RZ, 0xc0, !PT ;  /* 0x3ffffffc12007812 */ /* 0x000fe200078ec0ff */
[----:B------:R-:W-:Y:S01]  /*2800*/  IMAD.IADD R4, R2, 0x1, -R4 ;  /* 0x0000000102047824 */ /* 0x000fe200078e0a04 */
[----:B------:R-:W-:Y:S01]  /*2810*/  LOP3.LUT R8, R5, 0x18, R8, 0x78, !PT ;  /* 0x0000001805087812 */ /* 0x000fe200078e7808 */
[----:B------:R-:W-:Y:S01]  /*2820*/  IMAD.SHL.U32 R5, R19, 0x2, RZ ;  /* 0x0000000213057824 */ /* 0x000fe200078e00ff */
[----:B-----5:R-:W-:Y:S01]  /*2830*/  CS2R R36, SRZ ;  /* 0x0000000000247805 */ /* 0x020fe2000001ff00 */
[C---:B------:R-:W-:Y:S01]  /*2840*/  IMAD.IADD R2, R34.reuse, 0x1, -R0 ;  /* 0x0000000122027824 */ /* 0x040fe200078e0a00 */
[----:B------:R-:W-:Y:S01]  /*2850*/  UMOV UR4, URZ ;  /* 0x0000003f00047c82 */ /* 0x000fe20008000000 */
[----:B------:R-:W-:Y:S01]  /*2860*/  IMAD.IADD R0, R34, 0x1, -R3 ;  /* 0x0000000122007824 */ /* 0x000fe200078e0a03 */
[----:B------:R-:W-:Y:S01]  /*2870*/  LOP3.LUT R240, R5, 0x2, R240, 0xe2, !PT ;  /* 0x0000000205f07812 */ /* 0x000fe200078ee2f0 */
[----:B------:R-:W-:-:S02]  /*2880*/  IMAD R2, R2, 0x2, R221 ;  /* 0x0000000202027824 */ /* 0x000fc400078e02dd */
[----:B------:R-:W-:Y:S01]  /*2890*/  IMAD R13, R13, 0x4, R4 ;  /* 0x000000040d0d7824 */ /* 0x000fe200078e0204 */
[----:B------:R-:W-:Y:S01]  /*28a0*/  SHF.R.S32.HI R3, RZ, 0x1f, R0 ;  /* 0x0000001fff037819 */ /* 0x000fe20000011400 */
[----:B------:R-:W-:Y:S01]  /*28b0*/  IMAD.IADD R8, R2, 0x1, R8 ;  /* 0x0000000102087824 */ /* 0x000fe200078e0208 */
[C---:B------:R-:W-:Y:S01]  /*28c0*/  LOP3.LUT P0, RZ, R0.reuse, 0x4, RZ, 0xc0, !PT ;  /* 0x0000000400ff7812 */ /* 0x040fe2000780c0ff */
[C---:B------:R-:W-:Y:S01]  /*28d0*/  IMAD.SHL.U32 R4, R0.reuse, 0x20, RZ ;  /* 0x0000002000047824 */ /* 0x040fe200078e00ff */
[----:B------:R-:W-:Y:S01]  /*28e0*/  LEA.HI R3, R3, R0, RZ, 0x3 ;  /* 0x0000000003037211 */ /* 0x000fe200078f18ff */
[----:B------:R-:W-:Y:S01]  /*28f0*/  IMAD.SHL.U32 R5, R0, 0x4, RZ ;  /* 0x0000000400057824 */ /* 0x000fe200078e00ff */
[----:B------:R-:W-:Y:S01]  /*2900*/  SEL R223, R227, 0xfffffff0, !P0 ;  /* 0xfffffff0e3df7807 */ /* 0x000fe20004000000 */
[----:B------:R-:W-:Y:S01]  /*2910*/  IMAD.SHL.U32 R232, R8, 0x2, RZ ;  /* 0x0000000208e87824 */ /* 0x000fe200078e00ff */
[----:B------:R-:W-:Y:S01]  /*2920*/  LOP3.LUT R2, R3, 0xfffffff8, RZ, 0xc0, !PT ;  /* 0xfffffff803027812 */ /* 0x000fe200078ec0ff */
[----:B------:R-:W-:Y:S01]  /*2930*/  IMAD.SHL.U32 R239, R13, 0x2, RZ ;  /* 0x000000020def7824 */ /* 0x000fe200078e00ff */
[----:B------:R-:W-:-:S02]  /*2940*/  LOP3.LUT R4, R220, 0x1e0, R4, 0xf8, !PT ;  /* 0x000001e0dc047812 */ /* 0x000fc400078ef804 */
[----:B------:R-:W-:Y:S01]  /*2950*/  IADD3 R233, R232, 0x126c0, RZ ;  /* 0x000126c0e8e97810 */ /* 0x000fe20007ffe0ff */
[----:B------:R-:W-:Y:S01]  /*2960*/  IMAD.IADD R225, R0, 0x1, -R2 ;  /* 0x0000000100e17824 */ /* 0x000fe200078e0a02 */
[----:B------:R-:W-:Y:S01]  /*2970*/  IADD3 R2, P1, R250, UR20, RZ ;  /* 0x00000014fa027c10 */ /* 0x000fe2000ff3e0ff */
[----:B------:R-:W-:Y:S01]  /*2980*/  IMAD.SHL.U32 R0, R9, 0x100, RZ ;  /* 0x0000010009007824 */ /* 0x000fe200078e00ff */
[----:B------:R-:W-:Y:S01]  /*2990*/  LOP3.LUT R4, R4, 0x38, R5, 0x78, !PT ;  /* 0x0000003804047812 */ /* 0x000fe200078e7805 */
[----:B------:R-:W-:Y:S01]  /*29a0*/  IMAD.SHL.U32 R5, R225, 0x40, RZ ;  /* 0x00000040e1057824 */ /* 0x000fe200078e00ff */
[----:B-1----:R-:W-:Y:S01]  /*29b0*/  IADD3.X R7, R249, UR21, RZ, P1, !PT ;  /* 0x00000015f9077c10 */ /* 0x002fe20008ffe4ff */
[----:B------:R-:W-:Y:S01]  /*29c0*/  UIADD3 UR20, -UR14, 0x1, UR13 ;  /* 0x000000010e147890 */ /* 0x000fe2000fffe10d */
[----:B------:R-:W-:Y:S02]  /*29d0*/  LEA R6, P1, R2, c[0x0][0x280], 0x2 ;  /* 0x0000a00002067a11 */ /* 0x000fe400078210ff */
[----:B------:R-:W-:-:S02]  /*29e0*/  LOP3.LUT R0, R22, 0x100, R0, 0xf8, !PT ;  /* 0x0000010016007812 */ /* 0x000fc400078ef800 */
[----:B------:R-:W-:Y:S01]  /*29f0*/  LEA.HI.X R7, R2, c[0x0][0x284], R7, 0x2, P1 ;  /* 0x0000a10002077a11 */ /* 0x000fe200008f1407 */
[----:B------:R-:W-:Y:S01]  /*2a00*/  IMAD.SHL.U32 R2, R3, 0x40, RZ ;  /* 0x0000004003027824 */ /* 0x000fe200078e00ff */
[----:B------:R-:W-:Y:S02]  /*2a10*/  LOP3.LUT R3, R5, 0x1c0, RZ, 0xc0, !PT ;  /* 0x000001c005037812 */ /* 0x000fe400078ec0ff */
[----:B------:R-:W-:Y:S02]  /*2a20*/  ISETP.GE.AND P1, PT, R34, 0x10, PT ;  /* 0x000000102200780c */ /* 0x000fe40003f26270 */
[----:B------:R-:W-:Y:S02]  /*2a30*/  LOP3.LUT R221, R4, R221, RZ, 0xfc, !PT ;  /* 0x000000dd04dd7212 */ /* 0x000fe400078efcff */
[C---:B------:R-:W-:Y:S02]  /*2a40*/  LOP3.LUT R216, R0.reuse, 0x8, R216, 0xf8, !PT ;  /* 0x0000000800d87812 */ /* 0x040fe400078ef8d8 */
[----:B------:R-:W-:-:S02]  /*2a50*/  LOP3.LUT R5, R0, 0x1c0, RZ, 0xc0, !PT ;  /* 0x000001c000057812 */ /* 0x000fc400078ec0ff */
[----:B------:R-:W-:Y:S02]  /*2a60*/  LOP3.LUT R0, R2, 0xfffffe00, RZ, 0xc0, !PT ;  /* 0xfffffe0002007812 */ /* 0x000fe400078ec0ff */
[----:B------:R-:W-:Y:S02]  /*2a70*/  SHF.R.U32.HI R4, RZ, 0x3, R3 ;  /* 0x00000003ff047819 */ /* 0x000fe40000011603 */
[----:B------:R-:W-:Y:S01]  /*2a80*/  SHF.R.U32.HI R5, RZ, 0x3, R5 ;  /* 0x00000003ff057819 */ /* 0x000fe20000011605 */
[----:B------:R-:W-:Y:S01]  /*2a90*/  IMAD R2, R12, 0x400, R0 ;  /* 0x000004000c027824 */ /* 0x000fe200078e0200 */
[C---:B------:R-:W-:Y:S02]  /*2aa0*/  LOP3.LUT R220, R4.reuse, R3, R220, 0x1e, !PT ;  /* 0x0000000304dc7212 */ /* 0x040fe400078e1edc */
[----:B------:R-:W-:Y:S02]  /*2ab0*/  LOP3.LUT R3, R4, R10, R3, 0x1e, !PT ;  /* 0x0000000a04037212 */ /* 0x000fe400078e1e03 */
[----:B------:R-:W-:Y:S01]  /*2ac0*/  LOP3.LUT R216, R5, R216, RZ, 0x3c, !PT ;  /* 0x000000d805d87212 */ /* 0x000fe200078e3cff */
[----:B------:R-:W-:Y:S01]  /*2ad0*/  IMAD.IADD R220, R2, 0x1, R220 ;  /* 0x0000000102dc7824 */ /* 0x000fe200078e02dc */
[----:B------:R-:W-:Y:S01]  /*2ae0*/  LOP3.LUT R226, R3, R0, RZ, 0xfc, !PT ;  /* 0x0000000003e27212 */ /* 0x000fe200078efcff */
[----:B------:R-:W-:Y:S01]  /*2af0*/  @!P1 IMAD.SHL.U32 R2, R34, 0x10, RZ ;  /* 0x0000001022029824 */ /* 0x000fe200078e00ff */
[----:B------:R-:W-:Y:S01]  /*2b00*/  IADD3 R0, R232, 0x12480, RZ ;  /* 0x00012480e8007810 */ /* 0x000fe20007ffe0ff */
[----:B------:R-:W-:Y:S01]  /*2b10*/  IMAD.SHL.U32 R216, R216, 0x2, RZ ;  /* 0x00000002d8d87824 */ /* 0x000fe200078e00ff */
[----:B------:R-:W-:-:S02]  /*2b20*/  IADD3 R237, -R239, UR20, RZ ;  /* 0x00000014efed7c10 */ /* 0x000fc4000fffe1ff */
[----:B------:R1:W-:Y:S01]  /*2b30*/  @!P1 LDGSTS.E.BYPASS.LTC128B.128 [R2+0x12280], [R6.64] ;  /* 0x1228000006029fae */ /* 0x0003e2000b901d52 */
[----:B------:R-:W-:Y:S02]  /*2b40*/  @P2 IADD3 R233, R0, 0x1c0, RZ ;  /* 0x000001c000e92810 */ /* 0x000fe40007ffe0ff */
[----:B------:R-:W-:Y:S01]  /*2b50*/  IADD3 R0, R236, 0x6080, RZ ;  /* 0x00006080ec007810 */ /* 0x000fe20007ffe0ff */
[----:B------:R-:W0:Y:S01]  /*2b60*/  LDGDEPBAR ;  /* 0x00000000000079af */ /* 0x000e220000000000 */
[----:B------:R-:W-:Y:S02]  /*2b70*/  R2P PR, R225, 0x6 ;  /* 0x00000006e1007804 */ /* 0x000fe40000000000 */
[----:B------:R-:W-:Y:S01]  /*2b80*/  LEA R221, R221, 0x15480, 0x1 ;  /* 0x00015480dddd7811 */ /* 0x000fe200078e08ff */
[----:B------:R-:W0:Y:S01]  /*2b90*/  LDGDEPBAR ;  /* 0x00000000000079af */ /* 0x000e220000000000 */
[----:B------:R-:W-:Y:S01]  /*2ba0*/  IADD3 R238, -R239, UR13, RZ ;  /* 0x0000000defee7c10 */ /* 0x000fe2000fffe1ff */
[----:B------:R-:W-:Y:S01]  /*2bb0*/  UMOV UR13, 0x1 ;  /* 0x00000001000d7882 */ /* 0x000fe20000000000 */
[----:B------:R-:W-:Y:S01]  /*2bc0*/  SEL R224, R224, 0xffffffe0, !P2 ;  /* 0xffffffe0e0e07807 */ /* 0x000fe20005000000 */
[----:B------:R-:W-:Y:S01]  /*2bd0*/  IMAD R223, R223, 0x2, R221 ;  /* 0x00000002dfdf7824 */ /* 0x000fe200078e02dd */
[----:B------:R-:W-:-:S02]  /*2be0*/  SEL R227, R227, 0xfffffff0, !P1 ;  /* 0xfffffff0e3e37807 */ /* 0x000fc40004800000 */
[----:B------:R-:W-:Y:S01]  /*2bf0*/  IADD3 R235, R237, c[0x0][0x2a4], RZ ;  /* 0x0000a900edeb7a10 */ /* 0x000fe20007ffe0ff */
[C-C-:B------:R-:W-:Y:S01]  /*2c00*/  IMAD.IADD R228, R220.reuse, 0x1, R224.reuse ;  /* 0x00000001dce47824 */ /* 0x140fe200078e02e0 */
[----:B------:R-:W-:Y:S01]  /*2c10*/  IADD3 R239, -R239, UR10, RZ ;  /* 0x0000000aefef7c10 */ /* 0x000fe2000fffe1ff */
[----:B------:R-:W-:Y:S01]  /*2c20*/  IMAD.IADD R231, R227, 0x1, R224 ;  /* 0x00000001e3e77824 */ /* 0x000fe200078e02e0 */
[----:B------:R-:W-:Y:S01]  /*2c30*/  IADD3 R237, R237, UR6, RZ ;  /* 0x00000006eded7c10 */ /* 0x000fe2000fffe0ff */
[----:B------:R-:W-:Y:S02]  /*2c40*/  IMAD.IADD R230, R220, 0x1, R227 ;  /* 0x00000001dce67824 */ /* 0x000fe400078e02e3 */
[----:B------:R-:W-:Y:S01]  /*2c50*/  IMAD.IADD R229, R227, 0x1, R228 ;  /* 0x00000001e3e57824 */ /* 0x000fe200078e02e4 */
[----:B-1----:R-:W-:-:S05]  /*2c60*/  IADD3 R2, R33, UR7, RZ ;  /* 0x0000000721027c10 */ /* 0x002fca000fffe0ff */
[----:B------:R1:W-:Y:S04]  /*2c70*/  STL [R1+0x10], R2 ;  /* 0x0000100201007387 */ /* 0x0003e80000100800 */
[----:B--234-:R1:W-:Y:S02]  /*2c80*/  STL [R1+0x14], R0 ;  /* 0x0000140001007387 */ /* 0x01c3e40000100800 */
.L_x_627:
[----:B------:R-:W-:Y:S04]  /*2c90*/  DEPBAR.LE SB0, 0x1 ;  /* 0x000080400000791a */ /* 0x000fe80000000000 */
[----:B------:R-:W-:Y:S01]  /*2ca0*/  BAR.SYNC.DEFER_BLOCKING 0x0 ;  /* 0x0000000000007b1d */ /* 0x000fe20000010000 */
[----:B-1----:R-:W-:Y:S01]  /*2cb0*/  IMAD.U32 R0, RZ, RZ, UR4 ;  /* 0x00000004ff007e24 */ /* 0x002fe2000f8e00ff */
[----:B------:R-:W-:Y:S04]  /*2cc0*/  MOV R146, UR4 ;  /* 0x0000000400927c02 */ /* 0x000fe80008000f00 */
[----:B------:R-:W-:Y:S01]  /*2cd0*/  LEA R0, R0, R220, 0xd ;  /* 0x000000dc00007211 */ /* 0x000fe200078e68ff */
[----:B------:R-:W-:Y:S04]  /*2ce0*/  IMAD R146, R146, 0x2000, R227 ;  /* 0x0000200092927824 */ /* 0x000fe800078e02e3 */
[----:B------:R-:W-:Y:S01]  /*2cf0*/  IMAD.SHL.U32 R0, R0, 0x2, RZ ;  /* 0x0000000200007824 */ /* 0x000fe200078e00ff */
[CC--:B------:R-:W-:Y:S02]  /*2d00*/  IADD3 R147, R220.reuse, R146.reuse, RZ ;  /* 0x00000092dc937210 */ /* 0x0c0fe40007ffe0ff */
[--C-:B------:R-:W-:Y:S03]  /*2d10*/  IADD3 R146, R220, R146, R224.reuse ;  /* 0x00000092dc927210 */ /* 0x100fe60007ffe0e0 */
        /* <DEDUP_REMOVED lines=21> */
[----:B------:R-:W-:Y:S01]  /*2e70*/  MOV R28, UR4 ;  /* 0x00000004001c7c02 */ /* 0x000fe20008000f00 */
[-C--:B-----5:R-:W-:Y:S05]  /*2e80*/  HMMA.16816.F32.BF16 R4, R32, R30.reuse, R4 ;  /* 0x0000001e2004723c */ /* 0x0a0fea0000041804 */
[----:B------:R-:W-:Y:S03]  /*2e90*/  IMAD R28, R28, 0x2000, R224 ;  /* 0x000020001c1c7824 */ /* 0x000fe600078e02e0 */
[C---:B------:R-:W-:Y:S04]  /*2ea0*/  HMMA.16816.F32.BF16 R8, R132.reuse, R30, R8 ;  /* 0x0000001e8408723c */ /* 0x040fe80000041808 */
[----:B------:R-:W-:Y:S04]  /*2eb0*/  IADD3 R200, R220, R28, RZ ;  /* 0x0000001cdcc87210 */ /* 0x000fe80007ffe0ff */
[-C--:B------:R-:W-:Y:S04]  /*2ec0*/  HMMA.16816.F32.BF16 R12, R132, R136.reuse, R12 ;  /* 0x00000088840c723c */ /* 0x080fe8000004180c */
[----:B------:R-:W-:Y:S04]  /*2ed0*/  IMAD.SHL.U32 R200, R200, 0x2, RZ ;  /* 0x00000002c8c87824 */ /* 0x000fe800078e00ff */
[C---:B------:R-:W-:Y:S01]  /*2ee0*/  HMMA.16816.F32.BF16 R16, R32.reuse, R136, R16 ;  /* 0x000000882010723c */ /* 0x040fe20000041810 */
[----:B------:R-:W2:Y:S04]  /*2ef0*/  LDSM.16.M88.4 R28, [R200+0x6080] ;  /* 0x00608000c81c783b */ /* 0x000ea80000000200 */
[----:B------:R-:W3:Y:S02]  /*2f00*/  LDSM.16.M88.4 R140, [R200+0x7080] ;  /* 0x00708000c88c783b */ /* 0x000ee40000000200 */
[----:B------:R-:W-:Y:S01]  /*2f10*/  MOV R136, UR4 ;  /* 0x0000000400887c02 */ /* 0x000fe20008000f00 */
[-C--:B-1----:R-:W-:Y:S01]  /*2f20*/  HMMA.16816.F32.BF16 R20, R32, R2.reuse, R20 ;  /* 0x000000022014723c */ /* 0x082fe20000041814 */
[----:B------:R-:W1:Y:S03]  /*2f30*/  LDSM.16.M88.2 R32, [R218+0x2080] ;  /* 0x00208000da20783b */ /* 0x000e660000000100 */
[----:B------:R-:W-:Y:S01]  /*2f40*/  IMAD R136, R136, 0x2000, R231 ;  /* 0x0000200088887824 */ /* 0x000fe200078e02e7 */
[----:B------:R-:W4:Y:S03]  /*2f50*/  LDSM.16.M88.2 R34, [R222+0x80] ;  /* 0x00008000de22783b */ /* 0x000f260000000100 */
[----:B------:R-:W-:Y:S01]  /*2f60*/  HMMA.16816.F32.BF16 R24, R132, R2, R24 ;  /* 0x000000028418723c */ /* 0x000fe20000041818 */
[----:B------:R-:W-:Y:S03]  /*2f70*/  LDSM.16.M88.2 R2, [R222+0x1080] ;  /* 0x00108000de02783b */ /* 0x000fe60000000100 */
[----:B------:R-:W-:Y:S05]  /*2f80*/  IMAD.IADD R136, R220, 0x1, R136 ;  /* 0x00000001dc887824 */ /* 0x000fea00078e0288 */
[----:B------:R-:W-:Y:S02]  /*2f90*/  SHF.L.U32 R201, R136, 0x1, RZ ;  /* 0x0000000188c97819 */ /* 0x000fe400000006ff */
        /* <DEDUP_REMOVED lines=17> */
[----:B--2---:R-:W-:Y:S07]  /*30b0*/  IMAD.U32 R0, RZ, RZ, UR4 ;  /* 0x00000004ff007e24 */ /* 0x004fee000f8e00ff */
[C---:B------:R-:W-:Y:S01]  /*30c0*/  HMMA.16816.F32.BF16 R16, R148.reuse, R2, R16 ;  /* 0x000000029410723c */ /* 0x040fe20000041810 */
[----:B------:R-:W2:Y:S03]  /*30d0*/  LDSM.16.M88.2 R2, [R217+0x5080] ;  /* 0x00508000d902783b */ /* 0x000ea60000000100 */
[----:B------:R-:W-:Y:S04]  /*30e0*/  LEA R0, R0, R230, 0xd ;  /* 0x000000e600007211 */ /* 0x000fe800078e68ff */
[-C--:B------:R-:W-:Y:S01]  /*30f0*/  HMMA.16816.F32.BF16 R20, R148, R136.reuse, R20 ;  /* 0x000000889414723c */ /* 0x080fe20000041814 */
[----:B------:R-:W-:Y:S03]  /*3100*/  LDSM.16.M88.2 R148, [R218+0x5080] ;  /* 0x00508000da94783b */ /* 0x000fe60000000100 */
[----:B------:R-:W-:Y:S04]  /*3110*/  IMAD.SHL.U32 R0, R0, 0x2, RZ ;  /* 0x0000000200007824 */ /* 0x000fe800078e00ff */
[----:B------:R-:W-:Y:S01]  /*3120*/  HMMA.16816.F32.BF16 R24, R132, R136, R24 ;  /* 0x000000888418723c */ /* 0x000fe20000041818 */
[----:B------:R-:W-:Y:S04]  /*3130*/  LDSM.16.M88.2 R136, [R219+0x3080] ;  /* 0x00308000db88783b */ /* 0x000fe80000000100 */
[----:B------:R5:W2:Y:S03]  /*3140*/  LDSM.16.M88.4 R132, [R0+0x8080] ;  /* 0x008080000084783b */ /* 0x000aa60000000200 */
[-C--:B-1----:R-:W-:Y:S08]  /*3150*/  HMMA.16816.F32.BF16 R4, R28, R32.reuse, R4 ;  /* 0x000000201c04723c */ /* 0x082ff00000041804 */
[C---:B---3--:R-:W-:Y:S01]  /*3160*/  HMMA.16816.F32.BF16 R8, R140.reuse, R32, R8 ;  /* 0x000000208c08723c */ /* 0x048fe20000041808 */
[----:B------:R-:W1:Y:S07]  /*3170*/  LDSM.16.M88.2 R32, [R219+0x5080] ;  /* 0x00508000db20783b */ /* 0x000e6e0000000100 */
[-C--:B----4-:R-:W-:Y:S01]  /*3180*/  HMMA.16816.F32.BF16 R12, R140, R34.reuse, R12 ;  /* 0x000000228c0c723c */ /* 0x090fe2000004180c */
[----:B-----5:R-:W-:Y:S07]  /*3190*/  MOV R0, UR4 ;  /* 0x0000000400007c02 */ /* 0x020fee0008000f00 */
[C---:B------:R-:W-:Y:S01]  /*31a0*/  HMMA.16816.F32.BF16 R16, R28.reuse, R34, R16 ;  /* 0x000000221c10723c */ /* 0x040fe20000041810 */
[----:B------:R-:W-:Y:S03]  /*31b0*/  LDSM.16.M88.2 R34, [R218+0x4080] ;  /* 0x00408000da22783b */ /* 0x000fe60000000100 */
[----:B------:R-:W-:Y:S04]  /*31c0*/  IMAD R0, R0, 0x2000, R228 ;  /* 0x0000200000007824 */ /* 0x000fe800078e02e4 */
[-C--:B--2---:R-:W-:Y:S04]  /*31d0*/  HMMA.16816.F32.BF16 R20, R28, R2.reuse, R20 ;  /* 0x000000021c14723c */ /* 0x084fe80000041814 */
[----:B------:R-:W-:Y:S04]  /*31e0*/  SHF.L.U32 R0, R0, 0x1, RZ ;  /* 0x0000000100007819 */ /* 0x000fe800000006ff */
[----:B------:R-:W-:Y:S01]  /*31f0*/  HMMA.16816.F32.BF16 R24, R140, R2, R24 ;  /* 0x000000028c18723c */ /* 0x000fe20000041818 */
[----:B------:R-:W-:Y:S04]  /*3200*/  LDSM.16.M88.2 R2, [R218+0x3080] ;  /* 0x00308000da02783b */ /* 0x000fe80000000100 */
[----:B------:R2:W3:Y:S03]  /*3210*/  LDSM.16.M88.4 R28, [R0+0x8080] ;  /* 0x00808000001c783b */ /* 0x0004e60000000200 */
[-C--:B------:R-:W-:Y:S01]  /*3220*/  HMMA.16816.F32.BF16 R4, R132, R136.reuse, R4 ;  /* 0x000000888404723c */ /* 0x080fe20000041804 */
[----:B------:R-:W4:Y:S07]  /*3230*/  LDSM.16.M88.4 R140, [R200+0x9080] ;  /* 0x00908000c88c783b */ /* 0x000f2e0000000200 */
[C---:B------:R-:W-:Y:S08]  /*3240*/  HMMA.16816.F32.BF16 R8, R144.reuse, R136, R8 ;  /* 0x000000889008723c */ /* 0x040ff00000041808 */
[-C--:B------:R-:W-:Y:S01]  /*3250*/  HMMA.16816.F32.BF16 R12, R144, R138.reuse, R12 ;  /* 0x0000008a900c723c */ /* 0x080fe2000004180c */
[----:B--2---:R-:W-:Y:S07]  /*3260*/  IMAD.U32 R0, RZ, RZ, UR4 ;  /* 0x00000004ff007e24 */ /* 0x004fee000f8e00ff */
[C---:B------:R-:W-:Y:S01]  /*3270*/  HMMA.16816.F32.BF16 R16, R132.reuse, R138, R16 ;  /* 0x0000008a8410723c */ /* 0x040fe20000041810 */
[----:B------:R-:W-:Y:S03]  /*3280*/  LDSM.16.M88.4 R136, [R201+0x9080] ;  /* 0x00908000c988783b */ /* 0x000fe60000000200 */
[----:B------:R-:W-:Y:S04]  /*3290*/  LEA R0, R0, R229, 0xd ;  /* 0x000000e500007211 */ /* 0x000fe800078e68ff */
[-C--:B-1----:R-:W-:Y:S04]  /*32a0*/  HMMA.16816.F32.BF16 R20, R132, R32.reuse, R20 ;  /* 0x000000208414723c */ /* 0x082fe80000041814 */
[----:B------:R-:W-:Y:S04]  /*32b0*/  IMAD.SHL.U32 R0, R0, 0x2, RZ ;  /* 0x0000000200007824 */ /* 0x000fe800078e00ff */
        /* <DEDUP_REMOVED lines=8> */
[----:B-1----:R-:W-:Y:S07]  /*3340*/  MOV R0, UR4 ;  /* 0x0000000400007c02 */ /* 0x002fee0008000f00 */
[C---:B------:R-:W-:Y:S04]  /*3350*/  HMMA.16816.F32.BF16 R16, R28.reuse, R34, R16 ;  /* 0x000000221c10723c */ /* 0x040fe80000041810 */
[--C-:B------:R-:W-:Y:S04]  /*3360*/  IMAD R0, R0, 0x40, R234.reuse ;  /* 0x0000004000007824 */ /* 0x100fe800078e02ea */
        /* <DEDUP_REMOVED lines=9> */
[----:B-----5:R-:W-:Y:S07]  /*3400*/  MOV R0, UR11 ;  /* 0x0000000b00007c02 */ /* 0x020fee0008000f00 */
[C---:B------:R-:W-:Y:S04]  /*3410*/  HMMA.16816.F32.BF16 R16, R132.reuse, R144, R16 ;  /* 0x000000908410723c */ /* 0x040fe80000041810 */
[----:B------:R-:W-:Y:S04]  /*3420*/  IMAD R0, R0, 0x40, R234 ;  /* 0x0000004000007824 */ /* 0x000fe800078e02ea */
[-C--:B------:R-:W-:Y:S04]  /*3430*/  HMMA.16816.F32.BF16 R20, R132, R146.reuse, R20 ;  /* 0x000000928414723c */ /* 0x080fe80000041814 */
[----:B------:R-:W-:Y:S04]  /*3440*/  IMAD.IADD R145, R237, 0x1, R0 ;  /* 0x00000001ed917824 */ /* 0x000fe800078e0200 */
[----:B------:R-:W-:Y:S07]  /*3450*/  HMMA.16816.F32.BF16 R24, R136, R146, R24 ;  /* 0x000000928818723c */ /* 0x000fee0000041818 */
[----:B------:R-:W-:Y:S05]  /*3460*/  IADD3 R146, R235, R0, RZ ;  /* 0x00000000eb927210 */ /* 0x000fea0007ffe0ff */
[----:B------:R-:W-:Y:S01]  /*3470*/  IMNMX R146, R238, R146, PT ;  /* 0x00000092ee927217 */ /* 0x000fe20003800200 */
[----:B------:R-:W-:-:S05]  /*3480*/  @!P4 BRA `(.L_x_609) ;  /* 0x000001a00000c947 */ /* 0x000fca0003800000 */
[----:B-1--4-:R-:W-:Y:S01]  /*3490*/  IADD3 R2, R0, UR17, RZ ;  /* 0x0000001100027c10 */ /* 0x012fe2000fffe0ff */
        /* <DEDUP_REMOVED lines=12> */
.L_x_611:
[----:B------:R-:W-:Y:S04]  /*3560*/  MOV R3, 0x1 ;  /* 0x0000000100037802 */ /* 0x000fe80000000f00 */
[----:B------:R-:W-:Y:S11]  /*3570*/  ISETP.NE.AND P0, PT, R3, c[0x0][0x2a8], PT ;  /* 0x0000aa0003007a0c */ /* 0x000ff60003f05270 */
[----:B------:R-:W-:Y:S02]  /*3580*/  @!UPT UIADD3 URZ, URZ, URZ, URZ ;  /* 0x0000003f3f3ff290 */ /* 0x000fe4000fffe03f */
[----:B------:R-:W-:Y:S05]  /*3590*/  @P0 IMAD.HI.U32 R3, R2, c[0x0][0x2ac], RZ ;  /* 0x0000ab0002030a27 */ /* 0x000fea00078e00ff */
[----:B------:R-:W-:Y:S02]  /*35a0*/  @P0 SHF.R.U32.HI R2, RZ, c[0x0][0x2b0], R3 ;  /* 0x0000ac00ff020a19 */ /* 0x000fe40000011603 */
.L_x_612:
[----:B------:R-:W-:Y:S05]  /*35b0*/  BSYNC B0 ;  /* 0x0000000000007941 */ /* 0x000fea0003800000 */
.L_x_610:
[----:B------:R-:W-:Y:S02]  /*35c0*/  IMAD R2, R2, c[0x0][0x2a8], R239 ;  /* 0x0000aa0002027a24 */ /* 0x000fe400078e02ef */
[--C-:B------:R-:W-:Y:S02]  /*35d0*/  IMAD.IADD R3, R235, 0x1, R0.reuse ;  /* 0x00000001eb037824 */ /* 0x100fe400078e0200 */
[----:B------:R-:W-:Y:S01]  /*35e0*/  IMAD.IADD R145, R237, 0x1, R0 ;  /* 0x00000001ed917824 */ /* 0x000fe200078e0200 */
[----:B------:R-:W-:Y:S02]  /*35f0*/  IADD3 R146, R2, c[0x0][0x2a8], RZ ;  /* 0x0000aa0002927a10 */ /* 0x000fe40007ffe0ff */
[----:B------:R-:W-:Y:S02]  /*3600*/  IMNMX R3, R238, R3, PT ;  /* 0x00000003ee037217 */ /* 0x000fe40003800200 */
[----:B------:R-:W-:Y:S02]  /*3610*/  IMNMX R145, R145, R2, !PT ;  /* 0x0000000291917217 */ /* 0x000fe40007800200 */
[----:B------:R-:W-:Y:S02]  /*3620*/  IMNMX R146, R3, R146, PT ;  /* 0x0000009203927217 */ /* 0x000fe40003800200 */
.L_x_609:
[----:B-1--4-:R-:W-:Y:S05]  /*3630*/  IADD3 R2, R0, 0x8, RZ ;  /* 0x0000000800027810 */ /* 0x012fea0007ffe0ff */
        /* <DEDUP_REMOVED lines=17> */
.L_x_615:
[----:B------:R-:W-:Y:S04]  /*3750*/  MOV R28, 0x1 ;  /* 0x00000001001c7802 */ /* 0x000fe80000000f00 */
[----:B------:R-:W-:Y:S11]  /*3760*/  ISETP.NE.AND P0, PT, R28, c[0x0][0x2a8], PT ;  /* 0x0000aa001c007a0c */ /* 0x000ff60003f05270 */
[----:B------:R-:W-:Y:S02]  /*3770*/  @!UPT UIADD3 URZ, URZ, URZ, URZ ;  /* 0x0000003f3f3ff290 */ /* 0x000fe4000fffe03f */
[----:B------:R-:W-:Y:S05]  /*3780*/  @P0 IMAD.HI.U32 R28, R2, c[0x0][0x2ac], RZ ;  /* 0x0000ab00021c0a27 */ /* 0x000fea00078e00ff */
[----:B------:R-:W-:Y:S02]  /*3790*/  @P0 SHF.R.U32.HI R2, RZ, c[0x0][0x2b0], R28 ;  /* 0x0000ac00ff020a19 */ /* 0x000fe4000001161c */
.L_x_616:
[----:B------:R-:W-:Y:S05]  /*37a0*/  BSYNC B0 ;  /* 0x0000000000007941 */ /* 0x000fea0003800000 */
.L_x_614:
[----:B------:R-:W-:Y:S05]  /*37b0*/  IMAD R2, R2, c[0x0][0x2a8], R239 ;  /* 0x0000aa0002027a24 */ /* 0x000fea00078e02ef */
[----:B------:R-:W-:Y:S02]  /*37c0*/  IADD3 R28, R2, c[0x0][0x2a8], RZ ;  /* 0x0000aa00021c7a10 */ /* 0x000fe40007ffe0ff */
[----:B------:R-:W-:Y:S02]  /*37d0*/  IMNMX R3, R3, R2, !PT ;  /* 0x0000000203037217 */ /* 0x000fe40007800200 */
[----:B------:R-:W-:Y:S02]  /*37e0*/  IMNMX R140, R140, R28, PT ;  /* 0x0000001c8c8c7217 */ /* 0x000fe40003800200 */
.L_x_613:
        /* <DEDUP_REMOVED lines=18> */
.L_x_619:
[----:B------:R-:W-:Y:S04]  /*3910*/  MOV R28, 0x1 ;  /* 0x00000001001c7802 */ /* 0x000fe80000000f00 */
[----:B------:R-:W-:Y:S11]  /*3920*/  ISETP.NE.AND P0, PT, R28, c[0x0][0x2a8], PT ;  /* 0x0000aa001c007a0c */ /* 0x000ff60003f05270 */
[----:B------:R-:W-:Y:S02]  /*3930*/  @!UPT UIADD3 URZ, URZ, URZ, URZ ;  /* 0x0000003f3f3ff290 */ /* 0x000fe4000fffe03f */
[----:B------:R-:W-:Y:S05]  /*3940*/  @P0 IMAD.HI.U32 R28, R2, c[0x0][0x2ac], RZ ;  /* 0x0000ab00021c0a27 */ /* 0x000fea00078e00ff */
[----:B------:R-:W-:Y:S02]  /*3950*/  @P0 SHF.R.U32.HI R2, RZ, c[0x0][0x2b0], R28 ;  /* 0x0000ac00ff020a19 */ /* 0x000fe4000001161c */
.L_x_620:
[----:B------:R-:W-:Y:S05]  /*3960*/  BSYNC B0 ;  /* 0x0000000000007941 */ /* 0x000fea0003800000 */
.L_x_618:
[----:B------:R-:W-:Y:S05]  /*3970*/  IMAD R2, R2, c[0x0][0x2a8], R239 ;  /* 0x0000aa0002027a24 */ /* 0x000fea00078e02ef */
[----:B------:R-:W-:Y:S02]  /*3980*/  IADD3 R28, R2, c[0x0][0x2a8], RZ ;  /* 0x0000aa00021c7a10 */ /* 0x000fe40007ffe0ff */
[----:B------:R-:W-:Y:S02]  /*3990*/  IMNMX R141, R141, R2, !PT ;  /* 0x000000028d8d7217 */ /* 0x000fe40007800200 */
[----:B------:R-:W-:Y:S02]  /*39a0*/  IMNMX R142, R142, R28, PT ;  /* 0x0000001c8e8e7217 */ /* 0x000fe40003800200 */
.L_x_617:
        /* <DEDUP_REMOVED lines=18> */
.L_x_623:
[----:B------:R-:W-:Y:S04]  /*3ad0*/  MOV R2, 0x1 ;  /* 0x0000000100027802 */ /* 0x000fe80000000f00 */
[----:B------:R-:W-:Y:S11]  /*3ae0*/  ISETP.NE.AND P0, PT, R2, c[0x0][0x2a8], PT ;  /* 0x0000aa0002007a0c */ /* 0x000ff60003f05270 */
[----:B------:R-:W-:Y:S02]  /*3af0*/  @!UPT UIADD3 URZ, URZ, URZ, URZ ;  /* 0x0000003f3f3ff290 */ /* 0x000fe4000fffe03f */
[----:B------:R-:W-:Y:S05]  /*3b00*/  @P0 IMAD.HI.U32 R2, R0, c[0x0][0x2ac], RZ ;  /* 0x0000ab0000020a27 */ /* 0x000fea00078e00ff */
[----:B------:R-:W-:Y:S02]  /*3b10*/  @P0 SHF.R.U32.HI R0, RZ, c[0x0][0x2b0], R2 ;  /* 0x0000ac00ff000a19 */ /* 0x000fe40000011602 */
.L_x_624:
[----:B------:R-:W-:Y:S05]  /*3b20*/  BSYNC B0 ;  /* 0x0000000000007941 */ /* 0x000fea0003800000 */
.L_x_622:
[----:B------:R-:W-:Y:S05]  /*3b30*/  IMAD R0, R0, c[0x0][0x2a8], R239 ;  /* 0x0000aa0000007a24 */ /* 0x000fea00078e02ef */
[----:B------:R-:W-:Y:S02]  /*3b40*/  IADD3 R2, R0, c[0x0][0x2a8], RZ ;  /* 0x0000aa0000027a10 */ /* 0x000fe40007ffe0ff */
[----:B------:R-:W-:Y:S02]  /*3b50*/  IMNMX R143, R143, R0, !PT ;  /* 0x000000008f8f7217 */ /* 0x000fe40007800200 */
[----:B------:R-:W-:Y:S02]  /*3b60*/  IMNMX R144, R144, R2, PT ;  /* 0x0000000290907217 */ /* 0x000fe40003800200 */
.L_x_621:
        /* <DEDUP_REMOVED lines=17> */
[----:B------:R-:W-:Y:S01]  /*3c80*/  IMAD.U32 R203, RZ, RZ, UR13 ;  /* 0x0000000dffcb7e24 */ /* 0x000fe2000f8e00ff */
[----:B------:R-:W-:Y:S01]  /*3c90*/  ULDC.64 UR6, c[0x0][0x178] ;  /* 0x00005e0000067ab9 */ /* 0x000fe20000000a00 */
[----:B----4-:R-:W4:Y:S01]  /*3ca0*/  LDL.64 R206, [R1] ;  /* 0x0000000001ce7983 */ /* 0x010f220000100a00 */
[----:B------:R-:W-:Y:S01]  /*3cb0*/  UIMAD UR20, UR20, UR6, URZ ;  /* 0x00000006141472a4 */ /* 0x000fe2000f8e023f */
[----:B------:R-:W-:Y:S01]  /*3cc0*/  IMAD.U32 R202, RZ, RZ, UR11 ;  /* 0x0000000bffca7e24 */ /* 0x000fe2000f8e00ff */
[----:B------:R-:W-:Y:S02]  /*3cd0*/  UIMAD.WIDE.U32 UR22, UR10, UR6, URZ ;  /* 0x000000060a1672a5 */ /* 0x000fe4000f8e003f */
        /* <DEDUP_REMOVED lines=13> */
[----:B----4-:R-:W4:Y:S01]  /*3db0*/  S2R R207, SR_TID.X ;  /* 0x0000000000cf7919 */ /* 0x010f220000002100 */
[----:B-----5:R-:W-:Y:S01]  /*3dc0*/  IMAD R147, R203, 0x4000, R205 ;  /* 0x00004000cb937824 */ /* 0x020fe200078e02cd */
[----:B------:R-:W-:Y:S01]  /*3dd0*/  @!P3 IADD3 R203, P0, R202, R206, RZ ;  /* 0x000000cecacbb210 */ /* 0x000fe20007f1e0ff */
[----:B------:R-:W-:Y:S02]  /*3de0*/  IMAD.U32 R205, RZ, RZ, UR16 ;  /* 0x00000010ffcd7e24 */ /* 0x000fe4000f8e00ff */
[----:B------:R-:W-:Y:S01]  /*3df0*/  IMAD.U32 R206, RZ, RZ, UR5 ;  /* 0x00000005ffce7e24 */ /* 0x000fe2000f8e00ff */
[----:B------:R-:W-:Y:S01]  /*3e00*/  @!PT LDS RZ, [RZ] ;  /* 0x00000000fffff984 */ /* 0x000fe20000000800 */
[----:B------:R-:W-:Y:S01]  /*3e10*/  @!PT LDS RZ, [RZ] ;  /* 0x00000000fffff984 */ /* 0x000fe20000000800 */
[----:B------:R-:W-:Y:S01]  /*3e20*/  @!PT LDS RZ, [RZ] ;  /* 0x00000000fffff984 */ /* 0x000fe20000000800 */
[----:B------:R5:W-:Y:S04]  /*3e30*/  LDGSTS.E.BYPASS.LTC128B.128 [R147], [R200.64], !P2 ;  /* 0x00000000c8937fae */ /* 0x000be8000d101d52 */
[----:B------:R5:W-:Y:S01]  /*3e40*/  LDGSTS.E.BYPASS.LTC128B.128 [R147+0x2000], [R200.64+0x80], !P1 ;  /* 0x02000080c8937fae */ /* 0x000be2000c901d52 */
[----:B----4-:R-:W-:Y:S01]  /*3e50*/  IMAD.SHL.U32 R207, R207, 0x4, RZ ;  /* 0x00000004cfcf7824 */ /* 0x010fe200078e00ff */
[----:B-----5:R-:W-:Y:S02]  /*3e60*/  IADD3 R201, P2, P1, R244, UR6, R205 ;  /* 0x00000006f4c97c10 */ /* 0x020fe4000f95e0cd */
[----:B------:R-:W-:Y:S02]  /*3e70*/  @!P3 LEA.HI.X.SX32 R200, R202, R252, 0x1, P0 ;  /* 0x000000fccac8b211 */ /* 0x000fe400000f0eff */
[----:B------:R-:W-:Y:S02]  /*3e80*/  @!P3 LEA R202, P0, R203, c[0x0][0x258], 0x2 ;  /* 0x00009600cbcaba11 */ /* 0x000fe400078010ff */
[----:B------:R-:W-:Y:S02]  /*3e90*/  IADD3.X R205, R241, UR20, R206, P2, P1 ;  /* 0x00000014f1cd7c10 */ /* 0x000fe400097e24ce */
[C---:B------:R-:W-:Y:S02]  /*3ea0*/  ISETP.LT.OR P2, PT, R150.reuse, 0x21, P6 ;  /* 0x000000219600780c */ /* 0x040fe40003741670 */
[----:B------:R-:W-:Y:S01]  /*3eb0*/  ISETP.LT.OR P1, PT, R150, 0x21, P5 ;  /* 0x000000219600780c */ /* 0x000fe20002f21670 */
[----:B------:R-:W-:Y:S01]  /*3ec0*/  IMAD.U32 R150, RZ, RZ, UR13 ;  /* 0x0000000dff967e24 */ /* 0x000fe2000f8e00ff */
[----:B------:R-:W-:Y:S02]  /*3ed0*/  @!P3 LEA.HI.X R203, R203, c[0x0][0x25c], R200, 0x2, P0 ;  /* 0x00009700cbcbba11 */ /* 0x000fe400000f14c8 */
[C---:B------:R-:W-:Y:S01]  /*3ee0*/  LEA R200, P0, R201.reuse, c[0x0][0x160], 0x1 ;  /* 0x00005800c9c87a11 */ /* 0x040fe200078008ff */
[----:B------:R-:W-:Y:S03]  /*3ef0*/  @!P3 IMAD R150, R150, 0x40, R207 ;  /* 0x000000409696b824 */ /* 0x000fe600078e02cf */
[----:B------:R-:W-:Y:S01]  /*3f00*/  LEA.HI.X R201, R201, c[0x0][0x164], R205, 0x1, P0 ;  /* 0x00005900c9c97a11 */ /* 0x000fe200000f0ccd */
[----:B------:R-:W-:Y:S04]  /*3f10*/  @!P3 IMAD.SHL.U32 R150, R150, 0x4, RZ ;  /* 0x000000049696b824 */ /* 0x000fe800078e00ff */
[----:B------:R4:W-:Y:S04]  /*3f20*/  LDGSTS.E.BYPASS.LTC128B.128 [R147+0x1000], [R200.64], !P2 ;  /* 0x01000000c8937fae */ /* 0x0009e8000d101d52 */
[----:B------:R4:W-:Y:S04]  /*3f30*/  LDGSTS.E.BYPASS.LTC128B.128 [R147+0x3000], [R200.64+0x80], !P1 ;  /* 0x03000080c8937fae */ /* 0x0009e8000c901d52 */
[----:B------:R4:W-:Y:S02]  /*3f40*/  @!P3 LDGSTS.E.BYPASS.LTC128B.128 [R150+0x12080], [R202.64] ;  /* 0x12080000ca96bfae */ /* 0x0009e4000b901d52 */
.L_x_625:
[----:B------:R-:W-:Y:S01]  /*3f50*/  PLOP3.LUT P0, PT, PT, PT, UP6, 0x40, 0x0 ;  /* 0x000000000000781c */ /* 0x000fe20003f0e868 */
[----:B------:R-:W0:Y:S01]  /*3f60*/  LDGDEPBAR ;  /* 0x00000000000079af */ /* 0x000e220000000000 */
[----:B------:R-:W-:Y:S02]  /*3f70*/  PLOP3.LUT P1, PT, PT, PT, UP6, 0x40, 0x0 ;  /* 0x000000000000781c */ /* 0x000fe40003f2e868 */
[----:B------:R-:W-:Y:S02]  /*3f80*/  ISETP.GT.AND P0, PT, R145, RZ, P0 ;  /* 0x000000ff9100720c */ /* 0x000fe40000704270 */
[----:B------:R-:W-:Y:S02]  /*3f90*/  PLOP3.LUT P2, PT, PT, PT, UP5, 0x40, 0x0 ;  /* 0x000000000000781c */ /* 0x000fe40003f4e858 */
[----:B------:R-:W-:Y:S02]  /*3fa0*/  ISETP.GT.AND P1, PT, R3, RZ, P1 ;  /* 0x000000ff0300720c */ /* 0x000fe40000f24270 */
[----:B------:R-:W-:Y:S02]  /*3fb0*/  ISETP.LT.OR P0, PT, R146, 0x1, P0 ;  /* 0x000000019200780c */ /* 0x000fe40000701670 */
[----:B------:R-:W-:Y:S02]  /*3fc0*/  ISETP.GT.AND P2, PT, R145, 0x1, P2 ;  /* 0x000000019100780c */ /* 0x000fe40001744270 */
[----:B------:R-:W-:Y:S02]  /*3fd0*/  FSEL R205, R4, -INF , !P0 ;  /* 0xff80000004cd7808 */ /* 0x000fe40004000000 */
[----:B------:R-:W-:Y:S02]  /*3fe0*/  PLOP3.LUT P0, PT, PT, PT, UP5, 0x40, 0x0 ;  /* 0x000000000000781c */ /* 0x000fe40003f0e858 */
[----:B------:R-:W-:Y:S01]  /*3ff0*/  ISETP.LT.OR P2, PT, R146, 0x2, P2 ;  /* 0x000000029200780c */ /* 0x000fe20001741670 */
[--C-:B------:R-:W-:Y:S01]  /*4000*/  FFMA.FTZ R210, R205, c[0x0][0x29c], -R149.reuse ;  /* 0x0000a700cdd27a23 */ /* 0x100fe20000010895 */
[----:B------:R-:W-:Y:S02]  /*4010*/  ISETP.LT.OR P1, PT, R140, 0x1, P1 ;  /* 0x000000018c00780c */ /* 0x000fe40000f21670 */
[----:B------:R-:W-:Y:S02]  /*4020*/  ISETP.GT.AND P0, PT, R3, 0x1, P0 ;  /* 0x000000010300780c */ /* 0x000fe40000704270 */
[----:B----4-:R-:W-:Y:S02]  /*4030*/  FSEL R203, R5, -INF , !P2 ;  /* 0xff80000005cb7808 */ /* 0x010fe40005000000 */
[----:B------:R-:W-:Y:S02]  /*4040*/  FSEL R202, R6, -INF , !P1 ;  /* 0xff80000006ca7808 */ /* 0x000fe40004800000 */
[----:B------:R-:W-:Y:S01]  /*4050*/  PLOP3.LUT P2, PT, PT, PT, UP4, 0x40, 0x0 ;  /* 0x000000000000781c */ /* 0x000fe20003f4e848 */
[--C-:B------:R-:W-:Y:S01]  /*4060*/  FFMA.FTZ R209, R203, c[0x0][0x29c], -R149.reuse ;  /* 0x0000a700cbd17a23 */ /* 0x100fe20000010895 */
[----:B------:R-:W-:Y:S01]  /*4070*/  PLOP3.LUT P1, PT, PT, PT, UP3, 0x40, 0x0 ;  /* 0x000000000000781c */ /* 0x000fe20003f2e838 */
[--C-:B------:R-:W-:Y:S01]  /*4080*/  FFMA.FTZ R205, R202, c[0x0][0x29c], -R148.reuse ;  /* 0x0000a700cacd7a23 */ /* 0x100fe20000010894 */
[C---:B------:R-:W-:Y:S02]  /*4090*/  ISETP.GT.AND P2, PT, R145.reuse, 0x20, P2 ;  /* 0x000000209100780c */ /* 0x040fe40001744270 */
[----:B------:R-:W-:Y:S02]  /*40a0*/  ISETP.GT.AND P1, PT, R145, 0x21, P1 ;  /* 0x000000219100780c */ /* 0x000fe40000f24270 */
[----:B------:R-:W-:Y:S02]  /*40b0*/  ISETP.LT.OR P0, PT, R140, 0x2, P0 ;  /* 0x000000028c00780c */ /* 0x000fe40000701670 */
[C---:B------:R-:W-:Y:S02]  /*40c0*/  ISETP.LT.OR P2, PT, R146.reuse, 0x21, P2 ;  /* 0x000000219200780c */ /* 0x040fe40001741670 */
[----:B------:R-:W-:Y:S02]  /*40d0*/  FSEL R201, R7, -INF , !P0 ;  /* 0xff80000007c97808 */ /* 0x000fe40004000000 */
[-C--:B--2---:R-:W-:Y:S01]  /*40e0*/  HMMA.16816.F32.BF16 R4, R28, R152.reuse, RZ ;  /* 0x000000981c04723c */ /* 0x084fe200000418ff */
[----:B------:R-:W-:Y:S02]  /*40f0*/  PLOP3.LUT P0, PT, PT, PT, UP4, 0x40, 0x0 ;  /* 0x000000000000781c */ /* 0x000fe40003f0e848 */
[----:B------:R-:W-:Y:S02]  /*4100*/  ISETP.LT.OR P1, PT, R146, 0x22, P1 ;  /* 0x000000229200780c */ /* 0x000fe40000f21670 */
[----:B------:R-:W-:Y:S02]  /*4110*/  ISETP.GT.AND P0, PT, R3, 0x20, P0 ;  /* 0x000000200300780c */ /* 0x000fe40000704270 */
[----:B------:R-:W-:Y:S02]  /*4120*/  FSEL R150, R17, -INF , !P1 ;  /* 0xff80000011967808 */ /* 0x000fe40004800000 */
[----:B------:R-:W-:Y:S02]  /*4130*/  FSEL R200, R16, -INF , !P2 ;  /* 0xff80000010c87808 */ /* 0x000fe40005000000 */
[----:B------:R-:W-:Y:S01]  /*4140*/  PLOP3.LUT P2, PT, PT, PT, UP3, 0x40, 0x0 ;  /* 0x000000000000781c */ /* 0x000fe20003f4e838 */
[--C-:B------:R-:W-:Y:S01]  /*4150*/  FFMA.FTZ R208, R150, c[0x0][0x29c], -R149.reuse ;  /* 0x0000a70096d07a23 */ /* 0x100fe20000010895 */
[----:B------:R-:W-:Y:S01]  /*4160*/  PLOP3.LUT P1, PT, PT, PT, UP2, 0x40, 0x0 ;  /* 0x000000000000781c */ /* 0x000fe20003f2e828 */
[--C-:B------:R-:W-:Y:S01]  /*4170*/  FFMA.FTZ R150, R201, c[0x0][0x29c], -R148.reuse ;  /* 0x0000a700c9967a23 */ /* 0x100fe20000010894 */
[----:B------:R-:W-:Y:S02]  /*4180*/  ISETP.GT.AND P2, PT, R3, 0x21, P2 ;  /* 0x000000210300780c */ /* 0x000fe40001744270 */
[----:B------:R-:W-:Y:S02]  /*4190*/  ISETP.LT.OR P0, PT, R140, 0x21, P0 ;  /* 0x000000218c00780c */ /* 0x000fe40000701670 */
[C---:B------:R-:W-:Y:S01]  /*41a0*/  ISETP.GT.AND P1, PT, R145.reuse, 0x40, P1 ;  /* 0x000000409100780c */ /* 0x040fe20000f24270 */
[----:B------:R-:W-:Y:S01]  /*41b0*/  MUFU.EX2 R150, R150 ;  /* 0x0000009600967308 */ /* 0x000fe20000000800 */
[----:B------:R-:W-:Y:S02]  /*41c0*/  FSEL R147, R18, -INF , !P0 ;  /* 0xff80000012937808 */ /* 0x000fe40004000000 */
[----:B------:R-:W-:Y:S02]  /*41d0*/  ISETP.LT.OR P2, PT, R140, 0x22, P2 ;  /* 0x000000228c00780c */ /* 0x000fe40001741670 */
[----:B------:R-:W-:Y:S02]  /*41e0*/  ISETP.LT.OR P1, PT, R146, 0x41, P1 ;  /* 0x000000419200780c */ /* 0x000fe40000f21670 */
[----:B------:R-:W-:Y:S02]  /*41f0*/  PLOP3.LUT P0, PT, PT, PT, UP1, 0x40, 0x0 ;  /* 0x000000000000781c */ /* 0x000fe40003f0e818 */
[----:B------:R-:W-:Y:S02]  /*4200*/  FSEL R20, R20, -INF , !P1 ;  /* 0xff80000014147808 */ /* 0x000fe40004800000 */
[----:B------:R-:W-:Y:S02]  /*4210*/  ISETP.GT.AND P0, PT, R145, 0x41, P0 ;  /* 0x000000419100780c */ /* 0x000fe40000704270 */
[----:B------:R-:W-:Y:S01]  /*4220*/  FSEL R145, R19, -INF , !P2 ;  /* 0xff80000013917808 */ /* 0x000fe20005000000 */
[----:B------:R-:W-:Y:S01]  /*4230*/  FFMA.FTZ R207, R20, c[0x0][0x29c], -R149 ;  /* 0x0000a70014cf7a23 */ /* 0x000fe20000010895 */
[----:B------:R-:W-:Y:S02]  /*4240*/  PLOP3.LUT P2, PT, PT, PT, UP2, 0x40, 0x0 ;  /* 0x000000000000781c */ /* 0x000fe40003f4e828 */
[----:B------:R-:W-:Y:S01]  /*4250*/  PLOP3.LUT P1, PT, PT, PT, UP1, 0x40, 0x0 ;  /* 0x000000000000781c */ /* 0x000fe20003f2e818 */
[--C-:B------:R-:W-:Y:S01]  /*4260*/  FFMA.FTZ R201, R145, c[0x0][0x29c], -R148.reuse ;  /* 0x0000a70091c97a23 */ /* 0x100fe20000010894 */
[C---:B------:R-:W-:Y:S01]  /*4270*/  ISETP.GT.AND P2, PT, R3.reuse, 0x40, P2 ;  /* 0x000000400300780c */ /* 0x040fe20001744270 */
[----:B------:R-:W-:Y:S01]  /*4280*/  MUFU.EX2 R145, R208 ;  /* 0x000000d000917308 */ /* 0x000fe20000000800 */
[----:B------:R-:W-:Y:S02]  /*4290*/  ISETP.GT.AND P1, PT, R3, 0x41, P1 ;  /* 0x000000410300780c */ /* 0x000fe40000f24270 */
[----:B------:R-:W-:Y:S02]  /*42a0*/  ISETP.LT.OR P0, PT, R146, 0x42, P0 ;  /* 0x000000429200780c */ /* 0x000fe40000701670 */
[C---:B------:R-:W-:Y:S02]  /*42b0*/  ISETP.LT.OR P2, PT, R140.reuse, 0x41, P2 ;  /* 0x000000418c00780c */ /* 0x040fe40001741670 */
[----:B------:R-:W-:Y:S02]  /*42c0*/  FSEL R21, R21, -INF , !P0 ;  /* 0xff80000015157808 */ /* 0x000fe40004000000 */
[----:B------:R-:W-:Y:S01]  /*42d0*/  PLOP3.LUT P0, PT, PT, PT, UP6, 0x40, 0x0 ;  /* 0x000000000000781c */ /* 0x000fe20003f0e868 */
[----:B------:R-:W-:Y:S01]  /*42e0*/  MUFU.EX2 R201, R201 ;  /* 0x000000c900c97308 */ /* 0x000fe20000000800 */
[----:B------:R-:W-:Y:S01]  /*42f0*/  ISETP.LT.OR P1, PT, R140, 0x42, P1 ;  /* 0x000000428c00780c */ /* 0x000fe20000f21670 */
[----:B------:R-:W-:Y:S01]  /*4300*/  IMAD.MOV.U32 R140, RZ, RZ, 0x40 ;  /* 0x00000040ff8c7424 */ /* 0x000fe200078e00ff */
[----:B------:R-:W-:Y:S02]  /*4310*/  ISETP.GT.AND P0, PT, R141, RZ, P0 ;  /* 0x000000ff8d00720c */ /* 0x000fe40000704270 */
[----:B------:R-:W-:Y:S02]  /*4320*/  FSEL R22, R22, -INF , !P2 ;  /* 0xff80000016167808 */ /* 0x000fe40005000000 */
[----:B------:R-:W-:Y:S02]  /*4330*/  PLOP3.LUT P2, PT, PT, PT, UP6, 0x40, 0x0 ;  /* 0x000000000000781c */ /* 0x000fe40003f4e868 */
[----:B------:R-:W-:Y:S01]  /*4340*/  FSEL R23, R23, -INF , !P1 ;  /* 0xff80000017177808 */ /* 0x000fe20004800000 */
[----:B------:R-:W-:Y:S01]  /*4350*/  FFMA.FTZ R211, R22, c[0x0][0x29c], -R148 ;  /* 0x0000a70016d37a23 */ /* 0x000fe20000010894 */
[----:B------:R-:W-:Y:S02]  /*4360*/  PLOP3.LUT P1, PT, PT, PT, UP5, 0x40, 0x0 ;  /* 0x000000000000781c */ /* 0x000fe40003f2e858 */
[----:B------:R-:W-:Y:S02]  /*4370*/  ISETP.LT.OR P0, PT, R142, 0x1, P0 ;  /* 0x000000018e00780c */ /* 0x000fe40000701670 */
[----:B------:R-:W-:Y:S02]  /*4380*/  ISETP.GT.AND P1, PT, R141, 0x1, P1 ;  /* 0x000000018d00780c */ /* 0x000fe40000f24270 */
[C---:B------:R-:W-:Y:S02]  /*4390*/  ISETP.GT.AND P2, PT, R143.reuse, RZ, P2 ;  /* 0x000000ff8f00720c */ /* 0x040fe40001744270 */
[----:B------:R-:W-:Y:S02]  /*43a0*/  FSEL R206, R8, -INF , !P0 ;  /* 0xff80000008ce7808 */ /* 0x000fe40004000000 */
[----:B------:R-:W-:Y:S02]  /*43b0*/  ISETP.LT.OR P1, PT, R142, 0x2, P1 ;  /* 0x000000028e00780c */ /* 0x000fe40000f21670 */
[----:B------:R-:W-:Y:S01]  /*43c0*/  PLOP3.LUT P0, PT, PT, PT, UP5, 0x40, 0x0 ;  /* 0x000000000000781c */ /* 0x000fe20003f0e858 */
[--C-:B------:R-:W-:Y:S01]  /*43d0*/  FFMA.FTZ R202, R206, c[0x0][0x29c], -R151.reuse ;  /* 0x0000a700ceca7a23 */ /* 0x100fe20000010897 */
[----:B------:R-:W-:Y:S02]  /*43e0*/  ISETP.LT.OR P2, PT, R144, 0x1, P2 ;  /* 0x000000019000780c */ /* 0x000fe40001741670 */
[----:B------:R-:W-:Y:S02]  /*43f0*/  ISETP.GT.AND P0, PT, R143, 0x1, P0 ;  /* 0x000000018f00780c */ /* 0x000fe40000704270 */
[----:B------:R-:W-:Y:S01]  /*4400*/  FSEL R213, R10, -INF , !P2 ;  /* 0xff8000000ad57808 */ /* 0x000fe20005000000 */
[----:B------:R-:W-:Y:S01]  /*4410*/  MUFU.EX2 R202, R202 ;  /* 0x000000ca00ca7308 */ /* 0x000fe20000000800 */
[----:B------:R-:W-:Y:S02]  /*4420*/  FSEL R146, R9, -INF , !P1 ;  /* 0xff80000009927808 */ /* 0x000fe40004800000 */
[----:B------:R-:W-:Y:S02]  /*4430*/  PLOP3.LUT P1, PT, PT, PT, UP4, 0x40, 0x0 ;  /* 0x000000000000781c */ /* 0x000fe40003f2e848 */
[----:B------:R-:W-:Y:S01]  /*4440*/  PLOP3.LUT P2, PT, PT, PT, UP3, 0x40, 0x0 ;  /* 0x000000000000781c */ /* 0x000fe20003f4e838 */
[--C-:B------:R-:W-:Y:S01]  /*4450*/  FFMA.FTZ R203, R146, c[0x0][0x29c], -R151.reuse ;  /* 0x0000a70092cb7a23 */ /* 0x100fe20000010897 */
[C---:B------:R-:W-:Y:S02]  /*4460*/  ISETP.GT.AND P1, PT, R141.reuse, 0x20, P1 ;  /* 0x000000208d00780c */ /* 0x040fe40000f24270 */
[----:B------:R-:W-:Y:S01]  /*4470*/  ISETP.GT.AND P2, PT, R141, 0x21, P2 ;  /* 0x000000218d00780c */ /* 0x000fe20001744270 */
[----:B------:R-:W-:Y:S01]  /*4480*/  MUFU.EX2 R146, R207 ;  /* 0x000000cf00927308 */ /* 0x000fe20000000800 */
[----:B------:R-:W-:Y:S02]  /*4490*/  ISETP.LT.OR P0, PT, R144, 0x2, P0 ;  /* 0x000000029000780c */ /* 0x000fe40000701670 */
[C---:B------:R-:W-:Y:S02]  /*44a0*/  ISETP.LT.OR P1, PT, R142.reuse, 0x21, P1 ;  /* 0x000000218e00780c */ /* 0x040fe40000f21670 */
[----:B------:R-:W-:Y:S02]  /*44b0*/  FSEL R214, R11, -INF , !P0 ;  /* 0xff8000000bd67808 */ /* 0x000fe40004000000 */
[C---:B---3--:R-:W-:Y:S02]  /*44c0*/  HMMA.16816.F32.BF16 R8, R32.reuse, R152, RZ ;  /* 0x000000982008723c */ /* 0x048fe400000418ff */
[----:B------:R-:W-:Y:S01]  /*44d0*/  ISETP.LT.OR P2, PT, R142, 0x22, P2 ;  /* 0x000000228e00780c */ /* 0x000fe20001741670 */
[----:B------:R-:W-:Y:S01]  /*44e0*/  MUFU.EX2 R203, R203 ;  /* 0x000000cb00cb7308 */ /* 0x000fe20000000800 */
[----:B------:R-:W-:Y:S02]  /*44f0*/  LOP3.LUT P0, RZ, R225, 0x4, RZ, 0xc0, !PT ;  /* 0x00000004e1ff7812 */ /* 0x000fe4000780c0ff */
[----:B------:R-:W-:Y:S02]  /*4500*/  FSEL R12, R12, -INF , !P1 ;  /* 0xff8000000c0c7808 */ /* 0x000fe40004800000 */
[-C--:B------:R-:W-:Y:S01]  /*4510*/  HMMA.16816.F32.BF16 R16, R32, R154.reuse, RZ ;  /* 0x0000009a2010723c */ /* 0x080fe200000418ff */
[----:B------:R-:W-:Y:S02]  /*4520*/  SEL R140, R140, 0xffffffc0, !P0 ;  /* 0xffffffc08c8c7807 */ /* 0x000fe40004000000 */
[----:B------:R-:W-:Y:S01]  /*4530*/  PLOP3.LUT P0, PT, PT, PT, UP2, 0x40, 0x0 ;  /* 0x000000000000781c */ /* 0x000fe20003f0e828 */
[--C-:B------:R-:W-:Y:S01]  /*4540*/  FFMA.FTZ R12, R12, c[0x0][0x29c], -R151.reuse ;  /* 0x0000a7000c0c7a23 */ /* 0x100fe20000010897 */
[----:B------:R-:W-:Y:S01]  /*4550*/  PLOP3.LUT P1, PT, PT, PT, UP1, 0x40, 0x0 ;  /* 0x000000000000781c */ /* 0x000fe20003f2e818 */
[----:B------:R-:W-:Y:S01]  /*4560*/  IMAD.IADD R3, R0, 0x1, R140 ;  /* 0x0000000100037824 */ /* 0x000fe200078e028c */
[----:B------:R-:W-:Y:S01]  /*4570*/  FSEL R13, R13, -INF , !P2 ;  /* 0xff8000000d0d7808 */ /* 0x000fe20005000000 */
[----:B------:R-:W-:Y:S01]  /*4580*/  IMAD.IADD R140, R140, 0x1, R2 ;  /* 0x000000018c8c7824 */ /* 0x000fe200078e0202 */
[----:B------:R-:W-:Y:S02]  /*4590*/  PLOP3.LUT P2, PT, PT, PT, UP4, 0x40, 0x0 ;  /* 0x000000000000781c */ /* 0x000fe40003f4e848 */
[----:B------:R-:W-:Y:S01]  /*45a0*/  ISETP.GT.AND P0, PT, R141, 0x40, P0 ;  /* 0x000000408d00780c */ /* 0x000fe20000704270 */
[--C-:B------:R-:W-:Y:S01]  /*45b0*/  FFMA.FTZ R13, R13, c[0x0][0x29c], -R151.reuse ;  /* 0x0000a7000d0d7a23 */ /* 0x100fe20000010897 */
[----:B------:R-:W-:Y:S02]  /*45c0*/  ISETP.GT.AND P1, PT, R141, 0x41, P1 ;  /* 0x000000418d00780c */ /* 0x000fe40000f24270 */
[----:B------:R-:W-:Y:S02]  /*45d0*/  ISETP.GT.AND P2, PT, R143, 0x20, P2 ;  /* 0x000000208f00780c */ /* 0x000fe40001744270 */
[C---:B------:R-:W-:Y:S02]  /*45e0*/  ISETP.LT.OR P0, PT, R142.reuse, 0x41, P0 ;  /* 0x000000418e00780c */ /* 0x040fe40000701670 */
[----:B------:R-:W-:Y:S02]  /*45f0*/  ISETP.LT.OR P1, PT, R142, 0x42, P1 ;  /* 0x000000428e00780c */ /* 0x000fe40000f21670 */
[----:B------:R-:W-:Y:S02]  /*4600*/  ISETP.LT.OR P2, PT, R144, 0x21, P2 ;  /* 0x000000219000780c */ /* 0x000fe40001741670 */
[----:B------:R-:W-:Y:S02]  /*4610*/  FSEL R24, R24, -INF , !P0 ;  /* 0xff80000018187808 */ /* 0x000fe40004000000 */
[----:B------:R-:W-:Y:S02]  /*4620*/  FSEL R212, R14, -INF , !P2 ;  /* 0xff8000000ed47808 */ /* 0x000fe40005000000 */
[----:B------:R-:W-:Y:S01]  /*4630*/  PLOP3.LUT P0, PT, PT, PT, UP3, 0x40, 0x0 ;  /* 0x000000000000781c */ /* 0x000fe20003f0e838 */
[--C-:B------:R-:W-:Y:S01]  /*4640*/  FFMA.FTZ R14, R24, c[0x0][0x29c], -R151.reuse ;  /* 0x0000a700180e7a23 */ /* 0x100fe20000010897 */
[----:B------:R-:W-:Y:S01]  /*4650*/  FSEL R25, R25, -INF , !P1 ;  /* 0xff80000019197808 */ /* 0x000fe20004800000 */
[----:B------:R-:W-:Y:S01]  /*4660*/  MUFU.EX2 R24, R210 ;  /* 0x000000d200187308 */ /* 0x000fe20000000800 */
[----:B------:R-:W-:Y:S02]  /*4670*/  PLOP3.LUT P1, PT, PT, PT, UP2, 0x40, 0x0 ;  /* 0x000000000000781c */ /* 0x000fe40003f2e828 */
[----:B------:R-:W-:Y:S01]  /*4680*/  PLOP3.LUT P2, PT, PT, PT, UP1, 0x40, 0x0 ;  /* 0x000000000000781c */ /* 0x000fe20003f4e818 */
[----:B------:R-:W-:Y:S01]  /*4690*/  FFMA.FTZ R151, R25, c[0x0][0x29c], -R151 ;  /* 0x0000a70019977a23 */ /* 0x000fe20000010897 */
[C---:B------:R-:W-:Y:S02]  /*46a0*/  ISETP.GT.AND P0, PT, R143.reuse, 0x21, P0 ;  /* 0x000000218f00780c */ /* 0x040fe40000704270 */
[C---:B------:R-:W-:Y:S02]  /*46b0*/  ISETP.GT.AND P1, PT, R143.reuse, 0x40, P1 ;  /* 0x000000408f00780c */ /* 0x040fe40000f24270 */
[----:B------:R-:W-:Y:S01]  /*46c0*/  ISETP.GT.AND P2, PT, R143, 0x41, P2 ;  /* 0x000000418f00780c */ /* 0x000fe20001744270 */
[----:B------:R-:W2:Y:S01]  /*46d0*/  MUFU.EX2 R25, R209 ;  /* 0x000000d100197308 */ /* 0x000ea20000000800 */
[C---:B------:R-:W-:Y:S02]  /*46e0*/  ISETP.LT.OR P0, PT, R144.reuse, 0x22, P0 ;  /* 0x000000229000780c */ /* 0x040fe40000701670 */
[C---:B------:R-:W-:Y:S02]  /*46f0*/  ISETP.LT.OR P1, PT, R144.reuse, 0x41, P1 ;  /* 0x000000419000780c */ /* 0x040fe40000f21670 */
[----:B------:R-:W-:Y:S01]  /*4700*/  ISETP.LT.OR P2, PT, R144, 0x42, P2 ;  /* 0x000000429000780c */ /* 0x000fe20001741670 */
[--C-:B------:R-:W-:Y:S01]  /*4710*/  FFMA.FTZ R144, R200, c[0x0][0x29c], -R149.reuse ;  /* 0x0000a700c8907a23 */ /* 0x100fe20000010895 */
[----:B------:R-:W-:Y:S01]  /*4720*/  FSEL R26, R26, -INF , !P1 ;  /* 0xff8000001a1a7808 */ /* 0x000fe20004800000 */
[----:B------:R-:W-:Y:S01]  /*4730*/  FFMA.FTZ R149, R21, c[0x0][0x29c], -R149 ;  /* 0x0000a70015957a23 */ /* 0x000fe20000010895 */
[----:B------:R-:W-:Y:S01]  /*4740*/  FSEL R27, R27, -INF , !P2 ;  /* 0xff8000001b1b7808 */ /* 0x000fe20005000000 */
[--C-:B------:R-:W-:Y:S01]  /*4750*/  FFMA.FTZ R200, R147, c[0x0][0x29c], -R148.reuse ;  /* 0x0000a70093c87a23 */ /* 0x100fe20000010894 */
[----:B------:R-:W-:Y:S01]  /*4760*/  MUFU.EX2 R151, R151 ;  /* 0x0000009700977308 */ /* 0x000fe20000000800 */
[----:B------:R-:W-:Y:S01]  /*4770*/  FFMA.FTZ R148, R23, c[0x0][0x29c], -R148 ;  /* 0x0000a70017947a23 */ /* 0x000fe20000010894 */
[----:B------:R-:W-:Y:S01]  /*4780*/  FSEL R15, R15, -INF , !P0 ;  /* 0xff8000000f0f7808 */ /* 0x000fe20004000000 */
[C---:B------:R-:W-:Y:S01]  /*4790*/  HMMA.16816.F32.BF16 R20, R28.reuse, R154, RZ ;  /* 0x0000009a1c14723c */ /* 0x040fe200000418ff */
[----:B------:R-:W-:Y:S03]  /*47a0*/  PLOP3.LUT P0, PT, PT, PT, UP0, 0x80, 0x0 ;  /* 0x000000000000781c */ /* 0x000fe60003f0f008 */
[--C-:B------:R-:W-:Y:S03]  /*47b0*/  FFMA.FTZ R15, R15, c[0x0][0x29c], -R204.reuse ;  /* 0x0000a7000f0f7a23 */ /* 0x100fe600000108cc */
[----:B------:R-:W-:Y:S01]  /*47c0*/  MUFU.EX2 R147, R205 ;  /* 0x000000cd00937308 */ /* 0x000fe20000000800 */
[-C--:B------:R-:W-:Y:S08]  /*47d0*/  HMMA.16816.F32.BF16 R28, R28, R156.reuse, RZ ;  /* 0x0000009c1c1c723c */ /* 0x080ff000000418ff */
[----:B------:R-:W-:Y:S01]  /*47e0*/  HMMA.16816.F32.BF16 R32, R32, R156, RZ ;  /* 0x0000009c2020723c */ /* 0x000fe200000418ff */
[----:B------:R3:W-:Y:S07]  /*47f0*/  MUFU.EX2 R205, R12 ;  /* 0x0000000c00cd7308 */ /* 0x0007ee0000000800 */
[-C--:B------:R-:W-:Y:S03]  /*4800*/  HMMA.16816.F32.BF16 R4, R132, R158.reuse, R4 ;  /* 0x0000009e8404723c */ /* 0x080fe60000041804 */
[----:B------:R-:W4:Y:S05]  /*4810*/  MUFU.EX2 R149, R149 ;  /* 0x0000009500957308 */ /* 0x000f2a0000000800 */
[C---:B-1----:R-:W-:Y:S05]  /*4820*/  HMMA.16816.F32.BF16 R8, R136.reuse, R158, R8 ;  /* 0x0000009e8808723c */ /* 0x042fea0000041808 */
[----:B------:R-:W1:Y:S03]  /*4830*/  MUFU.EX2 R144, R144 ;  /* 0x0000009000907308 */ /* 0x000e660000000800 */
[-C--:B------:R-:W-:Y:S04]  /*4840*/  HMMA.16816.F32.BF16 R16, R136, R160.reuse, R16 ;  /* 0x000000a08810723c */ /* 0x080fe80000041810 */
[--C-:B---3--:R-:W-:Y:S03]  /*4850*/  FFMA.FTZ R12, R213, c[0x0][0x29c], -R204.reuse ;  /* 0x0000a700d50c7a23 */ /* 0x108fe600000108cc */
[----:B------:R-:W-:Y:S01]  /*4860*/  MUFU.EX2 R200, R200 ;  /* 0x000000c800c87308 */ /* 0x000fe20000000800 */
[C---:B------:R-:W-:Y:S08]  /*4870*/  HMMA.16816.F32.BF16 R20, R132.reuse, R160, R20 ;  /* 0x000000a08414723c */ /* 0x040ff00000041814 */
[-C--:B------:R-:W-:Y:S01]  /*4880*/  HMMA.16816.F32.BF16 R28, R132, R162.reuse, R28 ;  /* 0x000000a2841c723c */ /* 0x080fe2000004181c */
[----:B------:R-:W3:Y:S01]  /*4890*/  LDSM.16.M88.4 R132, [R3+0xe080] ;  /* 0x00e080000384783b */ /* 0x000ee20000000200 */
[----:B------:R-:W-:Y:S06]  /*48a0*/  MUFU.EX2 R148, R148 ;  /* 0x0000009400947308 */ /* 0x000fec0000000800 */
[----:B------:R-:W-:Y:S01]  /*48b0*/  HMMA.16816.F32.BF16 R32, R136, R162, R32 ;  /* 0x000000a28820723c */ /* 0x000fe20000041820 */
[----:B------:R-:W5:Y:S07]  /*48c0*/  LDSM.16.M88.4 R136, [R3+0xf080] ;  /* 0x00f080000388783b */ /* 0x000f6e0000000200 */
[-C--:B---3--:R-:W-:Y:S08]  /*48d0*/  HMMA.16816.F32.BF16 R4, R132, R164.reuse, R4 ;  /* 0x000000a48404723c */ /* 0x088ff00000041804 */
[C---:B-----5:R-:W-:Y:S08]  /*48e0*/  HMMA.16816.F32.BF16 R8, R136.reuse, R164, R8 ;  /* 0x000000a48808723c */ /* 0x060ff00000041808 */
[-C--:B------:R-:W-:Y:S08]  /*48f0*/  HMMA.16816.F32.BF16 R16, R136, R166.reuse, R16 ;  /* 0x000000a68810723c */ /* 0x080ff00000041810 */
[C---:B------:R-:W-:Y:S08]  /*4900*/  HMMA.16816.F32.BF16 R20, R132.reuse, R166, R20 ;  /* 0x000000a68414723c */ /* 0x040ff00000041814 */
[-C--:B------:R-:W-:Y:S01]  /*4910*/  HMMA.16816.F32.BF16 R28, R132, R168.reuse, R28 ;  /* 0x000000a8841c723c */ /* 0x080fe2000004181c */
[----:B------:R-:W3:Y:S07]  /*4920*/  LDSM.16.M88.4 R132, [R140+0xe080] ;  /* 0x00e080008c84783b */ /* 0x000eee0000000200 */
        /* <DEDUP_REMOVED lines=9> */
[----:B------:R-:W5:Y:S08]  /*49c0*/  LDSM.16.M88.4 R136, [R0+0x11080] ;  /* 0x011080000088783b */ /* 0x000f700000000200 */
[----:B------:R-:W-:Y:S01]  /*49d0*/  LDS R0, [R234.X4+0x122a0] ;  /* 0x0122a000ea007984 */ /* 0x000fe20000004800 */
        /* <DEDUP_REMOVED lines=25> */
[----:B------:R-:W5:Y:S01]  /*4b70*/  LDSM.16.M88.4 R140, [R140+0x11080] ;  /* 0x011080008c8c783b */ /* 0x000f620000000200 */
[----:B------:R1:W-:Y:S10]  /*4b80*/  MUFU.EX2 R139, R13 ;  /* 0x0000000d008b7308 */ /* 0x0003f40000000800 */
[----:B------:R-:W-:Y:S10]  /*4b90*/  MUFU.EX2 R138, R14 ;  /* 0x0000000e008a7308 */ /* 0x000ff40000000800 */
[----:B------:R2:W-:Y:S01]  /*4ba0*/  MUFU.EX2 R136, R12 ;  /* 0x0000000c00887308 */ /* 0x0005e20000000800 */
[--C-:B-1----:R-:W-:Y:S09]  /*4bb0*/  FFMA.FTZ R13, R214, c[0x0][0x29c], -R204.reuse ;  /* 0x0000a700d60d7a23 */ /* 0x102ff200000108cc */
[----:B------:R-:W1:Y:S01]  /*4bc0*/  MUFU.EX2 R137, R211 ;  /* 0x000000d300897308 */ /* 0x000e620000000800 */
[-C--:B---3--:R-:W-:Y:S08]  /*4bd0*/  HMMA.16816.F32.BF16 R4, R132, R194.reuse, R4 ;  /* 0x000000c28404723c */ /* 0x088ff00000041804 */
[C---:B-----5:R-:W-:Y:S04]  /*4be0*/  HMMA.16816.F32.BF16 R8, R140.reuse, R194, R8 ;  /* 0x000000c28c08723c */ /* 0x060fe80000041808 */
[----:B--2---:R-:W-:Y:S04]  /*4bf0*/  FFMA.FTZ R12, R212, c[0x0][0x29c], -R204 ;  /* 0x0000a700d40c7a23 */ /* 0x004fe800000108cc */
[-C--:B------:R-:W-:Y:S08]  /*4c00*/  HMMA.16816.F32.BF16 R16, R140, R196.reuse, R16 ;  /* 0x000000c48c10723c */ /* 0x080ff00000041810 */
[C---:B------:R-:W-:Y:S04]  /*4c10*/  HMMA.16816.F32.BF16 R20, R132.reuse, R196, R20 ;  /* 0x000000c48414723c */ /* 0x040fe80000041814 */
[--C-:B------:R-:W-:Y:S02]  /*4c20*/  FADD.FTZ R6, R6, -R0.reuse ;  /* 0x8000000006067221 */ /* 0x100fe40000010000 */
[--C-:B------:R-:W-:Y:S02]  /*4c30*/  FADD.FTZ R7, R7, -R0.reuse ;  /* 0x8000000007077221 */ /* 0x100fe40000010000 */
[-C--:B------:R-:W-:Y:S01]  /*4c40*/  HMMA.16816.F32.BF16 R28, R132, R198.reuse, R28 ;  /* 0x000000c6841c723c */ /* 0x080fe2000004181c */
[----:B------:R-:W2:Y:S03]  /*4c50*/  MUFU.EX2 R135, R13 ;  /* 0x0000000d00877308 */ /* 0x000ea60000000800 */
[--C-:B------:R-:W-:Y:S02]  /*4c60*/  FADD.FTZ R4, R4, -R3.reuse ;  /* 0x8000000304047221 */ /* 0x100fe40000010000 */
[--C-:B------:R-:W-:Y:S01]  /*4c70*/  FADD.FTZ R5, R5, -R3.reuse ;  /* 0x8000000305057221 */ /* 0x100fe20000010000 */
[C---:B------:R-:W-:Y:S01]  /*4c80*/  F2FP.BF16.PACK_AB R132, R25.reuse, R24 ;  /* 0x000000181984723e */ /* 0x040fe200000010ff */
[----:B------:R-:W-:Y:S03]  /*4c90*/  HMMA.16816.F32.BF16 R32, R140, R198, R32 ;  /* 0x000000c68c20723c */ /* 0x000fe60000041820 */
[----:B------:R-:W-:Y:S01]  /*4ca0*/  MUFU.EX2 R134, R12 ;  /* 0x0000000c00867308 */ /* 0x000fe20000000800 */
[----:B------:R-:W-:Y:S02]  /*4cb0*/  FMUL.FTZ R14, R24, R4 ;  /* 0x00000004180e7220 */ /* 0x000fe40000410000 */
[----:B------:R-:W-:Y:S02]  /*4cc0*/  FMUL.FTZ R5, R25, R5 ;  /* 0x0000000519057220 */ /* 0x000fe40000410000 */
[--C-:B------:R-:W-:Y:S04]  /*4cd0*/  FADD.FTZ R22, R22, -R0.reuse ;  /* 0x8000000016167221 */ /* 0x100fe80000010000 */
[--C-:B------:R-:W-:Y:S02]  /*4ce0*/  FADD.FTZ R23, R23, -R0.reuse ;  /* 0x8000000017177221 */ /* 0x100fe40000010000 */
[--C-:B------:R-:W-:Y:S02]  /*4cf0*/  FADD.FTZ R20, R20, -R3.reuse ;  /* 0x8000000314147221 */ /* 0x100fe40000010000 */
[--C-:B------:R-:W-:Y:S02]  /*4d00*/  FADD.FTZ R29, R29, -R3.reuse ;  /* 0x800000031d1d7221 */ /* 0x100fe40000010000 */
[--C-:B------:R-:W-:Y:S02]  /*4d10*/  FADD.FTZ R30, R30, -R0.reuse ;  /* 0x800000001e1e7221 */ /* 0x100fe40000010000 */
[----:B----4-:R-:W-:Y:S02]  /*4d20*/  FMUL.FTZ R24, R149, R29 ;  /* 0x0000001d95187220 */ /* 0x010fe40000410000 */
[----:B------:R3:W4:Y:S01]  /*4d30*/  MUFU.EX2 R29, R15 ;  /* 0x0000000f001d7308 */ /* 0x0007220000000800 */
[----:B------:R-:W-:Y:S02]  /*4d40*/  FADD.FTZ R31, R31, -R0 ;  /* 0x800000001f1f7221 */ /* 0x000fe40000010000 */
[--C-:B------:R-:W-:Y:S01]  /*4d50*/  FADD.FTZ R21, R21, -R3.reuse ;  /* 0x8000000315157221 */ /* 0x100fe20000010000 */
[----:B------:R-:W5:Y:S01]  /*4d60*/  LDS R0, [R234.X4+0x12320] ;  /* 0x01232000ea007984 */ /* 0x000f620000004800 */
[----:B------:R-:W-:Y:S01]  /*4d70*/  FMUL.FTZ R25, R144, R20 ;  /* 0x0000001490197220 */ /* 0x000fe20000410000 */
[----:B------:R-:W-:Y:S01]  /*4d80*/  F2FP.BF16.PACK_AB R20, R5, R14 ;  /* 0x0000000e0514723e */ /* 0x000fe200000010ff */
[----:B------:R-:W-:Y:S01]  /*4d90*/  FMUL.FTZ R21, R145, R21 ;  /* 0x0000001591157220 */ /* 0x000fe20000410000 */
[----:B------:R-:W-:Y:S01]  /*4da0*/  STS [R232+0x12480], R132 ;  /* 0x01248084e8007388 */ /* 0x000fe20000000800 */
[----:B------:R-:W-:Y:S01]  /*4db0*/  FMUL.FTZ R6, R147, R6 ;  /* 0x0000000693067220 */ /* 0x000fe20000410000 */
[----:B-1----:R-:W-:Y:S01]  /*4dc0*/  F2FP.BF16.PACK_AB R14, R148, R137 ;  /* 0x00000089940e723e */ /* 0x002fe200000010ff */
[----:B------:R-:W-:Y:S01]  /*4dd0*/  FMUL.FTZ R7, R150, R7 ;  /* 0x0000000796077220 */ /* 0x000fe20000410000 */
[----:B------:R-:W-:Y:S01]  /*4de0*/  F2FP.BF16.PACK_AB R25, R21, R25 ;  /* 0x000000191519723e */ /* 0x000fe200000010ff */
[--C-:B------:R-:W-:Y:S02]  /*4df0*/  FADD.FTZ R8, R8, -R2.reuse ;  /* 0x8000000208087221 */ /* 0x100fe40000010000 */
[----:B------:R-:W-:Y:S01]  /*4e00*/  FADD.FTZ R9, R9, -R2 ;  /* 0x8000000209097221 */ /* 0x000fe20000010000 */
[----:B------:R-:W-:Y:S01]  /*4e10*/  F2FP.BF16.PACK_AB R21, R7, R6 ;  /* 0x000000060715723e */ /* 0x000fe200000010ff */
[----:B------:R-:W-:Y:S01]  /*4e20*/  FFMA.FTZ R133, R26, c[0x0][0x29c], -R204 ;  /* 0x0000a7001a857a23 */ /* 0x000fe200000108cc */
[----:B------:R-:W-:Y:S01]  /*4e30*/  F2FP.BF16.PACK_AB R26, R150, R147 ;  /* 0x00000093961a723e */ /* 0x000fe200000010ff */
[C---:B------:R-:W-:Y:S01]  /*4e40*/  FMUL.FTZ R5, R203.reuse, R9 ;  /* 0x00000009cb057220 */ /* 0x040fe20000410000 */
[----:B------:R-:W-:Y:S01]  /*4e50*/  F2FP.BF16.PACK_AB R7, R203, R202 ;  /* 0x000000cacb07723e */ /* 0x000fe200000010ff */
[----:B------:R-:W-:Y:S01]  /*4e60*/  FADD.FTZ R4, R28, -R3 ;  /* 0x800000031c047221 */ /* 0x000fe20000010000 */
[----:B------:R-:W-:Y:S01]  /*4e70*/  F2FP.BF16.PACK_AB R28, R145, R144 ;  /* 0x00000090911c723e */ /* 0x000fe200000010ff */
[----:B------:R-:W-:Y:S01]  /*4e80*/  FMUL.FTZ R3, R202, R8 ;  /* 0x00000008ca037220 */ /* 0x000fe20000410000 */
[----:B------:R-:W-:Y:S01]  /*4e90*/  STS [R233], R26 ;  /* 0x0000001ae9007388 */ /* 0x000fe20000000800 */
[----:B---3--:R-:W-:Y:S01]  /*4ea0*/  F2FP.BF16.PACK_AB R15, R201, R200 ;  /* 0x000000c8c90f723e */ /* 0x008fe200000010ff */
[--C-:B------:R-:W-:Y:S01]  /*4eb0*/  FADD.FTZ R17, R17, -R2.reuse ;  /* 0x8000000211117221 */ /* 0x100fe20000010000 */
[----:B------:R-:W-:Y:S01]  /*4ec0*/  F2FP.BF16.PACK_AB R6, R139, R205 ;  /* 0x000000cd8b06723e */ /* 0x000fe200000010ff */
[----:B------:R-:W-:Y:S01]  /*4ed0*/  STS [R232+0x12c80], R7 ;  /* 0x012c8007e8007388 */ /* 0x000fe20000000800 */
[----:B------:R-:W-:Y:S01]  /*4ee0*/  F2FP.BF16.PACK_AB R5, R5, R3 ;  /* 0x000000030505723e */ /* 0x000fe200000010ff */
[----:B------:R-:W-:Y:S01]  /*4ef0*/  FADD.FTZ R33, R33, -R2 ;  /* 0x8000000221217221 */ /* 0x000fe20000010000 */
[----:B--2---:R-:W-:Y:S01]  /*4f00*/  F2FP.BF16.PACK_AB R3, R135, R136 ;  /* 0x000000888703723e */ /* 0x004fe200000010ff */
[----:B------:R-:W-:Y:S01]  /*4f10*/  FFMA.FTZ R204, R27, c[0x0][0x29c], -R204 ;  /* 0x0000a7001bcc7a23 */ /* 0x000fe200000108cc */
[----:B------:R-:W-:Y:S01]  /*4f20*/  MUFU.EX2 R133, R133 ;  /* 0x0000008500857308 */ /* 0x000fe20000000800 */
[--C-:B------:R-:W-:Y:S01]  /*4f30*/  FADD.FTZ R16, R16, -R2.reuse ;  /* 0x8000000210107221 */ /* 0x100fe20000010000 */
[----:B------:R-:W-:Y:S01]  /*4f40*/  F2FP.BF16.PACK_AB R27, R149, R146 ;  /* 0x00000092951b723e */ /* 0x000fe200000010ff */
[----:B------:R-:W-:Y:S01]  /*4f50*/  STS [R233+0x800], R3 ;  /* 0x00080003e9007388 */ /* 0x000fe20000000800 */
[----:B------:R-:W-:Y:S01]  /*4f60*/  FADD.FTZ R32, R32, -R2 ;  /* 0x8000000220207221 */ /* 0x000fe20000010000 */
[----:B----4-:R-:W-:Y:S01]  /*4f70*/  F2FP.BF16.PACK_AB R2, R29, R134 ;  /* 0x000000861d02723e */ /* 0x010fe200000010ff */
[----:B------:R-:W-:Y:S01]  /*4f80*/  FMUL.FTZ R4, R146, R4 ;  /* 0x0000000492047220 */ /* 0x000fe20000410000 */
[----:B------:R-:W-:Y:S01]  /*4f90*/  STS [R232+0x13480], R28 ;  /* 0x0134801ce8007388 */ /* 0x000fe20000000800 */
[----:B------:R-:W-:Y:S02]  /*4fa0*/  FMUL.FTZ R22, R200, R22 ;  /* 0x00000016c8167220 */ /* 0x000fe40000410000 */
[----:B------:R-:W1:Y:S01]  /*4fb0*/  MUFU.EX2 R204, R204 ;  /* 0x000000cc00cc7308 */ /* 0x000e620000000800 */
[----:B------:R-:W-:Y:S01]  /*4fc0*/  STS [R233+0x1000], R15 ;  /* 0x0010000fe9007388 */ /* 0x000fe20000000800 */
[----:B------:R-:W-:Y:S01]  /*4fd0*/  F2FP.BF16.PACK_AB R24, R24, R4 ;  /* 0x000000041818723e */ /* 0x000fe200000010ff */
[--C-:B-----5:R-:W-:Y:S01]  /*4fe0*/  FADD.FTZ R10, R10, -R0.reuse ;  /* 0x800000000a0a7221 */ /* 0x120fe20000010000 */
[----:B------:R-:W-:Y:S01]  /*4ff0*/  F2FP.BF16.PACK_AB R4, R151, R138 ;  /* 0x0000008a9704723e */ /* 0x000fe200000010ff */
[----:B------:R-:W-:Y:S01]  /*5000*/  STS [R232+0x13c80], R6 ;  /* 0x013c8006e8007388 */ /* 0x000fe20000000800 */
[--C-:B------:R-:W-:Y:S02]  /*5010*/  FADD.FTZ R11, R11, -R0.reuse ;  /* 0x800000000b0b7221 */ /* 0x100fe40000010000 */
[----:B------:R-:W-:Y:S01]  /*5020*/  FMUL.FTZ R10, R136, R10 ;  /* 0x0000000a880a7220 */ /* 0x000fe20000410000 */
[----:B------:R1:W-:Y:S01]  /*5030*/  STS [R233+0x1800], R2 ;  /* 0x00180002e9007388 */ /* 0x0003e20000000800 */
[----:B------:R-:W-:Y:S02]  /*5040*/  FMUL.FTZ R11, R135, R11 ;  /* 0x0000000b870b7220 */ /* 0x000fe40000410000 */
[----:B------:R-:W-:Y:S01]  /*5050*/  FMUL.FTZ R23, R201, R23 ;  /* 0x00000017c9177220 */ /* 0x000fe20000410000 */
[----:B------:R-:W-:Y:S01]  /*5060*/  STS [R232+0x14480], R27 ;  /* 0x0144801be8007388 */ /* 0x000fe20000000800 */
[----:B------:R-:W-:Y:S02]  /*5070*/  FMUL.FTZ R16, R205, R16 ;  /* 0x00000010cd107220 */ /* 0x000fe40000410000 */
[----:B------:R-:W-:Y:S01]  /*5080*/  FMUL.FTZ R8, R139, R17 ;  /* 0x000000118b087220 */ /* 0x000fe20000410000 */
[----:B------:R-:W-:Y:S01]  /*5090*/  STS [R233+0x2000], R14 ;  /* 0x0020000ee9007388 */ /* 0x000fe20000000800 */
[--C-:B------:R-:W-:Y:S01]  /*50a0*/  FADD.FTZ R18, R18, -R0.reuse ;  /* 0x8000000012127221 */ /* 0x100fe20000010000 */
[----:B------:R-:W-:Y:S01]  /*50b0*/  F2FP.BF16.PACK_AB R9, R23, R22 ;  /* 0x000000161709723e */ /* 0x000fe200000010ff */
[--C-:B------:R-:W-:Y:S01]  /*50c0*/  FADD.FTZ R19, R19, -R0.reuse ;  /* 0x8000000013137221 */ /* 0x100fe20000010000 */
[----:B------:R-:W-:Y:S01]  /*50d0*/  STS [R232+0x14c80], R4 ;  /* 0x014c8004e8007388 */ /* 0x000fe20000000800 */
[----:B------:R-:W-:Y:S01]  /*50e0*/  FMUL.FTZ R18, R134, R18 ;  /* 0x0000001286127220 */ /* 0x000fe20000410000 */
[----:B------:R-:W-:Y:S01]  /*50f0*/  F2FP.BF16.PACK_AB R8, R8, R16 ;  /* 0x000000100808723e */ /* 0x000fe200000010ff */
[----:B------:R-:W-:Y:S02]  /*5100*/  FMUL.FTZ R19, R29, R19 ;  /* 0x000000131d137220 */ /* 0x000fe40000410000 */
[--C-:B------:R-:W-:Y:S02]  /*5110*/  FADD.FTZ R34, R34, -R0.reuse ;  /* 0x8000000022227221 */ /* 0x100fe40000010000 */
[----:B------:R-:W-:Y:S01]  /*5120*/  FADD.FTZ R35, R35, -R0 ;  /* 0x8000000023237221 */ /* 0x000fe20000010000 */
[----:B------:R-:W-:Y:S01]  /*5130*/  F2FP.BF16.PACK_AB R0, R19, R18 ;  /* 0x000000121300723e */ /* 0x000fe200000010ff */
[----:B------:R-:W-:Y:S02]  /*5140*/  FMUL.FTZ R30, R137, R30 ;  /* 0x0000001e891e7220 */ /* 0x000fe40000410000 */
[----:B------:R-:W-:Y:S01]  /*5150*/  FMUL.FTZ R13, R148, R31 ;  /* 0x0000001f940d7220 */ /* 0x000fe20000410000 */
[----:B-1----:R-:W-:Y:S01]  /*5160*/  F2FP.BF16.PACK_AB R2, R204, R133 ;  /* 0x00000085cc02723e */ /* 0x002fe200000010ff */
[----:B------:R-:W-:Y:S02]  /*5170*/  FMUL.FTZ R32, R138, R32 ;  /* 0x000000208a207220 */ /* 0x000fe40000410000 */
[----:B------:R-:W-:Y:S01]  /*5180*/  FMUL.FTZ R12, R151, R33 ;  /* 0x00000021970c7220 */ /* 0x000fe20000410000 */
[----:B------:R-:W-:Y:S01]  /*5190*/  F2FP.BF16.PACK_AB R13, R13, R30 ;  /* 0x0000001e0d0d723e */ /* 0x000fe200000010ff */
[----:B------:R1:W-:Y:S01]  /*51a0*/  STS [R233+0x2800], R2 ;  /* 0x00280002e9007388 */ /* 0x0003e20000000800 */
[----:B------:R-:W-:Y:S02]  /*51b0*/  FMUL.FTZ R34, R133, R34 ;  /* 0x0000002285227220 */ /* 0x000fe40000410000 */
[----:B------:R-:W-:Y:S01]  /*51c0*/  FMUL.FTZ R35, R204, R35 ;  /* 0x00000023cc237220 */ /* 0x000fe20000410000 */
[----:B------:R-:W-:Y:S01]  /*51d0*/  BAR.SYNC.DEFER_BLOCKING 0x0 ;  /* 0x0000000000007b1d */ /* 0x000fe20000010000 */
[----:B------:R-:W-:Y:S02]  /*51e0*/  F2FP.BF16.PACK_AB R12, R12, R32 ;  /* 0x000000200c0c723e */ /* 0x000fe400000010ff */
[----:B-1----:R-:W-:Y:S05]  /*51f0*/  F2FP.BF16.PACK_AB R2, R11, R10 ;  /* 0x0000000a0b02723e */ /* 0x002fea00000010ff */
        /* <DEDUP_REMOVED lines=92> */
[----:B-1-34-:R-:W-:Y:S01]  /*57c0*/  USHF.R.S32.HI UR20, URZ, 0x1f, UR10 ;  /* 0x0000001f3f147899 */ /* 0x01afe2000801140a */
[----:B------:R-:W-:Y:S01]  /*57d0*/  IMAD.U32 R5, RZ, RZ, UR8 ;  /* 0x00000008ff057e24 */ /* 0x000fe2000f8e00ff */
[----:B------:R-:W-:Y:S01]  /*57e0*/  ULDC.64 UR6, c[0x0][0x208] ;  /* 0x0000820000067ab9 */ /* 0x000fe20000000a00 */
[----:B------:R-:W-:Y:S01]  /*57f0*/  IMAD.U32 R10, RZ, RZ, UR9 ;  /* 0x00000009ff0a7e24 */ /* 0x000fe2000f8e00ff */
[----:B------:R-:W-:Y:S01]  /*5800*/  UIMAD UR20, UR20, UR6, URZ ;  /* 0x00000006141472a4 */ /* 0x000fe2000f8e023f */
[----:B------:R-:W1:Y:S01]  /*5810*/  S2R R11, SR_TID.X ;  /* 0x00000000000b7919 */ /* 0x000e620000002100 */
[----:B------:R-:W-:Y:S02]  /*5820*/  UIMAD.WIDE.U32 UR22, UR10, UR6, URZ ;  /* 0x000000060a1672a5 */ /* 0x000fe4000f8e003f */
[----:B------:R-:W-:Y:S02]  /*5830*/  UIMAD UR20, UR10, UR7, UR20 ;  /* 0x000000070a1472a4 */ /* 0x000fe4000f8e0214 */
[----:B------:R-:W-:Y:S02]  /*5840*/  USHF.L.U32 UR21, UR10, 0x6, URZ ;  /* 0x000000060a157899 */ /* 0x000fe4000800063f */
[----:B------:R-:W-:Y:S02]  /*5850*/  USHF.L.U32 UR6, UR22, 0x6, URZ ;  /* 0x0000000616067899 */ /* 0x000fe4000800063f */
[----:B------:R-:W-:Y:S02]  /*5860*/  UIADD3 UR20, UR23, UR20, URZ ;  /* 0x0000001417147290 */ /* 0x000fe4000fffe03f */
[----:B------:R-:W-:Y:S01]  /*5870*/  IADD3 R3, P0, R250, UR21, RZ ;  /* 0x00000015fa037c10 */ /* 0x000fe2000ff1e0ff */
[----:B------:R-:W-:Y:S01]  /*5880*/  IMAD.U32 R6, RZ, RZ, UR21 ;  /* 0x00000015ff067e24 */ /* 0x000fe2000f8e00ff */
[----:B------:R-:W-:Y:S01]  /*5890*/  IADD3 R5, P2, P1, R246, UR6, R5 ;  /* 0x00000006f6057c10 */ /* 0x000fe2000f95e005 */
[----:B------:R-:W-:Y:S01]  /*58a0*/  USHF.L.U64.HI UR20, UR22, 0x6, UR20 ;  /* 0x0000000616147899 */ /* 0x000fe20008010214 */
[----:B------:R-:W-:Y:S02]  /*58b0*/  IMAD.U32 R2, RZ, RZ, UR21 ;  /* 0x00000015ff027e24 */ /* 0x000fe4000f8e00ff */
[----:B------:R-:W-:Y:S02]  /*58c0*/  LEA.HI.X.SX32 R6, R6, R249, 0x1, P0 ;  /* 0x000000f906067211 */ /* 0x000fe400000f0eff */
[----:B------:R-:W-:Y:S02]  /*58d0*/  LOP3.LUT P0, RZ, R240, 0x1, RZ, 0xc0, !PT ;  /* 0x00000001f0ff7812 */ /* 0x000fe4000780c0ff */
[----:B------:R-:W-:Y:S02]  /*58e0*/  IADD3.X R10, R243, UR20, R10, P2, P1 ;  /* 0x00000014f30a7c10 */ /* 0x000fe400097e240a */
[C---:B------:R-:W-:Y:S02]  /*58f0*/  LEA R8, P1, R3.reuse, c[0x0][0x280], 0x2 ;  /* 0x0000a00003087a11 */ /* 0x040fe400078210ff */
[----:B------:R-:W-:Y:S02]  /*5900*/  IADD3 R2, -R248, UR14, -R2 ;  /* 0x0000000ef8027c10 */ /* 0x000fe4000fffe902 */
[----:B------:R-:W-:Y:S02]  /*5910*/  IADD3 R4, P2, R246, UR6, RZ ;  /* 0x00000006f6047c10 */ /* 0x000fe4000ff5e0ff */
        /* <DEDUP_REMOVED lines=20> */
.L_x_626:
[-C--:B-1234-:R-:W-:Y:S01]  /*5a60*/  HMMA.16816.F32.BF16 R4, R32, R16.reuse, RZ ;  /* 0x000000102004723c */ /* 0x09efe200000418ff */
[----:B------:R-:W2:Y:S01]  /*5a70*/  LDL R2, [R1+0x10] ;  /* 0x0000100001027983 */ /* 0x000ea20000100800 */
[----:B------:R-:W-:Y:S02]  /*5a80*/  USHF.L.U32 UR11, UR11, 0xd, URZ ;  /* 0x0000000d0b0b7899 */ /* 0x000fe4000800063f */
[----:B------:R-:W-:Y:S01]  /*5a90*/  UIADD3 UR6, UR4, 0x1, URZ ;  /* 0x0000000104067890 */ /* 0x000fe2000fffe03f */
[----:B------:R-:W-:Y:S01]  /*5aa0*/  LDSM.16.MT88.4 R140, [R0+0x1080] ;  /* 0x00108000008c783b */ /* 0x000fe20000004200 */
[----:B------:R-:W-:Y:S02]  /*5ab0*/  UISETP.GE.AND UP0, UPT, UR4, 0x1, UPT ;  /* 0x000000010400788c */ /* 0x000fe4000bf06270 */
[C---:B------:R-:W-:Y:S01]  /*5ac0*/  HMMA.16816.F32.BF16 R8, R132.reuse, R16, RZ ;  /* 0x000000108408723c */ /* 0x040fe200000418ff */
[----:B------:R-:W-:Y:S03]  /*5ad0*/  LDSM.16.MT88.4 R144, [R0+0x4080] ;  /* 0x004080000090783b */ /* 0x000fe60000004200 */
[----:B------:R-:W-:Y:S01]  /*5ae0*/  IMAD.U32 R3, RZ, RZ, UR11 ;  /* 0x0000000bff037e24 */ /* 0x000fe2000f8e00ff */
[----:B------:R-:W-:Y:S03]  /*5af0*/  LDSM.16.M88.4 R148, [R223+0x1000] ;  /* 0x00100000df94783b */ /* 0x000fe60000000200 */
[-C--:B------:R-:W-:Y:S01]  /*5b00*/  HMMA.16816.F32.BF16 R12, R132, R18.reuse, RZ ;  /* 0x00000012840c723c */ /* 0x080fe200000418ff */
[----:B------:R-:W0:Y:S07]  /*5b10*/  LDGDEPBAR ;  /* 0x00000000000079af */ /* 0x000e2e0000000000 */
[C---:B------:R-:W-:Y:S08]  /*5b20*/  HMMA.16816.F32.BF16 R16, R32.reuse, R18, RZ ;  /* 0x000000122010723c */ /* 0x040ff000000418ff */
[-C--:B------:R-:W-:Y:S08]  /*5b30*/  HMMA.16816.F32.BF16 R20, R32, R136.reuse, RZ ;  /* 0x000000882014723c */ /* 0x080ff000000418ff */
[C---:B------:R-:W-:Y:S08]  /*5b40*/  HMMA.16816.F32.BF16 R24, R132.reuse, R136, RZ ;  /* 0x000000888418723c */ /* 0x040ff000000418ff */
[-C--:B------:R-:W-:Y:S01]  /*5b50*/  HMMA.16816.F32.BF16 R28, R132, R138.reuse, RZ ;  /* 0x0000008a841c723c */ /* 0x080fe200000418ff */
[----:B------:R-:W1:Y:S07]  /*5b60*/  LDSM.16.M88.4 R132, [R221+0x1000] ;  /* 0x00100000dd84783b */ /* 0x000e6e0000000200 */
[----:B------:R-:W-:Y:S01]  /*5b70*/  HMMA.16816.F32.BF16 R32, R32, R138, RZ ;  /* 0x0000008a2020723c */ /* 0x000fe200000418ff */
[----:B------:R-:W3:Y:S07]  /*5b80*/  LDSM.16.M88.4 R136, [R221+0x1800] ;  /* 0x00180000dd88783b */ /* 0x000eee0000000200 */
[-C--:B------:R-:W-:Y:S08]  /*5b90*/  HMMA.16816.F32.BF16 R4, R200, R204.reuse, R4 ;  /* 0x000000ccc804723c */ /* 0x080ff00000041804 */
[C---:B------:R-:W-:Y:S08]  /*5ba0*/  HMMA.16816.F32.BF16 R8, R208.reuse, R204, R8 ;  /* 0x000000ccd008723c */ /* 0x040ff00000041808 */
[-C--:B------:R-:W-:Y:S08]  /*5bb0*/  HMMA.16816.F32.BF16 R12, R208, R206.reuse, R12 ;  /* 0x000000ced00c723c */ /* 0x080ff0000004180c */
[C---:B------:R-:W-:Y:S01]  /*5bc0*/  HMMA.16816.F32.BF16 R16, R200.reuse, R206, R16 ;  /* 0x000000cec810723c */ /* 0x040fe20000041810 */
[----:B------:R-:W-:Y:S07]  /*5bd0*/  LDSM.16.M88.4 R204, [R223+0x1800] ;  /* 0x00180000dfcc783b */ /* 0x000fee0000000200 */
[-C--:B------:R-:W-:Y:S08]  /*5be0*/  HMMA.16816.F32.BF16 R20, R200, R212.reuse, R20 ;  /* 0x000000d4c814723c */ /* 0x080ff00000041814 */
[C---:B------:R-:W-:Y:S01]  /*5bf0*/  HMMA.16816.F32.BF16 R24, R208.reuse, R212, R24 ;  /* 0x000000d4d018723c */ /* 0x040fe20000041818 */
[----:B------:R-:W4:Y:S07]  /*5c00*/  LDL.64 R212, [R1+0x8] ;  /* 0x0000080001d47983 */ /* 0x000f2e0000100a00 */
[-C--:B------:R-:W-:Y:S08]  /*5c10*/  HMMA.16816.F32.BF16 R28, R208, R214.reuse, R28 ;  /* 0x000000d6d01c723c */ /* 0x080ff0000004181c */
[----:B------:R-:W-:Y:S01]  /*5c20*/  HMMA.16816.F32.BF16 R32, R200, R214, R32 ;  /* 0x000000d6c820723c */ /* 0x000fe20000041820 */
[----:B------:R-:W5:Y:S07]  /*5c30*/  LDSM.16.MT88.4 R200, [R0+0x1880] ;  /* 0x0018800000c8783b */ /* 0x000f6e0000004200 */
[-C--:B-1----:R-:W-:Y:S08]  /*5c40*/  HMMA.16816.F32.BF16 R4, R132, R140.reuse, R4 ;  /* 0x0000008c8404723c */ /* 0x082ff00000041804 */
[C---:B---3--:R-:W-:Y:S08]  /*5c50*/  HMMA.16816.F32.BF16 R8, R136.reuse, R140, R8 ;  /* 0x0000008c8808723c */ /* 0x048ff00000041808 */
        /* <DEDUP_REMOVED lines=8> */
[----:B------:R-:W3:Y:S04]  /*5ce0*/  LDSM.16.M88.4 R132, [R221+0x2000] ;  /* 0x00200000dd84783b */ /* 0x000ee80000000200 */
[----:B------:R-:W3:Y:S03]  /*5cf0*/  LDSM.16.M88.4 R144, [R221+0x2800] ;  /* 0x00280000dd90783b */ /* 0x000ee60000000200 */
[-C--:B-----5:R-:W-:Y:S08]  /*5d00*/  HMMA.16816.F32.BF16 R4, R148, R200.reuse, R4 ;  /* 0x000000c89404723c */ /* 0x0a0ff00000041804 */
[C---:B------:R-:W-:Y:S08]  /*5d10*/  HMMA.16816.F32.BF16 R8, R204.reuse, R200, R8 ;  /* 0x000000c8cc08723c */ /* 0x040ff00000041808 */
[-C--:B------:R-:W-:Y:S08]  /*5d20*/  HMMA.16816.F32.BF16 R12, R204, R202.reuse, R12 ;  /* 0x000000cacc0c723c */ /* 0x080ff0000004180c */
[C---:B------:R-:W-:Y:S01]  /*5d30*/  HMMA.16816.F32.BF16 R16, R148.reuse, R202, R16 ;  /* 0x000000ca9410723c */ /* 0x040fe20000041810 */
[----:B------:R-:W5:Y:S07]  /*5d40*/  LDSM.16.MT88.4 R200, [R0+0x5080] ;  /* 0x0050800000c8783b */ /* 0x000f6e0000004200 */
[-C--:B-1----:R-:W-:Y:S08]  /*5d50*/  HMMA.16816.F32.BF16 R20, R148, R140.reuse, R20 ;  /* 0x0000008c9414723c */ /* 0x082ff00000041814 */
[C---:B------:R-:W-:Y:S08]  /*5d60*/  HMMA.16816.F32.BF16 R24, R204.reuse, R140, R24 ;  /* 0x0000008ccc18723c */ /* 0x040ff00000041818 */
[-C--:B------:R-:W-:Y:S01]  /*5d70*/  HMMA.16816.F32.BF16 R28, R204, R142.reuse, R28 ;  /* 0x0000008ecc1c723c */ /* 0x080fe2000004181c */
[----:B------:R-:W-:Y:S07]  /*5d80*/  LDSM.16.M88.4 R204, [R223+0x2800] ;  /* 0x00280000dfcc783b */ /* 0x000fee0000000200 */
[----:B------:R-:W-:Y:S01]  /*5d90*/  HMMA.16816.F32.BF16 R32, R148, R142, R32 ;  /* 0x0000008e9420723c */ /* 0x000fe20000041820 */
[----:B------:R-:W-:Y:S04]  /*5da0*/  LDSM.16.M88.4 R140, [R223+0x2000] ;  /* 0x00200000df8c783b */ /* 0x000fe80000000200 */
[----:B------:R-:W1:Y:S03]  /*5db0*/  LDSM.16.MT88.4 R148, [R0+0x2880] ;  /* 0x002880000094783b */ /* 0x000e660000004200 */
[-C--:B---3--:R-:W-:Y:S08]  /*5dc0*/  HMMA.16816.F32.BF16 R4, R132, R136.reuse, R4 ;  /* 0x000000888404723c */ /* 0x088ff00000041804 */
[C---:B------:R-:W-:Y:S08]  /*5dd0*/  HMMA.16816.F32.BF16 R8, R144.reuse, R136, R8 ;  /* 0x000000889008723c */ /* 0x040ff00000041808 */
[-C--:B------:R-:W-:Y:S08]  /*5de0*/  HMMA.16816.F32.BF16 R12, R144, R138.reuse, R12 ;  /* 0x0000008a900c723c */ /* 0x080ff0000004180c */
[C---:B------:R-:W-:Y:S01]  /*5df0*/  HMMA.16816.F32.BF16 R16, R132.reuse, R138, R16 ;  /* 0x0000008a8410723c */ /* 0x040fe20000041810 */
[----:B------:R-:W3:Y:S07]  /*5e00*/  LDSM.16.MT88.4 R136, [R0+0x5880] ;  /* 0x005880000088783b */ /* 0x000eee0000004200 */
[-C--:B-----5:R-:W-:Y:S08]  /*5e10*/  HMMA.16816.F32.BF16 R20, R132, R200.reuse, R20 ;  /* 0x000000c88414723c */ /* 0x0a0ff00000041814 */
[C---:B------:R-:W-:Y:S08]  /*5e20*/  HMMA.16816.F32.BF16 R24, R144.reuse, R200, R24 ;  /* 0x000000c89018723c */ /* 0x040ff00000041818 */
[-C--:B------:R-:W-:Y:S08]  /*5e30*/  HMMA.16816.F32.BF16 R28, R144, R202.reuse, R28 ;  /* 0x000000ca901c723c */ /* 0x080ff0000004181c */
[----:B------:R-:W-:Y:S01]  /*5e40*/  HMMA.16816.F32.BF16 R32, R132, R202, R32 ;  /* 0x000000ca8420723c */ /* 0x000fe20000041820 */
[----:B------:R-:W-:Y:S07]  /*5e50*/  LDSM.16.MT88.4 R132, [R216+0x17880] ;  /* 0x01788000d884783b */ /* 0x000fee0000004200 */
[-C--:B-1----:R-:W-:Y:S08]  /*5e60*/  HMMA.16816.F32.BF16 R4, R140, R148.reuse, R4 ;  /* 0x000000948c04723c */ /* 0x082ff00000041804 */
[C---:B------:R-:W-:Y:S08]  /*5e70*/  HMMA.16816.F32.BF16 R8, R204.reuse, R148, R8 ;  /* 0x00000094cc08723c */ /* 0x040ff00000041808 */
[-C--:B------:R-:W-:Y:S08]  /*5e80*/  HMMA.16816.F32.BF16 R12, R204, R150.reuse, R12 ;  /* 0x00000096cc0c723c */ /* 0x080ff0000004180c */
[C---:B------:R-:W-:Y:S08]  /*5e90*/  HMMA.16816.F32.BF16 R16, R140.reuse, R150, R16 ;  /* 0x000000968c10723c */ /* 0x040ff00000041810 */
[-C--:B---3--:R-:W-:Y:S08]  /*5ea0*/  HMMA.16816.F32.BF16 R20, R140, R136.reuse, R20 ;  /* 0x000000888c14723c */ /* 0x088ff00000041814 */
[C---:B------:R-:W-:Y:S08]  /*5eb0*/  HMMA.16816.F32.BF16 R24, R204.reuse, R136, R24 ;  /* 0x00000088cc18723c */ /* 0x040ff00000041818 */
[-C--:B------:R-:W-:Y:S08]  /*5ec0*/  HMMA.16816.F32.BF16 R28, R204, R138.reuse, R28 ;  /* 0x0000008acc1c723c */ /* 0x080ff0000004181c */
[----:B------:R-:W-:Y:S01]  /*5ed0*/  HMMA.16816.F32.BF16 R32, R140, R138, R32 ;  /* 0x0000008a8c20723c */ /* 0x000fe20000041820 */
[----:B------:R-:W-:Y:S03]  /*5ee0*/  LDSM.16.MT88.4 R140, [R216+0x18080] ;  /* 0x01808000d88c783b */ /* 0x000fe60000004200 */
[----:B----4-:R-:W-:Y:S01]  /*5ef0*/  IADD3 R0, P0, R212, UR11, RZ ;  /* 0x0000000bd4007c10 */ /* 0x010fe2000ff1e0ff */
[----:B------:R-:W-:Y:S03]  /*5f00*/  UMOV UR11, UR10 ;  /* 0x0000000a000b7c82 */ /* 0x000fe60008000000 */
[----:B--2---:R-:W-:Y:S04]  /*5f10*/  LEA.HI.X.SX32 R3, R3, R2, 0x1, P0 ;  /* 0x0000000203037211 */ /* 0x004fe800000f0eff */
[C---:B------:R-:W-:Y:S04]  /*5f20*/  LEA R2, P0, R0.reuse, c[0x0][0x220], 0x2 ;  /* 0x0000880000027a11 */ /* 0x040fe800078010ff */
[----:B------:R-:W-:Y:S01]  /*5f30*/  LEA.HI.X R3, R0, c[0x0][0x224], R3, 0x2, P0 ;  /* 0x0000890000037a11 */ /* 0x000fe200000f1403 */
[----:B------:R-:W-:Y:S01]  /*5f40*/  IMAD.U32 R0, RZ, RZ, UR4 ;  /* 0x00000004ff007e24 */ /* 0x000fe2000f8e00ff */
[----:B------:R-:W-:Y:S02]  /*5f50*/  USEL UR4, UR6, URZ, !UP0 ;  /* 0x0000003f06047287 */ /* 0x000fe4000c000000 */
[----:B------:R-:W-:Y:S01]  /*5f60*/  UISETP.GE.AND UP0, UPT, UR10, UR12, UPT ;  /* 0x0000000c0a00728c */ /* 0x000fe2000bf06270 */
[----:B------:R-:W-:Y:S01]  /*5f70*/  RED.E.ADD.F32.FTZ.RN.STRONG.GPU [R2.64], R4 ;  /* 0x000000040200798e */ /* 0x000fe2000c10e792 */
[----:B------:R-:W-:Y:S01]  /*5f80*/  IMAD R0, R0, 0x2000, R226 ;  /* 0x0000200000007824 */ /* 0x000fe200078e02e2 */
[----:B------:R-:W-:Y:S02]  /*5f90*/  UIADD3 UR6, UR13, 0x1, URZ ;  /* 0x000000010d067890 */ /* 0x000fe4000fffe03f */
[----:B------:R-:W-:Y:S01]  /*5fa0*/  RED.E.ADD.F32.FTZ.RN.STRONG.GPU [R2.64+0x400], R5 ;  /* 0x000400050200798e */ /* 0x000fe2000c10e792 */
[----:B------:R-:W-:Y:S01]  /*5fb0*/  IMAD.SHL.U32 R144, R0, 0x2, RZ ;  /* 0x0000000200907824 */ /* 0x000fe200078e00ff */
[----:B------:R-:W-:Y:S01]  /*5fc0*/  PLOP3.LUT P0, PT, PT, PT, UP0, 0x80, 0x0 ;  /* 0x000000000000781c */ /* 0x000fe20003f0f008 */
[----:B------:R-:W-:Y:S01]  /*5fd0*/  UISETP.GE.AND UP0, UPT, UR13, 0x1, UPT ;  /* 0x000000010d00788c */ /* 0x000fe2000bf06270 */
[----:B------:R-:W-:Y:S03]  /*5fe0*/  RED.E.ADD.F32.FTZ.RN.STRONG.GPU [R2.64+0x800], R6 ;  /* 0x000800060200798e */ /* 0x000fe6000c10e792 */
[----:B------:R-:W-:Y:S01]  /*5ff0*/  USEL UR13, UR6, URZ, !UP0 ;  /* 0x0000003f060d7287 */ /* 0x000fe2000c000000 */
        /* <DEDUP_REMOVED lines=68> */
[----:B------:R-:W1:Y:S04]  /*6440*/  LDSM.16.MT88.4 R32, [R144+0x7880] ;  /* 0x007880009020783b */ /* 0x000e680000004200 */
[----:B------:R-:W4:Y:S03]  /*6450*/  LDSM.16.MT88.4 R144, [R144+0x9880] ;  /* 0x009880009090783b */ /* 0x000f260000004200 */
[----:B------:R-:W-:Y:S08]  /*6460*/  HMMA.16816.F32.BF16 R128, R24, R138, R128 ;  /* 0x0000008a1880723c */ /* 0x000ff00000041880 */
        /* <DEDUP_REMOVED lines=74> */
.L_x_608:
[----:B------:R-:W-:Y:S05]  /*6910*/  @P1 EXIT ;  /* 0x000000000000194d */ /* 0x000fea0003800000 */
[----:B------:R-:W-:Y:S02]  /*6920*/  ULDC.64 UR4, c[0x0][0x360] ;  /* 0x0000d80000047ab9 */ /* 0x000fe40000000a00 */
[----:B------:R-:W-:Y:S02]  /*6930*/  UISETP.NE.U32.AND UP0, UPT, URZ, UR4, UPT ;  /* 0x000000043f00728c */ /* 0x000fe4000bf05070 */
[----:B------:R-:W-:-:S02]  /*6940*/  ULDC.64 UR6, c[0x0][0x360] ;  /* 0x0000d80000067ab9 */ /* 0x000fc40000000a00 */
[----:B------:R-:W-:-:S06]  /*6950*/  UISETP.NE.AND.EX UP0, UPT, URZ, UR5, UPT, UP0 ;  /* 0x000000053f00728c */ /* 0x000fcc000bf05300 */
[----:B------:R-:W-:-:S05]  /*6960*/  PLOP3.LUT P0, PT, PT, PT, UP0, 0x80, 0x0 ;  /* 0x000000000000781c */ /* 0x000fca0003f0f008 */
[----:B------:R-:W-:Y:S02]  /*6970*/  @UP0 UMOV UR4, 0x4 ;  /* 0x0000000400040882 */ /* 0x000fe40000000000 */
[----:B------:R-:W-:-:S06]  /*6980*/  @UP0 UIMAD.WIDE UR4, UR15, UR4, UR6 ;  /* 0x000000040f0402a5 */ /* 0x000fcc000f8e0206 */
[----:B------:R-:W-:Y:S02]  /*6990*/  IMAD.U32 R2, RZ, RZ, UR4 ;  /* 0x00000004ff027e24 */ /* 0x000fe4000f8e00ff */
[----:B------:R-:W-:-:S05]  /*69a0*/  IMAD.U32 R3, RZ, RZ, UR5 ;  /* 0x00000005ff037e24 */ /* 0x000fca000f8e00ff */
[----:B------:R-:W2:Y:S01]  /*69b0*/  @P0 LDG.E R0, [R2.64] ;  /* 0x0000001202000981 */ /* 0x000ea2000c1e1900 */
[----:B------:R-:W3:Y:S01]  /*69c0*/  S2UR UR6, SR_CTAID.X ;  /* 0x00000000000679c3 */ /* 0x000ee20000002500 */
[----:B------:R-:W-:Y:S02]  /*69d0*/  MOV R4, 0x1 ;  /* 0x0000000100047802 */ /* 0x000fe40000000f00 */
[----:B------:R-:W4:Y:S01]  /*69e0*/  S2R R5, SR_TID.X ;  /* 0x0000000000057919 */ /* 0x000f220000002100 */
[----:B---3--:R-:W-:-:S03]  /*69f0*/  UIMAD UR6, UR6, 0x3000, URZ ;  /* 0x00003000060678a4 */ /* 0x008fc6000f8e023f */
[----:B------:R-:W-:Y:S06]  /*6a00*/  BAR.SYNC.DEFER_BLOCKING 0x1, 0x100 ;  /* 0x0044000000007b1d */ /* 0x000fec0000010000 */
[----:B--2---:R2:W3:Y:S01]  /*6a10*/  @P0 R2UR UR4, R0 ;  /* 0x00000000000403c2 */ /* 0x0044e200000e0000 */
[----:B------:R-:W-:Y:S01]  /*6a20*/  ISETP.NE.AND P0, PT, R4, c[0x0][0x338], PT ;  /* 0x0000ce0004007a0c */ /* 0x000fe20003f05270 */
[----:B--2---:R-:W2:Y:S01]  /*6a30*/  S2R R0, SR_CTAID.Y ;  /* 0x0000000000007919 */ /* 0x004ea20000002600 */
[----:B---3--:R-:W-:-:S04]  /*6a40*/  @UP0 UIMAD UR4, UR15, 0x60, UR4 ;  /* 0x000000600f0408a4 */ /* 0x008fc8000f8e0204 */
[----:B------:R-:W-:-:S04]  /*6a50*/  UIMAD.WIDE UR4, UR4, 0x2aaaaaab, URZ ;  /* 0x2aaaaaab040478a5 */ /* 0x000fc8000f8e023f */
[----:B------:R-:W-:-:S04]  /*6a60*/  @UP0 USHF.R.U32.HI UR4, URZ, 0x1f, UR5 ;  /* 0x0000001f3f040899 */ /* 0x000fc80008011605 */
[----:B------:R-:W-:-:S04]  /*6a70*/  @UP0 ULEA.HI.SX32 UR4, UR5, UR4, 0x1c ;  /* 0x0000000405040291 */ /* 0x000fc8000f8fe23f */
[----:B------:R-:W-:Y:S02]  /*6a80*/  @UP0 UIMAD UR8, UR4, 0x3000, URZ ;  /* 0x00003000040808a4 */ /* 0x000fe4000f8e023f */
[----:B------:R-:W-:Y:S02]  /*6a90*/  USHF.R.S32.HI UR4, URZ, 0x1f, UR6 ;  /* 0x0000001f3f047899 */ /* 0x000fe40008011406 */
[----:B------:R-:W-:Y:S01]  /*6aa0*/  @UP0 USHF.R.S32.HI UR5, URZ, 0x1f, UR8 ;  /* 0x0000001f3f050899 */ /* 0x000fe20008011408 */
[----:B--2---:R-:W-:Y:S02]  /*6ab0*/  @P0 IMAD.HI.U32 R2, R0, c[0x0][0x33c], RZ ;  /* 0x0000cf0000020a27 */ /* 0x004fe400078e00ff */
[----:B------:R-:W-:Y:S01]  /*6ac0*/  @!UP0 UMOV UR8, URZ ;  /* 0x0000003f00088c82 */ /* 0x000fe20008000000 */
[----:B------:R-:W-:-:S03]  /*6ad0*/  MOV R3, UR4 ;  /* 0x0000000400037c02 */ /* 0x000fc60008000f00 */
[----:B------:R-:W-:Y:S01]  /*6ae0*/  @UP0 UMOV UR9, UR5 ;  /* 0x0000000500090c82 */ /* 0x000fe20008000000 */
[----:B------:R-:W-:Y:S01]  /*6af0*/  @P0 SHF.R.U32.HI R0, RZ, c[0x0][0x340], R2 ;  /* 0x0000d000ff000a19 */ /* 0x000fe20000011602 */
[----:B------:R-:W-:Y:S01]  /*6b00*/  IMAD.U32 R2, RZ, RZ, UR6 ;  /* 0x00000006ff027e24 */ /* 0x000fe2000f8e00ff */
[----:B------:R-:W-:Y:S02]  /*6b10*/  @!UP0 UMOV UR9, URZ ;  /* 0x0000003f00098c82 */ /* 0x000fe40008000000 */
[----:B-1----:R-:W-:Y:S01]  /*6b20*/  SHF.R.S32.HI R6, RZ, 0x1f, R0 ;  /* 0x0000001fff067819 */ /* 0x002fe20000011400 */
[----:B------:R-:W-:Y:S01]  /*6b30*/  ULDC.64 UR6, c[0x0][0x330] ;  /* 0x0000cc0000067ab9 */ /* 0x000fe20000000a00 */
[--C-:B----4-:R-:W-:Y:S01]  /*6b40*/  IADD3 R2, P1, P0, R2, UR8, R5.reuse ;  /* 0x0000000802027c10 */ /* 0x110fe2000f83e005 */
[----:B------:R-:W-:Y:S01]  /*6b50*/  USHF.R.S32.HI UR8, URZ, 0x1f, UR15 ;  /* 0x0000001f3f087899 */ /* 0x000fe2000801140f */
[----:B------:R-:W-:Y:S01]  /*6b60*/  SHF.R.S32.HI R5, RZ, 0x1f, R5 ;  /* 0x0000001fff057819 */ /* 0x000fe20000011405 */
[C---:B------:R-:W-:Y:S01]  /*6b70*/  IMAD R4, R6.reuse, c[0x0][0x328], RZ ;  /* 0x0000ca0006047a24 */ /* 0x040fe200078e02ff */
[----:B------:R-:W-:Y:S01]  /*6b80*/  ULDC.64 UR4, c[0x0][0x308] ;  /* 0x0000c20000047ab9 */ /* 0x000fe20000000a00 */
[----:B------:R-:W-:Y:S01]  /*6b90*/  IMAD R6, R6, c[0x0][0x300], RZ ;  /* 0x0000c00006067a24 */ /* 0x000fe200078e02ff */
[----:B------:R-:W-:Y:S01]  /*6ba0*/  IADD3.X R3, R3, UR9, R5, P1, P0 ;  /* 0x0000000903037c10 */ /* 0x000fe20008fe0405 */
[----:B------:R-:W-:Y:S01]  /*6bb0*/  USEL UR9, UR15, URZ, !UP0 ;  /* 0x0000003f0f097287 */ /* 0x000fe2000c000000 */
[C---:B------:R-:W-:Y:S01]  /*6bc0*/  IMAD R7, R0.reuse, c[0x0][0x32c], R4 ;  /* 0x0000cb0000077a24 */ /* 0x040fe200078e0204 */
[----:B------:R-:W-:Y:S01]  /*6bd0*/  USEL UR8, UR8, URZ, !UP0 ;  /* 0x0000003f08087287 */ /* 0x000fe2000c000000 */
[----:B------:R-:W-:-:S02]  /*6be0*/  IMAD R6, R0, c[0x0][0x304], R6 ;  /* 0x0000c10000067a24 */ /* 0x000fc400078e0206 */
[C---:B------:R-:W-:Y:S01]  /*6bf0*/  IMAD.WIDE.U32 R4, R0.reuse, c[0x0][0x328], R2 ;  /* 0x0000ca0000047a25 */ /* 0x040fe200078e0002 */
[----:B------:R-:W-:Y:S02]  /*6c00*/  UIMAD UR6, UR8, UR6, URZ ;  /* 0x00000006080672a4 */ /* 0x000fe4000f8e023f */
[----:B------:R-:W-:Y:S01]  /*6c10*/  UIMAD UR4, UR8, UR4, URZ ;  /* 0x00000004080472a4 */ /* 0x000fe2000f8e023f */
[----:B------:R-:W-:Y:S01]  /*6c20*/  IMAD.IADD R5, R5, 0x1, R7 ;  /* 0x0000000105057824 */ /* 0x000fe200078e0207 */
[----:B------:R-:W-:Y:S01]  /*6c30*/  UIMAD UR6, UR9, UR7, UR6 ;  /* 0x00000007090672a4 */ /* 0x000fe2000f8e0206 */
[----:B------:R-:W-:Y:S01]  /*6c40*/  IMAD.U32 R8, RZ, RZ, UR9 ;  /* 0x00000009ff087e24 */ /* 0x000fe2000f8e00ff */
[----:B------:R-:W-:Y:S01]  /*6c50*/  UIMAD UR4, UR9, UR5, UR4 ;  /* 0x00000005090472a4 */ /* 0x000fe2000f8e0204 */
[----:B------:R-:W-:-:S04]  /*6c60*/  IMAD.WIDE.U32 R2, R0, c[0x0][0x300], R2 ;  /* 0x0000c00000027a25 */ /* 0x000fc800078e0002 */
[----:B------:R-:W-:Y:S01]  /*6c70*/  IMAD.WIDE.U32 R8, R8, c[0x0][0x330], R4 ;  /* 0x0000cc0008087a25 */ /* 0x000fe200078e0004 */
[----:B------:R-:W-:Y:S02]  /*6c80*/  IADD3 R3, R3, R6, RZ ;  /* 0x0000000603037210 */ /* 0x000fe40007ffe0ff */
[----:B------:R-:W-:Y:S02]  /*6c90*/  MOV R6, UR9 ;  /* 0x0000000900067c02 */ /* 0x000fe40008000f00 */
[----:B------:R-:W-:Y:S02]  /*6ca0*/  IADD3 R0, R9, UR6, RZ ;  /* 0x0000000609007c10 */ /* 0x000fe4000fffe0ff */
[----:B------:R-:W-:Y:S01]  /*6cb0*/  LEA R4, P1, R8, c[0x0][0x310], 0x2 ;  /* 0x0000c40008047a11 */ /* 0x000fe200078210ff */
[----:B------:R-:W-:-:S03]  /*6cc0*/  IMAD.WIDE.U32 R6, R6, c[0x0][0x308], R2 ;  /* 0x0000c20006067a25 */ /* 0x000fc600078e0002 */
[----:B------:R-:W-:Y:S02]  /*6cd0*/  LEA.HI.X R5, R8, c[0x0][0x314], R0, 0x2, P1 ;  /* 0x0000c50008057a11 */ /* 0x000fe400008f1400 */
[C---:B------:R-:W-:Y:S02]  /*6ce0*/  LEA R2, P0, R6.reuse, c[0x0][0x2e8], 0x2 ;  /* 0x0000ba0006027a11 */ /* 0x040fe400078010ff */
[----:B------:R-:W-:Y:S01]  /*6cf0*/  IADD3 R3, R7, UR4, RZ ;  /* 0x0000000407037c10 */ /* 0x000fe2000fffe0ff */
        /* <DEDUP_REMOVED lines=98> */
.L_x_628:
        /* <DEDUP_REMOVED lines=14> */
.L_x_2302:


//--------------------- .text._ZN7cutlass13device_kernelIN5flash19enable_sm80_to_sm89INS1_16FlashAttnBwdSm80INS1_25CollectiveMainloopBwdSm80ILi2ELi1EN4cute5tupleIJNS5_1CILi64EEENS7_ILi96EEENS7_ILi128EEEEEENS_10bfloat16_tEfNS_4arch4Sm80ELb0ELb1ELb0ELb1ELb1ELb0ELb0ELb0ELi2ELi2ELi2ELi2ELb1EEENS1_24CollectiveEpilogueBwdGQAISB_fSE_Li256ELb1ELb1EEENS1_19SingleTileSchedulerILb1ELb0ELb0ELi96EEEEEEEEEvNT_6ParamsE --------------------------
	.section	.text._ZN7cutlass13device_kernelIN5flash19enable_sm80_to_sm89INS1_16FlashAttnBwdSm80INS1_25CollectiveMainloopBwdSm80ILi2ELi1EN4cute5tupleIJNS5_1CILi64EEENS7_ILi96EEENS7_ILi128EEEEEENS_10bfloat16_tEfNS_4arch4Sm80ELb0ELb1ELb0ELb1ELb1ELb0ELb0ELb0ELi2ELi2ELi2ELi2ELb1EEENS1_24CollectiveEpilogueBwdGQAISB_fSE_Li256ELb1ELb1EEENS1_19SingleTileSchedulerILb1ELb0ELb0ELi96EEEEEEEEEvNT_6ParamsE,"ax",@progbits
	.sectioninfo	@"SHI_REGISTERS=255"
	.align	128
.text._ZN7cutlass13device_kernelIN5flash19enable_sm80_to_sm89INS1_16FlashAttnBwdSm80INS1_25CollectiveMainloopBwdSm80ILi2ELi1EN4cute5tupleIJNS5_1CILi64EEENS7_ILi96EEENS7_ILi128EEEEEENS_10bfloat16_tEfNS_4arch4Sm80ELb0ELb1ELb0ELb1ELb1ELb0ELb0ELb0ELi2ELi2ELi2ELi2ELb1EEENS1_24CollectiveEpilogueBwdGQAISB_fSE_Li256ELb1ELb1EEENS1_19SingleTileSchedulerILb1ELb0ELb0ELi96EEEEEEEEEvNT_6ParamsE:
        .type           _ZN7cutlass13device_kernelIN5flash19enable_sm80_to_sm89INS1_16FlashAttnBwdSm80INS1_25CollectiveMainloopBwdSm80ILi2ELi1EN4cute5tupleIJNS5_1CILi64EEENS7_ILi96EEENS7_ILi128EEEEEENS_10bfloat16_tEfNS_4arch4Sm80ELb0ELb1ELb0ELb1ELb1ELb0ELb0ELb0ELi2ELi2ELi2ELi2ELb1EEENS1_24CollectiveEpilogueBwdGQAISB_fSE_Li256ELb1ELb1EEENS1_19SingleTileSchedulerILb1ELb0ELb0ELi96EEEEEEEEEvNT_6ParamsE,@function
        .size           _ZN7cutlass13device_kernelIN5flash19enable_sm80_to_sm89INS1_16FlashAttnBwdSm80INS1_25CollectiveMainloopBwdSm80ILi2ELi1EN4cute5tupleIJNS5_1CILi64EEENS7_ILi96EEENS7_ILi128EEEEEENS_10bfloat16_tEfNS_4arch4Sm80ELb0ELb1ELb0ELb1ELb1ELb0ELb0ELb0ELi2ELi2ELi2ELi2ELb1EEENS1_24CollectiveEpilogueBwdGQAISB_fSE_Li256ELb1ELb1EEENS1_19SingleTileSchedulerILb1ELb0ELb0ELi96EEEEEEEEEvNT_6ParamsE,(.L_x_2303 - _ZN7cutlass13device_kernelIN5flash19enable_sm80_to_sm89INS1_16FlashAttnBwdSm80INS1_25CollectiveMainloopBwdSm80ILi2ELi1EN4cute5tupleIJNS5_1CILi64EEENS7_ILi96EEENS7_ILi128EEEEEENS_10bfloat16_tEfNS_4arch4Sm80ELb0ELb1ELb0ELb1ELb1ELb0ELb0ELb0ELi2ELi2ELi2ELi2ELb1EEENS1_24CollectiveEpilogueBwdGQAISB_fSE_Li256ELb1ELb1EEENS1_19SingleTileSchedulerILb1ELb0ELb0ELi96EEEEEEEEEvNT_6ParamsE)
        .other          _ZN7cutlass13device_kernelIN5flash19enable_sm80_to_sm89INS1_16FlashAttnBwdSm80INS1_25CollectiveMainloopBwdSm80ILi2ELi1EN4cute5tupleIJNS5_1CILi64EEENS7_ILi96EEENS7_ILi128EEEEEENS_10bfloat16_tEfNS_4arch4Sm80ELb0ELb1ELb0ELb1ELb1ELb0ELb0ELb0ELi2ELi2ELi2ELi2ELb1EEENS1_24CollectiveEpilogueBwdGQAISB_fSE_Li256ELb1ELb1EEENS1_19SingleTileSchedulerILb1ELb0ELb0ELi96EEEEEEEEEvNT_6ParamsE,@"STO_CUDA_ENTRY STV_DEFAULT"
_ZN7cutlass13device_kernelIN5flash19enable_sm80_to_sm89INS1_16FlashAttnBwdSm80INS1_25CollectiveMainloopBwdSm80ILi2ELi1EN4cute5tupleIJNS5_1CILi64EEENS7_ILi96EEENS7_ILi128EEEEEENS_10bfloat16_tEfNS_4arch4Sm80ELb0ELb1ELb0ELb1ELb1ELb0ELb0ELb0ELi2ELi2ELi2ELi2ELb1EEENS1_24CollectiveEpilogueBwdGQAISB_fSE_Li256ELb1ELb1EEENS1_19SingleTileSchedulerILb1ELb0ELb0ELi96EEEEEEEEEvNT_6ParamsE:
        /* <DEDUP_REMOVED lines=22> */
.L_x_630:
        /* <DEDUP_REMOVED lines=13> */
.L_x_632:
[----:B------:R-:W-:Y:S02]  /*0230*/  ULDC UR5, c[0x0][0x3ac] ;  /* 0x0000eb0000057ab9 */ /* 0x000fe40000000800 */
.L_x_631:
[----:B------:R-:W-:-:S04]  /*0240*/  UIMAD UR4, UR10, 0x60, URZ ;  /* 0x000000600a0478a4 */ /* 0x000fc8000f8e023f */
[----:B------:R-:W-:-:S04]  /*0250*/  UISETP.GE.AND UP0, UPT, UR4, UR5, UPT ;  /* 0x000000050400728c */ /* 0x000fc8000bf06270 */
[----:B------:R-:W-:Y:S01]  /*0260*/  USEL UR15, UR15, 0xffffffff, !UP0 ;  /* 0xffffffff0f0f7887 */ /* 0x000fe2000c000000 */
[----:B------:R-:W-:Y:S05]  /*0270*/  BRA `(.L_x_633) ;  /* 0x0000019000007947 */ /* 0x000fea0003800000 */
.L_x_629:
        /* <DEDUP_REMOVED lines=8> */
.L_x_634:
        /* <DEDUP_REMOVED lines=13> */
.L_x_636:
[----:B------:R-:W-:Y:S02]  /*03d0*/  ULDC UR5, c[0x0][0x3ac] ;  /* 0x0000eb0000057ab9 */ /* 0x000fe40000000800 */
.L_x_635:
[----:B------:R-:W-:-:S04]  /*03e0*/  UIMAD UR4, UR10, 0x60, URZ ;  /* 0x000000600a0478a4 */ /* 0x000fc8000f8e023f */
[----:B------:R-:W-:-:S04]  /*03f0*/  UISETP.GE.AND UP0, UPT, UR4, UR5, UPT ;  /* 0x000000050400728c */ /* 0x000fc8000bf06270 */
[----:B------:R-:W-:-:S06]  /*0400*/  USEL UR15, UR15, 0xffffffff, !UP0 ;  /* 0xffffffff0f0f7887 */ /* 0x000fcc000c000000 */
.L_x_633:
        /* <DEDUP_REMOVED lines=58> */
.L_x_637:
        /* <DEDUP_REMOVED lines=10> */
.L_x_638:
[----:B------:R-:W-:Y:S05]  /*0850*/  @!P1 BRA `(.L_x_639) ;  /* 0x0000005000009947 */ /* 0x000fea0003800000 */
[----:B------:R3:W4:Y:S04]  /*0860*/  LDG.E R0, [R2.64] ;  /* 0x0000001202007981 */ /* 0x000728000c1e1900 */
[----:B---3--:R-:W3:Y:S01]  /*0870*/  LDG.E R2, [R2.64+0x4] ;  /* 0x0000041202027981 */ /* 0x008ee2000c1e1900 */
[----:B----4-:R-:W4:Y:S08]  /*0880*/  R2UR UR13, R0 ;  /* 0x00000000000d73c2 */ /* 0x010f3000000e0000 */
[----:B---3--:R-:W4:Y:S02]  /*0890*/  R2UR UR6, R2 ;  /* 0x00000000020673c2 */ /* 0x008f2400000e0000 */
[----:B----4-:R-:W-:-:S06]  /*08a0*/  UIADD3 UR13, -UR13, UR6, URZ ;  /* 0x000000060d0d7290 */ /* 0x010fcc000fffe13f */
.L_x_639:
        /* <DEDUP_REMOVED lines=15> */
.L_x_640:
        /* <DEDUP_REMOVED lines=355> */
[C---:B------:R-:W-:Y:S01]  /*1fd0*/  ISETP.LT.OR P1, PT, R3.reuse, 0x1, !P0 ;  /* 0x000000010300780c */ /* 0x040fe20004721670 */
        /* <DEDUP_REMOVED lines=194> */
[--C-:B------:R-:W-:Y:S01]  /*2c00*/  IMAD.IADD R228, R217, 0x1, R224.reuse ;  /* 0x00000001d9e47824 */ /* 0x100fe200078e02e0 */
        /* <DEDUP_REMOVED lines=8> */
.L_x_660:
        /* <DEDUP_REMOVED lines=34> */
[C---:B------:R-:W-:Y:S04]  /*2eb0*/  IADD3 R200, R217.reuse, R28, RZ ;  /* 0x0000001cd9c87210 */ /* 0x040fe80007ffe0ff */
        /* <DEDUP_REMOVED lines=88> */
[----:B------:R-:W-:Y:S01]  /*3440*/  IADD3 R145, R235, R0, RZ ;  /* 0x00000000eb917210 */ /* 0x000fe20007ffe0ff */
[----:B------:R-:W-:Y:S03]  /*3450*/  IMAD.IADD R140, R237, 0x1, R0 ;  /* 0x00000001ed8c7824 */ /* 0x000fe600078e0200 */
[----:B------:R-:W-:Y:S04]  /*3460*/  HMMA.16816.F32.BF16 R24, R136, R146, R24 ;  /* 0x000000928818723c */ /* 0x000fe80000041818 */
[----:B------:R-:W-:Y:S04]  /*3470*/  IMNMX R145, R238, R145, PT ;  /* 0x00000091ee917217 */ /* 0x000fe80003800200 */
        /* <DEDUP_REMOVED lines=14> */
.L_x_644:
[----:B------:R-:W-:Y:S04]  /*3560*/  MOV R3, 0x1 ;  /* 0x0000000100037802 */ /* 0x000fe80000000f00 */
[----:B------:R-:W-:Y:S11]  /*3570*/  ISETP.NE.AND P0, PT, R3, c[0x0][0x2a8], PT ;  /* 0x0000aa0003007a0c */ /* 0x000ff60003f05270 */
[----:B------:R-:W-:Y:S02]  /*3580*/  @!UPT UIADD3 URZ, URZ, URZ, URZ ;  /* 0x0000003f3f3ff290 */ /* 0x000fe4000fffe03f */
[----:B------:R-:W-:Y:S05]  /*3590*/  @P0 IMAD.HI.U32 R3, R2, c[0x0][0x2ac], RZ ;  /* 0x0000ab0002030a27 */ /* 0x000fea00078e00ff */
[----:B------:R-:W-:Y:S02]  /*35a0*/  @P0 SHF.R.U32.HI R2, RZ, c[0x0][0x2b0], R3 ;  /* 0x0000ac00ff020a19 */ /* 0x000fe40000011603 */
.L_x_645:
[----:B------:R-:W-:Y:S05]  /*35b0*/  BSYNC B0 ;  /* 0x0000000000007941 */ /* 0x000fea0003800000 */
.L_x_643:
[----:B------:R-:W-:Y:S02]  /*35c0*/  IMAD R2, R2, c[0x0][0x2a8], R239 ;  /* 0x0000aa0002027a24 */ /* 0x000fe400078e02ef */
[--C-:B------:R-:W-:Y:S02]  /*35d0*/  IMAD.IADD R3, R235, 0x1, R0.reuse ;  /* 0x00000001eb037824 */ /* 0x100fe400078e0200 */
[----:B------:R-:W-:Y:S01]  /*35e0*/  IMAD.IADD R140, R237, 0x1, R0 ;  /* 0x00000001ed8c7824 */ /* 0x000fe200078e0200 */
[----:B------:R-:W-:Y:S02]  /*35f0*/  IADD3 R145, R2, c[0x0][0x2a8], RZ ;  /* 0x0000aa0002917a10 */ /* 0x000fe40007ffe0ff */
[----:B------:R-:W-:Y:S02]  /*3600*/  IMNMX R3, R238, R3, PT ;  /* 0x00000003ee037217 */ /* 0x000fe40003800200 */
[----:B------:R-:W-:Y:S02]  /*3610*/  IMNMX R140, R140, R2, !PT ;  /* 0x000000028c8c7217 */ /* 0x000fe40007800200 */
[----:B------:R-:W-:Y:S02]  /*3620*/  IMNMX R145, R3, R145, PT ;  /* 0x0000009103917217 */ /* 0x000fe40003800200 */
.L_x_642:
        /* <DEDUP_REMOVED lines=18> */
.L_x_648:
[----:B------:R-:W-:Y:S04]  /*3750*/  MOV R29, 0x1 ;  /* 0x00000001001d7802 */ /* 0x000fe80000000f00 */
[----:B------:R-:W-:Y:S11]  /*3760*/  ISETP.NE.AND P0, PT, R29, c[0x0][0x2a8], PT ;  /* 0x0000aa001d007a0c */ /* 0x000ff60003f05270 */
[----:B------:R-:W-:Y:S02]  /*3770*/  @!UPT UIADD3 URZ, URZ, URZ, URZ ;  /* 0x0000003f3f3ff290 */ /* 0x000fe4000fffe03f */
[----:B------:R-:W-:Y:S05]  /*3780*/  @P0 IMAD.HI.U32 R29, R28, c[0x0][0x2ac], RZ ;  /* 0x0000ab001c1d0a27 */ /* 0x000fea00078e00ff */
[----:B------:R-:W-:Y:S02]  /*3790*/  @P0 SHF.R.U32.HI R28, RZ, c[0x0][0x2b0], R29 ;  /* 0x0000ac00ff1c0a19 */ /* 0x000fe4000001161d */
.L_x_649:
[----:B------:R-:W-:Y:S05]  /*37a0*/  BSYNC B0 ;  /* 0x0000000000007941 */ /* 0x000fea0003800000 */
.L_x_647:
[----:B------:R-:W-:Y:S05]  /*37b0*/  IMAD R28, R28, c[0x0][0x2a8], R239 ;  /* 0x0000aa001c1c7a24 */ /* 0x000fea00078e02ef */
[----:B------:R-:W-:Y:S02]  /*37c0*/  IADD3 R29, R28, c[0x0][0x2a8], RZ ;  /* 0x0000aa001c1d7a10 */ /* 0x000fe40007ffe0ff */
[----:B------:R-:W-:Y:S02]  /*37d0*/  IMNMX R2, R2, R28, !PT ;  /* 0x0000001c02027217 */ /* 0x000fe40007800200 */
[----:B------:R-:W-:Y:S02]  /*37e0*/  IMNMX R3, R3, R29, PT ;  /* 0x0000001d03037217 */ /* 0x000fe40003800200 */
.L_x_646:
        /* <DEDUP_REMOVED lines=18> */
.L_x_652:
[----:B------:R-:W-:Y:S04]  /*3910*/  MOV R29, 0x1 ;  /* 0x00000001001d7802 */ /* 0x000fe80000000f00 */
[----:B------:R-:W-:Y:S11]  /*3920*/  ISETP.NE.AND P0, PT, R29, c[0x0][0x2a8], PT ;  /* 0x0000aa001d007a0c */ /* 0x000ff60003f05270 */
[----:B------:R-:W-:Y:S02]  /*3930*/  @!UPT UIADD3 URZ, URZ, URZ, URZ ;  /* 0x0000003f3f3ff290 */ /* 0x000fe4000fffe03f */
[----:B------:R-:W-:Y:S05]  /*3940*/  @P0 IMAD.HI.U32 R29, R28, c[0x0][0x2ac], RZ ;  /* 0x0000ab001c1d0a27 */ /* 0x000fea00078e00ff */
[----:B------:R-:W-:Y:S02]  /*3950*/  @P0 SHF.R.U32.HI R28, RZ, c[0x0][0x2b0], R29 ;  /* 0x0000ac00ff1c0a19 */ /* 0x000fe4000001161d */
.L_x_653:
[----:B------:R-:W-:Y:S05]  /*3960*/  BSYNC B0 ;  /* 0x0000000000007941 */ /* 0x000fea0003800000 */
.L_x_651:
[----:B------:R-:W-:Y:S05]  /*3970*/  IMAD R28, R28, c[0x0][0x2a8], R239 ;  /* 0x0000aa001c1c7a24 */ /* 0x000fea00078e02ef */
[----:B------:R-:W-:Y:S02]  /*3980*/  IADD3 R29, R28, c[0x0][0x2a8], RZ ;  /* 0x0000aa001c1d7a10 */ /* 0x000fe40007ffe0ff */
[----:B------:R-:W-:Y:S02]  /*3990*/  IMNMX R141, R141, R28, !PT ;  /* 0x0000001c8d8d7217 */ /* 0x000fe40007800200 */
[----:B------:R-:W-:Y:S02]  /*39a0*/  IMNMX R142, R142, R29, PT ;  /* 0x0000001d8e8e7217 */ /* 0x000fe40003800200 */
.L_x_650:
        /* <DEDUP_REMOVED lines=18> */
.L_x_656:
[----:B------:R-:W-:Y:S04]  /*3ad0*/  MOV R28, 0x1 ;  /* 0x00000001001c7802 */ /* 0x000fe80000000f00 */
[----:B------:R-:W-:Y:S11]  /*3ae0*/  ISETP.NE.AND P0, PT, R28, c[0x0][0x2a8], PT ;  /* 0x0000aa001c007a0c */ /* 0x000ff60003f05270 */
[----:B------:R-:W-:Y:S02]  /*3af0*/  @!UPT UIADD3 URZ, URZ, URZ, URZ ;  /* 0x0000003f3f3ff290 */ /* 0x000fe4000fffe03f */
[----:B------:R-:W-:Y:S05]  /*3b00*/  @P0 IMAD.HI.U32 R28, R0, c[0x0][0x2ac], RZ ;  /* 0x0000ab00001c0a27 */ /* 0x000fea00078e00ff */
[----:B------:R-:W-:Y:S02]  /*3b10*/  @P0 SHF.R.U32.HI R0, RZ, c[0x0][0x2b0], R28 ;  /* 0x0000ac00ff000a19 */ /* 0x000fe4000001161c */
.L_x_657:
[----:B------:R-:W-:Y:S05]  /*3b20*/  BSYNC B0 ;  /* 0x0000000000007941 */ /* 0x000fea0003800000 */
.L_x_655:
[----:B------:R-:W-:Y:S05]  /*3b30*/  IMAD R0, R0, c[0x0][0x2a8], R239 ;  /* 0x0000aa0000007a24 */ /* 0x000fea00078e02ef */
[----:B------:R-:W-:Y:S02]  /*3b40*/  IADD3 R28, R0, c[0x0][0x2a8], RZ ;  /* 0x0000aa00001c7a10 */ /* 0x000fe40007ffe0ff */
[----:B------:R-:W-:Y:S02]  /*3b50*/  IMNMX R143, R143, R0, !PT ;  /* 0x000000008f8f7217 */ /* 0x000fe40007800200 */
[----:B------:R-:W-:Y:S02]  /*3b60*/  IMNMX R144, R144, R28, PT ;  /* 0x0000001c90907217 */ /* 0x000fe40003800200 */
.L_x_654:
        /* <DEDUP_REMOVED lines=22> */
[----:B------:R-:W-:Y:S01]  /*3cd0*/  UIMAD.WIDE.U32 UR22, UR10, UR6, URZ ;  /* 0x000000060a1672a5 */ /* 0x000fe2000f8e003f */
[----:B------:R-:W-:Y:S01]  /*3ce0*/  IMAD.U32 R151, RZ, RZ, UR11 ;  /* 0x0000000bff977e24 */ /* 0x000fe2000f8e00ff */
[----:B------:R-:W-:Y:S02]  /*3cf0*/  UIMAD UR20, UR10, UR7, UR20 ;  /* 0x000000070a1472a4 */ /* 0x000fe4000f8e0214 */
[----:B------:R-:W-:Y:S02]  /*3d00*/  USHF.L.U32 UR6, UR22, 0x6, URZ ;  /* 0x0000000616067899 */ /* 0x000fe4000800063f */
[----:B------:R-:W-:Y:S01]  /*3d10*/  @!P3 LEA R205, R151, 0x40, 0x6 ;  /* 0x0000004097cdb811 */ /* 0x000fe200078e30ff */
[----:B------:R-:W-:Y:S02]  /*3d20*/  UIADD3 UR20, UR23, UR20, URZ ;  /* 0x0000001417147290 */ /* 0x000fe4000fffe03f */
[----:B------:R-:W-:Y:S01]  /*3d30*/  UIMAD UR7, UR10, -0x40, UR14 ;  /* 0xffffffc00a0778a4 */ /* 0x000fe2000f8e020e */
[----:B------:R-:W-:Y:S01]  /*3d40*/  IADD3 R146, P1, R244, UR6, RZ ;  /* 0x00000006f4927c10 */ /* 0x000fe2000ff3e0ff */
[----:B------:R-:W-:Y:S03]  /*3d50*/  USHF.L.U64.HI UR20, UR22, 0x6, UR20 ;  /* 0x0000000616147899 */ /* 0x000fe60008010214 */
[C---:B------:R-:W-:Y:S03]  /*3d60*/  LEA R202, P0, R146.reuse, c[0x0][0x160], 0x1 ;  /* 0x0000580092ca7a11 */ /* 0x040fe600078008ff */
[C---:B------:R-:W-:Y:S04]  /*3d70*/  IADD3.X R147, R241.reuse, UR20, RZ, P1, !PT ;  /* 0x00000014f1937c10 */ /* 0x040fe80008ffe4ff */
[----:B------:R-:W-:Y:S02]  /*3d80*/  LEA.HI.X R203, R146, c[0x0][0x164], R147, 0x1, P0 ;  /* 0x0000590092cb7a11 */ /* 0x000fe400000f0c93 */
[----:B------:R-:W-:Y:S02]  /*3d90*/  IADD3 R146, P2, P1, R244, UR6, R200 ;  /* 0x00000006f4927c10 */ /* 0x000fe4000f95e0c8 */
[----:B------:R-:W-:Y:S02]  /*3da0*/  IADD3 R147, -R248, UR7, RZ ;  /* 0x00000007f8937c10 */ /* 0x000fe4000fffe1ff */
[C---:B------:R-:W-:Y:S02]  /*3db0*/  LEA R200, P0, R146.reuse, c[0x0][0x160], 0x1 ;  /* 0x0000580092c87a11 */ /* 0x040fe400078008ff */
[----:B------:R-:W-:Y:S02]  /*3dc0*/  IADD3.X R201, R241, UR20, R201, P2, P1 ;  /* 0x00000014f1c97c10 */ /* 0x000fe400097e24c9 */
[----:B------:R-:W-:Y:S02]  /*3dd0*/  ISETP.LT.OR P2, PT, R147, 0x1, P6 ;  /* 0x000000019300780c */ /* 0x000fe40003741670 */
[----:B------:R-:W-:Y:S01]  /*3de0*/  LEA.HI.X R201, R146, c[0x0][0x164], R201, 0x1, P0 ;  /* 0x0000590092c97a11 */ /* 0x000fe200000f0cc9 */
[----:B------:R-:W-:Y:S01]  /*3df0*/  IMAD.U32 R146, RZ, RZ, UR13 ;  /* 0x0000000dff927e24 */ /* 0x000fe2000f8e00ff */
[----:B----4-:R-:W-:Y:S03]  /*3e00*/  @!P3 IADD3 R151, P1, R205, R208, RZ ;  /* 0x000000d0cd97b210 */ /* 0x010fe60007f3e0ff */
[----:B-----5:R-:W-:Y:S02]  /*3e10*/  IMAD R146, R146, 0x4000, R207 ;  /* 0x0000400092927824 */ /* 0x020fe400078e02cf */
[----:B------:R-:W4:Y:S01]  /*3e20*/  S2R R207, SR_TID.X ;  /* 0x0000000000cf7919 */ /* 0x000f220000002100 */
[----:B------:R-:W-:Y:S02]  /*3e30*/  @!P3 LEA R204, P0, R151, c[0x0][0x258], 0x2 ;  /* 0x0000960097ccba11 */ /* 0x000fe400078010ff */
[----:B------:R-:W-:Y:S01]  /*3e40*/  @!P3 LEA.HI.X.SX32 R205, R205, R252, 0x1, P1 ;  /* 0x000000fccdcdb211 */ /* 0x000fe200008f0eff */
[----:B------:R-:W-:Y:S01]  /*3e50*/  @!PT LDS RZ, [RZ] ;  /* 0x00000000fffff984 */ /* 0x000fe20000000800 */
[----:B------:R-:W-:Y:S01]  /*3e60*/  @!PT LDS RZ, [RZ] ;  /* 0x00000000fffff984 */ /* 0x000fe20000000800 */
[----:B------:R-:W-:Y:S01]  /*3e70*/  @!PT LDS RZ, [RZ] ;  /* 0x00000000fffff984 */ /* 0x000fe20000000800 */
[----:B------:R3:W-:Y:S01]  /*3e80*/  LDGSTS.E.BYPASS.LTC128B.128 [R146], [R202.64], !P2 ;  /* 0x00000000ca927fae */ /* 0x0007e2000d101d52 */
[----:B------:R-:W-:Y:S02]  /*3e90*/  ISETP.LT.OR P1, PT, R147, 0x1, P5 ;  /* 0x000000019300780c */ /* 0x000fe40002f21670 */
[----:B------:R-:W-:Y:S02]  /*3ea0*/  @!P3 LEA.HI.X R205, R151, c[0x0][0x25c], R205, 0x2, P0 ;  /* 0x0000970097cdba11 */ /* 0x000fe400000f14cd */
[C---:B------:R-:W-:Y:S02]  /*3eb0*/  ISETP.LT.OR P0, PT, R147.reuse, 0x21, P6 ;  /* 0x000000219300780c */ /* 0x040fe40003701670 */
[----:B------:R-:W-:Y:S01]  /*3ec0*/  ISETP.LT.OR P2, PT, R147, 0x21, P5 ;  /* 0x000000219300780c */ /* 0x000fe20002f41670 */
[----:B------:R-:W-:Y:S06]  /*3ed0*/  IMAD.U32 R147, RZ, RZ, UR13 ;  /* 0x0000000dff937e24 */ /* 0x000fec000f8e00ff */
[----:B------:R3:W-:Y:S04]  /*3ee0*/  LDGSTS.E.BYPASS.LTC128B.128 [R146+0x2000], [R202.64+0x80], !P1 ;  /* 0x02000080ca927fae */ /* 0x0007e8000c901d52 */
[----:B------:R3:W-:Y:S01]  /*3ef0*/  LDGSTS.E.BYPASS.LTC128B.128 [R146+0x1000], [R200.64], !P0 ;  /* 0x01000000c8927fae */ /* 0x0007e2000c101d52 */
[----:B----4-:R-:W-:Y:S03]  /*3f00*/  IMAD.SHL.U32 R207, R207, 0x4, RZ ;  /* 0x00000004cfcf7824 */ /* 0x010fe600078e00ff */
[----:B------:R3:W-:Y:S01]  /*3f10*/  LDGSTS.E.BYPASS.LTC128B.128 [R146+0x3000], [R200.64+0x80], !P2 ;  /* 0x03000080c8927fae */ /* 0x0007e2000d101d52 */
[----:B------:R-:W-:Y:S04]  /*3f20*/  @!P3 IMAD R147, R147, 0x40, R207 ;  /* 0x000000409393b824 */ /* 0x000fe800078e02cf */
[----:B------:R-:W-:Y:S05]  /*3f30*/  @!P3 IMAD.SHL.U32 R147, R147, 0x4, RZ ;  /* 0x000000049393b824 */ /* 0x000fea00078e00ff */
[----:B------:R3:W-:Y:S02]  /*3f40*/  @!P3 LDGSTS.E.BYPASS.LTC128B.128 [R147+0x12080], [R204.64] ;  /* 0x12080000cc93bfae */ /* 0x0007e4000b901d52 */
.L_x_658:
[----:B------:R-:W-:Y:S01]  /*3f50*/  PLOP3.LUT P0, PT, PT, PT, UP6, 0x40, 0x0 ;  /* 0x000000000000781c */ /* 0x000fe20003f0e868 */
[----:B------:R-:W0:Y:S01]  /*3f60*/  LDGDEPBAR ;  /* 0x00000000000079af */ /* 0x000e220000000000 */
[----:B------:R-:W-:Y:S02]  /*3f70*/  PLOP3.LUT P1, PT, PT, PT, UP6, 0x40, 0x0 ;  /* 0x000000000000781c */ /* 0x000fe40003f2e868 */
[----:B------:R-:W-:Y:S02]  /*3f80*/  ISETP.GT.AND P0, PT, R140, RZ, P0 ;  /* 0x000000ff8c00720c */ /* 0x000fe40000704270 */
[----:B------:R-:W-:Y:S02]  /*3f90*/  PLOP3.LUT P2, PT, PT, PT, UP5, 0x40, 0x0 ;  /* 0x000000000000781c */ /* 0x000fe40003f4e858 */
[C---:B------:R-:W-:Y:S02]  /*3fa0*/  ISETP.LT.OR P0, PT, R145.reuse, 0x1, P0 ;  /* 0x000000019100780c */ /* 0x040fe40000701670 */
[----:B------:R-:W-:Y:S02]  /*3fb0*/  ISETP.GT.AND P1, PT, R2, RZ, P1 ;  /* 0x000000ff0200720c */ /* 0x000fe40000f24270 */
[----:B------:R-:W-:Y:S02]  /*3fc0*/  ISETP.GT.AND P2, PT, R140, 0x1, P2 ;  /* 0x000000018c00780c */ /* 0x000fe40001744270 */
[----:B---3--:R-:W-:Y:S02]  /*3fd0*/  FSEL R200, R4, -INF , !P0 ;  /* 0xff80000004c87808 */ /* 0x008fe40004000000 */
[----:B------:R-:W-:Y:S02]  /*3fe0*/  ISETP.LT.OR P2, PT, R145, 0x2, P2 ;  /* 0x000000029100780c */ /* 0x000fe40001741670 */
[----:B------:R-:W-:Y:S01]  /*3ff0*/  ISETP.LT.OR P1, PT, R3, 0x1, P1 ;  /* 0x000000010300780c */ /* 0x000fe20000f21670 */
[--C-:B------:R-:W-:Y:S01]  /*4000*/  FFMA.FTZ R209, R200, c[0x0][0x29c], -R148.reuse ;  /* 0x0000a700c8d17a23 */ /* 0x100fe20000010894 */
[----:B------:R-:W-:Y:S02]  /*4010*/  PLOP3.LUT P0, PT, PT, PT, UP5, 0x40, 0x0 ;  /* 0x000000000000781c */ /* 0x000fe40003f0e858 */
[----:B------:R-:W-:Y:S02]  /*4020*/  FSEL R151, R5, -INF , !P2 ;  /* 0xff80000005977808 */ /* 0x000fe40005000000 */
[----:B------:R-:W-:Y:S02]  /*4030*/  FSEL R205, R6, -INF , !P1 ;  /* 0xff80000006cd7808 */ /* 0x000fe40004800000 */
[----:B------:R-:W-:Y:S01]  /*4040*/  ISETP.GT.AND P0, PT, R2, 0x1, P0 ;  /* 0x000000010200780c */ /* 0x000fe20000704270 */
[--C-:B------:R-:W-:Y:S01]  /*4050*/  FFMA.FTZ R208, R151, c[0x0][0x29c], -R148.reuse ;  /* 0x0000a70097d07a23 */ /* 0x100fe20000010894 */
[----:B------:R-:W-:Y:S02]  /*4060*/  PLOP3.LUT P2, PT, PT, PT, UP4, 0x40, 0x0 ;  /* 0x000000000000781c */ /* 0x000fe40003f4e848 */
[----:B------:R-:W-:Y:S02]  /*4070*/  PLOP3.LUT P1, PT, PT, PT, UP3, 0x40, 0x0 ;  /* 0x000000000000781c */ /* 0x000fe40003f2e838 */
[----:B------:R-:W-:Y:S02]  /*4080*/  ISETP.LT.OR P0, PT, R3, 0x2, P0 ;  /* 0x000000020300780c */ /* 0x000fe40000701670 */
[C---:B------:R-:W-:Y:S02]  /*4090*/  ISETP.GT.AND P2, PT, R140.reuse, 0x20, P2 ;  /* 0x000000208c00780c */ /* 0x040fe40001744270 */
[----:B------:R-:W-:Y:S02]  /*40a0*/  ISETP.GT.AND P1, PT, R140, 0x21, P1 ;  /* 0x000000218c00780c */ /* 0x000fe40000f24270 */
[----:B------:R-:W-:Y:S02]  /*40b0*/  FSEL R203, R7, -INF , !P0 ;  /* 0xff80000007cb7808 */ /* 0x000fe40004000000 */
[-C--:B--2---:R-:W-:Y:S01]  /*40c0*/  HMMA.16816.F32.BF16 R4, R28, R152.reuse, RZ ;  /* 0x000000981c04723c */ /* 0x084fe200000418ff */
[----:B------:R-:W-:Y:S02]  /*40d0*/  PLOP3.LUT P0, PT, PT, PT, UP4, 0x40, 0x0 ;  /* 0x000000000000781c */ /* 0x000fe40003f0e848 */
[----:B------:R-:W-:Y:S01]  /*40e0*/  ISETP.LT.OR P2, PT, R145, 0x21, P2 ;  /* 0x000000219100780c */ /* 0x000fe20001741670 */
[--C-:B------:R-:W-:Y:S01]  /*40f0*/  FFMA.FTZ R151, R203, c[0x0][0x29c], -R149.reuse ;  /* 0x0000a700cb977a23 */ /* 0x100fe20000010895 */
[----:B------:R-:W-:Y:S02]  /*4100*/  ISETP.LT.OR P1, PT, R145, 0x22, P1 ;  /* 0x000000229100780c */ /* 0x000fe40000f21670 */
[----:B------:R-:W-:Y:S02]  /*4110*/  ISETP.GT.AND P0, PT, R2, 0x20, P0 ;  /* 0x000000200200780c */ /* 0x000fe40000704270 */
[----:B------:R-:W-:Y:S01]  /*4120*/  FSEL R146, R17, -INF , !P1 ;  /* 0xff80000011927808 */ /* 0x000fe20004800000 */
[----:B------:R-:W-:Y:S01]  /*4130*/  MUFU.EX2 R151, R151 ;  /* 0x0000009700977308 */ /* 0x000fe20000000800 */
[----:B------:R-:W-:Y:S02]  /*4140*/  PLOP3.LUT P1, PT, PT, PT, UP2, 0x40, 0x0 ;  /* 0x000000000000781c */ /* 0x000fe40003f2e828 */
[----:B------:R-:W-:Y:S01]  /*4150*/  FSEL R147, R16, -INF , !P2 ;  /* 0xff80000010937808 */ /* 0x000fe20005000000 */
[--C-:B------:R-:W-:Y:S01]  /*4160*/  FFMA.FTZ R207, R146, c[0x0][0x29c], -R148.reuse ;  /* 0x0000a70092cf7a23 */ /* 0x100fe20000010894 */
[----:B------:R-:W-:Y:S02]  /*4170*/  PLOP3.LUT P2, PT, PT, PT, UP3, 0x40, 0x0 ;  /* 0x000000000000781c */ /* 0x000fe40003f4e838 */
[C---:B------:R-:W-:Y:S02]  /*4180*/  ISETP.LT.OR P0, PT, R3.reuse, 0x21, P0 ;  /* 0x000000210300780c */ /* 0x040fe40000701670 */
[----:B------:R-:W-:Y:S02]  /*4190*/  ISETP.GT.AND P2, PT, R2, 0x21, P2 ;  /* 0x000000210200780c */ /* 0x000fe40001744270 */
[----:B------:R-:W-:Y:S02]  /*41a0*/  ISETP.GT.AND P1, PT, R140, 0x40, P1 ;  /* 0x000000408c00780c */ /* 0x000fe40000f24270 */
[----:B------:R-:W-:Y:S02]  /*41b0*/  FSEL R204, R18, -INF , !P0 ;  /* 0xff80000012cc7808 */ /* 0x000fe40004000000 */
[----:B------:R-:W-:Y:S02]  /*41c0*/  ISETP.LT.OR P2, PT, R3, 0x22, P2 ;  /* 0x000000220300780c */ /* 0x000fe40001741670 */
[----:B------:R-:W-:Y:S01]  /*41d0*/  ISETP.LT.OR P1, PT, R145, 0x41, P1 ;  /* 0x000000419100780c */ /* 0x000fe20000f21670 */
[--C-:B------:R-:W-:Y:S01]  /*41e0*/  FFMA.FTZ R200, R204, c[0x0][0x29c], -R149.reuse ;  /* 0x0000a700ccc87a23 */ /* 0x100fe20000010895 */
[----:B------:R-:W-:Y:S02]  /*41f0*/  PLOP3.LUT P0, PT, PT, PT, UP1, 0x40, 0x0 ;  /* 0x000000000000781c */ /* 0x000fe40003f0e818 */
[----:B------:R-:W-:Y:S02]  /*4200*/  FSEL R202, R19, -INF , !P2 ;  /* 0xff80000013ca7808 */ /* 0x000fe40005000000 */
[----:B------:R-:W-:Y:S01]  /*4210*/  FSEL R20, R20, -INF , !P1 ;  /* 0xff80000014147808 */ /* 0x000fe20004800000 */
[----:B------:R-:W-:Y:S01]  /*4220*/  MUFU.EX2 R200, R200 ;  /* 0x000000c800c87308 */ /* 0x000fe20000000800 */
[----:B------:R-:W-:Y:S01]  /*4230*/  ISETP.GT.AND P0, PT, R140, 0x41, P0 ;  /* 0x000000418c00780c */ /* 0x000fe20000704270 */
[----:B------:R-:W-:Y:S01]  /*4240*/  IMAD.MOV.U32 R140, RZ, RZ, 0x40 ;  /* 0x00000040ff8c7424 */ /* 0x000fe200078e00ff */
[----:B------:R-:W-:Y:S01]  /*4250*/  PLOP3.LUT P2, PT, PT, PT, UP2, 0x40, 0x0 ;  /* 0x000000000000781c */ /* 0x000fe20003f4e828 */
[----:B------:R-:W-:Y:S01]  /*4260*/  FFMA.FTZ R146, R20, c[0x0][0x29c], -R148 ;  /* 0x0000a70014927a23 */ /* 0x000fe20000010894 */
[----:B------:R-:W-:Y:S02]  /*4270*/  PLOP3.LUT P1, PT, PT, PT, UP1, 0x40, 0x0 ;  /* 0x000000000000781c */ /* 0x000fe40003f2e818 */
[----:B------:R-:W-:Y:S02]  /*4280*/  ISETP.LT.OR P0, PT, R145, 0x42, P0 ;  /* 0x000000429100780c */ /* 0x000fe40000701670 */
[C---:B------:R-:W-:Y:S01]  /*4290*/  ISETP.GT.AND P2, PT, R2.reuse, 0x40, P2 ;  /* 0x000000400200780c */ /* 0x040fe20001744270 */
[----:B------:R-:W-:Y:S01]  /*42a0*/  MUFU.EX2 R146, R146 ;  /* 0x0000009200927308 */ /* 0x000fe20000000800 */
[----:B------:R-:W-:Y:S02]  /*42b0*/  ISETP.GT.AND P1, PT, R2, 0x41, P1 ;  /* 0x000000410200780c */ /* 0x000fe40000f24270 */
[----:B------:R-:W-:Y:S02]  /*42c0*/  FSEL R21, R21, -INF , !P0 ;  /* 0xff80000015157808 */ /* 0x000fe40004000000 */
[----:B------:R-:W-:Y:S02]  /*42d0*/  PLOP3.LUT P0, PT, PT, PT, UP6, 0x40, 0x0 ;  /* 0x000000000000781c */ /* 0x000fe40003f0e868 */
[C---:B------:R-:W-:Y:S02]  /*42e0*/  ISETP.LT.OR P2, PT, R3.reuse, 0x41, P2 ;  /* 0x000000410300780c */ /* 0x040fe40001741670 */
[----:B------:R-:W-:Y:S02]  /*42f0*/  ISETP.LT.OR P1, PT, R3, 0x42, P1 ;  /* 0x000000420300780c */ /* 0x000fe40000f21670 */
[----:B------:R-:W-:Y:S02]  /*4300*/  ISETP.GT.AND P0, PT, R141, RZ, P0 ;  /* 0x000000ff8d00720c */ /* 0x000fe40000704270 */
[----:B------:R-:W-:Y:S02]  /*4310*/  FSEL R3, R22, -INF , !P2 ;  /* 0xff80000016037808 */ /* 0x000fe40005000000 */
[----:B------:R-:W-:Y:S02]  /*4320*/  FSEL R2, R23, -INF , !P1 ;  /* 0xff80000017027808 */ /* 0x000fe40004800000 */
[----:B------:R-:W-:Y:S01]  /*4330*/  PLOP3.LUT P2, PT, PT, PT, UP5, 0x40, 0x0 ;  /* 0x000000000000781c */ /* 0x000fe20003f4e858 */
[--C-:B------:R-:W-:Y:S01]  /*4340*/  FFMA.FTZ R204, R3, c[0x0][0x29c], -R149.reuse ;  /* 0x0000a70003cc7a23 */ /* 0x100fe20000010895 */
[----:B------:R-:W-:Y:S01]  /*4350*/  PLOP3.LUT P1, PT, PT, PT, UP6, 0x40, 0x0 ;  /* 0x000000000000781c */ /* 0x000fe20003f2e868 */
[----:B------:R-:W-:Y:S01]  /*4360*/  IMAD.SHL.U32 R3, R217, 0x2, RZ ;  /* 0x00000002d9037824 */ /* 0x000fe200078e00ff */
[C---:B------:R-:W-:Y:S02]  /*4370*/  ISETP.LT.OR P0, PT, R142.reuse, 0x1, P0 ;  /* 0x000000018e00780c */ /* 0x040fe40000701670 */
[----:B------:R-:W-:Y:S02]  /*4380*/  ISETP.GT.AND P2, PT, R141, 0x1, P2 ;  /* 0x000000018d00780c */ /* 0x000fe40001744270 */
[C---:B------:R-:W-:Y:S02]  /*4390*/  ISETP.GT.AND P1, PT, R143.reuse, RZ, P1 ;  /* 0x000000ff8f00720c */ /* 0x040fe40000f24270 */
[----:B------:R-:W-:Y:S02]  /*43a0*/  ISETP.LT.OR P2, PT, R142, 0x2, P2 ;  /* 0x000000028e00780c */ /* 0x000fe40001741670 */
[----:B------:R-:W-:Y:S02]  /*43b0*/  FSEL R201, R8, -INF , !P0 ;  /* 0xff80000008c97808 */ /* 0x000fe40004000000 */
[----:B------:R-:W-:Y:S02]  /*43c0*/  PLOP3.LUT P0, PT, PT, PT, UP5, 0x40, 0x0 ;  /* 0x000000000000781c */ /* 0x000fe40003f0e858 */
[----:B------:R-:W-:Y:S02]  /*43d0*/  ISETP.LT.OR P1, PT, R144, 0x1, P1 ;  /* 0x000000019000780c */ /* 0x000fe40000f21670 */
[----:B------:R-:W-:Y:S02]  /*43e0*/  ISETP.GT.AND P0, PT, R143, 0x1, P0 ;  /* 0x000000018f00780c */ /* 0x000fe40000704270 */
        /* <DEDUP_REMOVED lines=11> */
[C---:B------:R-:W-:Y:S01]  /*44a0*/  HMMA.16816.F32.BF16 R8, R32.reuse, R152, RZ ;  /* 0x000000982008723c */ /* 0x040fe200000418ff */
[----:B------:R-:W-:Y:S01]  /*44b0*/  MUFU.EX2 R203, R203 ;  /* 0x000000cb00cb7308 */ /* 0x000fe20000000800 */
[----:B------:R-:W-:Y:S02]  /*44c0*/  ISETP.LT.OR P1, PT, R142, 0x22, P1 ;  /* 0x000000228e00780c */ /* 0x000fe40000f21670 */
[----:B------:R-:W-:Y:S02]  /*44d0*/  LOP3.LUT P0, RZ, R225, 0x4, RZ, 0xc0, !PT ;  /* 0x00000004e1ff7812 */ /* 0x000fe4000780c0ff */
[----:B------:R-:W-:Y:S02]  /*44e0*/  FSEL R12, R12, -INF , !P2 ;  /* 0xff8000000c0c7808 */ /* 0x000fe40005000000 */
[-C--:B------:R-:W-:Y:S01]  /*44f0*/  HMMA.16816.F32.BF16 R16, R32, R154.reuse, RZ ;  /* 0x0000009a2010723c */ /* 0x080fe200000418ff */
[----:B------:R-:W-:Y:S02]  /*4500*/  SEL R140, R140, 0xffffffc0, !P0 ;  /* 0xffffffc08c8c7807 */ /* 0x000fe40004000000 */
[----:B------:R-:W-:Y:S01]  /*4510*/  PLOP3.LUT P0, PT, PT, PT, UP2, 0x40, 0x0 ;  /* 0x000000000000781c */ /* 0x000fe20003f0e828 */
[--C-:B------:R-:W-:Y:S01]  /*4520*/  FFMA.FTZ R12, R12, c[0x0][0x29c], -R150.reuse ;  /* 0x0000a7000c0c7a23 */ /* 0x100fe20000010896 */
[----:B------:R-:W-:Y:S02]  /*4530*/  PLOP3.LUT P2, PT, PT, PT, UP1, 0x40, 0x0 ;  /* 0x000000000000781c */ /* 0x000fe40003f4e818 */
[----:B------:R-:W-:Y:S02]  /*4540*/  FSEL R13, R13, -INF , !P1 ;  /* 0xff8000000d0d7808 */ /* 0x000fe40004800000 */
        /* <DEDUP_REMOVED lines=9> */
[----:B------:R-:W-:Y:S01]  /*45e0*/  FSEL R210, R14, -INF , !P1 ;  /* 0xff8000000ed27808 */ /* 0x000fe20004800000 */
[--C-:B------:R-:W-:Y:S01]  /*45f0*/  FFMA.FTZ R14, R202, c[0x0][0x29c], -R149.reuse ;  /* 0x0000a700ca0e7a23 */ /* 0x100fe20000010895 */
[----:B------:R-:W-:Y:S01]  /*4600*/  PLOP3.LUT P0, PT, PT, PT, UP3, 0x40, 0x0 ;  /* 0x000000000000781c */ /* 0x000fe20003f0e838 */
[----:B------:R-:W-:Y:S01]  /*4610*/  FFMA.FTZ R202, R201, c[0x0][0x29c], -R150 ;  /* 0x0000a700c9ca7a23 */ /* 0x000fe20000010896 */
[----:B------:R-:W-:Y:S01]  /*4620*/  FSEL R25, R25, -INF , !P2 ;  /* 0xff80000019197808 */ /* 0x000fe20005000000 */
[----:B------:R-:W-:Y:S01]  /*4630*/  MUFU.EX2 R201, R14 ;  /* 0x0000000e00c97308 */ /* 0x000fe20000000800 */
[----:B------:R-:W-:Y:S02]  /*4640*/  PLOP3.LUT P2, PT, PT, PT, UP2, 0x40, 0x0 ;  /* 0x000000000000781c */ /* 0x000fe40003f4e828 */
[----:B------:R-:W-:Y:S02]  /*4650*/  PLOP3.LUT P1, PT, PT, PT, UP1, 0x40, 0x0 ;  /* 0x000000000000781c */ /* 0x000fe40003f2e818 */
[C---:B------:R-:W-:Y:S02]  /*4660*/  ISETP.GT.AND P0, PT, R143.reuse, 0x21, P0 ;  /* 0x000000218f00780c */ /* 0x040fe40000704270 */
[C---:B------:R-:W-:Y:S02]  /*4670*/  ISETP.GT.AND P2, PT, R143.reuse, 0x40, P2 ;  /* 0x000000408f00780c */ /* 0x040fe40001744270 */
[----:B------:R-:W-:Y:S01]  /*4680*/  ISETP.GT.AND P1, PT, R143, 0x41, P1 ;  /* 0x000000418f00780c */ /* 0x000fe20000f24270 */
[----:B------:R-:W-:Y:S01]  /*4690*/  MUFU.EX2 R202, R202 ;  /* 0x000000ca00ca7308 */ /* 0x000fe20000000800 */
[C---:B------:R-:W-:Y:S02]  /*46a0*/  ISETP.LT.OR P0, PT, R144.reuse, 0x22, P0 ;  /* 0x000000229000780c */ /* 0x040fe40000701670 */
[C---:B------:R-:W-:Y:S02]  /*46b0*/  ISETP.LT.OR P2, PT, R144.reuse, 0x41, P2 ;  /* 0x000000419000780c */ /* 0x040fe40001741670 */
[----:B------:R-:W-:Y:S01]  /*46c0*/  ISETP.LT.OR P1, PT, R144, 0x42, P1 ;  /* 0x000000429000780c */ /* 0x000fe20000f21670 */
[--C-:B------:R-:W-:Y:S01]  /*46d0*/  FFMA.FTZ R144, R147, c[0x0][0x29c], -R148.reuse ;  /* 0x0000a70093907a23 */ /* 0x100fe20000010894 */
[----:B------:R-:W-:Y:S01]  /*46e0*/  FSEL R26, R26, -INF , !P2 ;  /* 0xff8000001a1a7808 */ /* 0x000fe20005000000 */
[----:B------:R-:W-:Y:S01]  /*46f0*/  FFMA.FTZ R148, R21, c[0x0][0x29c], -R148 ;  /* 0x0000a70015947a23 */ /* 0x000fe20000010894 */
[----:B------:R-:W-:Y:S01]  /*4700*/  FSEL R27, R27, -INF , !P1 ;  /* 0xff8000001b1b7808 */ /* 0x000fe20004800000 */
[C---:B------:R-:W-:Y:S02]  /*4710*/  HMMA.16816.F32.BF16 R20, R28.reuse, R154, RZ ;  /* 0x0000009a1c14723c */ /* 0x040fe400000418ff */
[----:B------:R-:W-:Y:S01]  /*4720*/  MUFU.EX2 R144, R144 ;  /* 0x0000009000907308 */ /* 0x000fe20000000800 */
[--C-:B------:R-:W-:Y:S01]  /*4730*/  FFMA.FTZ R147, R205, c[0x0][0x29c], -R149.reuse ;  /* 0x0000a700cd937a23 */ /* 0x100fe20000010895 */
[----:B------:R-:W-:Y:S01]  /*4740*/  FSEL R15, R15, -INF , !P0 ;  /* 0xff8000000f0f7808 */ /* 0x000fe20004000000 */
[----:B------:R-:W-:Y:S01]  /*4750*/  FFMA.FTZ R205, R24, c[0x0][0x29c], -R150 ;  /* 0x0000a70018cd7a23 */ /* 0x000fe20000010896 */
[----:B------:R-:W-:Y:S01]  /*4760*/  PLOP3.LUT P0, PT, PT, PT, UP0, 0x80, 0x0 ;  /* 0x000000000000781c */ /* 0x000fe20003f0f008 */
[----:B------:R-:W-:Y:S01]  /*4770*/  FFMA.FTZ R149, R2, c[0x0][0x29c], -R149 ;  /* 0x0000a70002957a23 */ /* 0x000fe20000010895 */
[-C--:B------:R-:W-:Y:S01]  /*4780*/  HMMA.16816.F32.BF16 R28, R28, R156.reuse, RZ ;  /* 0x0000009c1c1c723c */ /* 0x080fe200000418ff */
[----:B------:R-:W-:Y:S03]  /*4790*/  IMAD.IADD R2, R3, 0x1, R140 ;  /* 0x0000000103027824 */ /* 0x000fe600078e028c */
[----:B------:R-:W-:Y:S01]  /*47a0*/  IMAD.IADD R140, R140, 0x1, R0 ;  /* 0x000000018c8c7824 */ /* 0x000fe200078e0200 */
[----:B------:R-:W-:Y:S01]  /*47b0*/  MUFU.EX2 R24, R209 ;  /* 0x000000d100187308 */ /* 0x000fe20000000800 */
[----:B------:R-:W-:Y:S02]  /*47c0*/  FFMA.FTZ R150, R25, c[0x0][0x29c], -R150 ;  /* 0x0000a70019967a23 */ /* 0x000fe40000010896 */
[----:B-1----:R-:W-:Y:S04]  /*47d0*/  HMMA.16816.F32.BF16 R32, R32, R156, RZ ;  /* 0x0000009c2020723c */ /* 0x002fe800000418ff */
[--C-:B------:R-:W-:Y:S03]  /*47e0*/  FFMA.FTZ R15, R15, c[0x0][0x29c], -R206.reuse ;  /* 0x0000a7000f0f7a23 */ /* 0x100fe600000108ce */
[----:B------:R-:W1:Y:S01]  /*47f0*/  MUFU.EX2 R25, R208 ;  /* 0x000000d000197308 */ /* 0x000e620000000800 */
[-C--:B----4-:R-:W-:Y:S08]  /*4800*/  HMMA.16816.F32.BF16 R4, R132, R158.reuse, R4 ;  /* 0x0000009e8404723c */ /* 0x090ff00000041804 */
[C---:B------:R-:W-:Y:S01]  /*4810*/  HMMA.16816.F32.BF16 R8, R136.reuse, R158, R8 ;  /* 0x0000009e8808723c */ /* 0x040fe20000041808 */
[----:B------:R-:W2:Y:S07]  /*4820*/  MUFU.EX2 R148, R148 ;  /* 0x0000009400947308 */ /* 0x000eae0000000800 */
[-C--:B------:R-:W-:Y:S03]  /*4830*/  HMMA.16816.F32.BF16 R16, R136, R160.reuse, R16 ;  /* 0x000000a08810723c */ /* 0x080fe60000041810 */
[----:B------:R-:W3:Y:S05]  /*4840*/  MUFU.EX2 R147, R147 ;  /* 0x0000009300937308 */ /* 0x000eea0000000800 */
[C---:B------:R-:W-:Y:S05]  /*4850*/  HMMA.16816.F32.BF16 R20, R132.reuse, R160, R20 ;  /* 0x000000a08414723c */ /* 0x040fea0000041814 */
[----:B------:R-:W-:Y:S03]  /*4860*/  MUFU.EX2 R149, R149 ;  /* 0x0000009500957308 */ /* 0x000fe60000000800 */
[-C--:B------:R-:W-:Y:S01]  /*4870*/  HMMA.16816.F32.BF16 R28, R132, R162.reuse, R28 ;  /* 0x000000a2841c723c */ /* 0x080fe2000004181c */
[----:B------:R-:W4:Y:S06]  /*4880*/  LDSM.16.M88.4 R132, [R2+0xe080] ;  /* 0x00e080000284783b */ /* 0x000f2c0000000200 */
[----:B------:R-:W-:Y:S01]  /*4890*/  MUFU.EX2 R150, R150 ;  /* 0x0000009600967308 */ /* 0x000fe20000000800 */
[----:B------:R-:W-:Y:S01]  /*48a0*/  HMMA.16816.F32.BF16 R32, R136, R162, R32 ;  /* 0x000000a28820723c */ /* 0x000fe20000041820 */
[----:B------:R-:W5:Y:S07]  /*48b0*/  LDSM.16.M88.4 R136, [R2+0xf080] ;  /* 0x00f080000288783b */ /* 0x000f6e0000000200 */
[-C--:B----4-:R-:W-:Y:S08]  /*48c0*/  HMMA.16816.F32.BF16 R4, R132, R164.reuse, R4 ;  /* 0x000000a48404723c */ /* 0x090ff00000041804 */
[C---:B-----5:R-:W-:Y:S08]  /*48d0*/  HMMA.16816.F32.BF16 R8, R136.reuse, R164, R8 ;  /* 0x000000a48808723c */ /* 0x060ff00000041808 */
[-C--:B------:R-:W-:Y:S08]  /*48e0*/  HMMA.16816.F32.BF16 R16, R136, R166.reuse, R16 ;  /* 0x000000a68810723c */ /* 0x080ff00000041810 */
[C---:B------:R-:W-:Y:S08]  /*48f0*/  HMMA.16816.F32.BF16 R20, R132.reuse, R166, R20 ;  /* 0x000000a68414723c */ /* 0x040ff00000041814 */
[-C--:B------:R-:W-:Y:S01]  /*4900*/  HMMA.16816.F32.BF16 R28, R132, R168.reuse, R28 ;  /* 0x000000a8841c723c */ /* 0x080fe2000004181c */
[----:B------:R-:W4:Y:S07]  /*4910*/  LDSM.16.M88.4 R132, [R140+0xe080] ;  /* 0x00e080008c84783b */ /* 0x000f2e0000000200 */
        /* <DEDUP_REMOVED lines=9> */
[----:B------:R-:W5:Y:S08]  /*49b0*/  LDSM.16.M88.4 R136, [R3+0x11080] ;  /* 0x011080000388783b */ /* 0x000f700000000200 */
[----:B------:R-:W-:Y:S01]  /*49c0*/  LDS R3, [R234.X4+0x12280] ;  /* 0x01228000ea037984 */ /* 0x000fe20000004800 */
        /* <DEDUP_REMOVED lines=25> */
[----:B------:R-:W5:Y:S01]  /*4b60*/  LDSM.16.M88.4 R140, [R140+0x11080] ;  /* 0x011080008c8c783b */ /* 0x000f620000000200 */
[----:B------:R-:W1:Y:S10]  /*4b70*/  MUFU.EX2 R137, R204 ;  /* 0x000000cc00897308 */ /* 0x000e740000000800 */
[----:B------:R1:W-:Y:S10]  /*4b80*/  MUFU.EX2 R204, R12 ;  /* 0x0000000c00cc7308 */ /* 0x0003f40000000800 */
[----:B------:R2:W2:Y:S10]  /*4b90*/  MUFU.EX2 R139, R13 ;  /* 0x0000000d008b7308 */ /* 0x0004b40000000800 */
[----:B------:R-:W-:Y:S01]  /*4ba0*/  MUFU.EX2 R138, R205 ;  /* 0x000000cd008a7308 */ /* 0x000fe20000000800 */
[-C--:B----4-:R-:W-:Y:S05]  /*4bb0*/  HMMA.16816.F32.BF16 R4, R132, R194.reuse, R4 ;  /* 0x000000c28404723c */ /* 0x090fea0000041804 */
[--C-:B-1----:R-:W-:Y:S03]  /*4bc0*/  FFMA.FTZ R12, R211, c[0x0][0x29c], -R206.reuse ;  /* 0x0000a700d30c7a23 */ /* 0x102fe600000108ce */
[C---:B-----5:R-:W-:Y:S01]  /*4bd0*/  HMMA.16816.F32.BF16 R8, R140.reuse, R194, R8 ;  /* 0x000000c28c08723c */ /* 0x060fe20000041808 */
[----:B------:R1:W-:Y:S03]  /*4be0*/  MUFU.EX2 R136, R12 ;  /* 0x0000000c00887308 */ /* 0x0003e60000000800 */
[----:B--2---:R-:W-:Y:S04]  /*4bf0*/  FFMA.FTZ R13, R212, c[0x0][0x29c], -R206 ;  /* 0x0000a700d40d7a23 */ /* 0x004fe800000108ce */
[-C--:B------:R-:W-:Y:S08]  /*4c00*/  HMMA.16816.F32.BF16 R16, R140, R196.reuse, R16 ;  /* 0x000000c48c10723c */ /* 0x080ff00000041810 */
[C---:B------:R-:W-:Y:S04]  /*4c10*/  HMMA.16816.F32.BF16 R20, R132.reuse, R196, R20 ;  /* 0x000000c48414723c */ /* 0x040fe80000041814 */
[--C-:B------:R-:W-:Y:S02]  /*4c20*/  FADD.FTZ R6, R6, -R0.reuse ;  /* 0x8000000006067221 */ /* 0x100fe40000010000 */
[----:B------:R-:W-:Y:S02]  /*4c30*/  FADD.FTZ R7, R7, -R0 ;  /* 0x8000000007077221 */ /* 0x000fe40000010000 */
[-C--:B------:R-:W-:Y:S01]  /*4c40*/  HMMA.16816.F32.BF16 R28, R132, R198.reuse, R28 ;  /* 0x000000c6841c723c */ /* 0x080fe2000004181c */
[----:B------:R-:W2:Y:S03]  /*4c50*/  MUFU.EX2 R135, R13 ;  /* 0x0000000d00877308 */ /* 0x000ea60000000800 */
[--C-:B------:R-:W-:Y:S02]  /*4c60*/  FADD.FTZ R4, R4, -R3.reuse ;  /* 0x8000000304047221 */ /* 0x100fe40000010000 */
[--C-:B------:R-:W-:Y:S01]  /*4c70*/  FADD.FTZ R5, R5, -R3.reuse ;  /* 0x8000000305057221 */ /* 0x100fe20000010000 */
[----:B------:R-:W-:Y:S01]  /*4c80*/  F2FP.BF16.PACK_AB R132, R25, R24 ;  /* 0x000000181984723e */ /* 0x000fe200000010ff */
[----:B------:R-:W-:Y:S04]  /*4c90*/  HMMA.16816.F32.BF16 R32, R140, R198, R32 ;  /* 0x000000c68c20723c */ /* 0x000fe80000041820 */
[----:B------:R-:W-:Y:S02]  /*4ca0*/  FMUL.FTZ R14, R24, R4 ;  /* 0x00000004180e7220 */ /* 0x000fe40000410000 */
[----:B-1----:R-:W-:Y:S02]  /*4cb0*/  FFMA.FTZ R12, R210, c[0x0][0x29c], -R206 ;  /* 0x0000a700d20c7a23 */ /* 0x002fe400000108ce */
[--C-:B------:R-:W-:Y:S02]  /*4cc0*/  FADD.FTZ R22, R22, -R0.reuse ;  /* 0x8000000016167221 */ /* 0x100fe40000010000 */
[----:B------:R-:W-:Y:S02]  /*4cd0*/  MUFU.EX2 R134, R12 ;  /* 0x0000000c00867308 */ /* 0x000fe40000000800 */
[--C-:B------:R-:W-:Y:S02]  /*4ce0*/  FADD.FTZ R23, R23, -R0.reuse ;  /* 0x8000000017177221 */ /* 0x100fe40000010000 */
[--C-:B------:R-:W-:Y:S02]  /*4cf0*/  FADD.FTZ R20, R20, -R3.reuse ;  /* 0x8000000314147221 */ /* 0x100fe40000010000 */
[--C-:B------:R-:W-:Y:S02]  /*4d00*/  FADD.FTZ R29, R29, -R3.reuse ;  /* 0x800000031d1d7221 */ /* 0x100fe40000010000 */
[--C-:B------:R-:W-:Y:S02]  /*4d10*/  FADD.FTZ R30, R30, -R0.reuse ;  /* 0x800000001e1e7221 */ /* 0x100fe40000010000 */
[----:B------:R-:W-:Y:S02]  /*4d20*/  FMUL.FTZ R24, R148, R29 ;  /* 0x0000001d94187220 */ /* 0x000fe40000410000 */
[----:B------:R1:W4:Y:S01]  /*4d30*/  MUFU.EX2 R29, R15 ;  /* 0x0000000f001d7308 */ /* 0x0003220000000800 */
[----:B------:R-:W-:Y:S02]  /*4d40*/  FADD.FTZ R31, R31, -R0 ;  /* 0x800000001f1f7221 */ /* 0x000fe40000010000 */
[--C-:B------:R-:W-:Y:S01]  /*4d50*/  FADD.FTZ R21, R21, -R3.reuse ;  /* 0x8000000315157221 */ /* 0x100fe20000010000 */
[----:B------:R-:W5:Y:S01]  /*4d60*/  LDS R0, [R234.X4+0x12320] ;  /* 0x01232000ea007984 */ /* 0x000f620000004800 */
[----:B------:R-:W-:Y:S02]  /*4d70*/  FMUL.FTZ R5, R25, R5 ;  /* 0x0000000519057220 */ /* 0x000fe40000410000 */
[----:B------:R-:W-:Y:S01]  /*4d80*/  FMUL.FTZ R25, R144, R20 ;  /* 0x0000001490197220 */ /* 0x000fe20000410000 */
[----:B------:R-:W-:Y:S01]  /*4d90*/  STS [R232+0x12480], R132 ;  /* 0x01248084e8007388 */ /* 0x000fe20000000800 */
[----:B------:R-:W-:Y:S01]  /*4da0*/  FMUL.FTZ R21, R145, R21 ;  /* 0x0000001591157220 */ /* 0x000fe20000410000 */
[----:B------:R-:W-:Y:S01]  /*4db0*/  F2FP.BF16.PACK_AB R20, R5, R14 ;  /* 0x0000000e0514723e */ /* 0x000fe200000010ff */
[----:B---3--:R-:W-:Y:S01]  /*4dc0*/  FMUL.FTZ R6, R147, R6 ;  /* 0x0000000693067220 */ /* 0x008fe20000410000 */
[----:B------:R-:W-:Y:S01]  /*4dd0*/  F2FP.BF16.PACK_AB R14, R149, R137 ;  /* 0x00000089950e723e */ /* 0x000fe200000010ff */
        /* <DEDUP_REMOVED lines=13> */
[----:B-1----:R-:W-:Y:S01]  /*4eb0*/  F2FP.BF16.PACK_AB R15, R201, R200 ;  /* 0x000000c8c90f723e */ /* 0x002fe200000010ff */
        /* <DEDUP_REMOVED lines=187> */
.L_x_659:
        /* <DEDUP_REMOVED lines=235> */
.L_x_641:
[----:B------:R-:W-:Y:S05]  /*6920*/  @P1 EXIT ;  /* 0x000000000000194d */ /* 0x000fea0003800000 */
[----:B------:R-:W-:Y:S02]  /*6930*/  ULDC.64 UR4, c[0x0][0x360] ;  /* 0x0000d80000047ab9 */ /* 0x000fe40000000a00 */
[----:B------:R-:W-:Y:S02]  /*6940*/  UISETP.NE.U32.AND UP2, UPT, URZ, UR4, UPT ;  /* 0x000000043f00728c */ /* 0x000fe4000bf45070 */
[----:B------:R-:W-:-:S02]  /*6950*/  ULDC.64 UR6, c[0x0][0x360] ;  /* 0x0000d80000067ab9 */ /* 0x000fc40000000a00 */
[----:B------:R-:W-:Y:S02]  /*6960*/  UISETP.NE.AND.EX UP2, UPT, URZ, UR5, UPT, UP2 ;  /* 0x000000053f00728c */ /* 0x000fe4000bf45320 */
[----:B------:R-:W-:-:S04]  /*6970*/  ULDC.64 UR10, c[0x0][0x338] ;  /* 0x0000ce00000a7ab9 */ /* 0x000fc80000000a00 */
[----:B------:R-:W-:-:S05]  /*6980*/  PLOP3.LUT P0, PT, PT, PT, UP2, 0x80, 0x0 ;  /* 0x000000000000781c */ /* 0x000fca0003f0f028 */
[----:B------:R-:W-:Y:S02]  /*6990*/  @UP2 UMOV UR4, 0x4 ;  /* 0x0000000400042882 */ /* 0x000fe40000000000 */
[----:B------:R-:W-:-:S06]  /*69a0*/  @UP2 UIMAD.WIDE UR4, UR15, UR4, UR6 ;  /* 0x000000040f0422a5 */ /* 0x000fcc000f8e0206 */
[----:B------:R-:W-:Y:S02]  /*69b0*/  IMAD.U32 R2, RZ, RZ, UR4 ;  /* 0x00000004ff027e24 */ /* 0x000fe4000f8e00ff */
[----:B------:R-:W-:-:S05]  /*69c0*/  IMAD.U32 R3, RZ, RZ, UR5 ;  /* 0x00000005ff037e24 */ /* 0x000fca000f8e00ff */
[----:B------:R-:W2:Y:S01]  /*69d0*/  @P0 LDG.E R0, [R2.64] ;  /* 0x0000001202000981 */ /* 0x000ea2000c1e1900 */
[----:B------:R-:W3:Y:S01]  /*69e0*/  S2UR UR6, SR_CTAID.X ;  /* 0x00000000000679c3 */ /* 0x000ee20000002500 */
[----:B------:R-:W-:Y:S01]  /*69f0*/  UMOV UR5, 0x1 ;  /* 0x0000000100057882 */ /* 0x000fe20000000000 */
[----:B------:R-:W-:Y:S01]  /*6a00*/  BSSY B0, `(.L_x_661) ;  /* 0x000002f000007945 */ /* 0x000fe20003800000 */
[----:B------:R-:W-:Y:S01]  /*6a10*/  UISETP.NE.AND UP0, UPT, UR5, UR10, UPT ;  /* 0x0000000a0500728c */ /* 0x000fe2000bf05270 */
[----:B------:R-:W4:Y:S01]  /*6a20*/  S2R R4, SR_TID.X ;  /* 0x0000000000047919 */ /* 0x000f220000002100 */
[----:B------:R-:W-:Y:S02]  /*6a30*/  ULDC UR7, c[0x0][0x358] ;  /* 0x0000d60000077ab9 */ /* 0x000fe40000000800 */
[----:B------:R-:W-:Y:S01]  /*6a40*/  ULDC UR8, c[0x0][0x2f4] ;  /* 0x0000bd0000087ab9 */ /* 0x000fe20000000800 */
[----:B------:R-:W5:Y:S01]  /*6a50*/  S2UR UR4, SR_CTAID.Y ;  /* 0x00000000000479c3 */ /* 0x000f620000002600 */
[----:B------:R-:W-:-:S02]  /*6a60*/  ULDC UR5, c[0x0][0x340] ;  /* 0x0000d00000057ab9 */ /* 0x000fc40000000800 */
[----:B------:R-:W-:Y:S02]  /*6a70*/  UIMAD UR13, UR15, UR8, URZ ;  /* 0x000000080f0d72a4 */ /* 0x000fe4000f8e023f */
[----:B---3--:R-:W-:-:S04]  /*6a80*/  UIMAD UR7, UR6, UR7, URZ ;  /* 0x00000007060772a4 */ /* 0x008fc8000f8e023f */
[----:B------:R-:W-:Y:S01]  /*6a90*/  UIMAD UR8, UR7, UR8, URZ ;  /* 0x00000008070872a4 */ /* 0x000fe2000f8e023f */
[----:B------:R-:W-:Y:S01]  /*6aa0*/  BAR.SYNC.DEFER_BLOCKING 0x1, 0x100 ;  /* 0x0044000000007b1d */ /* 0x000fe20000010000 */
[----:B----4-:R-:W-:Y:S01]  /*6ab0*/  ISETP.NE.AND P2, PT, R4, RZ, PT ;  /* 0x000000ff0400720c */ /* 0x010fe20003f45270 */
[----:B-----5:R-:W-:Y:S02]  /*6ac0*/  UIMAD.WIDE.U32 UR16, UR4, UR11, URZ ;  /* 0x0000000b041072a5 */ /* 0x020fe4000f8e003f */
[----:B------:R-:W-:Y:S02]  /*6ad0*/  USHF.R.S32.HI UR14, URZ, 0x1f, UR8 ;  /* 0x0000001f3f0e7899 */ /* 0x000fe40008011408 */
[----:B------:R-:W-:Y:S02]  /*6ae0*/  UMOV UR11, UR4 ;  /* 0x00000004000b7c82 */ /* 0x000fe40008000000 */
[----:B------:R-:W-:Y:S02]  /*6af0*/  @UP0 USHF.R.U32.HI UR11, URZ, UR5, UR17 ;  /* 0x000000053f0b0299 */ /* 0x000fe40008011611 */
[----:B------:R-:W-:-:S02]  /*6b00*/  USHF.R.S32.HI UR5, URZ, 0x1f, UR13 ;  /* 0x0000001f3f057899 */ /* 0x000fc4000801140d */
[----:B------:R-:W-:Y:S02]  /*6b10*/  UIADD3 UR8, UP1, UP0, UR8, UR13, UR11 ;  /* 0x0000000d08087290 */ /* 0x000fe4000f83e00b */
[----:B------:R-:W-:Y:S02]  /*6b20*/  UIADD3 UR7, -UR11, URZ, URZ ;  /* 0x0000003f0b077290 */ /* 0x000fe4000fffe13f */
[----:B------:R-:W-:Y:S02]  /*6b30*/  USHF.R.S32.HI UR9, URZ, 0x1f, UR11 ;  /* 0x0000001f3f097899 */ /* 0x000fe4000801140b */
[----:B------:R-:W-:Y:S02]  /*6b40*/  UIMAD UR10, UR7, UR10, UR4 ;  /* 0x0000000a070a72a4 */ /* 0x000fe4000f8e0204 */
[----:B------:R-:W-:Y:S02]  /*6b50*/  UIADD3.X UR14, UR14, UR5, UR9, UP1, UP0 ;  /* 0x000000050e0e7290 */ /* 0x000fe40008fe0409 */
[----:B------:R-:W-:-:S02]  /*6b60*/  USHF.L.U32 UR7, UR8, 0x2, URZ ;  /* 0x0000000208077899 */ /* 0x000fc4000800063f */
[----:B------:R-:W-:Y:S02]  /*6b70*/  ULDC.64 UR4, c[0x0][0x350] ;  /* 0x0000d40000047ab9 */ /* 0x000fe40000000a00 */
[----:B------:R-:W-:Y:S02]  /*6b80*/  USHF.L.U64.HI UR8, UR8, 0x2, UR14 ;  /* 0x0000000208087899 */ /* 0x000fe4000801020e */
[----:B------:R-:W-:-:S04]  /*6b90*/  UIADD3 UR4, UP0, UR7, UR4, URZ ;  /* 0x0000000407047290 */ /* 0x000fc8000ff1e03f */
[----:B------:R-:W-:Y:S02]  /*6ba0*/  UIADD3.X UR5, UR8, UR5, URZ, UP0, !UPT ;  /* 0x0000000508057290 */ /* 0x000fe400087fe43f */
[----:B------:R-:W-:-:S04]  /*6bb0*/  MOV R4, UR4 ;  /* 0x0000000400047c02 */ /* 0x000fc80008000f00 */
[----:B------:R-:W-:Y:S01]  /*6bc0*/  IMAD.U32 R5, RZ, RZ, UR5 ;  /* 0x00000005ff057e24 */ /* 0x000fe2000f8e00ff */
[----:B--2---:R-:W2:Y:S02]  /*6bd0*/  @P0 R2UR UR12, R0 ;  /* 0x00000000000c03c2 */ /* 0x004ea400000e0000 */
[----:B--2---:R-:W-:-:S04]  /*6be0*/  @UP2 UIMAD UR12, UR15, 0x60, UR12 ;  /* 0x000000600f0c28a4 */ /* 0x004fc8000f8e020c */
[----:B------:R-:W-:Y:S02]  /*6bf0*/  UIMAD.WIDE UR12, UR12, 0x2aaaaaab, URZ ;  /* 0x2aaaaaab0c0c78a5 */ /* 0x000fe4000f8e023f */
[----:B------:R-:W-:Y:S02]  /*6c00*/  USHF.R.S32.HI UR12, URZ, 0x1f, UR15 ;  /* 0x0000001f3f0c7899 */ /* 0x000fe4000801140f */
[----:B------:R-:W-:Y:S02]  /*6c10*/  @UP2 USHF.R.U32.HI UR16, URZ, 0x1f, UR13 ;  /* 0x0000001f3f102899 */ /* 0x000fe4000801160d */
[----:B------:R-:W-:Y:S02]  /*6c20*/  USEL UR15, UR15, URZ, !UP2 ;  /* 0x0000003f0f0f7287 */ /* 0x000fe4000d000000 */
[----:B------:R-:W-:Y:S02]  /*6c30*/  @UP2 ULEA.HI.SX32 UR16, UR13, UR16, 0x1c ;  /* 0x000000100d102291 */ /* 0x000fe4000f8fe23f */
[----:B------:R-:W-:-:S02]  /*6c40*/  USEL UR12, UR12, URZ, !UP2 ;  /* 0x0000003f0c0c7287 */ /* 0x000fc4000d000000 */
[----:B------:R-:W-:-:S04]  /*6c50*/  @UP2 UIMAD UR16, UR16, 0x3000, URZ ;  /* 0x00003000101028a4 */ /* 0x000fc8000f8e023f */
[----:B------:R-:W-:-:S03]  /*6c60*/  @UP2 USHF.R.S32.HI UR17, URZ, 0x1f, UR16 ;  /* 0x0000001f3f112899 */ /* 0x000fc60008011410 */
[----:B------:R-:W-:-:S04]  /*6c70*/  @!UP2 UMOV UR16, URZ ;  /* 0x0000003f0010ac82 */ /* 0x000fc80008000000 */
[----:B------:R-:W-:Y:S01]  /*6c80*/  @!UP2 UMOV UR17, URZ ;  /* 0x0000003f0011ac82 */ /* 0x000fe20008000000 */
[----:B------:R-:W-:Y:S05]  /*6c90*/  @P2 BRA `(.L_x_662) ;  /* 0x0000005000002947 */ /* 0x000fea0003800000 */
.L_x_663:
[----:B------:R-:W2:Y:S01]  /*6ca0*/  LDG.E.STRONG.GPU R0, [R4.64] ;  /* 0x0000001204007981 */ /* 0x000ea2000c1ef900 */
[----:B------:R-:W-:Y:S01]  /*6cb0*/  YIELD ;  /* 0x0000000000007946 */ /* 0x000fe20003800000 */
[----:B--2---:R-:W-:Y:S01]  /*6cc0*/  ISETP.NE.AND P0, PT, R0, UR10, PT ;  /* 0x0000000a00007c0c */ /* 0x004fe2000bf05270 */
[----:B------:R-:W-:-:S12]  /*6cd0*/  CCTL.IVALL ;  /* 0x00000000ff00798f */ /* 0x000fd80002000000 */
[----:B------:R-:W-:Y:S05]  /*6ce0*/  @P0 BRA `(.L_x_663) ;  /* 0xffffffb000000947 */ /* 0x000fea000383ffff */
.L_x_662:
[----:B------:R-:W-:Y:S05]  /*6cf0*/  BSYNC B0 ;  /* 0x0000000000007941 */ /* 0x000fea0003800000 */
.L_x_661:
[----:B------:R-:W-:Y:S01]  /*6d00*/  MOV R11, 0xffffffff ;  /* 0xffffffff000b7802 */ /* 0x000fe20000000f00 */
[----:B------:R-:W-:Y:S05]  /*6d10*/  BRA.CONV ~URZ, `(.L_x_664) ;  /* 0x000000237f007947 */ /* 0x000fea000b800000 */
[----:B------:R-:W-:Y:S02]  /*6d20*/  MOV R2, 0x6d40 ;  /* 0x00006d4000027802 */ /* 0x000fe40000000f00 */
[----:B-1----:R-:W-:Y:S05]  /*6d30*/  CALL.REL.NOINC `($__internal_3_$__cuda_sm70_warpsync) ;  /* 0x00000b6000007944 */ /* 0x002fea0003c00000 */
.L_x_664:
[----:B------:R-:W2:Y:S01]  /*6d40*/  S2R R0, SR_TID.X ;  /* 0x0000000000007919 */ /* 0x000ea20000002100 */
[----:B------:R-:W-:Y:S01]  /*6d50*/  UIMAD UR5, UR6, 0x3000, URZ ;  /* 0x00003000060578a4 */ /* 0x000fe2000f8e023f */
[----:B------:R-:W-:Y:S01]  /*6d60*/  IMAD.U32 R10, RZ, RZ, UR15 ;  /* 0x0000000fff0a7e24 */ /* 0x000fe2000f8e00ff */
[----:B------:R-:W-:-:S06]  /*6d70*/  NOP ;  /* 0x0000000000007918 */ /* 0x000fcc0000000000 */
[----:B------:R-:W-:Y:S01]  /*6d80*/  USHF.R.S32.HI UR4, URZ, 0x1f, UR5 ;  /* 0x0000001f3f047899 */ /* 0x000fe20008011405 */
[----:B------:R-:W-:Y:S01]  /*6d90*/  IMAD.U32 R8, RZ, RZ, UR5 ;  /* 0x00000005ff087e24 */ /* 0x000fe2000f8e00ff */
[----:B--2---:R-:W-:-:S04]  /*6da0*/  SHF.R.S32.HI R2, RZ, 0x1f, R0 ;  /* 0x0000001fff027819 */ /* 0x004fc80000011400 */
[----:B------:R-:W-:Y:S01]  /*6db0*/  IADD3 R8, P1, P0, R8, UR16, R0 ;  /* 0x0000001008087c10 */ /* 0x000fe2000f83e000 */
[----:B------:R-:W-:Y:S01]  /*6dc0*/  IMAD.U32 R0, RZ, RZ, UR4 ;  /* 0x00000004ff007e24 */ /* 0x000fe2000f8e00ff */
[----:B------:R-:W-:Y:S02]  /*6dd0*/  ULDC.64 UR4, c[0x0][0x328] ;  /* 0x0000ca0000047ab9 */ /* 0x000fe40000000a00 */
[----:B------:R-:W-:Y:S02]  /*6de0*/  UIMAD UR4, UR9, UR4, URZ ;  /* 0x00000004090472a4 */ /* 0x000fe4000f8e023f */
[----:B------:R-:W-:Y:S01]  /*6df0*/  IADD3.X R9, R0, UR17, R2, P1, P0 ;  /* 0x0000001100097c10 */ /* 0x000fe20008fe0402 */
[----:B------:R-:W-:Y:S01]  /*6e00*/  IMAD.U32 R2, RZ, RZ, UR11 ;  /* 0x0000000bff027e24 */ /* 0x000fe2000f8e00ff */
[----:B------:R-:W-:-:S03]  /*6e10*/  UIMAD UR13, UR11, UR5, UR4 ;  /* 0x000000050b0d72a4 */ /* 0x000fc6000f8e0204 */
[----:B------:R-:W-:Y:S01]  /*6e20*/  IMAD.WIDE.U32 R2, R2, c[0x0][0x328], R8 ;  /* 0x0000ca0002027a25 */ /* 0x000fe200078e0008 */
[----:B------:R-:W-:Y:S02]  /*6e30*/  ULDC.64 UR4, c[0x0][0x330] ;  /* 0x0000cc0000047ab9 */ /* 0x000fe40000000a00 */
[----:B------:R-:W-:Y:S02]  /*6e40*/  UIMAD UR4, UR12, UR4, URZ ;  /* 0x000000040c0472a4 */ /* 0x000fe4000f8e023f */
[----:B------:R-:W-:Y:S02]  /*6e50*/  IADD3 R3, R3, UR13, RZ ;  /* 0x0000000d03037c10 */ /* 0x000fe4000fffe0ff */
[----:B------:R-:W-:-:S03]  /*6e60*/  UIMAD UR4, UR15, UR5, UR4 ;  /* 0x000000050f0472a4 */ /* 0x000fc6000f8e0204 */
[----:B-1----:R-:W-:-:S05]  /*6e70*/  IMAD.WIDE.U32 R6, R10, c[0x0][0x330], R2 ;  /* 0x0000cc000a067a25 */ /* 0x002fca00078e0002 */
[----:B------:R-:W-:Y:S02]  /*6e80*/  IADD3 R0, R7, UR4, RZ ;  /* 0x0000000407007c10 */ /* 0x000fe4000fffe0ff */
        /* <DEDUP_REMOVED lines=52> */
[----:B------:R-:W-:Y:S05]  /*71d0*/  CALL.REL.NOINC `($__internal_3_$__cuda_sm70_warpsync) ;  /* 0x000006c000007944 */ /* 0x000fea0003c00000 */
.L_x_665:
        /* <DEDUP_REMOVED lines=12> */
.L_x_667:
[----:B------:R-:W-:Y:S05]  /*72a0*/  BSYNC B0 ;  /* 0x0000000000007941 */ /* 0x000fea0003800000 */
.L_x_666:
[----:B------:R-:W-:Y:S01]  /*72b0*/  ULDC.64 UR4, c[0x0][0x348] ;  /* 0x0000d20000047ab9 */ /* 0x000fe20000000a00 */
[----:B------:R-:W-:Y:S01]  /*72c0*/  BSSY B0, `(.L_x_668) ;  /* 0x000000b000007945 */ /* 0x000fe20003800000 */
[----:B------:R-:W-:-:S04]  /*72d0*/  UIADD3 UR4, UP0, UR7, UR4, URZ ;  /* 0x0000000407047290 */ /* 0x000fc8000ff1e03f */
[----:B------:R-:W-:Y:S02]  /*72e0*/  UIADD3.X UR5, UR8, UR5, URZ, UP0, !UPT ;  /* 0x0000000508057290 */ /* 0x000fe400087fe43f */
[----:B--2---:R-:W-:-:S04]  /*72f0*/  MOV R4, UR4 ;  /* 0x0000000400047c02 */ /* 0x004fc80008000f00 */
[----:B------:R-:W-:Y:S01]  /*7300*/  MOV R5, UR5 ;  /* 0x0000000500057c02 */ /* 0x000fe20008000f00 */
[----:B------:R-:W-:Y:S05]  /*7310*/  @P2 BRA `(.L_x_669) ;  /* 0x0000005000002947 */ /* 0x000fea0003800000 */
.L_x_670:
[----:B------:R-:W2:Y:S01]  /*7320*/  LDG.E.STRONG.GPU R0, [R4.64] ;  /* 0x0000001204007981 */ /* 0x000ea2000c1ef900 */
[----:B------:R-:W-:Y:S01]  /*7330*/  YIELD ;  /* 0x0000000000007946 */ /* 0x000fe20003800000 */
[----:B--2---:R-:W-:Y:S01]  /*7340*/  ISETP.NE.AND P0, PT, R0, UR10, PT ;  /* 0x0000000a00007c0c */ /* 0x004fe2000bf05270 */
[----:B------:R-:W-:-:S12]  /*7350*/  CCTL.IVALL ;  /* 0x00000000ff00798f */ /* 0x000fd80002000000 */
[----:B------:R-:W-:Y:S05]  /*7360*/  @P0 BRA `(.L_x_670) ;  /* 0xffffffb000000947 */ /* 0x000fea000383ffff */
.L_x_669:
[----:B------:R-:W-:Y:S05]  /*7370*/  BSYNC B0 ;  /* 0x0000000000007941 */ /* 0x000fea0003800000 */
.L_x_668:
[----:B------:R-:W-:Y:S05]  /*7380*/  BRA.CONV ~URZ, `(.L_x_671) ;  /* 0x000000237f007947 */ /* 0x000fea000b800000 */
[----:B-1----:R-:W-:Y:S02]  /*7390*/  MOV R2, 0x73b0 ;  /* 0x000073b000027802 */ /* 0x002fe40000000f00 */
[----:B------:R-:W-:Y:S05]  /*73a0*/  CALL.REL.NOINC `($__internal_3_$__cuda_sm70_warpsync) ;  /* 0x000004f000007944 */ /* 0x000fea0003c00000 */
.L_x_671:
[----:B------:R-:W-:Y:S01]  /*73b0*/  ULDC.64 UR4, c[0x0][0x300] ;  /* 0x0000c00000047ab9 */ /* 0x000fe20000000a00 */
[----:B-1----:R-:W-:Y:S01]  /*73c0*/  MOV R2, R8 ;  /* 0x0000000800027202 */ /* 0x002fe20000000f00 */
[----:B------:R-:W-:Y:S01]  /*73d0*/  UIMAD UR4, UR9, UR4, URZ ;  /* 0x00000004090472a4 */ /* 0x000fe2000f8e023f */
[----:B------:R-:W-:Y:S02]  /*73e0*/  IMAD.U32 R0, RZ, RZ, UR11 ;  /* 0x0000000bff007e24 */ /* 0x000fe4000f8e00ff */
[----:B------:R-:W-:Y:S01]  /*73f0*/  IMAD.MOV.U32 R3, RZ, RZ, R9 ;  /* 0x000000ffff037224 */ /* 0x000fe200078e0009 */
[----:B------:R-:W-:-:S03]  /*7400*/  UIMAD UR13, UR11, UR5, UR4 ;  /* 0x000000050b0d72a4 */ /* 0x000fc6000f8e0204 */
[----:B------:R-:W-:Y:S01]  /*7410*/  IMAD.WIDE.U32 R2, R0, c[0x0][0x300], R2 ;  /* 0x0000c00000027a25 */ /* 0x000fe200078e0002 */
[----:B------:R-:W-:Y:S02]  /*7420*/  ULDC.64 UR4, c[0x0][0x308] ;  /* 0x0000c20000047ab9 */ /* 0x000fe40000000a00 */
[----:B------:R-:W-:Y:S02]  /*7430*/  UIMAD UR4, UR12, UR4, URZ ;  /* 0x000000040c0472a4 */ /* 0x000fe4000f8e023f */
[----:B------:R-:W-:Y:S02]  /*7440*/  IADD3 R3, R3, UR13, RZ ;  /* 0x0000000d03037c10 */ /* 0x000fe4000fffe0ff */
[----:B------:R-:W-:-:S03]  /*7450*/  UIMAD UR4, UR15, UR5, UR4 ;  /* 0x000000050f0472a4 */ /* 0x000fc6000f8e0204 */
[----:B------:R-:W-:-:S05]  /*7460*/  IMAD.WIDE.U32 R6, R10, c[0x0][0x308], R2 ;  /* 0x0000c2000a067a25 */ /* 0x000fca00078e0002 */
[----:B------:R-:W-:Y:S02]  /*7470*/  IADD3 R0, R7, UR4, RZ ;  /* 0x0000000407007c10 */ /* 0x000fe4000fffe0ff */
[----:B------:R-:W-:-:S04]  /*7480*/  LEA R2, P0, R6, c[0x0][0x2e8], 0x2 ;  /* 0x0000ba0006027a11 */ /* 0x000fc800078010ff */
[----:B------:R-:W-:Y:S01]  /*7490*/  LEA.HI.X R3, R6, c[0x0][0x2ec], R0, 0x2, P0 ;  /* 0x0000bb0006037a11 */ /* 0x000fe200000f1400 */
[----:B------:R-:W-:-:S06]  /*74a0*/  NOP ;  /* 0x0000000000007918 */ /* 0x000fcc0000000000 */
        /* <DEDUP_REMOVED lines=51> */
.L_x_672:
        /* <DEDUP_REMOVED lines=12> */
        .weak           $__internal_3_$__cuda_sm70_warpsync
        .type           $__internal_3_$__cuda_sm70_warpsync,@function
        .size           $__internal_3_$__cuda_sm70_warpsync,(.L_x_2303 - $__internal_3_$__cuda_sm70_warpsync)
$__internal_3_$__cuda_sm70_warpsync:
[----:B------:R-:W-:Y:S01]  /*78a0*/  MOV R3, 0x0 ;  /* 0x0000000000037802 */ /* 0x000fe20000000f00 */
[----:B------:R-:W-:Y:S04]  /*78b0*/  WARPSYNC R11 ;  /* 0x0000000b00007348 */ /* 0x000fe80003800000 */
[----:B------:R-:W-:Y:S05]  /*78c0*/  RET.REL.NODEC R2 `(_ZN7cutlass13device_kernelIN5flash19enable_sm80_to_sm89INS1_16FlashAttnBwdSm80INS1_25CollectiveMainloopBwdSm80ILi2ELi1EN4cute5tupleIJNS5_1CILi64EEENS7_ILi96EEENS7_ILi128EEEEEENS_10bfloat16_tEfNS_4arch4Sm80ELb0ELb1ELb0ELb1ELb1ELb0ELb0ELb0ELi2ELi2ELi2ELi2ELb1EEENS1_24CollectiveEpilogueBwdGQAISB_fSE_Li256ELb1ELb1EEENS1_19SingleTileSchedulerILb1ELb0ELb0ELi96EEEEEEEEEvNT_6ParamsE) ;  /* 0xffff873002007950 */ /* 0x000fea0003c3ffff */
.L_x_673:
        /* <DEDUP_REMOVED lines=11> */
.L_x_2303:


//--------------------- .text._ZN7cutlass13device_kernelIN5flash19enable_sm80_to_sm89INS1_16FlashAttnBwdSm80INS1_25CollectiveMainloopBwdSm80ILi2ELi1EN4cute5tupleIJNS5_1CILi64EEENS7_ILi96EEENS7_ILi128EEEEEENS_10bfloat16_tEfNS_4arch4Sm80ELb1ELb0ELb0ELb0ELb0ELb0ELb0ELb0ELi2ELi2ELi2ELi2ELb1EEENS1_21CollectiveEpilogueBwdISB_SC_SE_Li256ELb0ELb0ELi4EEENS1_25SingleTileBwdLPTSchedulerILb0ELi96ELb0EEEEEEEEEvNT_6ParamsE --------------------------
	.section	.text._ZN7cutlass13device_kernelIN5flash19enable_sm80_to_sm89INS1_16FlashAttnBwdSm80INS1_25CollectiveMainloopBwdSm80ILi2ELi1EN4cute5tupleIJNS5_1CILi64EEENS7_ILi96EEENS7_ILi128EEEEEENS_10bfloat16_tEfNS_4arch4Sm80ELb1ELb0ELb0ELb0ELb0ELb0ELb0ELb0ELi2ELi2ELi2ELi2ELb1EEENS1_21CollectiveEpilogueBwdISB_SC_SE_Li256ELb0ELb0ELi4EEENS1_25SingleTileBwdLPTSchedulerILb0ELi96ELb0EEEEEEEEEvNT_6ParamsE,"ax",@progbits
	.sectioninfo	@"SHI_REGISTERS=255"
	.align	128
.text._ZN7cutlass13device_kernelIN5flash19enable_sm80_to_sm89INS1_16FlashAttnBwdSm80INS1_25CollectiveMainloopBwdSm80ILi2ELi1EN4cute5tupleIJNS5_1CILi64EEENS7_ILi96EEENS7_ILi128EEEEEENS_10bfloat16_tEfNS_4arch4Sm80ELb1ELb0ELb0ELb0ELb0ELb0ELb0ELb0ELi2ELi2ELi2ELi2ELb1EEENS1_21CollectiveEpilogueBwdISB_SC_SE_Li256ELb0ELb0ELi4EEENS1_25SingleTileBwdLPTSchedulerILb0ELi96ELb0EEEEEEEEEvNT_6ParamsE:
        .type           _ZN7cutlass13device_kernelIN5flash19enable_sm80_to_sm89INS1_16FlashAttnBwdSm80INS1_25CollectiveMainloopBwdSm80ILi2ELi1EN4cute5tupleIJNS5_1CILi64EEENS7_ILi96EEENS7_ILi128EEEEEENS_10bfloat16_tEfNS_4arch4Sm80ELb1ELb0ELb0ELb0ELb0ELb0ELb0ELb0ELi2ELi2ELi2ELi2ELb1EEENS1_21CollectiveEpilogueBwdISB_SC_SE_Li256ELb0ELb0ELi4EEENS1_25SingleTileBwdLPTSchedulerILb0ELi96ELb0EEEEEEEEEvNT_6ParamsE,@function
        .size           _ZN7cutlass13device_kernelIN5flash19enable_sm80_to_sm89INS1_16FlashAttnBwdSm80INS1_25CollectiveMainloopBwdSm80ILi2ELi1EN4cute5tupleIJNS5_1CILi64EEENS7_ILi96EEENS7_ILi128EEEEEENS_10bfloat16_tEfNS_4arch4Sm80ELb1ELb0ELb0ELb0ELb0ELb0ELb0ELb0ELi2ELi2ELi2ELi2ELb1EEENS1_21CollectiveEpilogueBwdISB_SC_SE_Li256ELb0ELb0ELi4EEENS1_25SingleTileBwdLPTSchedulerILb0ELi96ELb0EEEEEEEEEvNT_6ParamsE,(.L_x_2305 - _ZN7cutlass13device_kernelIN5flash19enable_sm80_to_sm89INS1_16FlashAttnBwdSm80INS1_25CollectiveMainloopBwdSm80ILi2ELi1EN4cute5tupleIJNS5_1CILi64EEENS7_ILi96EEENS7_ILi128EEEEEENS_10bfloat16_tEfNS_4arch4Sm80ELb1ELb0ELb0ELb0ELb0ELb0ELb0ELb0ELi2ELi2ELi2ELi2ELb1EEENS1_21CollectiveEpilogueBwdISB_SC_SE_Li256ELb0ELb0ELi4EEENS1_25SingleTileBwdLPTSchedulerILb0ELi96ELb0EEEEEEEEEvNT_6ParamsE)
        .other          _ZN7cutlass13device_kernelIN5flash19enable_sm80_to_sm89INS1_16FlashAttnBwdSm80INS1_25CollectiveMainloopBwdSm80ILi2ELi1EN4cute5tupleIJNS5_1CILi64EEENS7_ILi96EEENS7_ILi128EEEEEENS_10bfloat16_tEfNS_4arch4Sm80ELb1ELb0ELb0ELb0ELb0ELb0ELb0ELb0ELi2ELi2ELi2ELi2ELb1EEENS1_21CollectiveEpilogueBwdISB_SC_SE_Li256ELb0ELb0ELi4EEENS1_25SingleTileBwdLPTSchedulerILb0ELi96ELb0EEEEEEEEEvNT_6ParamsE,@"STO_CUDA_ENTRY STV_DEFAULT"
_ZN7cutlass13device_kernelIN5flash19enable_sm80_to_sm89INS1_16FlashAttnBwdSm80INS1_25CollectiveMainloopBwdSm80ILi2ELi1EN4cute5tupleIJNS5_1CILi64EEENS7_ILi96EEENS7_ILi128EEEEEENS_10bfloat16_tEfNS_4arch4Sm80ELb1ELb0ELb0ELb0ELb0ELb0ELb0ELb0ELi2ELi2ELi2ELi2ELb1EEENS1_21CollectiveEpilogueBwdISB_SC_SE_Li256ELb0ELb0ELi4EEENS1_25SingleTileBwdLPTSchedulerILb0ELi96ELb0EEEEEEEEEvNT_6ParamsE:
[----:B------:R-:W-:-:S03]  /*0000*/  MOV R1, c[0x0][0x28] ;  /* 0x00000a0000017a02 */ /* 0x000fc60000000f00 */
[----:B------:R-:W1:Y:S01]  /*0010*/  S2R R246, SR_TID.X ;  /* 0x0000000000f67919 */ /* 0x000e620000002100 */
[----:B------:R-:W-:-:S03]  /*0020*/  IADD3 R1, R1, -0x20, RZ ;  /* 0xffffffe001017810 */ /* 0x000fc60007ffe0ff */
[----:B------:R-:W2:Y:S01]  /*0030*/  S2R R0, SR_CTAID.X ;  /* 0x0000000000007919 */ /* 0x000ea20000002500 */
[----:B-1----:R-:W-:-:S06]  /*0040*/  SHF.R.U32.HI R2, RZ, 0x5, R246 ;  /* 0x00000005ff027819 */ /* 0x002fcc00000116f6 */
[----:B------:R-:W1:Y:S02]  /*0050*/  SHFL.IDX PT, R2, R2, RZ, 0x1f ;  /* 0x00001fff02027589 */ /* 0x000e6400000e0000 */
[----:B-1----:R-:W-:-:S13]  /*0060*/  ISETP.NE.AND P0, PT, R2, RZ, PT ;  /* 0x000000ff0200720c */ /* 0x002fda0003f05270 */
[----:B------:R-:W-:Y:S05]  /*0070*/  @!P0 BRA `(.L_x_674) ;  /* 0x0000020000008947 */ /* 0x000fea0003800000 */
[----:B--2---:R-:W-:Y:S01]  /*0080*/  IMAD.MOV.U32 R2, RZ, RZ, c[0x0][0x3b8] ;  /* 0x0000ee00ff027624 */ /* 0x004fe200078e00ff */
[----:B------:R-:W-:-:S04]  /*0090*/  MOV R4, R0 ;  /* 0x0000000000047202 */ /* 0x000fc80000000f00 */
[----:B------:R-:W-:-:S13]  /*00a0*/  ISETP.NE.AND P0, PT, R2, 0x1, PT ;  /* 0x000000010200780c */ /* 0x000fda0003f05270 */
[----:B------:R-:W-:-:S05]  /*00b0*/  @P0 IMAD.HI.U32 R2, R0, c[0x0][0x3bc], RZ ;  /* 0x0000ef0000020a27 */ /* 0x000fca00078e00ff */
[----:B------:R-:W-:-:S04]  /*00c0*/  @P0 SHF.R.U32.HI R4, RZ, c[0x0][0x3c0], R2 ;  /* 0x0000f000ff040a19 */ /* 0x000fc80000011602 */
[----:B------:R-:W-:Y:S01]  /*00d0*/  ISETP.GE.AND P0, PT, R4, c[0x0][0x3d0], PT ;  /* 0x0000f40004007a0c */ /* 0x000fe20003f06270 */
[----:B------:R-:W-:-:S04]  /*00e0*/  IMAD.MOV R2, RZ, RZ, -R4 ;  /* 0x000000ffff027224 */ /* 0x000fc800078e0a04 */
[----:B------:R-:W-:-:S08]  /*00f0*/  IMAD R0, R2, c[0x0][0x3b8], R0 ;  /* 0x0000ee0002007a24 */ /* 0x000fd000078e0200 */
[----:B------:R-:W-:Y:S05]  /*0100*/  @!P0 BRA `(.L_x_675) ;  /* 0x0000007000008947 */ /* 0x000fea0003800000 */
[----:B------:R-:W-:Y:S02]  /*0110*/  MOV R2, c[0x0][0x3c4] ;  /* 0x0000f10000027a02 */ /* 0x000fe40000000f00 */
[----:B------:R-:W-:Y:S02]  /*0120*/  MOV R238, R0 ;  /* 0x0000000000ee7202 */ /* 0x000fe40000000f00 */
[----:B------:R-:W-:-:S13]  /*0130*/  ISETP.NE.AND P0, PT, R2, 0x1, PT ;  /* 0x000000010200780c */ /* 0x000fda0003f05270 */
[----:B------:R-:W-:-:S05]  /*0140*/  @P0 IMAD.HI.U32 R2, R0, c[0x0][0x3c8], RZ ;  /* 0x0000f20000020a27 */ /* 0x000fca00078e00ff */
[----:B------:R-:W-:-:S05]  /*0150*/  @P0 SHF.R.U32.HI R238, RZ, c[0x0][0x3cc], R2 ;  /* 0x0000f300ffee0a19 */ /* 0x000fca0000011602 */
[----:B------:R-:W-:Y:S01]  /*0160*/  IMAD R3, R238, c[0x0][0x3c4], RZ ;  /* 0x0000f100ee037a24 */ /* 0x000fe200078e02ff */
[----:B------:R-:W-:Y:S05]  /*0170*/  BRA `(.L_x_676) ;  /* 0x0000006000007947 */ /* 0x000fea0003800000 */
.L_x_675:
[----:B------:R-:W-:Y:S02]  /*0180*/  MOV R2, c[0x0][0x3ac] ;  /* 0x0000eb0000027a02 */ /* 0x000fe40000000f00 */
[----:B------:R-:W-:Y:S02]  /*0190*/  MOV R238, R0 ;  /* 0x0000000000ee7202 */ /* 0x000fe40000000f00 */
[----:B------:R-:W-:-:S13]  /*01a0*/  ISETP.NE.AND P0, PT, R2, 0x1, PT ;  /* 0x000000010200780c */ /* 0x000fda0003f05270 */
[----:B------:R-:W-:-:S05]  /*01b0*/  @P0 IMAD.HI.U32 R2, R0, c[0x0][0x3b0], RZ ;  /* 0x0000ec0000020a27 */ /* 0x000fca00078e00ff */
[----:B------:R-:W-:-:S05]  /*01c0*/  @P0 SHF.R.U32.HI R238, RZ, c[0x0][0x3b4], R2 ;  /* 0x0000ed00ffee0a19 */ /* 0x000fca0000011602 */
[----:B------:R-:W-:-:S03]  /*01d0*/  IMAD R3, R238, c[0x0][0x3ac], RZ ;  /* 0x0000eb00ee037a24 */ /* 0x000fc600078e02ff */
.L_x_676:
[----:B------:R-:W-:Y:S02]  /*01e0*/  MOV R2, c[0x0][0x3a0] ;  /* 0x0000e80000027a02 */ /* 0x000fe40000000f00 */
[----:B------:R-:W-:Y:S02]  /*01f0*/  IADD3 R3, R0, -R3, RZ ;  /* 0x8000000300037210 */ /* 0x000fe40007ffe0ff */
[----:B------:R-:W-:-:S03]  /*0200*/  ISETP.NE.AND P0, PT, R2, 0x1, PT ;  /* 0x000000010200780c */ /* 0x000fc60003f05270 */
[----:B------:R-:W-:-:S05]  /*0210*/  IMAD R4, R4, c[0x0][0x3ac], R3 ;  /* 0x0000eb0004047a24 */ /* 0x000fca00078e0203 */
[----:B------:R-:W-:-:S05]  /*0220*/  MOV R237, R4 ;  /* 0x0000000400ed7202 */ /* 0x000fca0000000f00 */
[----:B------:R-:W-:-:S05]  /*0230*/  @P0 IMAD.HI.U32 R0, R4, c[0x0][0x3a4], RZ ;  /* 0x0000e90004000a27 */ /* 0x000fca00078e00ff */
[----:B------:R-:W-:-:S04]  /*0240*/  @P0 SHF.R.U32.HI R237, RZ, c[0x0][0x3a8], R0 ;  /* 0x0000ea00ffed0a19 */ /* 0x000fc80000011600 */
[----:B------:R-:W-:-:S05]  /*0250*/  IADD3 R236, -R237, RZ, RZ ;  /* 0x000000ffedec7210 */ /* 0x000fca0007ffe1ff */
[----:B------:R-:W-:Y:S01]  /*0260*/  IMAD R236, R236, c[0x0][0x3a0], R4 ;  /* 0x0000e800ecec7a24 */ /* 0x000fe200078e0204 */
[----:B------:R-:W-:Y:S05]  /*0270*/  BRA `(.L_x_677) ;  /* 0x000001f000007947 */ /* 0x000fea0003800000 */
.L_x_674:
        /* <DEDUP_REMOVED lines=16> */
.L_x_678:
[----:B------:R-:W-:Y:S02]  /*0380*/  MOV R0, c[0x0][0x3ac] ;  /* 0x0000eb0000007a02 */ /* 0x000fe40000000f00 */
[----:B------:R-:W-:Y:S02]  /*0390*/  MOV R238, R2 ;  /* 0x0000000200ee7202 */ /* 0x000fe40000000f00 */
[----:B------:R-:W-:-:S13]  /*03a0*/  ISETP.NE.AND P0, PT, R0, 0x1, PT ;  /* 0x000000010000780c */ /* 0x000fda0003f05270 */
[----:B------:R-:W-:-:S05]  /*03b0*/  @P0 IMAD.HI.U32 R0, R2, c[0x0][0x3b0], RZ ;  /* 0x0000ec0002000a27 */ /* 0x000fca00078e00ff */
[----:B------:R-:W-:-:S05]  /*03c0*/  @P0 SHF.R.U32.HI R238, RZ, c[0x0][0x3b4], R0 ;  /* 0x0000ed00ffee0a19 */ /* 0x000fca0000011600 */
[----:B------:R-:W-:-:S03]  /*03d0*/  IMAD R3, R238, c[0x0][0x3ac], RZ ;  /* 0x0000eb00ee037a24 */ /* 0x000fc600078e02ff */
.L_x_679:
        /* <DEDUP_REMOVED lines=8> */
[----:B------:R-:W-:Y:S02]  /*0460*/  IMAD R236, R236, c[0x0][0x3a0], R4 ;  /* 0x0000e800ecec7a24 */ /* 0x000fe400078e0204 */
.L_x_677:
[----:B------:R-:W-:-:S13]  /*0470*/  ISETP.GE.AND P0, PT, R237, RZ, PT ;  /* 0x000000ffed00720c */ /* 0x000fda0003f06270 */
[----:B------:R-:W-:Y:S05]  /*0480*/  @!P0 EXIT ;  /* 0x000000000000894d */ /* 0x000fea0003800000 */
[----:B------:R-:W-:Y:S01]  /*0490*/  IMAD.MOV.U32 R0, RZ, RZ, c[0x0][0x168] ;  /* 0x00005a00ff007624 */ /* 0x000fe200078e00ff */
[----:B------:R-:W-:Y:S01]  /*04a0*/  ULDC.64 UR16, c[0x0][0x118] ;  /* 0x0000460000107ab9 */ /* 0x000fe20000000a00 */
[----:B------:R-:W-:Y:S01]  /*04b0*/  PLOP3.LUT P1, PT, PT, PT, PT, 0x80, 0x0 ;  /* 0x000000000000781c */ /* 0x000fe20003f2f070 */
[----:B------:R-:W-:Y:S01]  /*04c0*/  CS2R R126, SRZ ;  /* 0x00000000007e7805 */ /* 0x000fe2000001ff00 */
[----:B------:R-:W-:Y:S01]  /*04d0*/  IMAD R3, R238, 0x60, R0 ;  /* 0x00000060ee037824 */ /* 0x000fe200078e0200 */
[----:B------:R-:W-:Y:S01]  /*04e0*/  IADD3 R0, R0, 0x3f, RZ ;  /* 0x0000003f00007810 */ /* 0x000fe20007ffe0ff */
[----:B------:R-:W-:Y:S01]  /*04f0*/  CS2R R124, SRZ ;  /* 0x00000000007c7805 */ /* 0x000fe2000001ff00 */
[----:B------:R-:W-:Y:S01]  /*0500*/  CS2R R130, SRZ ;  /* 0x0000000000827805 */ /* 0x000fe2000001ff00 */
[----:B------:R-:W-:Y:S01]  /*0510*/  CS2R R128, SRZ ;  /* 0x0000000000807805 */ /* 0x000fe2000001ff00 */
[----:B------:R-:W-:Y:S01]  /*0520*/  IADD3 R3, R3, -c[0x0][0x198], RZ ;  /* 0x8000660003037a10 */ /* 0x000fe20007ffe0ff */
[----:B------:R-:W-:Y:S01]  /*0530*/  CS2R R134, SRZ ;  /* 0x0000000000867805 */ /* 0x000fe2000001ff00 */
[----:B------:R-:W-:Y:S01]  /*0540*/  SHF.R.S32.HI R235, RZ, 0x1f, R0 ;  /* 0x0000001fffeb7819 */ /* 0x000fe20000011400 */
[----:B------:R-:W-:Y:S01]  /*0550*/  CS2R R132, SRZ ;  /* 0x0000000000847805 */ /* 0x000fe2000001ff00 */
[----:B------:R-:W-:Y:S01]  /*0560*/  IADD3 R3, R3, -c[0x0][0x2a4], RZ ;  /* 0x8000a90003037a10 */ /* 0x000fe20007ffe0ff */
[----:B------:R-:W-:Y:S01]  /*0570*/  CS2R R122, SRZ ;  /* 0x00000000007a7805 */ /* 0x000fe2000001ff00 */
[----:B------:R-:W-:Y:S01]  /*0580*/  LEA.HI R235, R235, R0, RZ, 0x6 ;  /* 0x00000000ebeb7211 */ /* 0x000fe200078f30ff */
[----:B------:R-:W-:Y:S01]  /*0590*/  CS2R R120, SRZ ;  /* 0x0000000000787805 */ /* 0x000fe2000001ff00 */
[----:B------:R-:W-:Y:S01]  /*05a0*/  SHF.R.S32.HI R2, RZ, 0x1f, R3 ;  /* 0x0000001fff027819 */ /* 0x000fe20000011403 */
[----:B------:R-:W-:Y:S01]  /*05b0*/  CS2R R118, SRZ ;  /* 0x0000000000767805 */ /* 0x000fe2000001ff00 */
[----:B------:R-:W-:Y:S01]  /*05c0*/  SHF.R.S32.HI R235, RZ, 0x6, R235 ;  /* 0x00000006ffeb7819 */ /* 0x000fe200000114eb */
[----:B------:R-:W-:Y:S01]  /*05d0*/  CS2R R116, SRZ ;  /* 0x0000000000747805 */ /* 0x000fe2000001ff00 */
[----:B------:R-:W-:Y:S01]  /*05e0*/  LEA.HI R2, R2, R3, RZ, 0x6 ;  /* 0x0000000302027211 */ /* 0x000fe200078f30ff */
[----:B------:R-:W-:Y:S01]  /*05f0*/  CS2R R114, SRZ ;  /* 0x0000000000727805 */ /* 0x000fe2000001ff00 */
[----:B------:R-:W-:Y:S01]  /*0600*/  CS2R R112, SRZ ;  /* 0x0000000000707805 */ /* 0x000fe2000001ff00 */
[----:B------:R-:W-:Y:S01]  /*0610*/  CS2R R102, SRZ ;  /* 0x0000000000667805 */ /* 0x000fe2000001ff00 */
[----:B------:R-:W-:Y:S01]  /*0620*/  SHF.R.S32.HI R2, RZ, 0x6, R2 ;  /* 0x00000006ff027819 */ /* 0x000fe20000011402 */
[----:B------:R-:W-:Y:S01]  /*0630*/  CS2R R100, SRZ ;  /* 0x0000000000647805 */ /* 0x000fe2000001ff00 */
[----:B------:R-:W-:Y:S01]  /*0640*/  CS2R R106, SRZ ;  /* 0x00000000006a7805 */ /* 0x000fe2000001ff00 */
[----:B------:R-:W-:Y:S01]  /*0650*/  CS2R R104, SRZ ;  /* 0x0000000000687805 */ /* 0x000fe2000001ff00 */
[----:B------:R-:W1:Y:S01]  /*0660*/  R2UR UR7, R2 ;  /* 0x00000000020773c2 */ /* 0x000e6200000e0000 */
        /* <DEDUP_REMOVED lines=23> */
[----:B-1----:R-:W-:Y:S01]  /*07e0*/  UISETP.LT.AND UP0, UPT, URZ, UR7, UPT ;  /* 0x000000073f00728c */ /* 0x002fe2000bf01270 */
[----:B------:R-:W-:Y:S01]  /*07f0*/  CS2R R56, SRZ ;  /* 0x0000000000387805 */ /* 0x000fe2000001ff00 */
[----:B------:R-:W-:Y:S01]  /*0800*/  CS2R R62, SRZ ;  /* 0x00000000003e7805 */ /* 0x000fe2000001ff00 */
[----:B------:R-:W-:Y:S01]  /*0810*/  CS2R R60, SRZ ;  /* 0x00000000003c7805 */ /* 0x000fe2000001ff00 */
[----:B------:R-:W-:Y:S01]  /*0820*/  USEL UR7, URZ, UR7, !UP0 ;  /* 0x000000073f077287 */ /* 0x000fe2000c000000 */
[----:B------:R-:W-:Y:S01]  /*0830*/  CS2R R50, SRZ ;  /* 0x0000000000327805 */ /* 0x000fe2000001ff00 */
[----:B------:R-:W-:Y:S01]  /*0840*/  CS2R R48, SRZ ;  /* 0x0000000000307805 */ /* 0x000fe2000001ff00 */
[----:B------:R-:W-:Y:S01]  /*0850*/  CS2R R46, SRZ ;  /* 0x00000000002e7805 */ /* 0x000fe2000001ff00 */
[----:B------:R-:W-:Y:S01]  /*0860*/  CS2R R44, SRZ ;  /* 0x00000000002c7805 */ /* 0x000fe2000001ff00 */
[----:B------:R-:W-:Y:S01]  /*0870*/  CS2R R42, SRZ ;  /* 0x00000000002a7805 */ /* 0x000fe2000001ff00 */
[----:B------:R-:W-:Y:S01]  /*0880*/  ISETP.GT.AND P0, PT, R235, UR7, PT ;  /* 0x00000007eb007c0c */ /* 0x000fe2000bf04270 */
[----:B------:R-:W-:-:S12]  /*0890*/  CS2R R40, SRZ ;  /* 0x0000000000287805 */ /* 0x000fd8000001ff00 */
[----:B------:R-:W-:Y:S05]  /*08a0*/  @!P0 BRA `(.L_x_680) ;  /* 0x00004f5000008947 */ /* 0x000fea0003800000 */
[----:B------:R-:W-:Y:S01]  /*08b0*/  IMAD.MOV.U32 R0, RZ, RZ, c[0x0][0x248] ;  /* 0x00009200ff007624 */ /* 0x000fe200078e00ff */
[----:B------:R-:W-:Y:S01]  /*08c0*/  SHF.R.S32.HI R8, RZ, 0x1f, R246 ;  /* 0x0000001fff087819 */ /* 0x000fe200000114f6 */
[--C-:B------:R-:W-:Y:S01]  /*08d0*/  IMAD.MOV.U32 R5, RZ, RZ, R236.reuse ;  /* 0x000000ffff057224 */ /* 0x100fe200078e00ec */
[----:B------:R-:W-:Y:S01]  /*08e0*/  SHF.R.S32.HI R10, RZ, 0x1f, R236 ;  /* 0x0000001fff0a7819 */ /* 0x000fe200000114ec */
[----:B------:R-:W-:Y:S01]  /*08f0*/  IMAD.SHL.U32 R16, R246, 0x4, RZ ;  /* 0x00000004f6107824 */ /* 0x000fe200078e00ff */
[----:B------:R-:W-:Y:S01]  /*0900*/  ISETP.NE.AND P0, PT, R0, 0x1, PT ;  /* 0x000000010000780c */ /* 0x000fe20003f05270 */
[----:B------:R-:W-:Y:S01]  /*0910*/  ULDC.64 UR4, c[0x0][0x1d8] ;  /* 0x0000760000047ab9 */ /* 0x000fe20000000a00 */
[-C--:B------:R-:W-:Y:S01]  /*0920*/  LEA.HI R4, R8, R246.reuse, RZ, 0x3 ;  /* 0x000000f608047211 */ /* 0x080fe200078f18ff */
[C---:B------:R-:W-:Y:S01]  /*0930*/  IMAD R18, R10.reuse, c[0x0][0x270], RZ ;  /* 0x00009c000a127a24 */ /* 0x040fe200078e02ff */
[----:B------:R-:W-:Y:S01]  /*0940*/  SHF.R.S32.HI R17, RZ, 0x1f, R16 ;  /* 0x0000001fff117819 */ /* 0x000fe20000011410 */
[----:B------:R-:W-:Y:S01]  /*0950*/  IMAD R14, R10, c[0x0][0x288], RZ ;  /* 0x0000a2000a0e7a24 */ /* 0x000fe200078e02ff */
[----:B------:R-:W-:Y:S01]  /*0960*/  LOP3.LUT R11, R4, 0xfffffff8, RZ, 0xc0, !PT ;  /* 0xfffffff8040b7812 */ /* 0x000fe200078ec0ff */
[C---:B------:R-:W-:Y:S01]  /*0970*/  IMAD R18, R236.reuse, c[0x0][0x274], R18 ;  /* 0x00009d00ec127a24 */ /* 0x040fe200078e0212 */
[----:B------:R-:W-:Y:S01]  /*0980*/  SHF.R.S32.HI R32, RZ, 0x3, R4 ;  /* 0x00000003ff207819 */ /* 0x000fe20000011404 */
[C---:B------:R-:W-:Y:S01]  /*0990*/  IMAD.WIDE.U32 R2, R236.reuse, c[0x0][0x270], R16 ;  /* 0x00009c00ec027a25 */ /* 0x040fe200078e0010 */
[----:B------:R-:W-:Y:S01]  /*09a0*/  SHF.R.S32.HI R239, RZ, 0x1f, R237 ;  /* 0x0000001fffef7819 */ /* 0x000fe200000114ed */
[----:B------:R-:W-:Y:S01]  /*09b0*/  USHF.L.U32 UR9, UR4, 0x6, URZ ;  /* 0x0000000604097899 */ /* 0x000fe2000800063f */
[----:B------:R-:W-:Y:S01]  /*09c0*/  SHF.R.S32.HI R33, RZ, 0x1f, R32 ;  /* 0x0000001fff217819 */ /* 0x000fe20000011420 */
[----:B------:R-:W-:Y:S01]  /*09d0*/  @P0 IMAD.HI.U32 R0, R236, c[0x0][0x24c], RZ ;  /* 0x00009300ec000a27 */ /* 0x000fe200078e00ff */
[----:B------:R-:W-:Y:S01]  /*09e0*/  USHF.R.S32.HI UR6, URZ, 0x1f, UR7 ;  /* 0x0000001f3f067899 */ /* 0x000fe20008011407 */
[----:B------:R-:W-:Y:S01]  /*09f0*/  CS2R R134, SRZ ;  /* 0x0000000000867805 */ /* 0x000fe2000001ff00 */
[----:B------:R-:W-:Y:S01]  /*0a00*/  ULDC.64 UR12, c[0x0][0x178] ;  /* 0x00005e00000c7ab9 */ /* 0x000fe20000000a00 */
[----:B------:R-:W-:Y:S01]  /*0a10*/  IMAD.IADD R11, R246, 0x1, -R11 ;  /* 0x00000001f60b7824 */ /* 0x000fe200078e0a0b */
[----:B------:R-:W-:Y:S01]  /*0a20*/  @P0 SHF.R.U32.HI R5, RZ, c[0x0][0x250], R0 ;  /* 0x00009400ff050a19 */ /* 0x000fe20000011600 */
[----:B------:R-:W-:Y:S01]  /*0a30*/  IMAD.SHL.U32 R234, R32, 0x40, RZ ;  /* 0x0000004020ea7824 */ /* 0x000fe200078e00ff */
[----:B------:R-:W-:Y:S01]  /*0a40*/  LEA.HI R0, R8, R246, RZ, 0x6 ;  /* 0x000000f608007211 */ /* 0x000fe200078f30ff */
[C---:B------:R-:W-:Y:S01]  /*0a50*/  IMAD.SHL.U32 R20, R11.reuse, 0x8, RZ ;  /* 0x000000080b147824 */ /* 0x040fe200078e00ff */
[----:B------:R-:W-:Y:S01]  /*0a60*/  SHF.R.S32.HI R26, RZ, 0x1f, R5 ;  /* 0x0000001fff1a7819 */ /* 0x000fe20000011405 */
[----:B------:R-:W-:Y:S01]  /*0a70*/  IMAD.SHL.U32 R230, R11, 0x40, RZ ;  /* 0x000000400be67824 */ /* 0x000fe200078e00ff */
[----:B------:R-:W-:Y:S01]  /*0a80*/  SHF.R.S32.HI R0, RZ, 0x6, R0 ;  /* 0x00000006ff007819 */ /* 0x000fe20000011400 */
[----:B------:R-:W-:Y:S01]  /*0a90*/  IMAD.IADD R19, R3, 0x1, R18 ;  /* 0x0000000103137824 */ /* 0x000fe200078e0212 */
[----:B------:R-:W-:Y:S01]  /*0aa0*/  SHF.R.S32.HI R21, RZ, 0x1f, R20 ;  /* 0x0000001fff157819 */ /* 0x000fe20000011414 */
[----:B------:R-:W-:Y:S01]  /*0ab0*/  IMAD R6, R26, c[0x0][0x1e0], RZ ;  /* 0x000078001a067a24 */ /* 0x000fe200078e02ff */
[----:B------:R-:W-:Y:S01]  /*0ac0*/  LOP3.LUT R234, R234, 0x1c0, RZ, 0xc0, !PT ;  /* 0x000001c0eaea7812 */ /* 0x000fe200078ec0ff */
[----:B------:R-:W-:Y:S01]  /*0ad0*/  IMAD R22, R239, c[0x0][0x1e8], RZ ;  /* 0x00007a00ef167a24 */ /* 0x000fe200078e02ff */
[----:B------:R-:W-:Y:S01]  /*0ae0*/  LOP3.LUT R230, R230, 0x1c0, RZ, 0xc0, !PT ;  /* 0x000001c0e6e67812 */ /* 0x000fe200078ec0ff */
[C---:B------:R-:W-:Y:S01]  /*0af0*/  IMAD R6, R5.reuse, c[0x0][0x1e4], R6 ;  /* 0x0000790005067a24 */ /* 0x040fe200078e0206 */
[C---:B------:R-:W-:Y:S01]  /*0b00*/  IADD3 R9, R20.reuse, 0x40, RZ ;  /* 0x0000004014097810 */ /* 0x040fe20007ffe0ff */
[----:B------:R-:W-:Y:S01]  /*0b10*/  IMAD.WIDE.U32 R12, R5, c[0x0][0x1e0], R20 ;  /* 0x00007800050c7a25 */ /* 0x000fe200078e0014 */
[----:B------:R-:W-:Y:S01]  /*0b20*/  ISETP.GE.AND P5, PT, R20, c[0x0][0x1cc], PT ;  /* 0x0000730014007a0c */ /* 0x000fe20003fa6270 */
[----:B------:R-:W-:Y:S01]  /*0b30*/  UMOV UR10, 0x6 ;  /* 0x00000006000a7882 */ /* 0x000fe20000000000 */
[----:B------:R-:W-:Y:S01]  /*0b40*/  ISETP.GE.AND P2, PT, R9, c[0x0][0x1cc], PT ;  /* 0x0000730009007a0c */ /* 0x000fe20003f46270 */
[----:B------:R-:W-:Y:S01]  /*0b50*/  IMAD.IADD R7, R13, 0x1, R6 ;  /* 0x000000010d077824 */ /* 0x000fe200078e0206 */
[----:B------:R-:W-:Y:S01]  /*0b60*/  UIMAD UR14, UR6, UR12, URZ ;  /* 0x0000000c060e72a4 */ /* 0x000fe2000f8e023f */
[----:B------:R-:W-:Y:S01]  /*0b70*/  IMAD.MOV.U32 R6, RZ, RZ, R12 ;  /* 0x000000ffff067224 */ /* 0x000fe200078e000c */
[----:B------:R-:W-:Y:S01]  /*0b80*/  USHF.L.U64.HI UR8, UR4, UR10, UR5 ;  /* 0x0000000a04087299 */ /* 0x000fe20008010205 */
[----:B------:R-:W-:Y:S01]  /*0b90*/  IMAD.MOV.U32 R18, RZ, RZ, R2 ;  /* 0x000000ffff127224 */ /* 0x000fe200078e0002 */
[----:B------:R-:W-:Y:S01]  /*0ba0*/  LOP3.LUT R2, R234, 0x38, R20, 0xf8, !PT ;  /* 0x00000038ea027812 */ /* 0x000fe200078ef814 */
[----:B------:R-:W-:Y:S01]  /*0bb0*/  IMAD.SHL.U32 R3, R0, 0x200, RZ ;  /* 0x0000020000037824 */ /* 0x000fe200078e00ff */
[----:B------:R-:W-:Y:S01]  /*0bc0*/  SHF.R.U32.HI R234, RZ, 0x3, R234 ;  /* 0x00000003ffea7819 */ /* 0x000fe200000116ea */
[----:B------:R-:W-:Y:S01]  /*0bd0*/  IMAD R22, R237, c[0x0][0x1ec], R22 ;  /* 0x00007b00ed167a24 */ /* 0x000fe200078e0216 */
[----:B------:R-:W-:Y:S01]  /*0be0*/  UIMAD.WIDE.U32 UR18, UR7, UR12, URZ ;  /* 0x0000000c071272a5 */ /* 0x000fe2000f8e003f */
[----:B------:R-:W-:Y:S01]  /*0bf0*/  IMAD R26, R26, c[0x0][0x1b0], RZ ;  /* 0x00006c001a1a7a24 */ /* 0x000fe200078e02ff */
[----:B------:R-:W-:Y:S01]  /*0c00*/  LOP3.LUT R234, R3, R2, R234, 0xf6, !PT ;  /* 0x0000000203ea7212 */ /* 0x000fe200078ef6ea */
[----:B------:R-:W-:Y:S01]  /*0c10*/  IMAD.WIDE.U32 R6, R237, c[0x0][0x1e8], R6 ;  /* 0x00007a00ed067a25 */ /* 0x000fe200078e0006 */
[----:B------:R-:W-:Y:S01]  /*0c20*/  LOP3.LUT R2, R230, 0x8, R4, 0xf8, !PT ;  /* 0x00000008e6027812 */ /* 0x000fe200078ef804 */
[----:B------:R-:W-:Y:S01]  /*0c30*/  UIMAD UR14, UR7, UR13, UR14 ;  /* 0x0000000d070e72a4 */ /* 0x000fe2000f8e020e */
[----:B------:R-:W-:Y:S01]  /*0c40*/  SHF.R.U32.HI R230, RZ, 0x3, R230 ;  /* 0x00000003ffe67819 */ /* 0x000fe200000116e6 */
[----:B------:R-:W-:Y:S01]  /*0c50*/  IMAD R12, R33, c[0x0][0x178], RZ ;  /* 0x00005e00210c7a24 */ /* 0x000fe200078e02ff */
[----:B------:R-:W-:Y:S01]  /*0c60*/  ULDC.64 UR4, c[0x0][0x1a8] ;  /* 0x00006a0000047ab9 */ /* 0x000fe20000000a00 */
[----:B------:R-:W-:Y:S01]  /*0c70*/  IMAD R26, R5, c[0x0][0x1b4], R26 ;  /* 0x00006d00051a7a24 */ /* 0x000fe200078e021a */
[----:B------:R-:W-:Y:S01]  /*0c80*/  LOP3.LUT R230, R3, R2, R230, 0xf6, !PT ;  /* 0x0000000203e67212 */ /* 0x000fe200078ef6e6 */
[----:B------:R-:W-:Y:S01]  /*0c90*/  IMAD.WIDE.U32 R30, R5, c[0x0][0x1b0], R20 ;  /* 0x00006c00051e7a25 */ /* 0x000fe200078e0014 */
[----:B------:R-:W-:Y:S01]  /*0ca0*/  IADD3 R5, -R32, c[0x0][0x198], RZ ;  /* 0x0000660020057a10 */ /* 0x000fe20007ffe1ff */
[----:B------:R-:W-:Y:S01]  /*0cb0*/  UIADD3 UR14, UR19, UR14, URZ ;  /* 0x0000000e130e7290 */ /* 0x000fe2000fffe03f */
[----:B------:R-:W-:Y:S01]  /*0cc0*/  STL.64 [R1+0x8], R32 ;  /* 0x0000082001007387 */ /* 0x000fe20000100a00 */
[----:B------:R-:W-:Y:S01]  /*0cd0*/  IMAD.IADD R23, R7, 0x1, R22 ;  /* 0x0000000107177824 */ /* 0x000fe200078e0216 */
[----:B------:R-:W-:Y:S01]  /*0ce0*/  USHF.L.U32 UR11, UR4, 0x6, URZ ;  /* 0x00000006040b7899 */ /* 0x000fe2000800063f */
[----:B------:R-:W-:Y:S01]  /*0cf0*/  IMAD.MOV.U32 R22, RZ, RZ, R6 ;  /* 0x000000ffff167224 */ /* 0x000fe200078e0006 */
[----:B------:R-:W-:Y:S01]  /*0d00*/  USHF.L.U64.HI UR4, UR4, UR10, UR5 ;  /* 0x0000000a04047299 */ /* 0x000fe20008010205 */
[----:B------:R-:W-:Y:S01]  /*0d10*/  IMAD.WIDE R6, R238, 0x60, R32 ;  /* 0x00000060ee067825 */ /* 0x000fe200078e0220 */
[----:B------:R-:W-:Y:S01]  /*0d20*/  CS2R R132, SRZ ;  /* 0x0000000000847805 */ /* 0x000fe2000001ff00 */
        /* <DEDUP_REMOVED lines=8> */
[----:B------:R-:W-:Y:S01]  /*0db0*/  IMAD R5, R238, -0x60, R5 ;  /* 0xffffffa0ee057824 */ /* 0x000fe200078e0205 */
[----:B------:R-:W-:Y:S01]  /*0dc0*/  CS2R R118, SRZ ;  /* 0x0000000000767805 */ /* 0x000fe2000001ff00 */
[----:B------:R-:W-:Y:S01]  /*0dd0*/  IMAD R2, R7, c[0x0][0x1d8], RZ ;  /* 0x0000760007027a24 */ /* 0x000fe200078e02ff */
[----:B------:R-:W-:Y:S01]  /*0de0*/  CS2R R116, SRZ ;  /* 0x0000000000747805 */ /* 0x000fe2000001ff00 */
[----:B------:R-:W-:Y:S01]  /*0df0*/  IMAD.IADD R13, R29, 0x1, R12 ;  /* 0x000000011d0d7824 */ /* 0x000fe200078e020c */
[C---:B------:R-:W-:Y:S01]  /*0e00*/  ISETP.LT.OR P3, PT, R5.reuse, 0x1, P5 ;  /* 0x000000010500780c */ /* 0x040fe20002f61670 */
[C---:B------:R-:W-:Y:S01]  /*0e10*/  IMAD R14, R236.reuse, c[0x0][0x28c], R14 ;  /* 0x0000a300ec0e7a24 */ /* 0x040fe200078e020e */
[C---:B------:R-:W-:Y:S01]  /*0e20*/  ISETP.LT.OR P1, PT, R5.reuse, 0x1, P2 ;  /* 0x000000010500780c */ /* 0x040fe20001721670 */
[----:B------:R-:W-:Y:S01]  /*0e30*/  IMAD.WIDE.U32 R16, R236, c[0x0][0x288], R16 ;  /* 0x0000a200ec107a25 */ /* 0x000fe200078e0010 */
[C---:B------:R-:W-:Y:S01]  /*0e40*/  ISETP.LT.OR P6, PT, R5.reuse, 0x21, P5 ;  /* 0x000000210500780c */ /* 0x040fe20002fc1670 */
[----:B------:R-:W-:Y:S01]  /*0e50*/  CS2R R114, SRZ ;  /* 0x0000000000727805 */ /* 0x000fe2000001ff00 */
[C---:B------:R-:W-:Y:S01]  /*0e60*/  ISETP.LT.OR P4, PT, R5.reuse, 0x21, P2 ;  /* 0x000000210500780c */ /* 0x040fe20001781670 */
[----:B------:R-:W-:Y:S01]  /*0e70*/  IMAD.MOV.U32 R12, RZ, RZ, R28 ;  /* 0x000000ffff0c7224 */ /* 0x000fe200078e001c */
[C---:B------:R-:W-:Y:S01]  /*0e80*/  ISETP.LT.OR P5, PT, R5.reuse, 0x41, P5 ;  /* 0x000000410500780c */ /* 0x040fe20002fa1670 */
[C---:B------:R-:W-:Y:S01]  /*0e90*/  IMAD R2, R6.reuse, c[0x0][0x1dc], R2 ;  /* 0x0000770006027a24 */ /* 0x040fe200078e0202 */
[----:B------:R-:W-:Y:S01]  /*0ea0*/  ISETP.LT.OR P2, PT, R5, 0x41, P2 ;  /* 0x000000410500780c */ /* 0x000fe20001741670 */
[----:B------:R-:W-:Y:S01]  /*0eb0*/  IMAD.WIDE.U32 R28, R6, c[0x0][0x1d8], R22 ;  /* 0x00007600061c7a25 */ /* 0x000fe200078e0016 */
[----:B------:R-:W-:Y:S01]  /*0ec0*/  CS2R R112, SRZ ;  /* 0x0000000000707805 */ /* 0x000fe2000001ff00 */
[----:B------:R-:W-:Y:S01]  /*0ed0*/  CS2R R110, SRZ ;  /* 0x00000000006e7805 */ /* 0x000fe2000001ff00 */
[----:B------:R-:W-:Y:S01]  /*0ee0*/  CS2R R108, SRZ ;  /* 0x00000000006c7805 */ /* 0x000fe2000001ff00 */
[----:B------:R-:W-:Y:S01]  /*0ef0*/  IMAD.IADD R15, R17, 0x1, R14 ;  /* 0x00000001110f7824 */ /* 0x000fe200078e020e */
[----:B------:R-:W-:Y:S01]  /*0f00*/  LEA R22, P0, R28, c[0x0][0x1c0], 0x1 ;  /* 0x000070001c167a11 */ /* 0x000fe200078008ff */
[----:B------:R-:W-:Y:S01]  /*0f10*/  IMAD.MOV.U32 R14, RZ, RZ, R16 ;  /* 0x000000ffff0e7224 */ /* 0x000fe200078e0010 */
[----:B------:R-:W-:Y:S01]  /*0f20*/  CS2R R106, SRZ ;  /* 0x00000000006a7805 */ /* 0x000fe2000001ff00 */
[----:B------:R-:W-:Y:S01]  /*0f30*/  IMAD.IADD R2, R29, 0x1, R2 ;  /* 0x000000011d027824 */ /* 0x000fe200078e0202 */
[----:B------:R-:W-:Y:S01]  /*0f40*/  CS2R R104, SRZ ;  /* 0x0000000000687805 */ /* 0x000fe2000001ff00 */
[----:B------:R-:W-:Y:S01]  /*0f50*/  IMAD R16, R33, c[0x0][0x208], RZ ;  /* 0x0000820021107a24 */ /* 0x000fe200078e02ff */
[----:B------:R-:W-:Y:S01]  /*0f60*/  CS2R R102, SRZ ;  /* 0x0000000000667805 */ /* 0x000fe2000001ff00 */
[----:B------:R-:W-:Y:S01]  /*0f70*/  IMAD R242, R10, c[0x0][0x180], RZ ;  /* 0x000060000af27a24 */ /* 0x000fe200078e02ff */
[----:B------:R-:W-:Y:S01]  /*0f80*/  LEA.HI.X R23, R28, c[0x0][0x1c4], R2, 0x1, P0 ;  /* 0x000071001c177a11 */ /* 0x000fe200000f0c02 */
[C---:B------:R-:W-:Y:S01]  /*0f90*/  IMAD R16, R32.reuse, c[0x0][0x20c], R16 ;  /* 0x0000830020107a24 */ /* 0x040fe200078e0210 */
[----:B------:R-:W-:Y:S01]  /*0fa0*/  CS2R R100, SRZ ;  /* 0x0000000000647805 */ /* 0x000fe2000001ff00 */
[----:B------:R-:W-:Y:S01]  /*0fb0*/  IMAD.WIDE.U32 R24, R32, c[0x0][0x208], R20 ;  /* 0x0000820020187a25 */ /* 0x000fe200078e0014 */
[----:B------:R-:W-:Y:S01]  /*0fc0*/  SHF.R.S32.HI R21, RZ, 0x1f, R0 ;  /* 0x0000001fff157819 */ /* 0x000fe20000011400 */
        /* <DEDUP_REMOVED lines=8> */
[----:B------:R-:W-:Y:S01]  /*1050*/  IMAD.SHL.U32 R234, R234, 0x2, RZ ;  /* 0x00000002eaea7824 */ /* 0x000fe200078e00ff */
[----:B------:R-:W-:Y:S01]  /*1060*/  CS2R R86, SRZ ;  /* 0x0000000000567805 */ /* 0x000fe2000001ff00 */
[----:B------:R-:W-:Y:S01]  /*1070*/  IMAD.U32 R2, RZ, RZ, UR9 ;  /* 0x00000009ff027e24 */ /* 0x000fe2000f8e00ff */
[----:B------:R-:W-:Y:S01]  /*1080*/  CS2R R84, SRZ ;  /* 0x0000000000547805 */ /* 0x000fe2000001ff00 */
[----:B------:R-:W-:Y:S01]  /*1090*/  IMAD.IADD R17, R25, 0x1, R16 ;  /* 0x0000000119117824 */ /* 0x000fe200078e0210 */
[----:B------:R-:W-:Y:S01]  /*10a0*/  @!PT LDS RZ, [RZ] ;  /* 0x00000000fffff984 */ /* 0x000fe20000000800 */
[----:B------:R-:W-:Y:S01]  /*10b0*/  @!PT LDS RZ, [RZ] ;  /* 0x00000000fffff984 */ /* 0x000fe20000000800 */
[----:B------:R-:W-:Y:S01]  /*10c0*/  @!PT LDS RZ, [RZ] ;  /* 0x00000000fffff984 */ /* 0x000fe20000000800 */
[----:B------:R1:W-:Y:S01]  /*10d0*/  LDGSTS.E.BYPASS.LTC128B.128 [R234+0x6080], [R22.64], !P3 ;  /* 0x0608000016ea7fae */ /* 0x0003e2000d901d50 */
[----:B------:R-:W-:Y:S01]  /*10e0*/  IMAD.IADD R243, R13, 0x1, R242 ;  /* 0x000000010df37824 */ /* 0x000fe200078e02f2 */
[----:B------:R-:W-:Y:S01]  /*10f0*/  CS2R R82, SRZ ;  /* 0x0000000000527805 */ /* 0x000fe2000001ff00 */
[----:B------:R-:W-:Y:S01]  /*1100*/  IMAD.IADD R27, R31, 0x1, R26 ;  /* 0x000000011f1b7824 */ /* 0x000fe200078e021a */
[----:B------:R1:W-:Y:S01]  /*1110*/  LDGSTS.E.BYPASS.LTC128B.128 [R234+0x9080], [R22.64+0x80], !P1 ;  /* 0x0908008016ea7fae */ /* 0x0003e2000c901d50 */
[----:B------:R-:W-:Y:S01]  /*1120*/  IMAD.MOV.U32 R16, RZ, RZ, R24 ;  /* 0x000000ffff107224 */ /* 0x000fe200078e0018 */
[----:B------:R-:W-:Y:S01]  /*1130*/  IADD3 R2, P1, P0, R2, 0x80, R22 ;  /* 0x0000008002027810 */ /* 0x000fe2000783e016 */
[----:B------:R-:W-:Y:S01]  /*1140*/  IMAD.MOV.U32 R242, RZ, RZ, R12 ;  /* 0x000000fffff27224 */ /* 0x000fe200078e000c */
[----:B------:R-:W-:Y:S01]  /*1150*/  IADD3 R12, P3, R22, UR9, RZ ;  /* 0x00000009160c7c10 */ /* 0x000fe2000ff7e0ff */
[----:B------:R-:W-:Y:S01]  /*1160*/  IMAD.MOV.U32 R26, RZ, RZ, R30 ;  /* 0x000000ffff1a7224 */ /* 0x000fe200078e001e */
[----:B------:R-:W-:Y:S01]  /*1170*/  IADD3.X R3, RZ, UR8, R23, P1, P0 ;  /* 0x00000008ff037c10 */ /* 0x000fe20008fe0417 */
[----:B------:R-:W-:Y:S01]  /*1180*/  IMAD R24, R239, c[0x0][0x1b8], RZ ;  /* 0x00006e00ef187a24 */ /* 0x000fe200078e02ff */
[----:B------:R-:W-:Y:S01]  /*1190*/  IADD3.X R13, R23, UR8, RZ, P3, !PT ;  /* 0x00000008170d7c10 */ /* 0x000fe20009ffe4ff */
[----:B------:R-:W-:Y:S01]  /*11a0*/  IMAD R233, R239, c[0x0][0x188], RZ ;  /* 0x00006200efe97a24 */ /* 0x000fe200078e02ff */
[----:B------:R-:W-:Y:S01]  /*11b0*/  ISETP.GE.AND P1, PT, R9, c[0x0][0x19c], PT ;  /* 0x0000670009007a0c */ /* 0x000fe20003f26270 */
[C---:B------:R-:W-:Y:S01]  /*11c0*/  IMAD R24, R237.reuse, c[0x0][0x1bc], R24 ;  /* 0x00006f00ed187a24 */ /* 0x040fe200078e0218 */
[----:B------:R-:W-:Y:S01]  /*11d0*/  CS2R R80, SRZ ;  /* 0x0000000000507805 */ /* 0x000fe2000001ff00 */
[C---:B------:R-:W-:Y:S01]  /*11e0*/  IMAD.WIDE.U32 R26, R237.reuse, c[0x0][0x1b8], R26 ;  /* 0x00006e00ed1a7a25 */ /* 0x040fe200078e001a */
[----:B------:R2:W-:Y:S01]  /*11f0*/  LDGSTS.E.BYPASS.LTC128B.128 [R234+0x7080], [R12.64], !P6 ;  /* 0x070800000cea7fae */ /* 0x0005e2000f101d50 */
[----:B------:R-:W-:Y:S01]  /*1200*/  ISETP.GE.AND P6, PT, R20, c[0x0][0x19c], PT ;  /* 0x0000670014007a0c */ /* 0x000fe20003fc6270 */
[----:B------:R-:W-:Y:S01]  /*1210*/  CS2R R78, SRZ ;  /* 0x00000000004e7805 */ /* 0x000fe2000001ff00 */
[C---:B------:R-:W-:Y:S01]  /*1220*/  IMAD R233, R237.reuse, c[0x0][0x18c], R233 ;  /* 0x00006300ede97a24 */ /* 0x040fe200078e02e9 */
[----:B------:R3:W-:Y:S01]  /*1230*/  LDGSTS.E.BYPASS.LTC128B.128 [R234+0xa080], [R2.64], !P4 ;  /* 0x0a08000002ea7fae */ /* 0x0007e2000e101d50 */
[----:B------:R-:W-:Y:S01]  /*1240*/  IMAD.WIDE.U32 R242, R237, c[0x0][0x188], R242 ;  /* 0x00006200edf27a25 */ /* 0x000fe200078e00f2 */
[----:B------:R-:W-:Y:S01]  /*1250*/  CS2R R76, SRZ ;  /* 0x00000000004c7805 */ /* 0x000fe2000001ff00 */
[----:B------:R-:W-:Y:S01]  /*1260*/  CS2R R74, SRZ ;  /* 0x00000000004a7805 */ /* 0x000fe2000001ff00 */
[----:B------:R-:W-:Y:S01]  /*1270*/  CS2R R72, SRZ ;  /* 0x0000000000487805 */ /* 0x000fe2000001ff00 */
[----:B------:R-:W-:Y:S01]  /*1280*/  IMAD.IADD R25, R27, 0x1, R24 ;  /* 0x000000011b197824 */ /* 0x000fe200078e0218 */
[----:B------:R-:W-:Y:S01]  /*1290*/  CS2R R70, SRZ ;  /* 0x0000000000467805 */ /* 0x000fe2000001ff00 */
[----:B------:R-:W-:Y:S01]  /*12a0*/  IMAD.MOV.U32 R24, RZ, RZ, R26 ;  /* 0x000000ffff187224 */ /* 0x000fe200078e001a */
[----:B------:R-:W-:Y:S01]  /*12b0*/  CS2R R68, SRZ ;  /* 0x0000000000447805 */ /* 0x000fe2000001ff00 */
[----:B-1----:R-:W-:Y:S01]  /*12c0*/  IMAD.U32 R22, RZ, RZ, UR18 ;  /* 0x00000012ff167e24 */ /* 0x002fe2000f8e00ff */
[----:B------:R-:W-:Y:S01]  /*12d0*/  CS2R R66, SRZ ;  /* 0x0000000000427805 */ /* 0x000fe2000001ff00 */
[----:B------:R-:W-:Y:S01]  /*12e0*/  IMAD R7, R7, c[0x0][0x1a8], RZ ;  /* 0x00006a0007077a24 */ /* 0x000fe200078e02ff */
[----:B------:R-:W-:Y:S01]  /*12f0*/  CS2R R64, SRZ ;  /* 0x0000000000407805 */ /* 0x000fe2000001ff00 */
[----:B------:R-:W-:Y:S01]  /*1300*/  IMAD.IADD R233, R243, 0x1, R233 ;  /* 0x00000001f3e97824 */ /* 0x000fe200078e02e9 */
        /* <DEDUP_REMOVED lines=9> */
[----:B------:R-:W-:Y:S01]  /*13a0*/  IMAD.U32 R23, RZ, RZ, UR19 ;  /* 0x00000013ff177e24 */ /* 0x000fe2000f8e00ff */
[----:B--2---:R-:W-:Y:S01]  /*13b0*/  IADD3 R12, P3, R12, UR9, RZ ;  /* 0x000000090c0c7c10 */ /* 0x004fe2000ff7e0ff */
[----:B------:R-:W-:Y:S01]  /*13c0*/  IMAD.WIDE.U32 R240, R236, c[0x0][0x210], R16 ;  /* 0x00008400ecf07a25 */ /* 0x000fe200078e0010 */
[----:B------:R-:W-:Y:S01]  /*13d0*/  LEA.HI.X R7, R24, c[0x0][0x194], R7, 0x1, P4 ;  /* 0x0000650018077a11 */ /* 0x000fe200020f0c07 */
[----:B------:R-:W-:Y:S01]  /*13e0*/  CS2R R52, SRZ ;  /* 0x0000000000347805 */ /* 0x000fe2000001ff00 */
[C---:B---3--:R-:W-:Y:S01]  /*13f0*/  LEA R3, P0, R22.reuse, R242, 0x6 ;  /* 0x000000f216037211 */ /* 0x048fe200078030ff */
[----:B------:R-:W-:Y:S01]  /*1400*/  IMAD.U32 R2, RZ, RZ, UR14 ;  /* 0x0000000eff027e24 */ /* 0x000fe2000f8e00ff */
[----:B------:R-:W-:Y:S01]  /*1410*/  IADD3.X R13, R13, UR8, RZ, P3, !PT ;  /* 0x000000080d0d7c10 */ /* 0x000fe20009ffe4ff */
[----:B------:R-:W-:Y:S01]  /*1420*/  IMAD.MOV.U32 R216, RZ, RZ, 0x40 ;  /* 0x00000040ffd87424 */ /* 0x000fe200078e00ff */
[C---:B------:R-:W-:Y:S01]  /*1430*/  ISETP.LT.OR P3, PT, R5.reuse, 0x1, P6 ;  /* 0x000000010500780c */ /* 0x040fe20003761670 */
[----:B------:R-:W-:Y:S01]  /*1440*/  IMAD.MOV.U32 R202, RZ, RZ, 0x20 ;  /* 0x00000020ffca7424 */ /* 0x000fe200078e00ff */
[----:B------:R-:W-:Y:S01]  /*1450*/  LEA.HI.X R2, R22, R233, R2, 0x6, P0 ;  /* 0x000000e916027211 */ /* 0x000fe200000f3402 */
[----:B------:R-:W-:Y:S01]  /*1460*/  IMAD.U32 R22, RZ, RZ, UR11 ;  /* 0x0000000bff167e24 */ /* 0x000fe2000f8e00ff */
[----:B------:R1:W-:Y:S01]  /*1470*/  LDGSTS.E.BYPASS.LTC128B.128 [R234+0x8080], [R12.64], !P5 ;  /* 0x080800000cea7fae */ /* 0x0003e2000e901d50 */
[C---:B------:R-:W-:Y:S01]  /*1480*/  ISETP.LT.OR P4, PT, R5.reuse, 0x1, P1 ;  /* 0x000000010500780c */ /* 0x040fe20000f81670 */
[----:B------:R-:W-:Y:S01]  /*1490*/  IMAD.SHL.U32 R230, R230, 0x2, RZ ;  /* 0x00000002e6e67824 */ /* 0x000fe200078e00ff */
[C---:B------:R-:W-:Y:S01]  /*14a0*/  ISETP.LT.OR P5, PT, R5.reuse, 0x21, P6 ;  /* 0x000000210500780c */ /* 0x040fe200037a1670 */
[----:B------:R1:W-:Y:S01]  /*14b0*/  LDGSTS.E.BYPASS.LTC128B.128 [R234+0xb080], [R12.64+0x80], !P2 ;  /* 0x0b0800800cea7fae */ /* 0x0003e2000d101d50 */
[----:B------:R-:W-:Y:S01]  /*14c0*/  IADD3 R22, P2, P0, R22, 0x80, R6 ;  /* 0x0000008016167810 */ /* 0x000fe2000785e006 */
[----:B------:R-:W-:Y:S01]  /*14d0*/  IMAD R10, R10, c[0x0][0x210], RZ ;  /* 0x000084000a0a7a24 */ /* 0x000fe200078e02ff */
[C---:B------:R-:W-:Y:S01]  /*14e0*/  ISETP.LT.OR P6, PT, R5.reuse, 0x41, P6 ;  /* 0x000000410500780c */ /* 0x040fe200037c1670 */
[----:B------:R-:W0:Y:S01]  /*14f0*/  LDGDEPBAR ;  /* 0x00000000000079af */ /* 0x000e220000000000 */
[----:B------:R-:W-:Y:S01]  /*1500*/  IADD3.X R23, RZ, UR4, R7, P2, P0 ;  /* 0x00000004ff177c10 */ /* 0x000fe200097e0407 */
[----:B------:R-:W-:Y:S01]  /*1510*/  IMAD R10, R236, c[0x0][0x214], R10 ;  /* 0x00008500ec0a7a24 */ /* 0x000fe200078e020a */
[----:B------:R-:W-:Y:S01]  /*1520*/  ISETP.LT.OR P2, PT, R5, 0x21, P1 ;  /* 0x000000210500780c */ /* 0x000fe20000f41670 */
[----:B------:R2:W-:Y:S01]  /*1530*/  LDGSTS.E.BYPASS.LTC128B.128 [R234+0x80], [R6.64], !P3 ;  /* 0x0008000006ea7fae */ /* 0x0005e2000d901d50 */
[----:B------:R-:W-:Y:S01]  /*1540*/  LEA R16, P0, R3, c[0x0][0x160], 0x1 ;  /* 0x0000580003107a11 */ /* 0x000fe200078008ff */
[----:B------:R-:W-:Y:S01]  /*1550*/  IMAD.IADD R241, R241, 0x1, R10 ;  /* 0x00000001f1f17824 */ /* 0x000fe200078e020a */
[----:B------:R-:W-:Y:S01]  /*1560*/  ISETP.LT.OR P1, PT, R5, 0x41, P1 ;  /* 0x000000410500780c */ /* 0x000fe20000f21670 */
[----:B------:R2:W-:Y:S01]  /*1570*/  LDGSTS.E.BYPASS.LTC128B.128 [R234+0x3080], [R6.64+0x80], !P4 ;  /* 0x0308008006ea7fae */ /* 0x0005e2000e101d50 */
[----:B------:R-:W-:Y:S01]  /*1580*/  LEA.HI.X R17, R3, c[0x0][0x164], R2, 0x1, P0 ;  /* 0x0000590003117a11 */ /* 0x000fe200000f0c02 */
[----:B------:R-:W-:Y:S01]  /*1590*/  IMAD.U32 R3, RZ, RZ, UR12 ;  /* 0x0000000cff037e24 */ /* 0x000fe2000f8e00ff */
[----:B------:R-:W-:Y:S01]  /*15a0*/  ISETP.GE.AND P4, PT, R20, c[0x0][0x16c], PT ;  /* 0x00005b0014007a0c */ /* 0x000fe20003f86270 */
[----:B------:R-:W-:Y:S01]  /*15b0*/  IMAD.U32 R2, RZ, RZ, UR13 ;  /* 0x0000000dff027e24 */ /* 0x000fe2000f8e00ff */
[----:B------:R-:W-:Y:S01]  /*15c0*/  LEA.HI R10, R8, R246, RZ, 0x5 ;  /* 0x000000f6080a7211 */ /* 0x000fe200078f28ff */
[----:B------:R-:W-:Y:S01]  /*15d0*/  ULDC.64 UR8, c[0x0][0x208] ;  /* 0x0000820000087ab9 */ /* 0x000fe20000000a00 */
[----:B------:R-:W-:Y:S01]  /*15e0*/  IMAD.WIDE.U32 R240, R237, c[0x0][0x218], R240 ;  /* 0x00008600edf07a25 */ /* 0x000fe200078e00f0 */
[----:B------:R-:W-:Y:S01]  /*15f0*/  USHF.L.U32 UR5, UR8, 0x6, URZ ;  /* 0x0000000608057899 */ /* 0x000fe2000800063f */
[----:B------:R-:W-:Y:S01]  /*1600*/  CS2R R50, SRZ ;  /* 0x0000000000327805 */ /* 0x000fe2000001ff00 */
[----:B------:R-:W-:Y:S01]  /*1610*/  USHF.L.U64.HI UR10, UR8, UR10, UR9 ;  /* 0x0000000a080a7299 */ /* 0x000fe20008010209 */
[----:B------:R-:W-:Y:S01]  /*1620*/  IMAD.MOV.U32 R34, RZ, RZ, R240 ;  /* 0x000000ffff227224 */ /* 0x000fe200078e00f0 */
[----:B------:R-:W-:Y:S01]  /*1630*/  CS2R R48, SRZ ;  /* 0x0000000000307805 */ /* 0x000fe2000001ff00 */
[----:B------:R-:W-:Y:S01]  /*1640*/  IMAD R244, R239, c[0x0][0x278], RZ ;  /* 0x00009e00eff47a24 */ /* 0x000fe200078e02ff */
[----:B------:R-:W-:Y:S01]  /*1650*/  UIMAD UR10, UR10, UR7, URZ ;  /* 0x000000070a0a72a4 */ /* 0x000fe2000f8e023f */
[----:B-1----:R-:W-:Y:S01]  /*1660*/  IADD3 R12, P3, R6, UR11, RZ ;  /* 0x0000000b060c7c10 */ /* 0x002fe2000ff7e0ff */
[----:B------:R-:W-:Y:S01]  /*1670*/  IMAD.WIDE.U32 R18, R237, c[0x0][0x278], R18 ;  /* 0x00009e00ed127a25 */ /* 0x000fe200078e0012 */
[----:B------:R-:W-:Y:S01]  /*1680*/  CS2R R46, SRZ ;  /* 0x00000000002e7805 */ /* 0x000fe2000001ff00 */
[----:B------:R-:W-:Y:S01]  /*1690*/  UIMAD UR10, UR6, UR5, UR10 ;  /* 0x00000005060a72a4 */ /* 0x000fe2000f8e020a */
[----:B------:R-:W-:Y:S01]  /*16a0*/  IADD3.X R13, R7, UR4, RZ, P3, !PT ;  /* 0x00000004070d7c10 */ /* 0x000fe20009ffe4ff */
[----:B------:R-:W-:Y:S01]  /*16b0*/  IMAD R244, R237, c[0x0][0x27c], R244 ;  /* 0x00009f00edf47a24 */ /* 0x000fe200078e02f4 */
[----:B------:R-:W-:Y:S01]  /*16c0*/  ISETP.GE.AND P3, PT, R9, c[0x0][0x16c], PT ;  /* 0x00005b0009007a0c */ /* 0x000fe20003f66270 */
[----:B------:R-:W-:Y:S01]  /*16d0*/  IMAD.WIDE.U32 R14, R237, c[0x0][0x290], R14 ;  /* 0x0000a400ed0e7a25 */ /* 0x000fe200078e000e */
[----:B------:R-:W-:Y:S01]  /*16e0*/  CS2R R44, SRZ ;  /* 0x00000000002c7805 */ /* 0x000fe2000001ff00 */
[----:B------:R1:W-:Y:S01]  /*16f0*/  LDGSTS.E.BYPASS.LTC128B.128 [R234+0x1080], [R12.64], !P5 ;  /* 0x010800000cea7fae */ /* 0x0003e2000e901d50 */
[----:B------:R-:W-:Y:S01]  /*1700*/  CS2R R42, SRZ ;  /* 0x00000000002a7805 */ /* 0x000fe2000001ff00 */
[----:B------:R-:W-:Y:S01]  /*1710*/  IMAD.IADD R244, R19, 0x1, R244 ;  /* 0x0000000113f47824 */ /* 0x000fe200078e02f4 */
[----:B--2---:R-:W-:Y:S01]  /*1720*/  SEL R6, RZ, 0x1, P4 ;  /* 0x00000001ff067807 */ /* 0x004fe20002000000 */
[----:B------:R2:W-:Y:S01]  /*1730*/  LDGSTS.E.BYPASS.LTC128B.128 [R234+0x4080], [R22.64], !P2 ;  /* 0x0408000016ea7fae */ /* 0x0005e2000d101d50 */
[----:B------:R-:W-:Y:S01]  /*1740*/  SEL R7, RZ, 0x2, P3 ;  /* 0x00000002ff077807 */ /* 0x000fe20001800000 */
[----:B------:R-:W-:Y:S01]  /*1750*/  IMAD.MOV.U32 R227, RZ, RZ, 0x10 ;  /* 0x00000010ffe37424 */ /* 0x000fe200078e00ff */
[----:B------:R-:W-:Y:S01]  /*1760*/  CS2R R40, SRZ ;  /* 0x0000000000287805 */ /* 0x000fe2000001ff00 */
[----:B------:R-:W-:Y:S01]  /*1770*/  IMAD.MOV.U32 R225, RZ, RZ, 0x10 ;  /* 0x00000010ffe17424 */ /* 0x000fe200078e00ff */
[----:B------:R-:W-:Y:S01]  /*1780*/  SHF.R.S32.HI R247, RZ, 0x1f, R246 ;  /* 0x0000001ffff77819 */ /* 0x000fe200000114f6 */
[----:B------:R-:W-:Y:S01]  /*1790*/  IMAD.IADD R5, R7, 0x1, R6 ;  /* 0x0000000107057824 */ /* 0x000fe200078e0206 */
[----:B------:R-:W-:Y:S01]  /*17a0*/  UMOV UR14, 0x1 ;  /* 0x00000001000e7882 */ /* 0x000fe20000000000 */
[C---:B------:R-:W-:Y:S01]  /*17b0*/  IMAD R6, R239.reuse, c[0x0][0x218], RZ ;  /* 0x00008600ef067a24 */ /* 0x040fe200078e02ff */
[----:B------:R-:W-:Y:S01]  /*17c0*/  ULDC UR6, c[0x0][0x168] ;  /* 0x00005a0000067ab9 */ /* 0x000fe20000000800 */
[----:B------:R-:W-:Y:S01]  /*17d0*/  IMAD R239, R239, c[0x0][0x290], RZ ;  /* 0x0000a400efef7a24 */ /* 0x000fe200078e02ff */
[----:B------:R-:W-:Y:S01]  /*17e0*/  LOP3.LUT P2, RZ, R5, 0x1, RZ, 0xc0, !PT ;  /* 0x0000000105ff7812 */ /* 0x000fe2000784c0ff */
[----:B------:R-:W-:Y:S01]  /*17f0*/  IMAD R6, R237, c[0x0][0x21c], R6 ;  /* 0x00008700ed067a24 */ /* 0x000fe200078e0206 */
[----:B------:R-:W-:Y:S01]  /*1800*/  LOP3.LUT P5, RZ, R5, 0x2, RZ, 0xc0, !PT ;  /* 0x0000000205ff7812 */ /* 0x000fe200078ac0ff */
[----:B------:R-:W-:-:S02]  /*1810*/  IMAD R239, R237, c[0x0][0x294], R239 ;  /* 0x0000a500edef7a24 */ /* 0x000fc400078e02ef */
[----:B------:R-:W-:Y:S02]  /*1820*/  IMAD.IADD R35, R241, 0x1, R6 ;  /* 0x00000001f1237824 */ /* 0x000fe400078e0206 */
[----:B------:R-:W-:Y:S02]  /*1830*/  IMAD.IADD R239, R15, 0x1, R239 ;  /* 0x000000010fef7824 */ /* 0x000fe400078e02ef */
[----:B------:R-:W-:Y:S01]  /*1840*/  IMAD.MOV.U32 R252, RZ, RZ, -0x60 ;  /* 0xffffffa0fffc7424 */ /* 0x000fe200078e00ff */
[----:B------:R-:W-:Y:S01]  /*1850*/  STL.64 [R1], R34 ;  /* 0x0000002201007387 */ /* 0x000fe20000100a00 */
[----:B------:R-:W-:Y:S02]  /*1860*/  IMAD.MOV.U32 R226, RZ, RZ, RZ ;  /* 0x000000ffffe27224 */ /* 0x000fe400078e00ff */
[----:B------:R-:W-:Y:S01]  /*1870*/  IMAD R252, R238, R252, c[0x0][0x198] ;  /* 0x00006600eefc7624 */ /* 0x000fe200078e02fc */
[----:B------:R3:W-:Y:S01]  /*1880*/  STL.64 [R1+0x18], R18 ;  /* 0x0000181201007387 */ /* 0x0007e20000100a00 */
[----:B--2---:R-:W-:Y:S01]  /*1890*/  IADD3 R22, P0, R12, UR11, RZ ;  /* 0x0000000b0c167c10 */ /* 0x004fe2000ff1e0ff */
[----:B-1----:R-:W-:Y:S01]  /*18a0*/  IMAD.U32 R12, RZ, RZ, UR5 ;  /* 0x00000005ff0c7e24 */ /* 0x002fe2000f8e00ff */
[----:B------:R-:W-:Y:S01]  /*18b0*/  UMOV UR5, 0x5 ;  /* 0x0000000500057882 */ /* 0x000fe20000000000 */
[----:B------:R1:W-:Y:S01]  /*18c0*/  STL.64 [R1+0x10], R14 ;  /* 0x0000100e01007387 */ /* 0x0003e20000100a00 */
[----:B------:R-:W-:Y:S01]  /*18d0*/  IADD3.X R23, R13, UR4, RZ, P0, !PT ;  /* 0x000000040d177c10 */ /* 0x000fe200087fe4ff */
[----:B------:R-:W-:Y:S01]  /*18e0*/  USHF.L.U32 UR4, UR7, 0x6, URZ ;  /* 0x0000000607047899 */ /* 0x000fe2000800063f */
[C---:B------:R-:W-:Y:S01]  /*18f0*/  LEA R24, P0, R3.reuse, R16, 0x6 ;  /* 0x0000001003187211 */ /* 0x040fe200078030ff */
[----:B------:R-:W-:Y:S01]  /*1900*/  IMAD.WIDE.U32 R12, R12, UR7, R34 ;  /* 0x000000070c0c7c25 */ /* 0x000fe2000f8e0022 */
[----:B------:R-:W-:Y:S01]  /*1910*/  USHF.L.U64.HI UR9, UR8, UR5, UR9 ;  /* 0x0000000508097299 */ /* 0x000fe20008010209 */
[----:B------:R2:W-:Y:S01]  /*1920*/  LDGSTS.E.BYPASS.LTC128B.128 [R234+0x2080], [R22.64], !P6 ;  /* 0x0208000016ea7fae */ /* 0x0005e2000f101d50 */
[----:B------:R-:W-:Y:S01]  /*1930*/  LEA.HI.X R25, R3, R17, R2, 0x6, P0 ;  /* 0x0000001103197211 */ /* 0x000fe200000f3402 */
[----:B------:R-:W-:Y:S01]  /*1940*/  IMAD.U32 R2, RZ, RZ, UR4 ;  /* 0x00000004ff027e24 */ /* 0x000fe2000f8e00ff */
[C---:B------:R-:W-:Y:S01]  /*1950*/  LOP3.LUT P0, RZ, R11.reuse, 0x4, RZ, 0xc0, !PT ;  /* 0x000000040bff7812 */ /* 0x040fe2000780c0ff */
[----:B------:R2:W-:Y:S01]  /*1960*/  LDGSTS.E.BYPASS.LTC128B.128 [R234+0x5080], [R22.64+0x80], !P1 ;  /* 0x0508008016ea7fae */ /* 0x0005e2000c901d50 */
[C---:B------:R-:W-:Y:S01]  /*1970*/  LOP3.LUT P1, RZ, R11.reuse, 0x2, RZ, 0xc0, !PT ;  /* 0x000000020bff7812 */ /* 0x040fe2000782c0ff */
[----:B------:R-:W-:Y:S01]  /*1980*/  USHF.R.S32.HI UR5, URZ, 0x1f, UR4 ;  /* 0x0000001f3f057899 */ /* 0x000fe20008011404 */
[----:B------:R-:W-:Y:S01]  /*1990*/  SEL R216, R216, 0xffffffc0, !P0 ;  /* 0xffffffc0d8d87807 */ /* 0x000fe20004000000 */
[----:B------:R-:W0:Y:S01]  /*19a0*/  LDGDEPBAR ;  /* 0x00000000000079af */ /* 0x000e220000000000 */
[----:B------:R-:W-:Y:S01]  /*19b0*/  SEL R202, R202, 0xffffffe0, !P1 ;  /* 0xffffffe0caca7807 */ /* 0x000fe20004800000 */
[----:B------:R-:W-:Y:S01]  /*19c0*/  IMAD.SHL.U32 R11, R11, 0x20, RZ ;  /* 0x000000200b0b7824 */ /* 0x000fe200078e00ff */
[----:B------:R-:W-:Y:S01]  /*19d0*/  IADD3 R5, -R32, c[0x0][0x168], -R2 ;  /* 0x00005a0020057a10 */ /* 0x000fe20007ffe902 */
[C---:B------:R-:W-:Y:S01]  /*19e0*/  IMAD.IADD R217, R230.reuse, 0x1, R216 ;  /* 0x00000001e6d97824 */ /* 0x040fe200078e02d8 */
[----:B------:R-:W-:Y:S01]  /*19f0*/  SHF.R.S32.HI R3, RZ, 0x5, R10 ;  /* 0x00000005ff037819 */ /* 0x000fe2000001140a */
[----:B------:R-:W-:Y:S01]  /*1a00*/  IMAD.IADD R218, R230, 0x1, R202 ;  /* 0x00000001e6da7824 */ /* 0x000fe200078e02ca */
[C---:B------:R-:W-:Y:S01]  /*1a10*/  ISETP.LT.OR P6, PT, R5.reuse, 0x1, !P2 ;  /* 0x000000010500780c */ /* 0x040fe200057c1670 */
[----:B------:R-:W-:Y:S01]  /*1a20*/  IMAD.IADD R202, R202, 0x1, R217 ;  /* 0x00000001caca7824 */ /* 0x000fe200078e02d9 */
[C---:B------:R-:W-:Y:S01]  /*1a30*/  ISETP.LT.OR P0, PT, R5.reuse, 0x1, !P5 ;  /* 0x000000010500780c */ /* 0x040fe20006f01670 */
[----:B------:R-:W-:Y:S01]  /*1a40*/  IMAD.IADD R216, R216, 0x1, R218 ;  /* 0x00000001d8d87824 */ /* 0x000fe200078e02da */
[----:B------:R-:W-:Y:S01]  /*1a50*/  LEA.HI R6, R10, R3, RZ, 0x1 ;  /* 0x000000030a067211 */ /* 0x000fe200078f08ff */
[----:B------:R-:W-:Y:S01]  /*1a60*/  USHF.L.U64.HI UR11, UR12, 0x5, UR13 ;  /* 0x000000050c0b7899 */ /* 0x000fe2000801020d */
[----:B------:R-:W-:Y:S01]  /*1a70*/  ISETP.LT.OR P2, PT, R5, 0x21, !P2 ;  /* 0x000000210500780c */ /* 0x000fe20005741670 */
[----:B------:R-:W-:Y:S01]  /*1a80*/  USHF.L.U32 UR12, UR12, 0x5, URZ ;  /* 0x000000050c0c7899 */ /* 0x000fe2000800063f */
[----:B------:R-:W-:-:S02]  /*1a90*/  LOP3.LUT R6, R6, 0xfffffffe, RZ, 0xc0, !PT ;  /* 0xfffffffe06067812 */ /* 0x000fc400078ec0ff */
[----:B------:R-:W-:Y:S01]  /*1aa0*/  ISETP.LT.OR P5, PT, R5, 0x21, !P5 ;  /* 0x000000210500780c */ /* 0x000fe20006fa1670 */
[----:B------:R-:W-:Y:S01]  /*1ab0*/  IMAD.U32 R5, RZ, RZ, UR9 ;  /* 0x00000009ff057e24 */ /* 0x000fe2000f8e00ff */
[----:B------:R-:W-:Y:S01]  /*1ac0*/  ISETP.GE.AND P1, PT, R20, c[0x0][0x1fc], PT ;  /* 0x00007f0014007a0c */ /* 0x000fe20003f26270 */
[----:B------:R-:W-:Y:S01]  /*1ad0*/  IMAD.IADD R3, R3, 0x1, -R6 ;  /* 0x0000000103037824 */ /* 0x000fe200078e0a06 */
[----:B------:R-:W-:Y:S01]  /*1ae0*/  IADD3 R6, R13, UR10, RZ ;  /* 0x0000000a0d067c10 */ /* 0x000fe2000fffe0ff */
[----:B------:R-:W-:Y:S01]  /*1af0*/  USHF.L.U32 UR10, UR8, 0x5, URZ ;  /* 0x00000005080a7899 */ /* 0x000fe2000800063f */
[----:B------:R-:W-:Y:S01]  /*1b00*/  SEL R248, RZ, 0x1, P1 ;  /* 0x00000001fff87807 */ /* 0x000fe20000800000 */
[----:B------:R-:W-:-:S04]  /*1b10*/  DEPBAR.LE SB0, 0x1 ;  /* 0x000080400000791a */ /* 0x000fc80000000000 */
[----:B------:R-:W-:Y:S01]  /*1b20*/  BAR.SYNC.DEFER_BLOCKING 0x0 ;  /* 0x0000000000007b1d */ /* 0x000fe20000010000 */
[----:B------:R-:W-:Y:S02]  /*1b30*/  IMAD.U32 R7, RZ, RZ, UR10 ;  /* 0x0000000aff077e24 */ /* 0x000fe4000f8e00ff */
[----:B------:R-:W-:-:S03]  /*1b40*/  IMAD.SHL.U32 R228, R3, 0x200, RZ ;  /* 0x0000020003e47824 */ /* 0x000fc600078e00ff */
[----:B------:R-:W-:Y:S01]  /*1b50*/  UMOV UR8, 0xffffffc0 ;  /* 0xffffffc000087882 */ /* 0x000fe20000000000 */
[----:B------:R4:W1:Y:S04]  /*1b60*/  LDSM.16.M88.2 R174, [R202+0x6080] ;  /* 0x00608000caae783b */ /* 0x0008680000000100 */
[----:B------:R4:W1:Y:S04]  /*1b70*/  LDSM.16.M88.2 R176, [R202+0x7080] ;  /* 0x00708000cab0783b */ /* 0x0008680000000100 */
        /* <DEDUP_REMOVED lines=28> */
[----:B------:R5:W-:Y:S04]  /*1d40*/  LDGSTS.E.BYPASS.LTC128B.128 [R234+0x8080], [R16.64+0x80], !P0 ;  /* 0x0808008010ea7fae */ /* 0x000be8000c101d50 */
[----:B------:R4:W-:Y:S01]  /*1d50*/  LDGSTS.E.BYPASS.LTC128B.128 [R234+0x7080], [R24.64], !P2 ;  /* 0x0708000018ea7fae */ /* 0x0009e2000d101d50 */
[----:B------:R-:W-:-:S03]  /*1d60*/  ISETP.GT.AND P2, PT, R246, 0xf, PT ;  /* 0x0000000ff600780c */ /* 0x000fc60003f44270 */
[----:B------:R4:W-:Y:S01]  /*1d70*/  LDGSTS.E.BYPASS.LTC128B.128 [R234+0x9080], [R24.64+0x80], !P5 ;  /* 0x0908008018ea7fae */ /* 0x0009e2000e901d50 */
[----:B------:R-:W-:Y:S02]  /*1d80*/  ISETP.GE.AND P5, PT, R9, c[0x0][0x1fc], PT ;  /* 0x00007f0009007a0c */ /* 0x000fe40003fa6270 */
[----:B-----5:R-:W-:-:S04]  /*1d90*/  LEA R16, P0, R12, c[0x0][0x1f0], 0x1 ;  /* 0x00007c000c107a11 */ /* 0x020fc800078008ff */
[----:B------:R-:W-:Y:S01]  /*1da0*/  LEA.HI.X R17, R12, c[0x0][0x1f4], R6, 0x1, P0 ;  /* 0x00007d000c117a11 */ /* 0x000fe200000f0c06 */
[----:B------:R-:W-:Y:S01]  /*1db0*/  IMAD.U32 R6, RZ, RZ, UR10 ;  /* 0x0000000aff067e24 */ /* 0x000fe2000f8e00ff */
[CC--:B------:R-:W-:Y:S02]  /*1dc0*/  LEA.HI R12, R8.reuse, R246.reuse, RZ, 0x4 ;  /* 0x000000f6080c7211 */ /* 0x0c0fe400078f20ff */
[----:B------:R-:W-:Y:S02]  /*1dd0*/  LEA.HI R8, R8, R246, RZ, 0x2 ;  /* 0x000000f608087211 */ /* 0x000fe400078f10ff */
[----:B------:R-:W-:Y:S02]  /*1de0*/  LEA R6, P0, R6, R16, 0x1 ;  /* 0x0000001006067211 */ /* 0x000fe400078008ff */
[----:B--2---:R-:W-:Y:S02]  /*1df0*/  SHF.R.S32.HI R22, RZ, 0x4, R12 ;  /* 0x00000004ff167819 */ /* 0x004fe4000001140c */
[----:B------:R-:W-:-:S02]  /*1e00*/  LEA.HI.X R7, R7, R17, R5, 0x1, P0 ;  /* 0x0000001107077211 */ /* 0x000fc400000f0c05 */
[----:B------:R-:W-:Y:S02]  /*1e10*/  LEA.HI R5, R12, R22, RZ, 0x1 ;  /* 0x000000160c057211 */ /* 0x000fe400078f08ff */
[----:B---3--:R-:W-:Y:S02]  /*1e20*/  @!P2 IADD3 R19, P0, R18, UR4, RZ ;  /* 0x000000041213ac10 */ /* 0x008fe4000ff1e0ff */
[----:B------:R-:W-:Y:S02]  /*1e30*/  LOP3.LUT R5, R5, 0xfffffffe, RZ, 0xc0, !PT ;  /* 0xfffffffe05057812 */ /* 0x000fe400078ec0ff */
[----:B------:R-:W-:Y:S02]  /*1e40*/  @!P2 IADD3.X R18, R244, UR5, RZ, P0, !PT ;  /* 0x00000005f412ac10 */ /* 0x000fe400087fe4ff */
[----:B------:R-:W-:Y:S01]  /*1e50*/  @!P2 LEA R20, P0, R19, c[0x0][0x258], 0x2 ;  /* 0x000096001314aa11 */ /* 0x000fe200078010ff */
[----:B------:R-:W-:Y:S01]  /*1e60*/  IMAD.IADD R5, R22, 0x1, -R5 ;  /* 0x0000000116057824 */ /* 0x000fe200078e0a05 */
[----:B------:R-:W-:-:S02]  /*1e70*/  LEA.HI R22, R21, R0, RZ, 0x2 ;  /* 0x0000000015167211 */ /* 0x000fc400078f10ff */
[----:B------:R-:W-:Y:S01]  /*1e80*/  @!P2 LEA.HI.X R21, R19, c[0x0][0x25c], R18, 0x2, P0 ;  /* 0x000097001315aa11 */ /* 0x000fe200000f1412 */
[----:B------:R-:W-:Y:S01]  /*1e90*/  IMAD.SHL.U32 R19, R0, 0x8, RZ ;  /* 0x0000000800137824 */ /* 0x000fe200078e00ff */
[----:B------:R-:W-:Y:S01]  /*1ea0*/  LOP3.LUT R18, R10, 0xffffffe0, RZ, 0xc0, !PT ;  /* 0xffffffe00a127812 */ /* 0x000fe200078ec0ff */
[C---:B------:R-:W-:Y:S01]  /*1eb0*/  @!P2 IMAD.SHL.U32 R10, R246.reuse, 0x10, RZ ;  /* 0x00000010f60aa824 */ /* 0x040fe200078e00ff */
[--C-:B------:R-:W-:Y:S01]  /*1ec0*/  SHF.R.S32.HI R23, RZ, 0x2, R8.reuse ;  /* 0x00000002ff177819 */ /* 0x100fe20000011408 */
[----:B------:R-:W-:Y:S01]  /*1ed0*/  IMAD.SHL.U32 R232, R5, 0x8, RZ ;  /* 0x0000000805e87824 */ /* 0x000fe200078e00ff */
[----:B------:R-:W-:Y:S01]  /*1ee0*/  SHF.R.S32.HI R13, RZ, 0x1f, R8 ;  /* 0x0000001fff0d7819 */ /* 0x000fe20000011408 */
[----:B------:R-:W-:Y:S01]  /*1ef0*/  IMAD.IADD R18, R246, 0x1, -R18 ;  /* 0x00000001f6127824 */ /* 0x000fe200078e0a12 */
[----:B------:R-:W-:Y:S01]  /*1f00*/  ISETP.GE.AND P0, PT, R9, c[0x0][0x1fc], PT ;  /* 0x00007f0009007a0c */ /* 0x000fe20003f06270 */
[----:B------:R2:W-:Y:S01]  /*1f10*/  @!P2 LDGSTS.E.BYPASS.LTC128B.128 [R10+0x12080], [R20.64] ;  /* 0x12080000140aafae */ /* 0x0005e2000b901d50 */
[----:B------:R-:W-:Y:S01]  /*1f20*/  IADD3 R9, -R2, c[0x0][0x168], -R32 ;  /* 0x00005a0002097a10 */ /* 0x000fe20007ffe920 */
[----:B------:R-:W-:Y:S01]  /*1f30*/  IMAD.SHL.U32 R231, R5, 0x20, RZ ;  /* 0x0000002005e77824 */ /* 0x000fe200078e00ff */
[----:B------:R-:W-:Y:S01]  /*1f40*/  LEA.HI R13, R13, R23, RZ, 0x3 ;  /* 0x000000170d0d7211 */ /* 0x000fe200078f18ff */
[----:B------:R-:W0:Y:S01]  /*1f50*/  LDGDEPBAR ;  /* 0x00000000000079af */ /* 0x000e220000000000 */
[----:B------:R-:W-:Y:S01]  /*1f60*/  ISETP.LT.OR P1, PT, R9, 0x1, P6 ;  /* 0x000000010900780c */ /* 0x000fe20003721670 */
[----:B------:R-:W-:Y:S01]  /*1f70*/  IMAD.SHL.U32 R5, R5, 0x100, RZ ;  /* 0x0000010005057824 */ /* 0x000fe200078e00ff */
[----:B------:R-:W-:-:S02]  /*1f80*/  SHF.R.S32.HI R249, RZ, 0x1f, R18 ;  /* 0x0000001ffff97819 */ /* 0x000fc40000011412 */
[----:B------:R-:W-:Y:S02]  /*1f90*/  LOP3.LUT R13, R13, 0xfffffff8, RZ, 0xc0, !PT ;  /* 0xfffffff80d0d7812 */ /* 0x000fe400078ec0ff */
[----:B------:R-:W-:Y:S02]  /*1fa0*/  SEL R2, RZ, 0xffffffff, P0 ;  /* 0xffffffffff027807 */ /* 0x000fe40000000000 */
[----:B------:R-:W-:Y:S01]  /*1fb0*/  ISETP.LT.OR P0, PT, R9, 0x1, P5 ;  /* 0x000000010900780c */ /* 0x000fe20002f01670 */
[----:B------:R-:W-:Y:S01]  /*1fc0*/  IMAD.IADD R13, R23, 0x1, -R13 ;  /* 0x00000001170d7824 */ /* 0x000fe200078e0a0d */
[----:B------:R-:W-:Y:S02]  /*1fd0*/  LOP3.LUT R22, R22, 0x1ffffffc, RZ, 0xc0, !PT ;  /* 0x1ffffffc16167812 */ /* 0x000fe400078ec0ff */
[----:B------:R-:W-:Y:S01]  /*1fe0*/  LEA.HI R249, R249, R18, RZ, 0x2 ;  /* 0x00000012f9f97211 */ /* 0x000fe200078f10ff */
[----:B------:R4:W-:Y:S01]  /*1ff0*/  LDGSTS.E.BYPASS.LTC128B.128 [R234+0xe080], [R16.64], !P1 ;  /* 0x0e08000010ea7fae */ /* 0x0009e2000c901d50 */
[C---:B------:R-:W-:Y:S01]  /*2000*/  ISETP.LT.OR P6, PT, R9.reuse, 0x21, P6 ;  /* 0x000000210900780c */ /* 0x040fe200037c1670 */
[----:B------:R-:W-:Y:S01]  /*2010*/  IMAD.IADD R251, R0, 0x1, -R22 ;  /* 0x0000000100fb7824 */ /* 0x000fe200078e0a16 */
[----:B------:R-:W-:Y:S01]  /*2020*/  ISETP.LT.OR P5, PT, R9, 0x21, P5 ;  /* 0x000000210900780c */ /* 0x000fe20002fa1670 */
[----:B------:R-:W-:Y:S01]  /*2030*/  IMAD.SHL.U32 R0, R13, 0x20, RZ ;  /* 0x000000200d007824 */ /* 0x000fe200078e00ff */
[----:B------:R-:W-:-:S02]  /*2040*/  LOP3.LUT R9, R249, 0x7ffffffc, RZ, 0xc0, !PT ;  /* 0x7ffffffcf9097812 */ /* 0x000fc400078ec0ff */
[----:B------:R-:W-:Y:S01]  /*2050*/  LOP3.LUT R19, R19, 0x18, RZ, 0xc0, !PT ;  /* 0x0000001813137812 */ /* 0x000fe200078ec0ff */
[----:B------:R4:W-:Y:S01]  /*2060*/  LDGSTS.E.BYPASS.LTC128B.128 [R234+0x10080], [R16.64+0x80], !P0 ;  /* 0x1008008010ea7fae */ /* 0x0009e2000c101d50 */
[----:B--2---:R-:W-:Y:S01]  /*2070*/  IMAD.SHL.U32 R10, R3, 0x10, RZ ;  /* 0x00000010030a7824 */ /* 0x004fe200078e00ff */
[C---:B------:R-:W-:Y:S01]  /*2080*/  LOP3.LUT P1, RZ, R13.reuse, 0x1, RZ, 0xc0, !PT ;  /* 0x000000010dff7812 */ /* 0x040fe2000782c0ff */
[----:B------:R-:W-:Y:S01]  /*2090*/  IMAD.IADD R9, R18, 0x1, -R9 ;  /* 0x0000000112097824 */ /* 0x000fe200078e0a09 */
[----:B------:R-:W-:Y:S01]  /*20a0*/  LOP3.LUT R12, R12, 0xfffffff0, RZ, 0xc0, !PT ;  /* 0xfffffff00c0c7812 */ /* 0x000fe200078ec0ff */
[----:B------:R-:W-:Y:S01]  /*20b0*/  IMAD.SHL.U32 R13, R13, 0x4, RZ ;  /* 0x000000040d0d7824 */ /* 0x000fe200078e00ff */
[----:B------:R-:W-:Y:S01]  /*20c0*/  LEA.HI.SX32 R249, R249, R10, 0x1e ;  /* 0x0000000af9f97211 */ /* 0x000fe200078ff2ff */
[----:B------:R-:W-:Y:S01]  /*20d0*/  IMAD R251, R251, 0x4, R9 ;  /* 0x00000004fbfb7824 */ /* 0x000fe200078e0209 */
[----:B------:R-:W-:Y:S01]  /*20e0*/  LOP3.LUT R10, R10, 0x10, RZ, 0xc0, !PT ;  /* 0x000000100a0a7812 */ /* 0x000fe200078ec0ff */
[----:B------:R-:W-:Y:S01]  /*20f0*/  IMAD.IADD R9, R246, 0x1, -R12 ;  /* 0x00000001f6097824 */ /* 0x000fe200078e0a0c */
[----:B------:R-:W-:Y:S01]  /*2100*/  LOP3.LUT R0, R19, 0xe0, R0, 0xf8, !PT ;  /* 0x000000e013007812 */ /* 0x000fe200078ef800 */
[----:B------:R4:W-:Y:S01]  /*2110*/  LDGSTS.E.BYPASS.LTC128B.128 [R234+0xf080], [R6.64], !P6 ;  /* 0x0f08000006ea7fae */ /* 0x0009e2000f101d50 */
[----:B------:R-:W-:Y:S01]  /*2120*/  LOP3.LUT R10, R10, 0xe0, R11, 0xf8, !PT ;  /* 0x000000e00a0a7812 */ /* 0x000fe200078ef80b */
[----:B-1----:R-:W-:Y:S01]  /*2130*/  IMAD.SHL.U32 R15, R9, 0x20, RZ ;  /* 0x00000020090f7824 */ /* 0x002fe200078e00ff */
[----:B------:R-:W-:Y:S01]  /*2140*/  IADD3 R11, P0, R14, UR4, RZ ;  /* 0x000000040e0b7c10 */ /* 0x000fe2000ff1e0ff */
[----:B------:R4:W-:Y:S01]  /*2150*/  LDGSTS.E.BYPASS.LTC128B.128 [R234+0x11080], [R6.64+0x80], !P5 ;  /* 0x1108008006ea7fae */ /* 0x0009e2000e901d50 */
[----:B------:R-:W-:Y:S01]  /*2160*/  LOP3.LUT R0, R0, 0x18, R13, 0x78, !PT ;  /* 0x0000001800007812 */ /* 0x000fe200078e780d */
[----:B------:R-:W-:Y:S01]  /*2170*/  IMAD.SHL.U32 R13, R2, 0x2, RZ ;  /* 0x00000002020d7824 */ /* 0x000fe200078e00ff */
[----:B------:R-:W-:Y:S01]  /*2180*/  IADD3.X R2, R239, UR5, RZ, P0, !PT ;  /* 0x00000005ef027c10 */ /* 0x000fe200087fe4ff */
[----:B------:R-:W-:Y:S01]  /*2190*/  IMAD.SHL.U32 R251, R251, 0x2, RZ ;  /* 0x00000002fbfb7824 */ /* 0x000fe200078e00ff */
[----:B------:R-:W-:-:S02]  /*21a0*/  LEA R12, P0, R11, c[0x0][0x280], 0x2 ;  /* 0x0000a0000b0c7a11 */ /* 0x000fc400078010ff */
[----:B------:R-:W-:Y:S01]  /*21b0*/  SHF.R.S32.HI R14, RZ, 0x1f, R9 ;  /* 0x0000001fff0e7819 */ /* 0x000fe20000011409 */
[----:B------:R-:W-:Y:S01]  /*21c0*/  IMAD.IADD R252, R252, 0x1, -R251 ;  /* 0x00000001fcfc7824 */ /* 0x000fe200078e0afb */
[----:B------:R-:W-:Y:S02]  /*21d0*/  LOP3.LUT R248, R13, 0x2, R248, 0xe2, !PT ;  /* 0x000000020df87812 */ /* 0x000fe400078ee2f8 */
[----:B------:R-:W-:Y:S02]  /*21e0*/  LOP3.LUT R8, R8, 0x3ffffffc, RZ, 0xc0, !PT ;  /* 0x3ffffffc08087812 */ /* 0x000fe400078ec0ff */
[----:B------:R-:W-:Y:S02]  /*21f0*/  LEA.HI.X R13, R11, c[0x0][0x284], R2, 0x2, P0 ;  /* 0x0000a1000b0d7a11 */ /* 0x000fe400000f1402 */
[----:B------:R-:W-:Y:S01]  /*2200*/  LEA.HI R11, R14, R9, RZ, 0x3 ;  /* 0x000000090e0b7211 */ /* 0x000fe200078f18ff */
[----:B------:R-:W-:Y:S01]  /*2210*/  IMAD.IADD R8, R246, 0x1, -R8 ;  /* 0x00000001f6087824 */ /* 0x000fe200078e0a08 */
[----:B------:R-:W-:Y:S01]  /*2220*/  LOP3.LUT R232, R232, 0x8, RZ, 0xc0, !PT ;  /* 0x00000008e8e87812 */ /* 0x000fe200078ec0ff */
[----:B------:R-:W-:Y:S01]  /*2230*/  IMAD.SHL.U32 R14, R9, 0x4, RZ ;  /* 0x00000004090e7824 */ /* 0x000fe200078e00ff */
[----:B------:R-:W-:Y:S01]  /*2240*/  LOP3.LUT R2, R11, 0xfffffff8, RZ, 0xc0, !PT ;  /* 0xfffffff80b027812 */ /* 0x000fe200078ec0ff */
[----:B------:R-:W-:Y:S01]  /*2250*/  IMAD R8, R8, 0x2, R228 ;  /* 0x0000000208087824 */ /* 0x000fe200078e02e4 */
[----:B------:R-:W-:Y:S01]  /*2260*/  LOP3.LUT P6, RZ, R9, 0x4, RZ, 0xc0, !PT ;  /* 0x0000000409ff7812 */ /* 0x000fe200078cc0ff */
[----:B------:R-:W-:Y:S01]  /*2270*/  IMAD.SHL.U32 R11, R11, 0x40, RZ ;  /* 0x000000400b0b7824 */ /* 0x000fe200078e00ff */
[----:B------:R-:W-:Y:S01]  /*2280*/  LOP3.LUT R10, R10, 0x100, R5, 0xf8, !PT ;  /* 0x000001000a0a7812 */ /* 0x000fe200078ef805 */
[----:B------:R-:W-:Y:S01]  /*2290*/  IMAD.IADD R2, R9, 0x1, -R2 ;  /* 0x0000000109027824 */ /* 0x000fe200078e0a02 */
[----:B------:R-:W-:Y:S01]  /*22a0*/  LOP3.LUT R9, R232, 0x1e0, R15, 0xf8, !PT ;  /* 0x000001e0e8097812 */ /* 0x000fe200078ef80f */
[----:B------:R-:W-:Y:S01]  /*22b0*/  IMAD.IADD R8, R8, 0x1, R0 ;  /* 0x0000000108087824 */ /* 0x000fe200078e0200 */
[----:B------:R-:W-:Y:S01]  /*22c0*/  ISETP.GE.AND P0, PT, R246, 0x10, PT ;  /* 0x00000010f600780c */ /* 0x000fe20003f06270 */
[----:B------:R-:W-:Y:S01]  /*22d0*/  IMAD.SHL.U32 R0, R2, 0x40, RZ ;  /* 0x0000004002007824 */ /* 0x000fe200078e00ff */
[----:B------:R-:W-:Y:S01]  /*22e0*/  LOP3.LUT R9, R9, 0x38, R14, 0x78, !PT ;  /* 0x0000003809097812 */ /* 0x000fe200078e780e */
[----:B------:R-:W-:Y:S01]  /*22f0*/  IMAD.SHL.U32 R250, R8, 0x2, RZ ;  /* 0x0000000208fa7824 */ /* 0x000fe200078e00ff */
[----:B------:R-:W-:-:S02]  /*2300*/  LOP3.LUT R231, R19, 0x20, R231, 0xf8, !PT ;  /* 0x0000002013e77812 */ /* 0x000fc400078ef8e7 */
[----:B------:R-:W-:Y:S02]  /*2310*/  LOP3.LUT R5, R0, 0x1c0, RZ, 0xc0, !PT ;  /* 0x000001c000057812 */ /* 0x000fe400078ec0ff */
[----:B------:R-:W-:Y:S02]  /*2320*/  LOP3.LUT R228, R9, R228, RZ, 0xfc, !PT ;  /* 0x000000e409e47212 */ /* 0x000fe400078efcff */
[--C-:B------:R-:W-:Y:S02]  /*2330*/  SHF.R.U32.HI R9, RZ, 0x3, R5.reuse ;  /* 0x00000003ff097819 */ /* 0x100fe40000011605 */
[----:B------:R-:W-:Y:S02]  /*2340*/  LOP3.LUT R0, R11, 0xfffffe00, RZ, 0xc0, !PT ;  /* 0xfffffe000b007812 */ /* 0x000fe400078ec0ff */
[----:B------:R-:W-:Y:S02]  /*2350*/  LOP3.LUT R231, R9, R231, R5, 0x1e, !PT ;  /* 0x000000e709e77212 */ /* 0x000fe400078e1e05 */
[----:B------:R-:W-:Y:S01]  /*2360*/  LOP3.LUT R229, R10, 0x8, R4, 0xf8, !PT ;  /* 0x000000080ae57812 */ /* 0x000fe200078ef804 */
[----:B------:R-:W-:Y:S01]  /*2370*/  IMAD R3, R3, 0x400, R0 ;  /* 0x0000040003037824 */ /* 0x000fe200078e0200 */
[----:B------:R-:W-:Y:S01]  /*2380*/  LOP3.LUT R231, R231, R0, RZ, 0xfc, !PT ;  /* 0x00000000e7e77212 */ /* 0x000fe200078efcff */
[----:B------:R-:W-:Y:S01]  /*2390*/  @!P0 IMAD.SHL.U32 R0, R246, 0x10, RZ ;  /* 0x00000010f6008824 */ /* 0x000fe200078e00ff */
[----:B------:R-:W-:-:S02]  /*23a0*/  IADD3 R4, R250, 0x12480, RZ ;  /* 0x00012480fa047810 */ /* 0x000fc40007ffe0ff */
[----:B------:R-:W-:Y:S02]  /*23b0*/  LOP3.LUT R10, R10, 0x1c0, RZ, 0xc0, !PT ;  /* 0x000001c00a0a7812 */ /* 0x000fe400078ec0ff */
[----:B------:R1:W-:Y:S01]  /*23c0*/  @!P0 LDGSTS.E.BYPASS.LTC128B.128 [R0+0x12280], [R12.64] ;  /* 0x122800000c008fae */ /* 0x0003e2000b901d50 */
[----:B------:R-:W-:Y:S02]  /*23d0*/  LOP3.LUT R232, R9, R5, R232, 0x1e, !PT ;  /* 0x0000000509e87212 */ /* 0x000fe400078e1ee8 */
[----:B------:R-:W-:Y:S01]  /*23e0*/  LOP3.LUT P0, RZ, R2, 0x4, RZ, 0xc0, !PT ;  /* 0x0000000402ff7812 */ /* 0x000fe2000780c0ff */
[----:B------:R-:W0:Y:S01]  /*23f0*/  LDGDEPBAR ;  /* 0x00000000000079af */ /* 0x000e220000000000 */
[----:B------:R-:W-:Y:S01]  /*2400*/  IADD3 R245, R250, 0x126c0, RZ ;  /* 0x000126c0faf57810 */ /* 0x000fe20007ffe0ff */
[----:B------:R-:W-:Y:S01]  /*2410*/  IMAD.IADD R232, R3, 0x1, R232 ;  /* 0x0000000103e87824 */ /* 0x000fe200078e02e8 */
[----:B------:R-:W-:Y:S01]  /*2420*/  @P1 IADD3 R245, R4, 0x1c0, RZ ;  /* 0x000001c004f51810 */ /* 0x000fe20007ffe0ff */
[----:B------:R-:W0:Y:S01]  /*2430*/  LDGDEPBAR ;  /* 0x00000000000079af */ /* 0x000e220000000000 */
[----:B------:R-:W-:Y:S01]  /*2440*/  SHF.R.U32.HI R10, RZ, 0x3, R10 ;  /* 0x00000003ff0a7819 */ /* 0x000fe2000001160a */
[----:B------:R-:W-:Y:S01]  /*2450*/  IMAD.SHL.U32 R224, R232, 0x2, RZ ;  /* 0x00000002e8e07824 */ /* 0x000fe200078e00ff */
[----:B------:R-:W-:-:S02]  /*2460*/  LOP3.LUT P1, RZ, R2, 0x2, RZ, 0xc0, !PT ;  /* 0x0000000202ff7812 */ /* 0x000fc4000782c0ff */
[----:B------:R-:W-:Y:S02]  /*2470*/  LOP3.LUT R229, R10, R229, RZ, 0x3c, !PT ;  /* 0x000000e50ae57212 */ /* 0x000fe400078e3cff */
[----:B------:R-:W-:Y:S02]  /*2480*/  SEL R227, R227, 0xfffffff0, !P6 ;  /* 0xfffffff0e3e37807 */ /* 0x000fe40007000000 */
[----:B------:R-:W-:Y:S01]  /*2490*/  LEA R228, R228, 0x15480, 0x1 ;  /* 0x00015480e4e47811 */ /* 0x000fe200078e08ff */
[----:B------:R-:W-:Y:S01]  /*24a0*/  IMAD.SHL.U32 R229, R229, 0x2, RZ ;  /* 0x00000002e5e57824 */ /* 0x000fe200078e00ff */
[----:B------:R-:W-:-:S03]  /*24b0*/  SEL R225, R225, 0xfffffff0, !P1 ;  /* 0xfffffff0e1e17807 */ /* 0x000fc60004800000 */
[----:B------:R-:W-:Y:S02]  /*24c0*/  IMAD R227, R227, 0x2, R228 ;  /* 0x00000002e3e37824 */ /* 0x000fe400078e02e4 */
[----:B------:R-:W-:Y:S02]  /*24d0*/  IMAD.IADD R221, R232, 0x1, R225 ;  /* 0x00000001e8dd7824 */ /* 0x000fe400078e02e1 */
[----:B-1----:R-:W-:-:S05]  /*24e0*/  IMAD.MOV.U32 R0, RZ, RZ, 0x20 ;  /* 0x00000020ff007424 */ /* 0x002fca00078e00ff */
[C---:B------:R-:W-:Y:S02]  /*24f0*/  SEL R223, R0.reuse, 0xffffffe0, !P0 ;  /* 0xffffffe000df7807 */ /* 0x040fe40004000000 */
[----:B------:R-:W-:-:S03]  /*2500*/  SEL R0, R0, 0xffffffe0, !P1 ;  /* 0xffffffe000007807 */ /* 0x000fc60004800000 */
[--C-:B------:R-:W-:Y:S02]  /*2510*/  IMAD.IADD R220, R232, 0x1, R223.reuse ;  /* 0x00000001e8dc7824 */ /* 0x100fe400078e02df */
[----:B------:R-:W-:Y:S02]  /*2520*/  IMAD.IADD R0, R224, 0x1, R0 ;  /* 0x00000001e0007824 */ /* 0x000fe400078e0200 */
[C---:B------:R-:W-:Y:S02]  /*2530*/  IMAD.IADD R222, R225.reuse, 0x1, R223 ;  /* 0x00000001e1de7824 */ /* 0x040fe400078e02df */
[----:B----4-:R-:W-:Y:S02]  /*2540*/  IMAD.IADD R219, R225, 0x1, R220 ;  /* 0x00000001e1db7824 */ /* 0x010fe400078e02dc */
.L_x_683:
[----:B------:R-:W-:Y:S04]  /*2550*/  DEPBAR.LE SB0, 0x1 ;  /* 0x000080400000791a */ /* 0x000fe80000000000 */
[----:B------:R-:W-:Y:S01]  /*2560*/  BAR.SYNC.DEFER_BLOCKING 0x0 ;  /* 0x0000000000007b1d */ /* 0x000fe20000010000 */
[C---:B------:R-:W-:Y:S01]  /*2570*/  IMAD R150, R226.reuse, 0x2000, R232 ;  /* 0x00002000e2967824 */ /* 0x040fe200078e02e8 */
[C---:B------:R-:W-:Y:S01]  /*2580*/  LEA R138, R226.reuse, R223, 0xd ;  /* 0x000000dfe28a7211 */ /* 0x040fe200078e68ff */
[C---:B------:R-:W-:Y:S01]  /*2590*/  IMAD R151, R226.reuse, 0x2000, R225 ;  /* 0x00002000e2977824 */ /* 0x040fe200078e02e1 */
[----:B------:R-:W-:Y:S01]  /*25a0*/  UIADD3 UR13, UR7, 0x1, URZ ;  /* 0x00000001070d7890 */ /* 0x000fe2000fffe03f */
[----:B------:R-:W-:Y:S01]  /*25b0*/  IMAD R204, R226, 0x40, R249 ;  /* 0x00000040e2cc7824 */ /* 0x000fe200078e02f9 */
[----:B------:R-:W-:Y:S01]  /*25c0*/  SHF.L.U32 R150, R150, 0x1, RZ ;  /* 0x0000000196967819 */ /* 0x000fe200000006ff */
[C---:B------:R-:W-:Y:S01]  /*25d0*/  IMAD.IADD R138, R232.reuse, 0x1, R138 ;  /* 0x00000001e88a7824 */ /* 0x040fe200078e028a */
[-C--:B------:R-:W-:Y:S01]  /*25e0*/  IADD3 R149, R232, R151.reuse, RZ ;  /* 0x00000097e8957210 */ /* 0x080fe20007ffe0ff */
[----:B------:R-:W-:Y:S01]  /*25f0*/  IMAD R160, R226, 0x2000, R222 ;  /* 0x00002000e2a07824 */ /* 0x000fe200078e02de */
[----:B------:R-:W-:Y:S02]  /*2600*/  ISETP.LE.AND P1, PT, R235, UR13, PT ;  /* 0x0000000deb007c0c */ /* 0x000fe4000bf23270 */
[----:B------:R-:W-:Y:S01]  /*2610*/  SHF.L.U32 R148, R138, 0x1, RZ ;  /* 0x000000018a947819 */ /* 0x000fe200000006ff */
[----:B------:R-:W-:Y:S02]  /*2620*/  IMAD.SHL.U32 R149, R149, 0x2, RZ ;  /* 0x0000000295957824 */ /* 0x000fe400078e00ff */
[----:B------:R-:W-:Y:S05]  /*2630*/  IMAD.IADD R160, R232, 0x1, R160 ;  /* 0x00000001e8a07824 */ /* 0x000fea00078e02a0 */
[----:B------:R-:W-:Y:S01]  /*2640*/  SHF.L.U32 R160, R160, 0x1, RZ ;  /* 0x00000001a0a07819 */ /* 0x000fe200000006ff */
        /* <DEDUP_REMOVED lines=27> */
[----:B------:R-:W-:Y:S01]  /*2800*/  IADD3 R32, R232, R151, R223 ;  /* 0x00000097e8207210 */ /* 0x000fe20007ffe0df */
[----:B------:R-:W-:Y:S01]  /*2810*/  HMMA.16816.F32.BF16 R24, R36, R136, R24 ;  /* 0x000000882418723c */ /* 0x000fe20000041818 */
[----:B------:R-:W-:Y:S03]  /*2820*/  LDSM.16.M88.4 R36, [R160+0x7080] ;  /* 0x00708000a024783b */ /* 0x000fe60000000200 */
[----:B------:R-:W-:Y:S01]  /*2830*/  SHF.L.U32 R32, R32, 0x1, RZ ;  /* 0x0000000120207819 */ /* 0x000fe200000006ff */
[----:B------:R-:W-:Y:S03]  /*2840*/  LDSM.16.M88.2 R136, [R216+0x1080] ;  /* 0x00108000d888783b */ /* 0x000fe60000000100 */
[-C--:B------:R-:W-:Y:S02]  /*2850*/  HMMA.16816.F32.BF16 R4, R140, R138.reuse, R4 ;  /* 0x0000008a8c04723c */ /* 0x080fe40000041804 */
[----:B------:R-:W3:Y:S06]  /*2860*/  LDSM.16.M88.4 R32, [R32+0x6080] ;  /* 0x006080002020783b */ /* 0x000eec0000000200 */
[C---:B------:R-:W-:Y:S01]  /*2870*/  HMMA.16816.F32.BF16 R8, R144.reuse, R138, R8 ;  /* 0x0000008a9008723c */ /* 0x040fe20000041808 */
[----:B------:R-:W-:Y:S07]  /*2880*/  LDSM.16.M88.2 R138, [R230+0x3080] ;  /* 0x00308000e68a783b */ /* 0x000fee0000000100 */
[-C--:B--2---:R-:W-:Y:S08]  /*2890*/  HMMA.16816.F32.BF16 R12, R144, R28.reuse, R12 ;  /* 0x0000001c900c723c */ /* 0x084ff0000004180c */
[C---:B------:R-:W-:Y:S01]  /*28a0*/  HMMA.16816.F32.BF16 R16, R140.reuse, R28, R16 ;  /* 0x0000001c8c10723c */ /* 0x040fe20000041810 */
[----:B------:R-:W2:Y:S07]  /*28b0*/  LDSM.16.M88.2 R28, [R216+0x2080] ;  /* 0x00208000d81c783b */ /* 0x000eae0000000100 */
[-C--:B-1----:R-:W-:Y:S01]  /*28c0*/  HMMA.16816.F32.BF16 R20, R140, R2.reuse, R20 ;  /* 0x000000028c14723c */ /* 0x082fe20000041814 */
[----:B------:R-:W1:Y:S07]  /*28d0*/  LDSM.16.M88.4 R140, [R150+0x8080] ;  /* 0x00808000968c783b */ /* 0x000e6e0000000200 */
[----:B------:R-:W-:Y:S01]  /*28e0*/  HMMA.16816.F32.BF16 R24, R144, R2, R24 ;  /* 0x000000029018723c */ /* 0x000fe20000041818 */
[----:B------:R-:W4:Y:S04]  /*28f0*/  LDSM.16.M88.4 R144, [R150+0x9080] ;  /* 0x009080009690783b */ /* 0x000f280000000200 */
[----:B------:R-:W5:Y:S03]  /*2900*/  LDSM.16.M88.2 R2, [R230+0x4080] ;  /* 0x00408000e602783b */ /* 0x000f660000000100 */
[-C--:B---3--:R-:W-:Y:S08]  /*2910*/  HMMA.16816.F32.BF16 R4, R32, R30.reuse, R4 ;  /* 0x0000001e2004723c */ /* 0x088ff00000041804 */
[C---:B------:R-:W-:Y:S01]  /*2920*/  HMMA.16816.F32.BF16 R8, R36.reuse, R30, R8 ;  /* 0x0000001e2408723c */ /* 0x040fe20000041808 */
[----:B------:R-:W3:Y:S07]  /*2930*/  LDSM.16.M88.2 R30, [R230+0x5080] ;  /* 0x00508000e61e783b */ /* 0x000eee0000000100 */
[-C--:B------:R-:W-:Y:S08]  /*2940*/  HMMA.16816.F32.BF16 R12, R36, R136.reuse, R12 ;  /* 0x00000088240c723c */ /* 0x080ff0000004180c */
[C---:B------:R-:W-:Y:S01]  /*2950*/  HMMA.16816.F32.BF16 R16, R32.reuse, R136, R16 ;  /* 0x000000882010723c */ /* 0x040fe20000041810 */
[----:B------:R-:W-:Y:S07]  /*2960*/  LDSM.16.M88.2 R136, [R218+0x4080] ;  /* 0x00408000da88783b */ /* 0x000fee0000000100 */
[-C--:B--2---:R-:W-:Y:S07]  /*2970*/  HMMA.16816.F32.BF16 R20, R32, R28.reuse, R20 ;  /* 0x0000001c2014723c */ /* 0x084fee0000041814 */
[----:B------:R-:W-:Y:S01]  /*2980*/  IMAD R32, R226, 0x2000, R221 ;  /* 0x00002000e2207824 */ /* 0x000fe200078e02dd */
[----:B------:R-:W-:Y:S01]  /*2990*/  HMMA.16816.F32.BF16 R24, R36, R28, R24 ;  /* 0x0000001c2418723c */ /* 0x000fe20000041818 */
[----:B------:R-:W-:Y:S03]  /*29a0*/  LDSM.16.M88.2 R28, [R218+0x3080] ;  /* 0x00308000da1c783b */ /* 0x000fe60000000100 */
[----:B------:R-:W-:Y:S01]  /*29b0*/  SHF.L.U32 R32, R32, 0x1, RZ ;  /* 0x0000000120207819 */ /* 0x000fe200000006ff */
[----:B------:R2:W-:Y:S03]  /*29c0*/  LDSM.16.M88.4 R36, [R149+0x9080] ;  /* 0x009080009524783b */ /* 0x0005e60000000200 */
[-C--:B-1----:R-:W-:Y:S02]  /*29d0*/  HMMA.16816.F32.BF16 R4, R140, R138.reuse, R4 ;  /* 0x0000008a8c04723c */ /* 0x082fe40000041804 */
[----:B------:R-:W1:Y:S06]  /*29e0*/  LDSM.16.M88.4 R32, [R32+0x8080] ;  /* 0x008080002020783b */ /* 0x000e6c0000000200 */
[C---:B----4-:R-:W-:Y:S01]  /*29f0*/  HMMA.16816.F32.BF16 R8, R144.reuse, R138, R8 ;  /* 0x0000008a9008723c */ /* 0x050fe20000041808 */
[----:B------:R-:W-:Y:S07]  /*2a00*/  LDSM.16.M88.2 R138, [R217+0x3080] ;  /* 0x00308000d98a783b */ /* 0x000fee0000000100 */
[-C--:B-----5:R-:W-:Y:S04]  /*2a10*/  HMMA.16816.F32.BF16 R12, R144, R2.reuse, R12 ;  /* 0x00000002900c723c */ /* 0x0a0fe8000004180c */
[C---:B--2---:R-:W-:Y:S04]  /*2a20*/  IMAD R149, R226.reuse, 0x2000, R220 ;  /* 0x00002000e2957824 */ /* 0x044fe800078e02dc */
[C---:B------:R-:W-:Y:S01]  /*2a30*/  HMMA.16816.F32.BF16 R16, R140.reuse, R2, R16 ;  /* 0x000000028c10723c */ /* 0x040fe20000041810 */
[----:B------:R-:W2:Y:S03]  /*2a40*/  LDSM.16.M88.2 R2, [R218+0x5080] ;  /* 0x00508000da02783b */ /* 0x000ea60000000100 */
[----:B------:R-:W-:Y:S04]  /*2a50*/  SHF.L.U32 R149, R149, 0x1, RZ ;  /* 0x0000000195957819 */ /* 0x000fe800000006ff */
[-C--:B---3--:R-:W-:Y:S01]  /*2a60*/  HMMA.16816.F32.BF16 R20, R140, R30.reuse, R20 ;  /* 0x0000001e8c14723c */ /* 0x088fe20000041814 */
[----:B------:R-:W3:Y:S04]  /*2a70*/  LDSM.16.M88.4 R140, [R149+0x8080] ;  /* 0x00808000958c783b */ /* 0x000ee80000000200 */
[----:B------:R-:W4:Y:S03]  /*2a80*/  LDSM.16.M88.4 R148, [R148+0x9080] ;  /* 0x009080009494783b */ /* 0x000f260000000200 */
[----:B------:R-:W-:Y:S01]  /*2a90*/  HMMA.16816.F32.BF16 R24, R144, R30, R24 ;  /* 0x0000001e9018723c */ /* 0x000fe20000041818 */
[----:B------:R-:W5:Y:S07]  /*2aa0*/  LDSM.16.M88.2 R30, [R217+0x4080] ;  /* 0x00408000d91e783b */ /* 0x000f6e0000000100 */
[-C--:B-1----:R-:W-:Y:S08]  /*2ab0*/  HMMA.16816.F32.BF16 R4, R32, R28.reuse, R4 ;  /* 0x0000001c2004723c */ /* 0x082ff00000041804 */
[C---:B------:R-:W-:Y:S01]  /*2ac0*/  HMMA.16816.F32.BF16 R8, R36.reuse, R28, R8 ;  /* 0x0000001c2408723c */ /* 0x040fe20000041808 */
[----:B------:R-:W1:Y:S07]  /*2ad0*/  LDSM.16.M88.2 R28, [R217+0x5080] ;  /* 0x00508000d91c783b */ /* 0x000e6e0000000100 */
        /* <DEDUP_REMOVED lines=8> */
[----:B------:R-:W-:Y:S03]  /*2b60*/  LDSM.16.M88.4 R36, [R160+0x9080] ;  /* 0x00908000a024783b */ /* 0x000fe60000000200 */
[-C--:B---3--:R-:W-:Y:S02]  /*2b70*/  HMMA.16816.F32.BF16 R4, R140, R138.reuse, R4 ;  /* 0x0000008a8c04723c */ /* 0x088fe40000041804 */
[----:B------:R-:W2:Y:S06]  /*2b80*/  LDSM.16.M88.4 R32, [R32+0x8080] ;  /* 0x008080002020783b */ /* 0x000eac0000000200 */
[C---:B----4-:R-:W-:Y:S01]  /*2b90*/  HMMA.16816.F32.BF16 R8, R148.reuse, R138, R8 ;  /* 0x0000008a9408723c */ /* 0x050fe20000041808 */
[----:B------:R-:W-:Y:S04]  /*2ba0*/  LDS R139, [R204.X4+0x120a0] ;  /* 0x0120a000cc8b7984 */ /* 0x000fe80000004800 */
[----:B------:R-:W-:Y:S03]  /*2bb0*/  LDS R138, [R204.X4+0x12100] ;  /* 0x01210000cc8a7984 */ /* 0x000fe60000004800 */
[-C--:B-----5:R-:W-:Y:S08]  /*2bc0*/  HMMA.16816.F32.BF16 R12, R148, R30.reuse, R12 ;  /* 0x0000001e940c723c */ /* 0x0a0ff0000004180c */
[C---:B------:R-:W-:Y:S01]  /*2bd0*/  HMMA.16816.F32.BF16 R16, R140.reuse, R30, R16 ;  /* 0x0000001e8c10723c */ /* 0x040fe20000041810 */
[----:B------:R-:W3:Y:S07]  /*2be0*/  LDSM.16.M88.2 R30, [R216+0x5080] ;  /* 0x00508000d81e783b */ /* 0x000eee0000000100 */
[-C--:B-1----:R-:W-:Y:S08]  /*2bf0*/  HMMA.16816.F32.BF16 R20, R140, R28.reuse, R20 ;  /* 0x0000001c8c14723c */ /* 0x082ff00000041814 */
[----:B------:R-:W-:Y:S01]  /*2c00*/  HMMA.16816.F32.BF16 R24, R148, R28, R24 ;  /* 0x0000001c9418723c */ /* 0x000fe20000041818 */
[----:B------:R1:W4:Y:S04]  /*2c10*/  LDS R28, [R204.X4+0x12080] ;  /* 0x01208000cc1c7984 */ /* 0x0003280000004800 */
[----:B------:R-:W1:Y:S03]  /*2c20*/  LDS R204, [R204.X4+0x12120] ;  /* 0x01212000cccc7984 */ /* 0x000e660000004800 */
[-C--:B--2---:R-:W-:Y:S01]  /*2c30*/  HMMA.16816.F32.BF16 R4, R32, R2.reuse, R4 ;  /* 0x000000022004723c */ /* 0x084fe20000041804 */
[----:B------:R-:W-:Y:S04]  /*2c40*/  DEPBAR.LE SB0, 0x0 ;  /* 0x000080000000791a */ /* 0x000fe80000000000 */
[----:B------:R-:W-:Y:S03]  /*2c50*/  BAR.SYNC.DEFER_BLOCKING 0x0 ;  /* 0x0000000000007b1d */ /* 0x000fe60000010000 */
[C---:B------:R-:W-:Y:S08]  /*2c60*/  HMMA.16816.F32.BF16 R8, R36.reuse, R2, R8 ;  /* 0x000000022408723c */ /* 0x040ff00000041808 */
[-C--:B------:R-:W-:Y:S08]  /*2c70*/  HMMA.16816.F32.BF16 R12, R36, R136.reuse, R12 ;  /* 0x00000088240c723c */ /* 0x080ff0000004180c */
[C---:B------:R-:W-:Y:S01]  /*2c80*/  HMMA.16816.F32.BF16 R16, R32.reuse, R136, R16 ;  /* 0x000000882010723c */ /* 0x040fe20000041810 */
[----:B------:R2:W1:Y:S07]  /*2c90*/  LDSM.16.M88.4 R140, [R224+0xe080] ;  /* 0x00e08000e08c783b */ /* 0x00046e0000000200 */
[-C--:B---3--:R-:W-:Y:S01]  /*2ca0*/  HMMA.16816.F32.BF16 R20, R32, R30.reuse, R20 ;  /* 0x0000001e2014723c */ /* 0x088fe20000041814 */
[----:B------:R2:W3:Y:S04]  /*2cb0*/  LDSM.16.M88.4 R144, [R224+0xf080] ;  /* 0x00f08000e090783b */ /* 0x0004e80000000200 */
[----:B------:R2:W1:Y:S03]  /*2cc0*/  LDSM.16.M88.4 R148, [R0+0xe080] ;  /* 0x00e080000094783b */ /* 0x0004660000000200 */
[----:B------:R-:W-:Y:S01]  /*2cd0*/  HMMA.16816.F32.BF16 R24, R36, R30, R24 ;  /* 0x0000001e2418723c */ /* 0x000fe20000041818 */
[----:B------:R2:W1:Y:S01]  /*2ce0*/  LDSM.16.M88.4 R160, [R0+0xf080] ;  /* 0x00f0800000a0783b */ /* 0x0004620000000200 */
[----:B------:R-:W-:-:S06]  /*2cf0*/  @P1 BRA `(.L_x_681) ;  /* 0x000002f000001947 */ /* 0x000fcc0003800000 */
[----:B----4-:R-:W4:Y:S01]  /*2d00*/  LDL.64 R208, [R1+0x18] ;  /* 0x0000180001d07983 */ /* 0x010f220000100a00 */
[----:B------:R-:W-:Y:S01]  /*2d10*/  USHF.R.S32.HI UR15, URZ, 0x1f, UR13 ;  /* 0x0000001f3f0f7899 */ /* 0x000fe2000801140d */
[----:B------:R-:W-:Y:S01]  /*2d20*/  IMAD.U32 R30, RZ, RZ, UR7 ;  /* 0x00000007ff1e7e24 */ /* 0x000fe2000f8e00ff */
[----:B------:R-:W-:Y:S01]  /*2d30*/  ULDC.64 UR4, c[0x0][0x178] ;  /* 0x00005e0000047ab9 */ /* 0x000fe20000000a00 */
[----:B------:R-:W5:Y:S01]  /*2d40*/  LDL.64 R206, [R1+0x8] ;  /* 0x0000080001ce7983 */ /* 0x000f620000100a00 */
[----:B------:R-:W-:Y:S01]  /*2d50*/  UIMAD UR15, UR15, UR4, URZ ;  /* 0x000000040f0f72a4 */ /* 0x000fe2000f8e023f */
[----:B------:R-:W-:Y:S01]  /*2d60*/  IMAD.U32 R29, RZ, RZ, UR12 ;  /* 0x0000000cff1d7e24 */ /* 0x000fe2000f8e00ff */
[----:B------:R-:W-:Y:S01]  /*2d70*/  @!P2 LEA R30, R30, 0x40, 0x6 ;  /* 0x000000401e1ea811 */ /* 0x000fe200078e30ff */
[----:B------:R-:W-:Y:S01]  /*2d80*/  UIMAD.WIDE.U32 UR18, UR13, UR4, URZ ;  /* 0x000000040d1272a5 */ /* 0x000fe2000f8e003f */
[----:B------:R-:W-:Y:S01]  /*2d90*/  IMAD.U32 R3, RZ, RZ, UR11 ;  /* 0x0000000bff037e24 */ /* 0x000fe2000f8e00ff */
[----:B------:R-:W-:Y:S02]  /*2da0*/  UIMAD UR15, UR13, UR5, UR15 ;  /* 0x000000050d0f72a4 */ /* 0x000fe4000f8e020f */
[----:B------:R-:W-:Y:S02]  /*2db0*/  USHF.L.U32 UR4, UR18, 0x6, URZ ;  /* 0x0000000612047899 */ /* 0x000fe4000800063f */
[----:B------:R-:W-:Y:S04]  /*2dc0*/  UIADD3 UR15, UR19, UR15, URZ ;  /* 0x0000000f130f7290 */ /* 0x000fe8000fffe03f */
[----:B------:R-:W-:Y:S01]  /*2dd0*/  USHF.L.U64.HI UR15, UR18, 0x6, UR15 ;  /* 0x00000006120f7899 */ /* 0x000fe2000801020f */
[C---:B----4-:R-:W-:Y:S04]  /*2de0*/  @!P2 IADD3 R31, P5, R30.reuse, R208, RZ ;  /* 0x000000d01e1fa210 */ /* 0x050fe80007fbe0ff */
[----:B------:R-:W-:Y:S02]  /*2df0*/  @!P2 LEA.HI.X.SX32 R30, R30, R244, 0x1, P5 ;  /* 0x000000f41e1ea211 */ /* 0x000fe400028f0eff */
[C---:B------:R-:W-:Y:S04]  /*2e00*/  IADD3 R29, P6, P5, R242.reuse, UR4, R29 ;  /* 0x00000004f21d7c10 */ /* 0x040fe8000fdde01d */
[----:B------:R-:W-:Y:S02]  /*2e10*/  IADD3.X R3, R233, UR15, R3, P6, P5 ;  /* 0x0000000fe9037c10 */ /* 0x000fe4000b7ea403 */
[----:B------:R-:W-:Y:S01]  /*2e20*/  IADD3 R2, P6, R242, UR4, RZ ;  /* 0x00000004f2027c10 */ /* 0x000fe2000ffde0ff */
[----:B------:R-:W-:Y:S01]  /*2e30*/  UIMAD UR4, UR13, UR8, UR6 ;  /* 0x000000080d0472a4 */ /* 0x000fe2000f8e0206 */
[C---:B------:R-:W-:Y:S04]  /*2e40*/  @!P2 LEA R32, P5, R31.reuse, c[0x0][0x258], 0x2 ;  /* 0x000096001f20aa11 */ /* 0x040fe800078a10ff */
[----:B------:R-:W-:Y:S02]  /*2e50*/  @!P2 LEA.HI.X R33, R31, c[0x0][0x25c], R30, 0x2, P5 ;  /* 0x000097001f21aa11 */ /* 0x000fe400028f141e */
[----:B------:R-:W-:Y:S02]  /*2e60*/  IADD3.X R30, R233, UR15, RZ, P6, !PT ;  /* 0x0000000fe91e7c10 */ /* 0x000fe4000b7fe4ff */
[C---:B------:R-:W-:Y:S02]  /*2e70*/  LEA R34, P6, R29.reuse, c[0x0][0x160], 0x1 ;  /* 0x000058001d227a11 */ /* 0x040fe400078c08ff */
[----:B-----5:R-:W-:Y:S02]  /*2e80*/  IADD3 R31, -R206, UR4, RZ ;  /* 0x00000004ce1f7c10 */ /* 0x020fe4000fffe1ff */
[----:B------:R-:W-:Y:S02]  /*2e90*/  LEA R36, P5, R2, c[0x0][0x160], 0x1 ;  /* 0x0000580002247a11 */ /* 0x000fe400078a08ff */
[----:B------:R-:W-:Y:S01]  /*2ea0*/  LEA.HI.X R35, R29, c[0x0][0x164], R3, 0x1, P6 ;  /* 0x000059001d237a11 */ /* 0x000fe200030f0c03 */
[----:B------:R-:W-:Y:S01]  /*2eb0*/  IMAD.SHL.U32 R29, R246, 0x4, RZ ;  /* 0x00000004f61d7824 */ /* 0x000fe200078e00ff */
[C---:B------:R-:W-:Y:S02]  /*2ec0*/  ISETP.LT.OR P6, PT, R31.reuse, 0x1, P4 ;  /* 0x000000011f00780c */ /* 0x040fe400027c1670 */
[----:B------:R-:W-:Y:S02]  /*2ed0*/  IADD3 R3, R234, 0x6080, RZ ;  /* 0x00006080ea037810 */ /* 0x000fe40007ffe0ff */
[----:B------:R-:W-:Y:S01]  /*2ee0*/  LEA.HI.X R37, R2, c[0x0][0x164], R30, 0x1, P5 ;  /* 0x0000590002257a11 */ /* 0x000fe200028f0c1e */
[----:B------:R-:W-:Y:S01]  /*2ef0*/  IMAD.U32 R2, RZ, RZ, UR14 ;  /* 0x0000000eff027e24 */ /* 0x000fe2000f8e00ff */
[C---:B------:R-:W-:Y:S03]  /*2f00*/  ISETP.LT.OR P5, PT, R31.reuse, 0x1, P3 ;  /* 0x000000011f00780c */ /* 0x040fe60001fa1670 */
[----:B------:R-:W-:Y:S02]  /*2f10*/  IMAD R2, R2, 0x4000, R3 ;  /* 0x0000400002027824 */ /* 0x000fe400078e0203 */
[----:B------:R-:W-:Y:S03]  /*2f20*/  IMAD.U32 R3, RZ, RZ, UR14 ;  /* 0x0000000eff037e24 */ /* 0x000fe6000f8e00ff */
[----:B------:R-:W-:Y:S01]  /*2f30*/  @!PT LDS RZ, [RZ] ;  /* 0x00000000fffff984 */ /* 0x000fe20000000800 */
[----:B------:R-:W-:Y:S01]  /*2f40*/  @!PT LDS RZ, [RZ] ;  /* 0x00000000fffff984 */ /* 0x000fe20000000800 */
[----:B------:R-:W-:Y:S01]  /*2f50*/  @!PT LDS RZ, [RZ] ;  /* 0x00000000fffff984 */ /* 0x000fe20000000800 */
[----:B------:R4:W-:Y:S01]  /*2f60*/  LDGSTS.E.BYPASS.LTC128B.128 [R2], [R36.64], !P6 ;  /* 0x0000000024027fae */ /* 0x0009e2000f101d50 */
[----:B------:R-:W-:Y:S01]  /*2f70*/  ISETP.LT.OR P6, PT, R31, 0x21, P4 ;  /* 0x000000211f00780c */ /* 0x000fe200027c1670 */
[----:B------:R-:W-:Y:S03]  /*2f80*/  @!P2 IMAD R3, R3, 0x40, R29 ;  /* 0x000000400303a824 */ /* 0x000fe600078e021d */
[----:B------:R4:W-:Y:S01]  /*2f90*/  LDGSTS.E.BYPASS.LTC128B.128 [R2+0x2000], [R36.64+0x80], !P5 ;  /* 0x0200008024027fae */ /* 0x0009e2000e901d50 */
[----:B------:R-:W-:Y:S01]  /*2fa0*/  ISETP.LT.OR P5, PT, R31, 0x21, P3 ;  /* 0x000000211f00780c */ /* 0x000fe20001fa1670 */
[----:B------:R-:W-:Y:S07]  /*2fb0*/  @!P2 IMAD.SHL.U32 R3, R3, 0x4, RZ ;  /* 0x000000040303a824 */ /* 0x000fee00078e00ff */
[----:B------:R4:W-:Y:S05]  /*2fc0*/  LDGSTS.E.BYPASS.LTC128B.128 [R2+0x1000], [R34.64], !P6 ;  /* 0x0100000022027fae */ /* 0x0009ea000f101d50 */
[----:B------:R4:W-:Y:S04]  /*2fd0*/  LDGSTS.E.BYPASS.LTC128B.128 [R2+0x3000], [R34.64+0x80], !P5 ;  /* 0x0300008022027fae */ /* 0x0009e8000e901d50 */
[----:B------:R4:W-:Y:S02]  /*2fe0*/  @!P2 LDGSTS.E.BYPASS.LTC128B.128 [R3+0x12080], [R32.64] ;  /* 0x120800002003afae */ /* 0x0009e4000b901d50 */
.L_x_681:
[----:B----4-:R-:W-:Y:S01]  /*2ff0*/  IMAD.MOV.U32 R3, RZ, RZ, -0x60 ;  /* 0xffffffa0ff037424 */ /* 0x010fe200078e00ff */
[----:B------:R-:W0:Y:S01]  /*3000*/  LDGDEPBAR ;  /* 0x00000000000079af */ /* 0x000e220000000000 */
[----:B------:R-:W-:Y:S02]  /*3010*/  IMAD.U32 R2, RZ, RZ, UR7 ;  /* 0x00000007ff027e24 */ /* 0x000fe4000f8e00ff */
[----:B------:R-:W-:Y:S02]  /*3020*/  IMAD R3, R238, R3, c[0x0][0x198] ;  /* 0x00006600ee037624 */ /* 0x000fe400078e0203 */
[----:B------:R-:W-:Y:S02]  /*3030*/  IMAD.MOV.U32 R29, RZ, RZ, 0x1 ;  /* 0x00000001ff1d7424 */ /* 0x000fe400078e00ff */
[----:B------:R-:W-:Y:S05]  /*3040*/  IMAD R2, R2, 0x40, R3 ;  /* 0x0000004002027824 */ /* 0x000fea00078e0203 */
[----:B------:R-:W-:Y:S04]  /*3050*/  IADD3 R2, R2, -c[0x0][0x168], R29 ;  /* 0x80005a0002027a10 */ /* 0x000fe80007ffe01d */
[----:B------:R-:W-:Y:S04]  /*3060*/  IADD3 R205, -R251, R249, R2 ;  /* 0x000000f9fbcd7210 */ /* 0x000fe80007ffe102 */
[C---:B------:R-:W-:Y:S02]  /*3070*/  IMNMX R31, R252.reuse, R205, PT ;  /* 0x000000cdfc1f7217 */ /* 0x040fe40003800200 */
[----:B------:R-:W-:Y:S02]  /*3080*/  IADD3 R34, R205, 0x8, RZ ;  /* 0x00000008cd227810 */ /* 0x000fe40007ffe0ff */
[C---:B------:R-:W-:Y:S02]  /*3090*/  ISETP.GT.AND P6, PT, R31.reuse, RZ, PT ;  /* 0x000000ff1f00720c */ /* 0x040fe40003fc4270 */
[----:B------:R-:W-:Y:S02]  /*30a0*/  IMNMX R34, R252, R34, PT ;  /* 0x00000022fc227217 */ /* 0x000fe40003800200 */
[----:B------:R-:W-:Y:S02]  /*30b0*/  ISETP.GT.AND P5, PT, R31, 0x1, PT ;  /* 0x000000011f00780c */ /* 0x000fe40003fa4270 */
[----:B------:R-:W-:Y:S02]  /*30c0*/  FSEL R207, R4, -INF , P6 ;  /* 0xff80000004cf7808 */ /* 0x000fe40003000000 */
[C---:B------:R-:W-:Y:S02]  /*30d0*/  ISETP.GT.AND P6, PT, R34.reuse, RZ, PT ;  /* 0x000000ff2200720c */ /* 0x040fe40003fc4270 */
[----:B------:R-:W-:Y:S01]  /*30e0*/  FSEL R206, R5, -INF , P5 ;  /* 0xff80000005ce7808 */ /* 0x000fe20002800000 */
[--C-:B------:R-:W-:Y:S01]  /*30f0*/  FFMA.FTZ R207, R207, c[0x0][0x29c], -R28.reuse ;  /* 0x0000a700cfcf7a23 */ /* 0x100fe2000001081c */
[----:B------:R-:W-:Y:S02]  /*3100*/  ISETP.GT.AND P5, PT, R34, 0x1, PT ;  /* 0x000000012200780c */ /* 0x000fe40003fa4270 */
[----:B------:R-:W-:Y:S01]  /*3110*/  FSEL R209, R6, -INF , P6 ;  /* 0xff80000006d17808 */ /* 0x000fe20003000000 */
[--C-:B------:R-:W-:Y:S01]  /*3120*/  FFMA.FTZ R206, R206, c[0x0][0x29c], -R28.reuse ;  /* 0x0000a700cece7a23 */ /* 0x100fe2000001081c */
[----:B------:R-:W-:Y:S01]  /*3130*/  FSEL R208, R7, -INF , P5 ;  /* 0xff80000007d07808 */ /* 0x000fe20002800000 */
[----:B------:R-:W4:Y:S01]  /*3140*/  MUFU.EX2 R207, R207 ;  /* 0x000000cf00cf7308 */ /* 0x000f220000000800 */
[-C--:B-1----:R-:W-:Y:S03]  /*3150*/  HMMA.16816.F32.BF16 R4, R140, R152.reuse, RZ ;  /* 0x000000988c04723c */ /* 0x082fe600000418ff */
[----:B------:R-:W-:Y:S01]  /*3160*/  ISETP.GT.AND P6, PT, R31, 0x20, PT ;  /* 0x000000201f00780c */ /* 0x000fe20003fc4270 */
[--C-:B------:R-:W-:Y:S01]  /*3170*/  FFMA.FTZ R209, R209, c[0x0][0x29c], -R139.reuse ;  /* 0x0000a700d1d17a23 */ /* 0x100fe2000001088b */
[----:B------:R-:W-:Y:S01]  /*3180*/  ISETP.GT.AND P5, PT, R31, 0x21, PT ;  /* 0x000000211f00780c */ /* 0x000fe20003fa4270 */
[--C-:B------:R-:W-:Y:S01]  /*3190*/  FFMA.FTZ R208, R208, c[0x0][0x29c], -R139.reuse ;  /* 0x0000a700d0d07a23 */ /* 0x100fe2000001088b */
[----:B------:R-:W-:Y:S02]  /*31a0*/  FSEL R30, R16, -INF , P6 ;  /* 0xff800000101e7808 */ /* 0x000fe40003000000 */
[C---:B------:R-:W-:Y:S01]  /*31b0*/  ISETP.GT.AND P6, PT, R34.reuse, 0x20, PT ;  /* 0x000000202200780c */ /* 0x040fe20003fc4270 */
[----:B------:R-:W1:Y:S02]  /*31c0*/  MUFU.EX2 R206, R206 ;  /* 0x000000ce00ce7308 */ /* 0x000e640000000800 */
[----:B------:R-:W-:Y:S02]  /*31d0*/  FSEL R29, R17, -INF , P5 ;  /* 0xff800000111d7808 */ /* 0x000fe40002800000 */
[----:B------:R-:W-:Y:S02]  /*31e0*/  ISETP.GT.AND P5, PT, R34, 0x21, PT ;  /* 0x000000212200780c */ /* 0x000fe40003fa4270 */
[----:B------:R-:W-:Y:S02]  /*31f0*/  IADD3 R33, R205, 0x20, RZ ;  /* 0x00000020cd217810 */ /* 0x000fe40007ffe0ff */
[----:B------:R-:W-:Y:S02]  /*3200*/  FSEL R2, R19, -INF , P5 ;  /* 0xff80000013027808 */ /* 0x000fe40002800000 */
[----:B------:R-:W-:Y:S01]  /*3210*/  FSEL R3, R18, -INF , P6 ;  /* 0xff80000012037808 */ /* 0x000fe20003000000 */
[----:B------:R-:W5:Y:S01]  /*3220*/  MUFU.EX2 R209, R209 ;  /* 0x000000d100d17308 */ /* 0x000f620000000800 */
[C---:B---3--:R-:W-:Y:S02]  /*3230*/  HMMA.16816.F32.BF16 R16, R144.reuse, R152, RZ ;  /* 0x000000989010723c */ /* 0x048fe400000418ff */
[C---:B------:R-:W-:Y:S02]  /*3240*/  ISETP.GT.AND P6, PT, R31.reuse, 0x40, PT ;  /* 0x000000401f00780c */ /* 0x040fe40003fc4270 */
[----:B------:R-:W-:Y:S02]  /*3250*/  ISETP.GT.AND P5, PT, R31, 0x41, PT ;  /* 0x000000411f00780c */ /* 0x000fe40003fa4270 */
[----:B------:R-:W-:Y:S02]  /*3260*/  IMNMX R33, R252, R33, PT ;  /* 0x00000021fc217217 */ /* 0x000fe40003800200 */
[----:B------:R-:W-:Y:S01]  /*3270*/  FSEL R32, R20, -INF , P6 ;  /* 0xff80000014207808 */ /* 0x000fe20003000000 */
[----:B------:R-:W3:Y:S01]  /*3280*/  MUFU.EX2 R208, R208 ;  /* 0x000000d000d07308 */ /* 0x000ee20000000800 */
[C---:B------:R-:W-:Y:S02]  /*3290*/  ISETP.GT.AND P6, PT, R34.reuse, 0x40, PT ;  /* 0x000000402200780c */ /* 0x040fe40003fc4270 */
[----:B------:R-:W-:Y:S02]  /*32a0*/  FSEL R31, R21, -INF , P5 ;  /* 0xff800000151f7808 */ /* 0x000fe40002800000 */
[----:B------:R-:W-:Y:S02]  /*32b0*/  ISETP.GT.AND P5, PT, R34, 0x41, PT ;  /* 0x000000412200780c */ /* 0x000fe40003fa4270 */
[----:B------:R-:W-:Y:S02]  /*32c0*/  FSEL R213, R22, -INF , P6 ;  /* 0xff80000016d57808 */ /* 0x000fe40003000000 */
[----:B------:R-:W-:Y:S02]  /*32d0*/  FSEL R212, R23, -INF , P5 ;  /* 0xff80000017d47808 */ /* 0x000fe40002800000 */
[-C--:B------:R-:W-:Y:S01]  /*32e0*/  HMMA.16816.F32.BF16 R20, R144, R154.reuse, RZ ;  /* 0x0000009a9014723c */ /* 0x080fe200000418ff */
[C---:B------:R-:W-:Y:S02]  /*32f0*/  ISETP.GT.AND P6, PT, R33.reuse, RZ, PT ;  /* 0x000000ff2100720c */ /* 0x040fe40003fc4270 */
[----:B------:R-:W-:Y:S02]  /*3300*/  ISETP.GT.AND P5, PT, R33, 0x1, PT ;  /* 0x000000012100780c */ /* 0x000fe40003fa4270 */
[----:B------:R-:W-:Y:S01]  /*3310*/  FSEL R211, R8, -INF , P6 ;  /* 0xff80000008d37808 */ /* 0x000fe20003000000 */
[--C-:B------:R-:W-:Y:S01]  /*3320*/  FFMA.FTZ R8, R31, c[0x0][0x29c], -R28.reuse ;  /* 0x0000a7001f087a23 */ /* 0x100fe2000001081c */
[----:B------:R-:W-:Y:S01]  /*3330*/  FSEL R210, R9, -INF , P5 ;  /* 0xff80000009d27808 */ /* 0x000fe20002800000 */
[--C-:B------:R-:W-:Y:S01]  /*3340*/  FFMA.FTZ R9, R32, c[0x0][0x29c], -R28.reuse ;  /* 0x0000a70020097a23 */ /* 0x100fe2000001081c */
[C---:B------:R-:W-:Y:S02]  /*3350*/  ISETP.GT.AND P6, PT, R33.reuse, 0x20, PT ;  /* 0x000000202100780c */ /* 0x040fe40003fc4270 */
[----:B------:R-:W-:Y:S01]  /*3360*/  ISETP.GT.AND P5, PT, R33, 0x21, PT ;  /* 0x000000212100780c */ /* 0x000fe20003fa4270 */
[----:B------:R-:W-:Y:S01]  /*3370*/  MUFU.EX2 R8, R8 ;  /* 0x0000000800087308 */ /* 0x000fe20000000800 */
[----:B------:R-:W-:Y:S01]  /*3380*/  FSEL R137, R12, -INF , P6 ;  /* 0xff8000000c897808 */ /* 0x000fe20003000000 */
[--C-:B------:R-:W-:Y:S01]  /*3390*/  FFMA.FTZ R12, R29, c[0x0][0x29c], -R28.reuse ;  /* 0x0000a7001d0c7a23 */ /* 0x100fe2000001081c */
[----:B------:R-:W-:Y:S01]  /*33a0*/  FSEL R136, R13, -INF , P5 ;  /* 0xff8000000d887808 */ /* 0x000fe20002800000 */
[----:B------:R-:W-:Y:S01]  /*33b0*/  FFMA.FTZ R13, R30, c[0x0][0x29c], -R28 ;  /* 0x0000a7001e0d7a23 */ /* 0x000fe2000001081c */
[C---:B------:R-:W-:Y:S01]  /*33c0*/  ISETP.GT.AND P6, PT, R33.reuse, 0x40, PT ;  /* 0x000000402100780c */ /* 0x040fe20003fc4270 */
[C---:B------:R-:W-:Y:S02]  /*33d0*/  HMMA.16816.F32.BF16 R28, R140.reuse, R154, RZ ;  /* 0x0000009a8c1c723c */ /* 0x040fe400000418ff */
[----:B------:R-:W-:Y:S02]  /*33e0*/  ISETP.GT.AND P5, PT, R33, 0x41, PT ;  /* 0x000000412100780c */ /* 0x000fe40003fa4270 */
[----:B------:R-:W-:Y:S04]  /*33f0*/  MUFU.EX2 R12, R12 ;  /* 0x0000000c000c7308 */ /* 0x000fe80000000800 */
[-C--:B------:R-:W-:Y:S06]  /*3400*/  HMMA.16816.F32.BF16 R32, R140, R156.reuse, RZ ;  /* 0x0000009c8c20723c */ /* 0x080fec00000418ff */
[----:B------:R-:W2:Y:S02]  /*3410*/  MUFU.EX2 R13, R13 ;  /* 0x0000000d000d7308 */ /* 0x000ea40000000800 */
[----:B------:R-:W-:Y:S07]  /*3420*/  HMMA.16816.F32.BF16 R36, R144, R156, RZ ;  /* 0x0000009c9024723c */ /* 0x000fee00000418ff */
[--C-:B------:R-:W-:Y:S01]  /*3430*/  FFMA.FTZ R145, R213, c[0x0][0x29c], -R139.reuse ;  /* 0x0000a700d5917a23 */ /* 0x100fe2000001088b */
[-C--:B------:R-:W-:Y:S01]  /*3440*/  HMMA.16816.F32.BF16 R4, R148, R158.reuse, R4 ;  /* 0x0000009e9404723c */ /* 0x080fe20000041804 */
[----:B------:R-:W-:Y:S04]  /*3450*/  MUFU.EX2 R9, R9 ;  /* 0x0000000900097308 */ /* 0x000fe80000000800 */
[--C-:B------:R-:W-:Y:S02]  /*3460*/  FFMA.FTZ R144, R212, c[0x0][0x29c], -R139.reuse ;  /* 0x0000a700d4907a23 */ /* 0x100fe4000001088b */
[--C-:B------:R-:W-:Y:S01]  /*3470*/  FFMA.FTZ R147, R3, c[0x0][0x29c], -R139.reuse ;  /* 0x0000a70003937a23 */ /* 0x100fe2000001088b */
[C---:B------:R-:W-:Y:S01]  /*3480*/  HMMA.16816.F32.BF16 R16, R160.reuse, R158, R16 ;  /* 0x0000009ea010723c */ /* 0x040fe20000041810 */
[----:B------:R-:W-:Y:S02]  /*3490*/  IMAD.MOV.U32 R3, RZ, RZ, -0x40 ;  /* 0xffffffc0ff037424 */ /* 0x000fe400078e00ff */
[----:B------:R-:W-:Y:S01]  /*34a0*/  MUFU.EX2 R144, R144 ;  /* 0x0000009000907308 */ /* 0x000fe20000000800 */
[----:B------:R-:W-:Y:S01]  /*34b0*/  FFMA.FTZ R146, R2, c[0x0][0x29c], -R139 ;  /* 0x0000a70002927a23 */ /* 0x000fe2000001088b */
[----:B------:R-:W-:Y:S02]  /*34c0*/  FSEL R139, R24, -INF , P6 ;  /* 0xff800000188b7808 */ /* 0x000fe40003000000 */
[----:B------:R-:W-:Y:S01]  /*34d0*/  SEL R3, R3, 0x40, P0 ;  /* 0x0000004003037807 */ /* 0x000fe20000000000 */
[-C--:B------:R-:W-:Y:S04]  /*34e0*/  HMMA.16816.F32.BF16 R20, R160, R164.reuse, R20 ;  /* 0x000000a4a014723c */ /* 0x080fe80000041814 */
[----:B------:R-:W-:Y:S01]  /*34f0*/  IMAD.IADD R2, R224, 0x1, R3 ;  /* 0x00000001e0027824 */ /* 0x000fe200078e0203 */
[----:B------:R-:W-:Y:S01]  /*3500*/  MUFU.EX2 R146, R146 ;  /* 0x0000009200927308 */ /* 0x000fe20000000800 */
[----:B------:R-:W-:Y:S01]  /*3510*/  IMAD.IADD R3, R3, 0x1, R0 ;  /* 0x0000000103037824 */ /* 0x000fe200078e0200 */
[----:B------:R-:W-:Y:S01]  /*3520*/  FSEL R24, R25, -INF , P5 ;  /* 0xff80000019187808 */ /* 0x000fe20002800000 */
[C---:B------:R-:W-:Y:S01]  /*3530*/  HMMA.16816.F32.BF16 R28, R148.reuse, R164, R28 ;  /* 0x000000a4941c723c */ /* 0x040fe2000004181c */
[----:B------:R-:W-:Y:S03]  /*3540*/  LDSM.16.M88.4 R140, [R2+0xf080] ;  /* 0x00f08000028c783b */ /* 0x000fe60000000200 */
[--C-:B------:R-:W-:Y:S02]  /*3550*/  FFMA.FTZ R25, R139, c[0x0][0x29c], -R138.reuse ;  /* 0x0000a7008b197a23 */ /* 0x100fe4000001088a */
[--C-:B------:R-:W-:Y:S01]  /*3560*/  FFMA.FTZ R24, R24, c[0x0][0x29c], -R138.reuse ;  /* 0x0000a70018187a23 */ /* 0x100fe2000001088a */
[----:B------:R-:W1:Y:S01]  /*3570*/  MUFU.EX2 R147, R147 ;  /* 0x0000009300937308 */ /* 0x000e620000000800 */
[-C--:B------:R-:W-:Y:S07]  /*3580*/  HMMA.16816.F32.BF16 R32, R148, R166.reuse, R32 ;  /* 0x000000a69420723c */ /* 0x080fee0000041820 */
[--C-:B------:R-:W-:Y:S01]  /*3590*/  FFMA.FTZ R151, R211, c[0x0][0x29c], -R138.reuse ;  /* 0x0000a700d3977a23 */ /* 0x100fe2000001088a */
[----:B------:R-:W-:Y:S01]  /*35a0*/  HMMA.16816.F32.BF16 R36, R160, R166, R36 ;  /* 0x000000a6a024723c */ /* 0x000fe20000041824 */
[----:B------:R-:W-:Y:S03]  /*35b0*/  MUFU.EX2 R24, R24 ;  /* 0x0000001800187308 */ /* 0x000fe60000000800 */
[--C-:B------:R-:W-:Y:S02]  /*35c0*/  FFMA.FTZ R150, R210, c[0x0][0x29c], -R138.reuse ;  /* 0x0000a700d2967a23 */ /* 0x100fe4000001088a */
[--C-:B------:R-:W-:Y:S01]  /*35d0*/  FFMA.FTZ R149, R137, c[0x0][0x29c], -R138.reuse ;  /* 0x0000a70089957a23 */ /* 0x100fe2000001088a */
[----:B------:R-:W-:Y:S01]  /*35e0*/  IADD3 R160, R205, 0x28, RZ ;  /* 0x00000028cda07810 */ /* 0x000fe20007ffe0ff */
[----:B------:R-:W-:Y:S02]  /*35f0*/  FFMA.FTZ R148, R136, c[0x0][0x29c], -R138 ;  /* 0x0000a70088947a23 */ /* 0x000fe4000001088a */
[----:B------:R-:W1:Y:S01]  /*3600*/  LDSM.16.M88.4 R136, [R2+0xe080] ;  /* 0x00e080000288783b */ /* 0x000e620000000200 */
[----:B------:R-:W-:Y:S01]  /*3610*/  MUFU.EX2 R150, R150 ;  /* 0x0000009600967308 */ /* 0x000fe20000000800 */
[----:B------:R-:W-:Y:S04]  /*3620*/  IMNMX R160, R252, R160, PT ;  /* 0x000000a0fca07217 */ /* 0x000fe80003800200 */
[C---:B------:R-:W-:Y:S02]  /*3630*/  ISETP.GT.AND P6, PT, R160.reuse, RZ, PT ;  /* 0x000000ffa000720c */ /* 0x040fe40003fc4270 */
[----:B------:R-:W-:Y:S02]  /*3640*/  ISETP.GT.AND P5, PT, R160, 0x1, PT ;  /* 0x00000001a000780c */ /* 0x000fe40003fa4270 */
[----:B------:R-:W-:Y:S01]  /*3650*/  FSEL R10, R10, -INF , P6 ;  /* 0xff8000000a0a7808 */ /* 0x000fe20003000000 */
[----:B------:R-:W-:Y:S01]  /*3660*/  MUFU.EX2 R148, R148 ;  /* 0x0000009400947308 */ /* 0x000fe20000000800 */
[C---:B------:R-:W-:Y:S02]  /*3670*/  ISETP.GT.AND P6, PT, R160.reuse, 0x20, PT ;  /* 0x00000020a000780c */ /* 0x040fe40003fc4270 */
[----:B------:R-:W-:Y:S02]  /*3680*/  FSEL R11, R11, -INF , P5 ;  /* 0xff8000000b0b7808 */ /* 0x000fe40002800000 */
[----:B------:R-:W-:Y:S02]  /*3690*/  ISETP.GT.AND P5, PT, R160, 0x21, PT ;  /* 0x00000021a000780c */ /* 0x000fe40003fa4270 */
[----:B------:R-:W-:Y:S02]  /*36a0*/  FSEL R14, R14, -INF , P6 ;  /* 0xff8000000e0e7808 */ /* 0x000fe40003000000 */
[----:B------:R-:W-:Y:S01]  /*36b0*/  ISETP.GT.AND P6, PT, R160, 0x40, PT ;  /* 0x00000040a000780c */ /* 0x000fe20003fc4270 */
[----:B------:R-:W-:Y:S01]  /*36c0*/  MUFU.EX2 R151, R151 ;  /* 0x0000009700977308 */ /* 0x000fe20000000800 */
[----:B------:R-:W-:Y:S01]  /*36d0*/  FSEL R15, R15, -INF , P5 ;  /* 0xff8000000f0f7808 */ /* 0x000fe20002800000 */
[--C-:B------:R-:W-:Y:S01]  /*36e0*/  FFMA.FTZ R14, R14, c[0x0][0x29c], -R204.reuse ;  /* 0x0000a7000e0e7a23 */ /* 0x100fe200000108cc */
[----:B------:R-:W-:Y:S02]  /*36f0*/  ISETP.GT.AND P5, PT, R160, 0x41, PT ;  /* 0x00000041a000780c */ /* 0x000fe40003fa4270 */
[----:B------:R-:W-:Y:S01]  /*3700*/  FSEL R26, R26, -INF , P6 ;  /* 0xff8000001a1a7808 */ /* 0x000fe20003000000 */
[--C-:B------:R-:W-:Y:S01]  /*3710*/  FFMA.FTZ R15, R15, c[0x0][0x29c], -R204.reuse ;  /* 0x0000a7000f0f7a23 */ /* 0x100fe200000108cc */
[----:B------:R-:W-:Y:S03]  /*3720*/  FSEL R27, R27, -INF , P5 ;  /* 0xff8000001b1b7808 */ /* 0x000fe60002800000 */
[----:B------:R-:W-:Y:S01]  /*3730*/  MUFU.EX2 R14, R14 ;  /* 0x0000000e000e7308 */ /* 0x000fe20000000800 */
[----:B------:R-:W-:Y:S01]  /*3740*/  FFMA.FTZ R26, R26, c[0x0][0x29c], -R204 ;  /* 0x0000a7001a1a7a23 */ /* 0x000fe200000108cc */
[-C--:B-1----:R-:W-:Y:S08]  /*3750*/  HMMA.16816.F32.BF16 R4, R136, R168.reuse, R4 ;  /* 0x000000a88804723c */ /* 0x082ff00000041804 */
[----:B------:R-:W-:Y:S01]  /*3760*/  MUFU.EX2 R15, R15 ;  /* 0x0000000f000f7308 */ /* 0x000fe20000000800 */
[C---:B------:R-:W-:Y:S09]  /*3770*/  HMMA.16816.F32.BF16 R16, R140.reuse, R168, R16 ;  /* 0x000000a88c10723c */ /* 0x040ff20000041810 */
[----:B------:R-:W-:Y:S01]  /*3780*/  MUFU.EX2 R26, R26 ;  /* 0x0000001a001a7308 */ /* 0x000fe20000000800 */
[-C--:B------:R-:W-:Y:S09]  /*3790*/  HMMA.16816.F32.BF16 R20, R140, R170.reuse, R20 ;  /* 0x000000aa8c14723c */ /* 0x080ff20000041814 */
[----:B------:R-:W-:Y:S01]  /*37a0*/  MUFU.EX2 R149, R149 ;  /* 0x0000009500957308 */ /* 0x000fe20000000800 */
[C---:B------:R-:W-:Y:S09]  /*37b0*/  HMMA.16816.F32.BF16 R28, R136.reuse, R170, R28 ;  /* 0x000000aa881c723c */ /* 0x040ff2000004181c */
[----:B------:R-:W-:Y:S01]  /*37c0*/  MUFU.EX2 R145, R145 ;  /* 0x0000009100917308 */ /* 0x000fe20000000800 */
[-C--:B------:R-:W-:Y:S01]  /*37d0*/  HMMA.16816.F32.BF16 R32, R136, R172.reuse, R32 ;  /* 0x000000ac8820723c */ /* 0x080fe20000041820 */
[----:B------:R-:W1:Y:S07]  /*37e0*/  LDSM.16.M88.4 R136, [R3+0xe080] ;  /* 0x00e080000388783b */ /* 0x000e6e0000000200 */
[----:B------:R-:W-:Y:S01]  /*37f0*/  HMMA.16816.F32.BF16 R36, R140, R172, R36 ;  /* 0x000000ac8c24723c */ /* 0x000fe20000041824 */
[----:B------:R-:W2:Y:S01]  /*3800*/  LDSM.16.M88.4 R140, [R3+0xf080] ;  /* 0x00f08000038c783b */ /* 0x000ea20000000200 */
[----:B------:R-:W-:Y:S06]  /*3810*/  MUFU.EX2 R25, R25 ;  /* 0x0000001900197308 */ /* 0x000fec0000000800 */
        /* <DEDUP_REMOVED lines=39> */
[--C-:B------:R-:W-:Y:S02]  /*3a90*/  FADD.FTZ R7, R7, -R3.reuse ;  /* 0x8000000307077221 */ /* 0x100fe40000010000 */
[-C--:B------:R-:W-:Y:S04]  /*3aa0*/  HMMA.16816.F32.BF16 R32, R136, R202.reuse, R32 ;  /* 0x000000ca8820723c */ /* 0x080fe80000041820 */
[--C-:B------:R-:W-:Y:S02]  /*3ab0*/  FADD.FTZ R4, R4, -R2.reuse ;  /* 0x8000000204047221 */ /* 0x100fe40000010000 */
[----:B------:R-:W-:Y:S02]  /*3ac0*/  FADD.FTZ R5, R5, -R2 ;  /* 0x8000000205057221 */ /* 0x000fe40000010000 */
[----:B------:R-:W-:Y:S04]  /*3ad0*/  HMMA.16816.F32.BF16 R36, R140, R202, R36 ;  /* 0x000000ca8c24723c */ /* 0x000fe80000041824 */
[--C-:B------:R-:W-:Y:S02]  /*3ae0*/  FFMA.FTZ R137, R10, c[0x0][0x29c], -R204.reuse ;  /* 0x0000a7000a897a23 */ /* 0x100fe400000108cc */
[----:B------:R-:W1:Y:S01]  /*3af0*/  LDS R10, [R249.X4+0x12300] ;  /* 0x01230000f90a7984 */ /* 0x000e620000004800 */
[----:B------:R-:W-:Y:S02]  /*3b00*/  FFMA.FTZ R136, R11, c[0x0][0x29c], -R204 ;  /* 0x0000a7000b887a23 */ /* 0x000fe400000108cc */
[----:B------:R-:W-:Y:S03]  /*3b10*/  MUFU.EX2 R11, R137 ;  /* 0x00000089000b7308 */ /* 0x000fe60000000800 */
[--C-:B------:R-:W-:Y:S02]  /*3b20*/  FADD.FTZ R30, R30, -R3.reuse ;  /* 0x800000031e1e7221 */ /* 0x100fe40000010000 */
[--C-:B------:R-:W-:Y:S02]  /*3b30*/  FADD.FTZ R31, R31, -R3.reuse ;  /* 0x800000031f1f7221 */ /* 0x100fe40000010000 */
[--C-:B------:R-:W-:Y:S02]  /*3b40*/  FADD.FTZ R34, R34, -R3.reuse ;  /* 0x8000000322227221 */ /* 0x100fe40000010000 */
[----:B------:R-:W-:Y:S01]  /*3b50*/  FADD.FTZ R35, R35, -R3 ;  /* 0x8000000323237221 */ /* 0x000fe20000010000 */
[----:B------:R-:W2:Y:S01]  /*3b60*/  MUFU.EX2 R136, R136 ;  /* 0x0000008800887308 */ /* 0x000ea20000000800 */
[----:B----4-:R-:W-:Y:S01]  /*3b70*/  FMUL.FTZ R4, R207, R4 ;  /* 0x00000004cf047220 */ /* 0x010fe20000410000 */
[----:B------:R-:W-:Y:S01]  /*3b80*/  F2FP.BF16.PACK_AB R207, R206, R207 ;  /* 0x000000cfcecf723e */ /* 0x000fe200000010ff */
[----:B------:R-:W3:Y:S01]  /*3b90*/  LDS R3, [R249.X4+0x12320] ;  /* 0x01232000f9037984 */ /* 0x000ee20000004800 */
[----:B-----5:R-:W-:Y:S01]  /*3ba0*/  FMUL.FTZ R6, R209, R6 ;  /* 0x00000006d1067220 */ /* 0x020fe20000410000 */
[----:B------:R-:W-:Y:S01]  /*3bb0*/  F2FP.BF16.PACK_AB R209, R208, R209 ;  /* 0x000000d1d0d1723e */ /* 0x000fe200000010ff */
[----:B------:R-:W-:Y:S01]  /*3bc0*/  FMUL.FTZ R5, R206, R5 ;  /* 0x00000005ce057220 */ /* 0x000fe20000410000 */
[----:B------:R-:W-:Y:S01]  /*3bd0*/  STS [R250+0x12480], R207 ;  /* 0x012480cffa007388 */ /* 0x000fe20000000800 */
[----:B------:R-:W-:Y:S02]  /*3be0*/  FADD.FTZ R28, R28, -R2 ;  /* 0x800000021c1c7221 */ /* 0x000fe40000010000 */
[----:B------:R-:W-:Y:S01]  /*3bf0*/  FFMA.FTZ R204, R27, c[0x0][0x29c], -R204 ;  /* 0x0000a7001bcc7a23 */ /* 0x000fe200000108cc */
[----:B------:R-:W-:Y:S01]  /*3c00*/  STS [R245], R209 ;  /* 0x000000d1f5007388 */ /* 0x000fe20000000800 */
[----:B------:R-:W-:Y:S01]  /*3c10*/  F2FP.BF16.PACK_AB R4, R5, R4 ;  /* 0x000000040504723e */ /* 0x000fe200000010ff */
[--C-:B------:R-:W-:Y:S02]  /*3c20*/  FADD.FTZ R29, R29, -R2.reuse ;  /* 0x800000021d1d7221 */ /* 0x100fe40000010000 */
[--C-:B------:R-:W-:Y:S01]  /*3c30*/  FADD.FTZ R32, R32, -R2.reuse ;  /* 0x8000000220207221 */ /* 0x100fe20000010000 */
[----:B------:R-:W4:Y:S01]  /*3c40*/  MUFU.EX2 R204, R204 ;  /* 0x000000cc00cc7308 */ /* 0x000f220000000800 */
[----:B------:R-:W-:Y:S02]  /*3c50*/  FADD.FTZ R33, R33, -R2 ;  /* 0x8000000221217221 */ /* 0x000fe40000010000 */
[----:B------:R-:W-:Y:S01]  /*3c60*/  FMUL.FTZ R2, R13, R28 ;  /* 0x0000001c0d027220 */ /* 0x000fe20000410000 */
[----:B------:R-:W-:Y:S01]  /*3c70*/  F2FP.BF16.PACK_AB R13, R12, R13 ;  /* 0x0000000d0c0d723e */ /* 0x000fe200000010ff */
[----:B------:R-:W-:Y:S01]  /*3c80*/  FMUL.FTZ R30, R147, R30 ;  /* 0x0000001e931e7220 */ /* 0x000fe20000410000 */
[----:B------:R-:W-:Y:S01]  /*3c90*/  F2FP.BF16.PACK_AB R147, R146, R147 ;  /* 0x000000939293723e */ /* 0x000fe200000010ff */
[----:B------:R-:W-:Y:S01]  /*3ca0*/  FMUL.FTZ R208, R208, R7 ;  /* 0x00000007d0d07220 */ /* 0x000fe20000410000 */
[----:B--2---:R-:W-:Y:S01]  /*3cb0*/  F2FP.BF16.PACK_AB R5, R136, R11 ;  /* 0x0000000b8805723e */ /* 0x004fe200000010ff */
[----:B------:R-:W-:Y:S01]  /*3cc0*/  FMUL.FTZ R32, R9, R32 ;  /* 0x0000002009207220 */ /* 0x000fe20000410000 */
[----:B------:R-:W-:Y:S01]  /*3cd0*/  F2FP.BF16.PACK_AB R7, R15, R14 ;  /* 0x0000000e0f07723e */ /* 0x000fe200000010ff */
[--C-:B-1----:R-:W-:Y:S01]  /*3ce0*/  FADD.FTZ R16, R16, -R10.reuse ;  /* 0x8000000a10107221 */ /* 0x102fe20000010000 */
[----:B------:R-:W-:Y:S01]  /*3cf0*/  F2FP.BF16.PACK_AB R9, R8, R9 ;  /* 0x000000090809723e */ /* 0x000fe200000010ff */
[--C-:B------:R-:W-:Y:S01]  /*3d00*/  FADD.FTZ R20, R20, -R10.reuse ;  /* 0x8000000a14147221 */ /* 0x100fe20000010000 */
[----:B------:R-:W-:Y:S01]  /*3d10*/  F2FP.BF16.PACK_AB R6, R208, R6 ;  /* 0x00000006d006723e */ /* 0x000fe200000010ff */
[----:B------:R-:W-:Y:S01]  /*3d20*/  FMUL.FTZ R16, R151, R16 ;  /* 0x0000001097107220 */ /* 0x000fe20000410000 */
[----:B------:R-:W-:Y:S01]  /*3d30*/  F2FP.BF16.PACK_AB R151, R150, R151 ;  /* 0x000000979697723e */ /* 0x000fe200000010ff */
[----:B------:R-:W-:Y:S01]  /*3d40*/  FMUL.FTZ R20, R149, R20 ;  /* 0x0000001495147220 */ /* 0x000fe20000410000 */
[----:B------:R-:W-:Y:S01]  /*3d50*/  F2FP.BF16.PACK_AB R149, R148, R149 ;  /* 0x000000959495723e */ /* 0x000fe200000010ff */
[--C-:B------:R-:W-:Y:S02]  /*3d60*/  FADD.FTZ R36, R36, -R10.reuse ;  /* 0x8000000a24247221 */ /* 0x100fe40000010000 */
[----:B------:R-:W-:Y:S01]  /*3d70*/  STS [R250+0x12c80], R151 ;  /* 0x012c8097fa007388 */ /* 0x000fe20000000800 */
[----:B------:R-:W-:Y:S01]  /*3d80*/  FMUL.FTZ R34, R145, R34 ;  /* 0x0000002291227220 */ /* 0x000fe20000410000 */
[----:B------:R-:W-:Y:S01]  /*3d90*/  F2FP.BF16.PACK_AB R145, R144, R145 ;  /* 0x000000919091723e */ /* 0x000fe200000010ff */
[----:B------:R-:W-:Y:S01]  /*3da0*/  FMUL.FTZ R36, R25, R36 ;  /* 0x0000002419247220 */ /* 0x000fe20000410000 */
[----:B------:R4:W-:Y:S01]  /*3db0*/  STS [R245+0x800], R5 ;  /* 0x00080005f5007388 */ /* 0x0009e20000000800 */
[----:B------:R-:W-:Y:S01]  /*3dc0*/  F2FP.BF16.PACK_AB R25, R24, R25 ;  /* 0x000000191819723e */ /* 0x000fe200000010ff */
[--C-:B------:R-:W-:Y:S02]  /*3dd0*/  FADD.FTZ R17, R17, -R10.reuse ;  /* 0x8000000a11117221 */ /* 0x100fe40000010000 */
[----:B------:R-:W-:Y:S01]  /*3de0*/  STS [R250+0x13480], R13 ;  /* 0x0134800dfa007388 */ /* 0x000fe20000000800 */
[--C-:B---3--:R-:W-:Y:S02]  /*3df0*/  FADD.FTZ R18, R18, -R3.reuse ;  /* 0x8000000312127221 */ /* 0x108fe40000010000 */
[----:B------:R-:W-:Y:S01]  /*3e00*/  FMUL.FTZ R17, R150, R17 ;  /* 0x0000001196117220 */ /* 0x000fe20000410000 */
[----:B------:R-:W-:Y:S01]  /*3e10*/  STS [R245+0x1000], R147 ;  /* 0x00100093f5007388 */ /* 0x000fe20000000800 */
[--C-:B------:R-:W-:Y:S02]  /*3e20*/  FADD.FTZ R19, R19, -R3.reuse ;  /* 0x8000000313137221 */ /* 0x100fe40000010000 */
[----:B------:R-:W-:Y:S01]  /*3e30*/  FMUL.FTZ R18, R11, R18 ;  /* 0x000000120b127220 */ /* 0x000fe20000410000 */
[----:B------:R-:W-:Y:S01]  /*3e40*/  STS [R250+0x13c80], R149 ;  /* 0x013c8095fa007388 */ /* 0x000fe20000000800 */
[----:B------:R-:W-:Y:S01]  /*3e50*/  FMUL.FTZ R19, R136, R19 ;  /* 0x0000001388137220 */ /* 0x000fe20000410000 */
[----:B------:R-:W-:Y:S01]  /*3e60*/  F2FP.BF16.PACK_AB R16, R17, R16 ;  /* 0x000000101110723e */ /* 0x000fe200000010ff */
[----:B------:R-:W-:Y:S01]  /*3e70*/  FMUL.FTZ R29, R12, R29 ;  /* 0x0000001d0c1d7220 */ /* 0x000fe20000410000 */
[----:B------:R-:W-:Y:S01]  /*3e80*/  STS [R245+0x1800], R7 ;  /* 0x00180007f5007388 */ /* 0x000fe20000000800 */
[----:B------:R-:W-:Y:S01]  /*3e90*/  FMUL.FTZ R31, R146, R31 ;  /* 0x0000001f921f7220 */ /* 0x000fe20000410000 */
[----:B------:R-:W-:Y:S01]  /*3ea0*/  F2FP.BF16.PACK_AB R18, R19, R18 ;  /* 0x000000121312723e */ /* 0x000fe200000010ff */
[--C-:B------:R-:W-:Y:S01]  /*3eb0*/  FADD.FTZ R21, R21, -R10.reuse ;  /* 0x8000000a15157221 */ /* 0x100fe20000010000 */
[----:B------:R-:W-:Y:S01]  /*3ec0*/  STS [R250+0x14480], R9 ;  /* 0x01448009fa007388 */ /* 0x000fe20000000800 */
[----:B------:R-:W-:Y:S01]  /*3ed0*/  F2FP.BF16.PACK_AB R2, R29, R2 ;  /* 0x000000021d02723e */ /* 0x000fe200000010ff */
[--C-:B------:R-:W-:Y:S01]  /*3ee0*/  FADD.FTZ R22, R22, -R3.reuse ;  /* 0x8000000316167221 */ /* 0x100fe20000010000 */
[----:B------:R-:W-:Y:S01]  /*3ef0*/  F2FP.BF16.PACK_AB R30, R31, R30 ;  /* 0x0000001e1f1e723e */ /* 0x000fe200000010ff */
[----:B------:R-:W-:Y:S01]  /*3f00*/  STS [R245+0x2000], R145 ;  /* 0x00200091f5007388 */ /* 0x000fe20000000800 */
[----:B----4-:R-:W-:Y:S01]  /*3f10*/  F2FP.BF16.PACK_AB R5, R204, R26 ;  /* 0x0000001acc05723e */ /* 0x010fe200000010ff */
[----:B------:R-:W-:Y:S02]  /*3f20*/  FMUL.FTZ R21, R148, R21 ;  /* 0x0000001594157220 */ /* 0x000fe40000410000 */
[----:B------:R-:W-:Y:S01]  /*3f30*/  STS [R250+0x14c80], R25 ;  /* 0x014c8019fa007388 */ /* 0x000fe20000000800 */
[--C-:B------:R-:W-:Y:S02]  /*3f40*/  FADD.FTZ R23, R23, -R3.reuse ;  /* 0x8000000317177221 */ /* 0x100fe40000010000 */
[----:B------:R-:W-:Y:S01]  /*3f50*/  FMUL.FTZ R22, R14, R22 ;  /* 0x000000160e167220 */ /* 0x000fe20000410000 */
[----:B------:R-:W-:Y:S01]  /*3f60*/  STS [R245+0x2800], R5 ;  /* 0x00280005f5007388 */ /* 0x000fe20000000800 */
[----:B------:R-:W-:Y:S01]  /*3f70*/  FMUL.FTZ R23, R15, R23 ;  /* 0x000000170f177220 */ /* 0x000fe20000410000 */
[----:B------:R-:W-:Y:S01]  /*3f80*/  F2FP.BF16.PACK_AB R20, R21, R20 ;  /* 0x000000141514723e */ /* 0x000fe200000010ff */
[----:B------:R-:W-:Y:S01]  /*3f90*/  FMUL.FTZ R33, R8, R33 ;  /* 0x0000002108217220 */ /* 0x000fe20000410000 */
[----:B------:R-:W-:Y:S01]  /*3fa0*/  BAR.SYNC.DEFER_BLOCKING 0x0 ;  /* 0x0000000000007b1d */ /* 0x000fe20000010000 */
        /* <DEDUP_REMOVED lines=10> */
[----:B------:R-:W-:Y:S05]  /*4050*/  FMUL.FTZ R39, R204, R39 ;  /* 0x00000027cc277220 */ /* 0x000fea0000410000 */
[----:B------:R-:W-:Y:S01]  /*4060*/  F2FP.BF16.PACK_AB R38, R39, R38 ;  /* 0x000000262726723e */ /* 0x000fe200000010ff */
        /* <DEDUP_REMOVED lines=10> */
[----:B------:R-:W-:Y:S01]  /*4110*/  STS [R250+0x17c80], R36 ;  /* 0x017c8024fa007388 */ /* 0x000fe20000000800 */
[----:B-1----:R-:W-:Y:S03]  /*4120*/  IMAD.SHL.U32 R2, R231, 0x2, RZ ;  /* 0x00000002e7027824 */ /* 0x002fe600078e00ff */
        /* <DEDUP_REMOVED lines=81> */
[----:B------:R-:W-:Y:S01]  /*4640*/  IMAD.U32 R5, RZ, RZ, UR10 ;  /* 0x0000000aff057e24 */ /* 0x000fe2000f8e00ff */
[----:B------:R-:W-:Y:S01]  /*4650*/  ULDC.64 UR4, c[0x0][0x208] ;  /* 0x0000820000047ab9 */ /* 0x000fe20000000a00 */
[----:B------:R-:W3:Y:S01]  /*4660*/  LDL.64 R8, [R1+0x10] ;  /* 0x0000100001087983 */ /* 0x000ee20000100a00 */
[----:B------:R-:W-:Y:S01]  /*4670*/  UIMAD UR15, UR15, UR4, URZ ;  /* 0x000000040f0f72a4 */ /* 0x000fe2000f8e023f */
[----:B------:R-:W-:Y:S01]  /*4680*/  IMAD.U32 R4, RZ, RZ, UR9 ;  /* 0x00000009ff047e24 */ /* 0x000fe2000f8e00ff */
[----:B------:R-:W-:Y:S01]  /*4690*/  UIMAD.WIDE.U32 UR20, UR13, UR4, URZ ;  /* 0x000000040d1472a5 */ /* 0x000fe2000f8e003f */
[----:B------:R-:W4:Y:S01]  /*46a0*/  LDL.64 R20, [R1] ;  /* 0x0000000001147983 */ /* 0x000f220000100a00 */
[----:B------:R-:W-:Y:S02]  /*46b0*/  UIMAD UR15, UR13, UR5, UR15 ;  /* 0x000000050d0f72a4 */ /* 0x000fe4000f8e020f */
[----:B------:R-:W-:Y:S02]  /*46c0*/  USHF.L.U32 UR18, UR13, 0x6, URZ ;  /* 0x000000060d127899 */ /* 0x000fe4000800063f */
[----:B------:R-:W-:Y:S02]  /*46d0*/  USHF.L.U32 UR4, UR20, 0x6, URZ ;  /* 0x0000000614047899 */ /* 0x000fe4000800063f */
[----:B------:R-:W-:Y:S02]  /*46e0*/  UIADD3 UR15, UR21, UR15, URZ ;  /* 0x0000000f150f7290 */ /* 0x000fe4000fffe03f */
[----:B------:R-:W-:Y:S02]  /*46f0*/  IMAD.U32 R6, RZ, RZ, UR18 ;  /* 0x00000012ff067e24 */ /* 0x000fe4000f8e00ff */
[----:B------:R-:W-:Y:S01]  /*4700*/  IADD3 R5, P6, P5, R240, UR4, R5 ;  /* 0x00000004f0057c10 */ /* 0x000fe2000fdde005 */
[----:B------:R-:W-:Y:S01]  /*4710*/  USHF.L.U64.HI UR15, UR20, 0x6, UR15 ;  /* 0x00000006140f7899 */ /* 0x000fe2000801020f */
[----:B---3--:R-:W-:Y:S01]  /*4720*/  IADD3 R7, P1, R8, UR18, RZ ;  /* 0x0000001208077c10 */ /* 0x008fe2000ff3e0ff */
[----:B--2---:R-:W-:Y:S02]  /*4730*/  IMAD.MOV.U32 R14, RZ, RZ, R10 ;  /* 0x000000ffff0e7224 */ /* 0x004fe400078e000a */
[----:B------:R-:W-:Y:S01]  /*4740*/  IMAD.U32 R8, RZ, RZ, UR18 ;  /* 0x00000012ff087e24 */ /* 0x000fe2000f8e00ff */
[----:B------:R-:W-:Y:S01]  /*4750*/  LEA.HI.X.SX32 R6, R6, R239, 0x1, P1 ;  /* 0x000000ef06067211 */ /* 0x000fe200008f0eff */
[----:B------:R-:W-:Y:S01]  /*4760*/  IMAD.MOV.U32 R15, RZ, RZ, R11 ;  /* 0x000000ffff0f7224 */ /* 0x000fe200078e000b */
[----:B------:R-:W-:Y:S02]  /*4770*/  LOP3.LUT P1, RZ, R248, 0x1, RZ, 0xc0, !PT ;  /* 0x00000001f8ff7812 */ /* 0x000fe4000782c0ff */
[----:B----4-:R-:W-:Y:S02]  /*4780*/  IADD3.X R4, R21, UR15, R4, P6, P5 ;  /* 0x0000000f15047c10 */ /* 0x010fe4000b7ea404 */
[C---:B------:R-:W-:Y:S02]  /*4790*/  LEA R10, P5, R7.reuse, c[0x0][0x280], 0x2 ;  /* 0x0000a000070a7a11 */ /* 0x040fe400078a10ff */
[----:B------:R-:W-:Y:S02]  /*47a0*/  IADD3 R8, -R14, c[0x0][0x168], -R8 ;  /* 0x00005a000e087a10 */ /* 0x000fe40007ffe908 */
[----:B------:R-:W-:Y:S02]  /*47b0*/  IADD3 R3, P6, R240, UR4, RZ ;  /* 0x00000004f0037c10 */ /* 0x000fe4000ffde0ff */
[----:B------:R-:W-:Y:S02]  /*47c0*/  LEA.HI.X R11, R7, c[0x0][0x284], R6, 0x2, P5 ;  /* 0x0000a100070b7a11 */ /* 0x000fe400028f1406 */
[C---:B------:R-:W-:Y:S02]  /*47d0*/  ISETP.LT.OR P5, PT, R8.reuse, 0x1, !P1 ;  /* 0x000000010800780c */ /* 0x040fe40004fa1670 */
[----:B------:R-:W-:Y:S02]  /*47e0*/  IADD3.X R6, R21, UR15, RZ, P6, !PT ;  /* 0x0000000f15067c10 */ /* 0x000fe4000b7fe4ff */
[C---:B------:R-:W-:Y:S02]  /*47f0*/  LEA R12, P6, R3.reuse, c[0x0][0x1f0], 0x1 ;  /* 0x00007c00030c7a11 */ /* 0x040fe400078c08ff */
[----:B------:R-:W-:Y:S02]  /*4800*/  ISETP.LT.OR P1, PT, R8, 0x21, !P1 ;  /* 0x000000210800780c */ /* 0x000fe40004f21670 */
[----:B------:R-:W-:Y:S01]  /*4810*/  LEA.HI.X R13, R3, c[0x0][0x1f4], R6, 0x1, P6 ;  /* 0x00007d00030d7a11 */ /* 0x000fe200030f0c06 */
[----:B------:R-:W-:Y:S01]  /*4820*/  @!P2 IMAD.SHL.U32 R3, R246, 0x10, RZ ;  /* 0x00000010f603a824 */ /* 0x000fe200078e00ff */
        /* <DEDUP_REMOVED lines=8> */
[----:B------:R-:W-:Y:S11]  /*48b0*/  ISETP.LT.OR P6, PT, R8, 0x21, !P6 ;  /* 0x000000210800780c */ /* 0x000ff600077c1670 */
[----:B------:R1:W-:Y:S04]  /*48c0*/  LDGSTS.E.BYPASS.LTC128B.128 [R234+0x10080], [R12.64+0x80], !P5 ;  /* 0x100800800cea7fae */ /* 0x0003e8000e901d50 */
[----:B------:R1:W-:Y:S04]  /*48d0*/  LDGSTS.E.BYPASS.LTC128B.128 [R234+0xf080], [R6.64], !P1 ;  /* 0x0f08000006ea7fae */ /* 0x0003e8000c901d50 */
[----:B------:R1:W-:Y:S04]  /*48e0*/  LDGSTS.E.BYPASS.LTC128B.128 [R234+0x11080], [R6.64+0x80], !P6 ;  /* 0x1108008006ea7fae */ /* 0x0003e8000f101d50 */
[----:B------:R1:W-:Y:S02]  /*48f0*/  @!P2 LDGSTS.E.BYPASS.LTC128B.128 [R3+0x12280], [R10.64] ;  /* 0x122800000a03afae */ /* 0x0003e4000b901d50 */
.L_x_682:
[-C--:B-12-4-:R-:W-:Y:S01]  /*4900*/  HMMA.16816.F32.BF16 R4, R32, R16.reuse, RZ ;  /* 0x000000102004723c */ /* 0x096fe200000418ff */
[----:B------:R-:W-:Y:S01]  /*4910*/  LDSM.16.M88.4 R140, [R228+0x1800] ;  /* 0x00180000e48c783b */ /* 0x000fe20000000200 */
[----:B------:R-:W-:Y:S01]  /*4920*/  USHF.L.U32 UR7, UR7, 0xd, URZ ;  /* 0x0000000d07077899 */ /* 0x000fe2000800063f */
[----:B------:R-:W-:Y:S01]  /*4930*/  ISETP.GE.AND P5, PT, R226, 0x1, PT ;  /* 0x00000001e200780c */ /* 0x000fe20003fa6270 */
[----:B------:R-:W-:Y:S02]  /*4940*/  UISETP.GE.AND UP0, UPT, UR14, 0x1, UPT ;  /* 0x000000010e00788c */ /* 0x000fe4000bf06270 */
[----:B------:R-:W-:Y:S01]  /*4950*/  LDSM.16.MT88.4 R144, [R2+0x4080] ;  /* 0x004080000290783b */ /* 0x000fe20000004200 */
[----:B------:R-:W-:Y:S01]  /*4960*/  USHF.R.S32.HI UR4, URZ, 0x1f, UR7 ;  /* 0x0000001f3f047899 */ /* 0x000fe20008011407 */
[C---:B------:R-:W-:Y:S03]  /*4970*/  HMMA.16816.F32.BF16 R8, R36.reuse, R16, RZ ;  /* 0x000000102408723c */ /* 0x040fe600000418ff */
[----:B------:R-:W-:Y:S05]  /*4980*/  LDSM.16.M88.4 R148, [R227+0x1000] ;  /* 0x00100000e394783b */ /* 0x000fea0000000200 */
        /* <DEDUP_REMOVED lines=18> */
[----:B------:R-:W2:Y:S07]  /*4ab0*/  LDSM.16.MT88.4 R160, [R2+0x1880] ;  /* 0x0018800002a0783b */ /* 0x000eae0000004200 */
        /* <DEDUP_REMOVED lines=10> */
[----:B------:R-:W3:Y:S05]  /*4b60*/  LDSM.16.M88.4 R36, [R228+0x2000] ;  /* 0x00200000e424783b */ /* 0x000eea0000000200 */
[----:B------:R-:W4:Y:S02]  /*4b70*/  LDSM.16.M88.4 R144, [R228+0x2800] ;  /* 0x00280000e490783b */ /* 0x000f240000000200 */
[-C--:B--2---:R-:W-:Y:S08]  /*4b80*/  HMMA.16816.F32.BF16 R4, R148, R160.reuse, R4 ;  /* 0x000000a09404723c */ /* 0x084ff00000041804 */
[C---:B------:R-:W-:Y:S08]  /*4b90*/  HMMA.16816.F32.BF16 R8, R204.reuse, R160, R8 ;  /* 0x000000a0cc08723c */ /* 0x040ff00000041808 */
[-C--:B------:R-:W-:Y:S08]  /*4ba0*/  HMMA.16816.F32.BF16 R12, R204, R162.reuse, R12 ;  /* 0x000000a2cc0c723c */ /* 0x080ff0000004180c */
[C---:B------:R-:W-:Y:S01]  /*4bb0*/  HMMA.16816.F32.BF16 R16, R148.reuse, R162, R16 ;  /* 0x000000a29410723c */ /* 0x040fe20000041810 */
[----:B------:R-:W2:Y:S07]  /*4bc0*/  LDSM.16.MT88.4 R160, [R2+0x5080] ;  /* 0x0050800002a0783b */ /* 0x000eae0000004200 */
[-C--:B-1----:R-:W-:Y:S08]  /*4bd0*/  HMMA.16816.F32.BF16 R20, R148, R136.reuse, R20 ;  /* 0x000000889414723c */ /* 0x082ff00000041814 */
[C---:B------:R-:W-:Y:S08]  /*4be0*/  HMMA.16816.F32.BF16 R24, R204.reuse, R136, R24 ;  /* 0x00000088cc18723c */ /* 0x040ff00000041818 */
[-C--:B------:R-:W-:Y:S01]  /*4bf0*/  HMMA.16816.F32.BF16 R28, R204, R138.reuse, R28 ;  /* 0x0000008acc1c723c */ /* 0x080fe2000004181c */
[----:B------:R-:W-:Y:S07]  /*4c00*/  LDSM.16.M88.4 R204, [R227+0x2800] ;  /* 0x00280000e3cc783b */ /* 0x000fee0000000200 */
[----:B------:R-:W-:Y:S01]  /*4c10*/  HMMA.16816.F32.BF16 R32, R148, R138, R32 ;  /* 0x0000008a9420723c */ /* 0x000fe20000041820 */
[----:B------:R-:W-:Y:S05]  /*4c20*/  LDSM.16.M88.4 R136, [R227+0x2000] ;  /* 0x00200000e388783b */ /* 0x000fea0000000200 */
[----:B------:R-:W1:Y:S02]  /*4c30*/  LDSM.16.MT88.4 R148, [R2+0x2880] ;  /* 0x002880000294783b */ /* 0x000e640000004200 */
[-C--:B---3--:R-:W-:Y:S08]  /*4c40*/  HMMA.16816.F32.BF16 R4, R36, R140.reuse, R4 ;  /* 0x0000008c2404723c */ /* 0x088ff00000041804 */
[C---:B----4-:R-:W-:Y:S07]  /*4c50*/  HMMA.16816.F32.BF16 R8, R144.reuse, R140, R8 ;  /* 0x0000008c9008723c */ /* 0x050fee0000041808 */
[----:B------:R-:W-:Y:S01]  /*4c60*/  IMAD.WIDE.U32 R140, R236, c[0x0][0x238], R246 ;  /* 0x00008e00ec8c7a25 */ /* 0x000fe200078e00f6 */
[-C--:B------:R-:W-:Y:S08]  /*4c70*/  HMMA.16816.F32.BF16 R12, R144, R142.reuse, R12 ;  /* 0x0000008e900c723c */ /* 0x080ff0000004180c */
[C---:B------:R-:W-:Y:S08]  /*4c80*/  HMMA.16816.F32.BF16 R16, R36.reuse, R142, R16 ;  /* 0x0000008e2410723c */ /* 0x040ff00000041810 */
[-C--:B--2---:R-:W-:Y:S08]  /*4c90*/  HMMA.16816.F32.BF16 R20, R36, R160.reuse, R20 ;  /* 0x000000a02414723c */ /* 0x084ff00000041814 */
[C---:B------:R-:W-:Y:S08]  /*4ca0*/  HMMA.16816.F32.BF16 R24, R144.reuse, R160, R24 ;  /* 0x000000a09018723c */ /* 0x040ff00000041818 */
[-C--:B------:R-:W-:Y:S08]  /*4cb0*/  HMMA.16816.F32.BF16 R28, R144, R162.reuse, R28 ;  /* 0x000000a2901c723c */ /* 0x080ff0000004181c */
[----:B------:R-:W-:Y:S01]  /*4cc0*/  HMMA.16816.F32.BF16 R32, R36, R162, R32 ;  /* 0x000000a22420723c */ /* 0x000fe20000041820 */
[----:B------:R2:W3:Y:S07]  /*4cd0*/  LDSM.16.MT88.4 R36, [R2+0x5880] ;  /* 0x005880000224783b */ /* 0x0004ee0000004200 */
[-C--:B-1----:R-:W-:Y:S08]  /*4ce0*/  HMMA.16816.F32.BF16 R4, R136, R148.reuse, R4 ;  /* 0x000000948804723c */ /* 0x082ff00000041804 */
[C---:B------:R-:W-:Y:S08]  /*4cf0*/  HMMA.16816.F32.BF16 R8, R204.reuse, R148, R8 ;  /* 0x00000094cc08723c */ /* 0x040ff00000041808 */
[-C--:B------:R-:W-:Y:S04]  /*4d00*/  HMMA.16816.F32.BF16 R12, R204, R150.reuse, R12 ;  /* 0x00000096cc0c723c */ /* 0x080fe8000004180c */
[----:B--2---:R-:W-:Y:S04]  /*4d10*/  SHF.R.S32.HI R2, RZ, 0x1f, R236 ;  /* 0x0000001fff027819 */ /* 0x004fe800000114ec */
[C---:B------:R-:W-:Y:S04]  /*4d20*/  HMMA.16816.F32.BF16 R16, R136.reuse, R150, R16 ;  /* 0x000000968810723c */ /* 0x040fe80000041810 */
[----:B------:R-:W-:Y:S04]  /*4d30*/  IMAD R2, R2, c[0x0][0x238], RZ ;  /* 0x00008e0002027a24 */ /* 0x000fe800078e02ff */
[----:B------:R-:W-:Y:S01]  /*4d40*/  IMAD R2, R236, c[0x0][0x23c], R2 ;  /* 0x00008f00ec027a24 */ /* 0x000fe200078e0202 */
[-C--:B---3--:R-:W-:Y:S03]  /*4d50*/  HMMA.16816.F32.BF16 R20, R136, R36.reuse, R20 ;  /* 0x000000248814723c */ /* 0x088fe60000041814 */
[----:B------:R-:W-:Y:S01]  /*4d60*/  IMAD.IADD R141, R141, 0x1, R2 ;  /* 0x000000018d8d7824 */ /* 0x000fe200078e0202 */
[----:B------:R-:W-:Y:S03]  /*4d70*/  SHF.R.S32.HI R2, RZ, 0x1f, R237 ;  /* 0x0000001fff027819 */ /* 0x000fe600000114ed */
[C---:B------:R-:W-:Y:S01]  /*4d80*/  IMAD.WIDE.U32 R140, R237.reuse, c[0x0][0x240], R140 ;  /* 0x00009000ed8c7a25 */ /* 0x040fe200078e008c */
[C---:B------:R-:W-:Y:S04]  /*4d90*/  HMMA.16816.F32.BF16 R24, R204.reuse, R36, R24 ;  /* 0x00000024cc18723c */ /* 0x040fe80000041818 */
[----:B------:R-:W-:Y:S01]  /*4da0*/  IMAD R3, R2, c[0x0][0x240], RZ ;  /* 0x0000900002037a24 */ /* 0x000fe200078e02ff */
[----:B------:R-:W-:Y:S01]  /*4db0*/  IADD3 R2, P1, R140, UR7, RZ ;  /* 0x000000078c027c10 */ /* 0x000fe2000ff3e0ff */
[----:B------:R-:W-:Y:S02]  /*4dc0*/  UMOV UR7, UR13 ;  /* 0x0000000d00077c82 */ /* 0x000fe40008000000 */
[-C--:B------:R-:W-:Y:S04]  /*4dd0*/  HMMA.16816.F32.BF16 R28, R204, R38.reuse, R28 ;  /* 0x00000026cc1c723c */ /* 0x080fe8000004181c */
[----:B------:R-:W-:Y:S04]  /*4de0*/  IMAD R3, R237, c[0x0][0x244], R3 ;  /* 0x00009100ed037a24 */ /* 0x000fe800078e0203 */
[----:B------:R-:W-:Y:S01]  /*4df0*/  HMMA.16816.F32.BF16 R32, R136, R38, R32 ;  /* 0x000000268820723c */ /* 0x000fe20000041820 */
[----:B------:R-:W-:Y:S03]  /*4e00*/  LDSM.16.MT88.4 R36, [R229+0x17880] ;  /* 0x01788000e524783b */ /* 0x000fe60000004200 */
[----:B------:R-:W-:Y:S01]  /*4e10*/  IADD3.X R3, R141, UR4, R3, P1, !PT ;  /* 0x000000048d037c10 */ /* 0x000fe20008ffe403 */
[----:B------:R-:W-:Y:S01]  /*4e20*/  UIADD3 UR4, UR14, 0x1, URZ ;  /* 0x000000010e047890 */ /* 0x000fe2000fffe03f */
[C---:B------:R-:W-:Y:S03]  /*4e30*/  LEA R140, P1, R2.reuse, c[0x0][0x220], 0x2 ;  /* 0x00008800028c7a11 */ /* 0x040fe600078210ff */
[----:B------:R-:W-:Y:S03]  /*4e40*/  USEL UR14, UR4, URZ, !UP0 ;  /* 0x0000003f040e7287 */ /* 0x000fe6000c000000 */
[----:B------:R-:W-:Y:S01]  /*4e50*/  LEA.HI.X R141, R2, c[0x0][0x224], R3, 0x2, P1 ;  /* 0x00008900028d7a11 */ /* 0x000fe200008f1403 */
[C---:B------:R-:W-:Y:S01]  /*4e60*/  IMAD R2, R226.reuse, 0x2000, R231 ;  /* 0x00002000e2027824 */ /* 0x040fe200078e02e7 */
[----:B------:R-:W-:Y:S02]  /*4e70*/  ISETP.LE.AND P1, PT, R235, UR13, PT ;  /* 0x0000000deb007c0c */ /* 0x000fe4000bf23270 */
[----:B------:R-:W-:Y:S01]  /*4e80*/  IADD3 R226, R226, 0x1, RZ ;  /* 0x00000001e2e27810 */ /* 0x000fe20007ffe0ff */
[----:B------:R-:W-:Y:S01]  /*4e90*/  RED.E.ADD.F32.FTZ.RN.STRONG.GPU [R140.64], R4 ;  /* 0x000000048c00798e */ /* 0x000fe2000c10e790 */
[----:B------:R-:W-:Y:S02]  /*4ea0*/  IMAD.SHL.U32 R2, R2, 0x2, RZ ;  /* 0x0000000202027824 */ /* 0x000fe400078e00ff */
[----:B------:R-:W-:Y:S02]  /*4eb0*/  SEL R226, R226, RZ, !P5 ;  /* 0x000000ffe2e27207 */ /* 0x000fe40006800000 */
[----:B------:R-:W-:Y:S05]  /*4ec0*/  RED.E.ADD.F32.FTZ.RN.STRONG.GPU [R140.64+0x400], R5 ;  /* 0x000400058c00798e */ /* 0x000fea000c10e790 */
        /* <DEDUP_REMOVED lines=12> */
[----:B------:R-:W-:Y:S05]  /*4f90*/  LDSM.16.MT88.4 R4, [R229+0x15480] ;  /* 0x01548000e504783b */ /* 0x000fea0000004200 */
[----:B------:R-:W1:Y:S05]  /*4fa0*/  LDSM.16.MT88.4 R8, [R2+0x6080] ;  /* 0x006080000208783b */ /* 0x000e6a0000004200 */
[----:B------:R-:W-:Y:S05]  /*4fb0*/  RED.E.ADD.F32.FTZ.RN.STRONG.GPU [R140.64+0x3800], R14 ;  /* 0x0038000e8c00798e */ /* 0x000fea000c10e790 */
[----:B------:R-:W-:Y:S05]  /*4fc0*/  RED.E.ADD.F32.FTZ.RN.STRONG.GPU [R140.64+0x3c00], R15 ;  /* 0x003c000f8c00798e */ /* 0x000fea000c10e790 */
[----:B------:R-:W2:Y:S05]  /*4fd0*/  LDSM.16.MT88.4 R12, [R229+0x16480] ;  /* 0x01648000e50c783b */ /* 0x000eaa0000004200 */
[----:B------:R-:W3:Y:S05]  /*4fe0*/  LDSM.16.MT88.4 R16, [R229+0x17480] ;  /* 0x01748000e510783b */ /* 0x000eea0000004200 */
[----:B------:R-:W-:Y:S05]  /*4ff0*/  RED.E.ADD.F32.FTZ.RN.STRONG.GPU [R140.64+0x4000], R20 ;  /* 0x004000148c00798e */ /* 0x000fea000c10e790 */
[----:B------:R-:W-:Y:S05]  /*5000*/  RED.E.ADD.F32.FTZ.RN.STRONG.GPU [R140.64+0x4400], R21 ;  /* 0x004400158c00798e */ /* 0x000fea000c10e790 */
[----:B------:R-:W-:Y:S01]  /*5010*/  RED.E.ADD.F32.FTZ.RN.STRONG.GPU [R140.64+0x4800], R22 ;  /* 0x004800168c00798e */ /* 0x000fe2000c10e790 */
[-C--:B-1----:R-:W-:Y:S04]  /*5020*/  HMMA.16816.F32.BF16 R88, R4, R8.reuse, R88 ;  /* 0x000000080458723c */ /* 0x082fe80000041858 */
[----:B------:R-:W-:Y:S05]  /*5030*/  RED.E.ADD.F32.FTZ.RN.STRONG.GPU [R140.64+0x4c00], R23 ;  /* 0x004c00178c00798e */ /* 0x000fea000c10e790 */
[----:B------:R-:W-:Y:S05]  /*5040*/  RED.E.ADD.F32.FTZ.RN.STRONG.GPU [R140.64+0x5000], R24 ;  /* 0x005000188c00798e */ /* 0x000fea000c10e790 */
[----:B------:R-:W-:Y:S01]  /*5050*/  RED.E.ADD.F32.FTZ.RN.STRONG.GPU [R140.64+0x5400], R25 ;  /* 0x005400198c00798e */ /* 0x000fe2000c10e790 */
[-C--:B--2---:R-:W-:Y:S04]  /*5060*/  HMMA.16816.F32.BF16 R92, R12, R8.reuse, R92 ;  /* 0x000000080c5c723c */ /* 0x084fe8000004185c */
[----:B------:R-:W1:Y:S05]  /*5070*/  LDSM.16.MT88.4 R20, [R2+0x8080] ;  /* 0x008080000214783b */ /* 0x000e6a0000004200 */
[----:B------:R-:W-:Y:S01]  /*5080*/  RED.E.ADD.F32.FTZ.RN.STRONG.GPU [R140.64+0x5800], R26 ;  /* 0x0058001a8c00798e */ /* 0x000fe2000c10e790 */
[C---:B---3--:R-:W-:Y:S04]  /*5090*/  HMMA.16816.F32.BF16 R96, R16.reuse, R8, R96 ;  /* 0x000000081060723c */ /* 0x048fe80000041860 */
[----:B------:R-:W-:Y:S04]  /*50a0*/  RED.E.ADD.F32.FTZ.RN.STRONG.GPU [R140.64+0x5c00], R27 ;  /* 0x005c001b8c00798e */ /* 0x000fe8000c10e790 */
[-C--:B------:R-:W-:Y:S01]  /*50b0*/  HMMA.16816.F32.BF16 R100, R16, R10.reuse, R100 ;  /* 0x0000000a1064723c */ /* 0x080fe20000041864 */
[----:B------:R-:W-:Y:S05]  /*50c0*/  RED.E.ADD.F32.FTZ.RN.STRONG.GPU [R140.64+0x6000], R32 ;  /* 0x006000208c00798e */ /* 0x000fea000c10e790 */
[----:B------:R-:W-:Y:S02]  /*50d0*/  RED.E.ADD.F32.FTZ.RN.STRONG.GPU [R140.64+0x6400], R33 ;  /* 0x006400218c00798e */ /* 0x000fe4000c10e790 */
[-C--:B------:R-:W-:Y:S03]  /*50e0*/  HMMA.16816.F32.BF16 R104, R12, R10.reuse, R104 ;  /* 0x0000000a0c68723c */ /* 0x080fe60000041868 */
[----:B------:R-:W-:Y:S05]  /*50f0*/  RED.E.ADD.F32.FTZ.RN.STRONG.GPU [R140.64+0x6800], R34 ;  /* 0x006800228c00798e */ /* 0x000fea000c10e790 */
[C---:B------:R-:W-:Y:S01]  /*5100*/  HMMA.16816.F32.BF16 R108, R4.reuse, R10, R108 ;  /* 0x0000000a046c723c */ /* 0x040fe2000004186c */
[----:B------:R-:W-:Y:S05]  /*5110*/  RED.E.ADD.F32.FTZ.RN.STRONG.GPU [R140.64+0x6c00], R35 ;  /* 0x006c00238c00798e */ /* 0x000fea000c10e790 */
[----:B------:R-:W-:Y:S02]  /*5120*/  RED.E.ADD.F32.FTZ.RN.STRONG.GPU [R140.64+0x7000], R28 ;  /* 0x0070001c8c00798e */ /* 0x000fe4000c10e790 */
[-C--:B-1----:R-:W-:Y:S03]  /*5130*/  HMMA.16816.F32.BF16 R112, R4, R20.reuse, R112 ;  /* 0x000000140470723c */ /* 0x082fe60000041870 */
[----:B------:R-:W-:Y:S05]  /*5140*/  RED.E.ADD.F32.FTZ.RN.STRONG.GPU [R140.64+0x7400], R29 ;  /* 0x0074001d8c00798e */ /* 0x000fea000c10e790 */
[----:B------:R-:W-:Y:S01]  /*5150*/  RED.E.ADD.F32.FTZ.RN.STRONG.GPU [R140.64+0x7800], R30 ;  /* 0x0078001e8c00798e */ /* 0x000fe2000c10e790 */
[-C--:B------:R-:W-:Y:S04]  /*5160*/  HMMA.16816.F32.BF16 R116, R12, R20.reuse, R116 ;  /* 0x000000140c74723c */ /* 0x080fe80000041874 */
[----:B------:R-:W-:Y:S04]  /*5170*/  LDSM.16.MT88.4 R24, [R229+0x15880] ;  /* 0x01588000e518783b */ /* 0x000fe80000004200 */
[C---:B------:R-:W-:Y:S01]  /*5180*/  HMMA.16816.F32.BF16 R120, R16.reuse, R20, R120 ;  /* 0x000000141078723c */ /* 0x040fe20000041878 */
[----:B------:R-:W-:Y:S05]  /*5190*/  RED.E.ADD.F32.FTZ.RN.STRONG.GPU [R140.64+0x7c00], R31 ;  /* 0x007c001f8c00798e */ /* 0x000fea000c10e790 */
[----:B------:R-:W1:Y:S02]  /*51a0*/  LDSM.16.MT88.4 R28, [R2+0x6880] ;  /* 0x00688000021c783b */ /* 0x000e640000004200 */
[-C--:B------:R-:W-:Y:S03]  /*51b0*/  HMMA.16816.F32.BF16 R124, R16, R22.reuse, R124 ;  /* 0x00000016107c723c */ /* 0x080fe6000004187c */
[----:B------:R-:W2:Y:S05]  /*51c0*/  LDSM.16.MT88.4 R32, [R229+0x16880] ;  /* 0x01688000e520783b */ /* 0x000eaa0000004200 */
[-C--:B------:R-:W-:Y:S01]  /*51d0*/  HMMA.16816.F32.BF16 R128, R12, R22.reuse, R128 ;  /* 0x000000160c80723c */ /* 0x080fe20000041880 */
[----:B------:R-:W3:Y:S05]  /*51e0*/  LDSM.16.MT88.4 R136, [R2+0x8880] ;  /* 0x008880000288783b */ /* 0x000eea0000004200 */
[----:B------:R-:W-:Y:S02]  /*51f0*/  LDSM.16.MT88.4 R8, [R2+0x7080] ;  /* 0x007080000208783b */ /* 0x000fe40000004200 */
[----:B------:R-:W-:Y:S03]  /*5200*/  HMMA.16816.F32.BF16 R132, R4, R22, R132 ;  /* 0x000000160484723c */ /* 0x000fe60000041884 */
[----:B------:R-:W4:Y:S05]  /*5210*/  LDSM.16.MT88.4 R4, [R229+0x15c80] ;  /* 0x015c8000e504783b */ /* 0x000f2a0000004200 */
[----:B------:R-:W5:Y:S05]  /*5220*/  LDSM.16.MT88.4 R12, [R229+0x16c80] ;  /* 0x016c8000e50c783b */ /* 0x000f6a0000004200 */
[----:B------:R-:W3:Y:S05]  /*5230*/  LDSM.16.MT88.4 R16, [R229+0x17c80] ;  /* 0x017c8000e510783b */ /* 0x000eea0000004200 */
[----:B------:R-:W3:Y:S01]  /*5240*/  LDSM.16.MT88.4 R20, [R2+0x9080] ;  /* 0x009080000214783b */ /* 0x000ee20000004200 */
[-C--:B-1----:R-:W-:Y:S04]  /*5250*/  HMMA.16816.F32.BF16 R88, R24, R28.reuse, R88 ;  /* 0x0000001c1858723c */ /* 0x082fe80000041858 */
[----:B------:R-:W-:Y:S04]  /*5260*/  LDSM.16.MT88.4 R140, [R229+0x18080] ;  /* 0x01808000e58c783b */ /* 0x000fe80000004200 */
[-C--:B--2---:R-:W-:Y:S08]  /*5270*/  HMMA.16816.F32.BF16 R92, R32, R28.reuse, R92 ;  /* 0x0000001c205c723c */ /* 0x084ff0000004185c */
[C---:B------:R-:W-:Y:S08]  /*5280*/  HMMA.16816.F32.BF16 R96, R36.reuse, R28, R96 ;  /* 0x0000001c2460723c */ /* 0x040ff00000041860 */
        /* <DEDUP_REMOVED lines=13> */
[-C--:B----4-:R-:W-:Y:S08]  /*5360*/  HMMA.16816.F32.BF16 R88, R4, R8.reuse, R88 ;  /* 0x000000080458723c */ /* 0x090ff00000041858 */
[-C--:B-----5:R-:W-:Y:S08]  /*5370*/  HMMA.16816.F32.BF16 R92, R12, R8.reuse, R92 ;  /* 0x000000080c5c723c */ /* 0x0a0ff0000004185c */
[C---:B------:R-:W-:Y:S08]  /*5380*/  HMMA.16816.F32.BF16 R96, R16.reuse, R8, R96 ;  /* 0x000000081060723c */ /* 0x040ff00000041860 */
[-C--:B------:R-:W-:Y:S08]  /*5390*/  HMMA.16816.F32.BF16 R100, R16, R10.reuse, R100 ;  /* 0x0000000a1064723c */ /* 0x080ff00000041864 */
[-C--:B------:R-:W-:Y:S08]  /*53a0*/  HMMA.16816.F32.BF16 R104, R12, R10.reuse, R104 ;  /* 0x0000000a0c68723c */ /* 0x080ff00000041868 */
[C---:B------:R-:W-:Y:S08]  /*53b0*/  HMMA.16816.F32.BF16 R108, R4.reuse, R10, R108 ;  /* 0x0000000a046c723c */ /* 0x040ff0000004186c */
[-C--:B------:R-:W-:Y:S08]  /*53c0*/  HMMA.16816.F32.BF16 R112, R4, R20.reuse, R112 ;  /* 0x000000140470723c */ /* 0x080ff00000041870 */
        /* <DEDUP_REMOVED lines=67> */
.L_x_680:
        /* <DEDUP_REMOVED lines=18> */
[----:B------:R-:W-:Y:S01]  /*5920*/  LEA.HI R3, R0, R246, RZ, 0x4 ;  /* 0x000000f600037211 */ /* 0x000fe200078f20ff */
[----:B------:R-:W-:Y:S01]  /*5930*/  IMAD.SHL.U32 R8, R5, 0x40, RZ ;  /* 0x0000004005087824 */ /* 0x000fe200078e00ff */
[----:B------:R-:W-:Y:S01]  /*5940*/  SHF.R.U32.HI R7, RZ, 0x3, R7 ;  /* 0x00000003ff077819 */ /* 0x000fe20000011607 */
[----:B------:R-:W-:Y:S01]  /*5950*/  IMAD.IADD R6, R246, 0x1, -R6 ;  /* 0x00000001f6067824 */ /* 0x000fe200078e0a06 */
[----:B------:R-:W-:-:S02]  /*5960*/  LOP3.LUT R2, R3, 0xfffffff0, RZ, 0xc0, !PT ;  /* 0xfffffff003027812 */ /* 0x000fc400078ec0ff */
[----:B------:R-:W-:Y:S01]  /*5970*/  LOP3.LUT R8, R8, 0x1c0, RZ, 0xc0, !PT ;  /* 0x000001c008087812 */ /* 0x000fe200078ec0ff */
[----:B------:R-:W-:Y:S01]  /*5980*/  IMAD R4, R4, 0x200, R6 ;  /* 0x0000020004047824 */ /* 0x000fe200078e0206 */
[----:B------:R-:W-:Y:S01]  /*5990*/  LEA.HI R0, R0, R246, RZ, 0x7 ;  /* 0x000000f600007211 */ /* 0x000fe200078f38ff */
[----:B------:R-:W-:Y:S01]  /*59a0*/  IMAD.IADD R2, R246, 0x1, -R2 ;  /* 0x00000001f6027824 */ /* 0x000fe200078e0a02 */
[----:B------:R-:W-:Y:S02]  /*59b0*/  LOP3.LUT R7, R8, 0x18, R7, 0xf8, !PT ;  /* 0x0000001808077812 */ /* 0x000fe400078ef807 */
[----:B------:R-:W-:Y:S01]  /*59c0*/  SHF.R.U32.HI R8, RZ, 0x3, R8 ;  /* 0x00000003ff087819 */ /* 0x000fe20000011608 */
[----:B------:R-:W-:Y:S01]  /*59d0*/  IMAD.SHL.U32 R0, R0, 0x4, RZ ;  /* 0x0000000400007824 */ /* 0x000fe200078e00ff */
[----:B------:R-:W-:Y:S02]  /*59e0*/  SHF.R.S32.HI R6, RZ, 0x4, R3 ;  /* 0x00000004ff067819 */ /* 0x000fe40000011403 */
[----:B------:R-:W-:-:S02]  /*59f0*/  SHF.R.S32.HI R3, RZ, 0x1f, R2 ;  /* 0x0000001fff037819 */ /* 0x000fc40000011402 */
[----:B------:R-:W-:Y:S02]  /*5a00*/  LOP3.LUT R7, R7, R8, RZ, 0x3c, !PT ;  /* 0x0000000807077212 */ /* 0x000fe400078e3cff */
[----:B------:R-:W-:Y:S01]  /*5a10*/  LOP3.LUT P0, RZ, R5, 0x4, RZ, 0xc0, !PT ;  /* 0x0000000405ff7812 */ /* 0x000fe2000780c0ff */
[----:B------:R-:W-:Y:S01]  /*5a20*/  IMAD.SHL.U32 R5, R6, 0x40, RZ ;  /* 0x0000004006057824 */ /* 0x000fe200078e00ff */
[----:B------:R-:W-:Y:S01]  /*5a30*/  LEA.HI R3, R3, R2, RZ, 0x3 ;  /* 0x0000000203037211 */ /* 0x000fe200078f18ff */
[----:B------:R-:W-:Y:S01]  /*5a40*/  IMAD.U32 R4, R4, 0x2, R7 ;  /* 0x0000000204047824 */ /* 0x000fe200078e0007 */
[----:B------:R-:W-:Y:S01]  /*5a50*/  LOP3.LUT R0, R0, 0xfffffe00, RZ, 0xc0, !PT ;  /* 0xfffffe0000007812 */ /* 0x000fe200078ec0ff */
[----:B------:R-:W-:Y:S01]  /*5a60*/  IMAD.SHL.U32 R2, R2, 0x8, RZ ;  /* 0x0000000802027824 */ /* 0x000fe200078e00ff */
[----:B------:R-:W-:Y:S01]  /*5a70*/  SHF.R.S32.HI R3, RZ, 0x3, R3 ;  /* 0x00000003ff037819 */ /* 0x000fe20000011403 */
[----:B------:R-:W-:Y:S01]  /*5a80*/  IMAD.SHL.U32 R4, R4, 0x2, RZ ;  /* 0x0000000204047824 */ /* 0x000fe200078e00ff */
[----:B------:R-:W-:-:S02]  /*5a90*/  F2FP.BF16.PACK_AB R42, R43, R42 ;  /* 0x0000002a2b2a723e */ /* 0x000fc400000010ff */
[----:B------:R-:W-:Y:S01]  /*5aa0*/  F2FP.BF16.PACK_AB R60, R61, R60 ;  /* 0x0000003c3d3c723e */ /* 0x000fe200000010ff */
[----:B------:R-:W-:Y:S01]  /*5ab0*/  IMAD R0, R3, 0x1800, R0 ;  /* 0x0000180003007824 */ /* 0x000fe200078e0200 */
[C---:B------:R-:W-:Y:S01]  /*5ac0*/  IADD3 R3, R4.reuse, 0x40, RZ ;  /* 0x0000004004037810 */ /* 0x040fe20007ffe0ff */
[----:B------:R-:W-:Y:S01]  /*5ad0*/  STS [R4+0x6080], R40 ;  /* 0x0060802804007388 */ /* 0x000fe20000000800 */
[----:B------:R-:W-:Y:S02]  /*5ae0*/  F2FP.BF16.PACK_AB R62, R63, R62 ;  /* 0x0000003e3f3e723e */ /* 0x000fe400000010ff */
[----:B------:R-:W-:Y:S01]  /*5af0*/  @P0 IADD3 R3, R4, -0x40, RZ ;  /* 0xffffffc004030810 */ /* 0x000fe20007ffe0ff */
        /* <DEDUP_REMOVED lines=15> */
[----:B------:R1:W-:Y:S01]  /*5bf0*/  STS [R3+0x7080], R56 ;  /* 0x0070803803007388 */ /* 0x0003e20000000800 */
        /* <DEDUP_REMOVED lines=18> */
[----:B------:R-:W-:Y:S01]  /*5d20*/  F2FP.BF16.PACK_AB R108, R109, R108 ;  /* 0x0000006c6d6c723e */ /* 0x000fe200000010ff */
[----:B-1----:R-:W-:Y:S01]  /*5d30*/  IMAD.MOV.U32 R56, RZ, RZ, -0x60 ;  /* 0xffffffa0ff387424 */ /* 0x002fe200078e00ff */
[----:B------:R-:W-:Y:S01]  /*5d40*/  F2FP.BF16.PACK_AB R110, R111, R110 ;  /* 0x0000006e6f6e723e */ /* 0x000fe200000010ff */
[----:B------:R-:W-:Y:S01]  /*5d50*/  STS [R4+0x9480], R66 ;  /* 0x0094804204007388 */ /* 0x000fe20000000800 */
[----:B------:R-:W-:Y:S01]  /*5d60*/  F2FP.BF16.PACK_AB R92, R93, R92 ;  /* 0x0000005c5d5c723e */ /* 0x000fe200000010ff */
[----:B------:R-:W-:Y:S01]  /*5d70*/  IMAD R56, R238, R56, c[0x0][0x2f0] ;  /* 0x0000bc00ee387624 */ /* 0x000fe200078e0238 */
        /* <DEDUP_REMOVED lines=29> */
[----:B------:R-:W-:-:S02]  /*5f50*/  LOP3.LUT R5, R5, 0x1c0, RZ, 0xc0, !PT ;  /* 0x000001c005057812 */ /* 0x000fc400078ec0ff */
[----:B------:R-:W-:Y:S01]  /*5f60*/  IMNMX R56, R56, 0x60, PT ;  /* 0x0000006038387817 */ /* 0x000fe20003800200 */
[----:B------:R-:W-:Y:S01]  /*5f70*/  STS [R4+0x80], R88 ;  /* 0x0000805804007388 */ /* 0x000fe20000000800 */
[----:B------:R-:W-:Y:S02]  /*5f80*/  LOP3.LUT R7, R5, 0x38, R2, 0xf8, !PT ;  /* 0x0000003805077812 */ /* 0x000fe400078ef802 */
[----:B------:R-:W-:Y:S01]  /*5f90*/  SHF.R.U32.HI R5, RZ, 0x3, R5 ;  /* 0x00000003ff057819 */ /* 0x000fe20000011605 */
[----:B------:R-:W-:Y:S01]  /*5fa0*/  STS [R4+0x480], R90 ;  /* 0x0004805a04007388 */ /* 0x000fe20000000800 */
[----:B------:R-:W-:Y:S02]  /*5fb0*/  ISETP.GE.AND P5, PT, R6, R56, PT ;  /* 0x000000380600720c */ /* 0x000fe40003fa6270 */
[----:B------:R-:W-:Y:S01]  /*5fc0*/  LOP3.LUT R5, R7, R5, RZ, 0x3c, !PT ;  /* 0x0000000507057212 */ /* 0x000fe200078e3cff */
[----:B------:R-:W-:Y:S01]  /*5fd0*/  STS [R3+0x80], R108 ;  /* 0x0000806c03007388 */ /* 0x000fe20000000800 */
[----:B------:R-:W-:-:S03]  /*5fe0*/  ISETP.GE.OR P0, PT, R2, c[0x0][0x324], P5 ;  /* 0x0000c90002007a0c */ /* 0x000fc60002f06670 */
[----:B------:R-:W-:Y:S01]  /*5ff0*/  STS [R3+0x480], R110 ;  /* 0x0004806e03007388 */ /* 0x000fe20000000800 */
[----:B------:R-:W-:Y:S01]  /*6000*/  IMAD.IADD R0, R0, 0x1, R5 ;  /* 0x0000000100007824 */ /* 0x000fe200078e0205 */
[----:B------:R-:W-:Y:S02]  /*6010*/  SHF.R.S32.HI R5, RZ, 0x1f, R236 ;  /* 0x0000001fff057819 */ /* 0x000fe400000114ec */
[----:B------:R-:W-:Y:S01]  /*6020*/  STS [R4+0x1080], R92 ;  /* 0x0010805c04007388 */ /* 0x000fe20000000800 */
[----:B------:R-:W-:Y:S02]  /*6030*/  IMAD.SHL.U32 R0, R0, 0x2, RZ ;  /* 0x0000000200007824 */ /* 0x000fe400078e00ff */
[----:B------:R-:W-:Y:S01]  /*6040*/  IMAD R7, R5, c[0x0][0x338], RZ ;  /* 0x0000ce0005077a24 */ /* 0x000fe200078e02ff */
[----:B------:R-:W-:Y:S03]  /*6050*/  STS [R4+0x1480], R94 ;  /* 0x0014805e04007388 */ /* 0x000fe60000000800 */
[----:B------:R-:W-:Y:S01]  /*6060*/  IMAD R7, R236, c[0x0][0x33c], R7 ;  /* 0x0000cf00ec077a24 */ /* 0x000fe200078e0207 */
        /* <DEDUP_REMOVED lines=18> */
[----:B------:R-:W-:Y:S01]  /*6190*/  BAR.SYNC.DEFER_BLOCKING 0x1, 0x100 ;  /* 0x0044000000007b1d */ /* 0x000fe20000010000 */
[----:B-1----:R-:W-:-:S05]  /*61a0*/  SHF.R.S32.HI R4, RZ, 0x1f, R237 ;  /* 0x0000001fff047819 */ /* 0x002fca00000114ed */
[----:B------:R-:W-:Y:S01]  /*61b0*/  IMAD R52, R4, c[0x0][0x340], RZ ;  /* 0x0000d00004347a24 */ /* 0x000fe200078e02ff */
[----:B--2---:R-:W-:-:S03]  /*61c0*/  SHF.R.S32.HI R3, RZ, 0x1f, R2 ;  /* 0x0000001fff037819 */ /* 0x004fc60000011402 */
[----:B------:R-:W-:Y:S01]  /*61d0*/  IMAD R52, R237, c[0x0][0x344], R52 ;  /* 0x0000d100ed347a24 */ /* 0x000fe200078e0234 */
[----:B------:R1:W2:Y:S01]  /*61e0*/  LDS.128 R48, [R0+0x6880] ;  /* 0x0068800000307984 */ /* 0x0002a20000000c00 */
[----:B------:R-:W-:-:S03]  /*61f0*/  IMAD.WIDE.U32 R54, R236, c[0x0][0x338], R2 ;  /* 0x0000ce00ec367a25 */ /* 0x000fc600078e0002 */
[----:B------:R1:W3:Y:S01]  /*6200*/  LDS.128 R44, [R0+0x7080] ;  /* 0x00708000002c7984 */ /* 0x0002e20000000c00 */
[----:B------:R-:W-:Y:S01]  /*6210*/  IMAD.IADD R55, R55, 0x1, R7 ;  /* 0x0000000137377824 */ /* 0x000fe200078e0207 */
[----:B------:R-:W-:Y:S02]  /*6220*/  SHF.R.S32.HI R7, RZ, 0x1f, R6 ;  /* 0x0000001fff077819 */ /* 0x000fe40000011406 */
[----:B------:R1:W4:Y:S01]  /*6230*/  LDS.128 R40, [R0+0x7880] ;  /* 0x0078800000287984 */ /* 0x0003220000000c00 */
[----:B------:R-:W-:-:S03]  /*6240*/  IMAD.WIDE.U32 R58, R237, c[0x0][0x340], R54 ;  /* 0x0000d000ed3a7a25 */ /* 0x000fc600078e0036 */
        /* <DEDUP_REMOVED lines=20> */
.L_x_686:
[----:B--2---:R-:W-:Y:S05]  /*6390*/  BSYNC B0 ;  /* 0x0000000000007941 */ /* 0x004fea0003800000 */
.L_x_685:
[----:B-1----:R-:W-:Y:S01]  /*63a0*/  IADD3 R0, R6, 0x10, RZ ;  /* 0x0000001006007810 */ /* 0x002fe20007ffe0ff */
[----:B------:R-:W-:Y:S03]  /*63b0*/  BSSY B0, `(.L_x_687) ;  /* 0x000000f000007945 */ /* 0x000fe60003800000 */
[----:B------:R-:W-:-:S04]  /*63c0*/  ISETP.GE.AND P4, PT, R0, R56, PT ;  /* 0x000000380000720c */ /* 0x000fc80003f86270 */
[----:B------:R-:W-:-:S13]  /*63d0*/  ISETP.GE.OR P0, PT, R2, c[0x0][0x324], P4 ;  /* 0x0000c90002007a0c */ /* 0x000fda0002706670 */
[----:B------:R-:W-:Y:S05]  /*63e0*/  @P0 BRA `(.L_x_688) ;  /* 0x000000b000000947 */ /* 0x000fea0003800000 */
[----:B------:R-:W-:Y:S01]  /*63f0*/  IADD3 R52, P0, R238, 0x10, RZ ;  /* 0x00000010ee347810 */ /* 0x000fe20007f1e0ff */
[----:B------:R-:W-:Y:S01]  /*6400*/  IMAD.MOV.U32 R54, RZ, RZ, R58 ;  /* 0x000000ffff367224 */ /* 0x000fe200078e003a */
[----:B------:R-:W-:-:S03]  /*6410*/  MOV R55, R61 ;  /* 0x0000003d00377202 */ /* 0x000fc60000000f00 */
[----:B------:R-:W-:Y:S02]  /*6420*/  IMAD.X R0, RZ, RZ, R239, P0 ;  /* 0x000000ffff007224 */ /* 0x000fe400000e06ef */
[----:B------:R-:W-:-:S04]  /*6430*/  IMAD.WIDE.U32 R54, R52, c[0x0][0x330], R54 ;  /* 0x0000cc0034367a25 */ /* 0x000fc800078e0036 */
[----:B------:R-:W-:-:S04]  /*6440*/  IMAD R0, R0, c[0x0][0x330], RZ ;  /* 0x0000cc0000007a24 */ /* 0x000fc800078e02ff */
[----:B------:R-:W-:Y:S01]  /*6450*/  IMAD R0, R52, c[0x0][0x334], R0 ;  /* 0x0000cd0034007a24 */ /* 0x000fe200078e0200 */
[----:B------:R-:W-:-:S04]  /*6460*/  LEA R52, P0, R54, c[0x0][0x318], 0x1 ;  /* 0x0000c60036347a11 */ /* 0x000fc800078008ff */
[----:B------:R-:W-:-:S04]  /*6470*/  IADD3 R0, R55, R0, RZ ;  /* 0x0000000037007210 */ /* 0x000fc80007ffe0ff */
[----:B------:R-:W-:-:S05]  /*6480*/  LEA.HI.X R53, R54, c[0x0][0x31c], R0, 0x1, P0 ;  /* 0x0000c70036357a11 */ /* 0x000fca00000f0c00 */
[----:B------:R1:W-:Y:S02]  /*6490*/  STG.E.128 [R52.64], R48 ;  /* 0x0000003034007986 */ /* 0x0003e4000c101d10 */
.L_x_688:
[----:B------:R-:W-:Y:S05]  /*64a0*/  BSYNC B0 ;  /* 0x0000000000007941 */ /* 0x000fea0003800000 */
.L_x_687:
[----:B------:R-:W-:Y:S01]  /*64b0*/  IADD3 R0, R6, 0x20, RZ ;  /* 0x0000002006007810 */ /* 0x000fe20007ffe0ff */
[----:B------:R-:W-:Y:S03]  /*64c0*/  BSSY B0, `(.L_x_689) ;  /* 0x000000f000007945 */ /* 0x000fe60003800000 */
[----:B------:R-:W-:-:S04]  /*64d0*/  ISETP.GE.AND P3, PT, R0, R56, PT ;  /* 0x000000380000720c */ /* 0x000fc80003f66270 */
[----:B------:R-:W-:-:S13]  /*64e0*/  ISETP.GE.OR P0, PT, R2, c[0x0][0x324], P3 ;  /* 0x0000c90002007a0c */ /* 0x000fda0001f06670 */
[----:B------:R-:W-:Y:S05]  /*64f0*/  @P0 BRA `(.L_x_690) ;  /* 0x000000b000000947 */ /* 0x000fea0003800000 */
[----:B-1----:R-:W-:Y:S01]  /*6500*/  IADD3 R48, P0, R238, 0x20, RZ ;  /* 0x00000020ee307810 */ /* 0x002fe20007f1e0ff */
        /* <DEDUP_REMOVED lines=9> */
[----:B---3--:R1:W-:Y:S02]  /*65a0*/  STG.E.128 [R48.64], R44 ;  /* 0x0000002c30007986 */ /* 0x0083e4000c101d10 */
.L_x_690:
[----:B------:R-:W-:Y:S05]  /*65b0*/  BSYNC B0 ;  /* 0x0000000000007941 */ /* 0x000fea0003800000 */
.L_x_689:
[----:B------:R-:W-:Y:S01]  /*65c0*/  IADD3 R0, R6, 0x30, RZ ;  /* 0x0000003006007810 */ /* 0x000fe20007ffe0ff */
[----:B------:R-:W-:Y:S03]  /*65d0*/  BSSY B0, `(.L_x_691) ;  /* 0x000000f000007945 */ /* 0x000fe60003800000 */
[----:B------:R-:W-:-:S04]  /*65e0*/  ISETP.GE.AND P2, PT, R0, R56, PT ;  /* 0x000000380000720c */ /* 0x000fc80003f46270 */
[----:B------:R-:W-:-:S13]  /*65f0*/  ISETP.GE.OR P0, PT, R2, c[0x0][0x324], P2 ;  /* 0x0000c90002007a0c */ /* 0x000fda0001706670 */
[----:B------:R-:W-:Y:S05]  /*6600*/  @P0 BRA `(.L_x_692) ;  /* 0x000000b000000947 */ /* 0x000fea0003800000 */
[----:B-1-3--:R-:W-:Y:S01]  /*6610*/  IADD3 R44, P0, R238, 0x30, RZ ;  /* 0x00000030ee2c7810 */ /* 0x00afe20007f1e0ff */
        /* <DEDUP_REMOVED lines=9> */
[----:B----4-:R1:W-:Y:S02]  /*66b0*/  STG.E.128 [R44.64], R40 ;  /* 0x000000282c007986 */ /* 0x0103e4000c101d10 */
.L_x_692:
[----:B------:R-:W-:Y:S05]  /*66c0*/  BSYNC B0 ;  /* 0x0000000000007941 */ /* 0x000fea0003800000 */
.L_x_691:
[----:B------:R-:W-:Y:S01]  /*66d0*/  IADD3 R0, R6, 0x40, RZ ;  /* 0x0000004006007810 */ /* 0x000fe20007ffe0ff */
[----:B------:R-:W-:Y:S03]  /*66e0*/  BSSY B0, `(.L_x_693) ;  /* 0x000000f000007945 */ /* 0x000fe60003800000 */
[----:B------:R-:W-:-:S04]  /*66f0*/  ISETP.GE.AND P1, PT, R0, R56, PT ;  /* 0x000000380000720c */ /* 0x000fc80003f26270 */
[----:B------:R-:W-:-:S13]  /*6700*/  ISETP.GE.OR P0, PT, R2, c[0x0][0x324], P1 ;  /* 0x0000c90002007a0c */ /* 0x000fda0000f06670 */
[----:B------:R-:W-:Y:S05]  /*6710*/  @P0 BRA `(.L_x_694) ;  /* 0x000000b000000947 */ /* 0x000fea0003800000 */
[----:B-1--4-:R-:W-:Y:S01]  /*6720*/  IADD3 R40, P0, R238, 0x40, RZ ;  /* 0x00000040ee287810 */ /* 0x012fe20007f1e0ff */
        /* <DEDUP_REMOVED lines=10> */
.L_x_694:
[----:B------:R-:W-:Y:S05]  /*67d0*/  BSYNC B0 ;  /* 0x0000000000007941 */ /* 0x000fea0003800000 */
.L_x_693:
[----:B------:R-:W-:Y:S01]  /*67e0*/  IADD3 R6, R6, 0x50, RZ ;  /* 0x0000005006067810 */ /* 0x000fe20007ffe0ff */
[----:B------:R-:W-:Y:S03]  /*67f0*/  BSSY B0, `(.L_x_695) ;  /* 0x000000f000007945 */ /* 0x000fe60003800000 */
[----:B------:R-:W-:-:S04]  /*6800*/  ISETP.GE.AND P0, PT, R6, R56, PT ;  /* 0x000000380600720c */ /* 0x000fc80003f06270 */
[----:B------:R-:W-:-:S13]  /*6810*/  ISETP.GE.OR P6, PT, R2, c[0x0][0x324], P0 ;  /* 0x0000c90002007a0c */ /* 0x000fda00007c6670 */
[----:B------:R-:W-:Y:S05]  /*6820*/  @P6 BRA `(.L_x_696) ;  /* 0x000000b000006947 */ /* 0x000fea0003800000 */
[----:B------:R-:W-:Y:S01]  /*6830*/  IADD3 R6, P6, R238, 0x50, RZ ;  /* 0x00000050ee067810 */ /* 0x000fe20007fde0ff */
[----:B-1----:R-:W-:Y:S01]  /*6840*/  IMAD.MOV.U32 R36, RZ, RZ, R58 ;  /* 0x000000ffff247224 */ /* 0x002fe200078e003a */
        /* <DEDUP_REMOVED lines=9> */
.L_x_696:
[----:B------:R-:W-:Y:S05]  /*68e0*/  BSYNC B0 ;  /* 0x0000000000007941 */ /* 0x000fea0003800000 */
.L_x_695:
        /* <DEDUP_REMOVED lines=19> */
.L_x_698:
[----:B------:R-:W-:Y:S05]  /*6a20*/  BSYNC B0 ;  /* 0x0000000000007941 */ /* 0x000fea0003800000 */
.L_x_697:
[----:B------:R-:W-:Y:S01]  /*6a30*/  ISETP.GE.OR P4, PT, R2, c[0x0][0x2f4], P4 ;  /* 0x0000bd0002007a0c */ /* 0x000fe20002786670 */
[----:B------:R-:W-:-:S12]  /*6a40*/  BSSY B0, `(.L_x_699) ;  /* 0x000000d000007945 */ /* 0x000fd80003800000 */
        /* <DEDUP_REMOVED lines=12> */
.L_x_700:
[----:B------:R-:W-:Y:S05]  /*6b10*/  BSYNC B0 ;  /* 0x0000000000007941 */ /* 0x000fea0003800000 */
.L_x_699:
[----:B------:R-:W-:Y:S01]  /*6b20*/  ISETP.GE.OR P3, PT, R2, c[0x0][0x2f4], P3 ;  /* 0x0000bd0002007a0c */ /* 0x000fe20001f66670 */
[----:B------:R-:W-:-:S12]  /*6b30*/  BSSY B0, `(.L_x_701) ;  /* 0x000000d000007945 */ /* 0x000fd80003800000 */
        /* <DEDUP_REMOVED lines=12> */
.L_x_702:
[----:B------:R-:W-:Y:S05]  /*6c00*/  BSYNC B0 ;  /* 0x0000000000007941 */ /* 0x000fea0003800000 */
.L_x_701:
        /* <DEDUP_REMOVED lines=14> */
.L_x_704:
[----:B------:R-:W-:Y:S05]  /*6cf0*/  BSYNC B0 ;  /* 0x0000000000007941 */ /* 0x000fea0003800000 */
.L_x_703:
        /* <DEDUP_REMOVED lines=14> */
.L_x_706:
[----:B------:R-:W-:Y:S05]  /*6de0*/  BSYNC B0 ;  /* 0x0000000000007941 */ /* 0x000fea0003800000 */
.L_x_705:
[----:B------:R-:W-:-:S13]  /*6df0*/  ISETP.GE.OR P0, PT, R2, c[0x0][0x2f4], P0 ;  /* 0x0000bd0002007a0c */ /* 0x000fda0000706670 */
[----:B------:R-:W-:Y:S05]  /*6e00*/  @P0 EXIT ;  /* 0x000000000000094d */ /* 0x000fea0003800000 */
[----:B------:R-:W-:Y:S01]  /*6e10*/  IADD3 R0, P0, R238, 0x50, RZ ;  /* 0x00000050ee007810 */ /* 0x000fe20007f1e0ff */
[----:B------:R-:W-:Y:S01]  /*6e20*/  IMAD.MOV.U32 R2, RZ, RZ, R6 ;  /* 0x000000ffff027224 */ /* 0x000fe200078e0006 */
[----:B------:R-:W-:-:S03]  /*6e30*/  MOV R3, R33 ;  /* 0x0000002100037202 */ /* 0x000fc60000000f00 */
[----:B------:R-:W-:Y:S02]  /*6e40*/  IMAD.X R238, RZ, RZ, R239, P0 ;  /* 0x000000ffffee7224 */ /* 0x000fe400000e06ef */
[----:B------:R-:W-:-:S04]  /*6e50*/  IMAD.WIDE.U32 R2, R0, c[0x0][0x300], R2 ;  /* 0x0000c00000027a25 */ /* 0x000fc800078e0002 */
[----:B------:R-:W-:Y:S01]  /*6e60*/  IMAD R238, R238, c[0x0][0x300], RZ ;  /* 0x0000c000eeee7a24 */ /* 0x000fe200078e02ff */
[----:B-1----:R-:W-:-:S03]  /*6e70*/  LEA R4, P0, R2, c[0x0][0x2e8], 0x1 ;  /* 0x0000ba0002047a11 */ /* 0x002fc600078008ff */
[----:B------:R-:W-:-:S05]  /*6e80*/  IMAD R238, R0, c[0x0][0x304], R238 ;  /* 0x0000c10000ee7a24 */ /* 0x000fca00078e02ee */
[----:B------:R-:W-:-:S04]  /*6e90*/  IADD3 R238, R3, R238, RZ ;  /* 0x000000ee03ee7210 */ /* 0x000fc80007ffe0ff */
[----:B------:R-:W-:-:S05]  /*6ea0*/  LEA.HI.X R5, R2, c[0x0][0x2ec], R238, 0x1, P0 ;  /* 0x0000bb0002057a11 */ /* 0x000fca00000f0cee */
[----:B------:R-:W-:Y:S01]  /*6eb0*/  STG.E.128 [R4.64], R8 ;  /* 0x0000000804007986 */ /* 0x000fe2000c101d10 */
[----:B------:R-:W-:Y:S05]  /*6ec0*/  EXIT ;  /* 0x000000000000794d */ /* 0x000fea0003800000 */
.L_x_684:
[----:B------:R-:W-:Y:S01]  /*6ed0*/  SHF.R.S32.HI R4, RZ, 0x1f, R246 ;  /* 0x0000001fff047819 */ /* 0x000fe200000114f6 */
[----:B------:R-:W-:Y:S01]  /*6ee0*/  BSSY B0, `(.L_x_707) ;  /* 0x0000020000007945 */ /* 0x000fe20003800000 */
[----:B------:R-:W-:Y:S02]  /*6ef0*/  SHF.R.S32.HI R3, RZ, 0x1f, R236 ;  /* 0x0000001fff037819 */ /* 0x000fe400000114ec */
[----:B------:R-:W-:Y:S02]  /*6f00*/  LEA.HI R4, R4, R246, RZ, 0x4 ;  /* 0x000000f604047211 */ /* 0x000fe400078f20ff */
[----:B------:R-:W-:Y:S01]  /*6f10*/  SHF.R.S32.HI R2, RZ, 0x1f, R237 ;  /* 0x0000001fff027819 */ /* 0x000fe200000114ed */
[----:B------:R-:W-:Y:S01]  /*6f20*/  IMAD R5, R3, c[0x0][0x308], RZ ;  /* 0x0000c20003057a24 */ /* 0x000fe200078e02ff */
[----:B------:R-:W-:Y:S02]  /*6f30*/  LOP3.LUT R0, R4, 0x1ffffff0, RZ, 0xc0, !PT ;  /* 0x1ffffff004007812 */ /* 0x000fe400078ec0ff */
[----:B------:R-:W-:Y:S01]  /*6f40*/  SHF.R.S32.HI R4, RZ, 0x4, R4 ;  /* 0x00000004ff047819 */ /* 0x000fe20000011404 */
[----:B------:R-:W-:-:S02]  /*6f50*/  IMAD R5, R236, c[0x0][0x30c], R5 ;  /* 0x0000c300ec057a24 */ /* 0x000fc400078e0205 */
[----:B------:R-:W-:Y:S02]  /*6f60*/  IMAD.IADD R0, R246, 0x1, -R0 ;  /* 0x00000001f6007824 */ /* 0x000fe400078e0a00 */
[----:B------:R-:W-:-:S03]  /*6f70*/  IMAD R12, R2, c[0x0][0x310], RZ ;  /* 0x0000c400020c7a24 */ /* 0x000fc600078e02ff */
[----:B------:R-:W-:Y:S01]  /*6f80*/  SHF.L.U32 R10, R0, 0x3, RZ ;  /* 0x00000003000a7819 */ /* 0x000fe200000006ff */
[----:B------:R-:W-:Y:S02]  /*6f90*/  IMAD.MOV.U32 R0, RZ, RZ, -0x60 ;  /* 0xffffffa0ff007424 */ /* 0x000fe400078e00ff */
[----:B------:R-:W-:Y:S01]  /*6fa0*/  IMAD R12, R237, c[0x0][0x314], R12 ;  /* 0x0000c500ed0c7a24 */ /* 0x000fe200078e020c */
[----:B------:R-:W-:Y:S01]  /*6fb0*/  SHF.R.S32.HI R11, RZ, 0x1f, R10 ;  /* 0x0000001fff0b7819 */ /* 0x000fe2000001140a */
[----:B------:R-:W-:-:S04]  /*6fc0*/  IMAD R0, R238, R0, c[0x0][0x2f0] ;  /* 0x0000bc00ee007624 */ /* 0x000fc800078e0200 */
[----:B------:R-:W-:Y:S01]  /*6fd0*/  IMAD.WIDE.U32 R6, R236, c[0x0][0x308], R10 ;  /* 0x0000c200ec067a25 */ /* 0x000fe200078e000a */
[----:B------:R-:W-:-:S04]  /*6fe0*/  ISETP.GE.AND P5, PT, R4, R0, PT ;  /* 0x000000000400720c */ /* 0x000fc80003fa6270 */
[----:B------:R-:W-:Y:S02]  /*6ff0*/  ISETP.GE.OR P0, PT, R10, c[0x0][0x2f4], P5 ;  /* 0x0000bd000a007a0c */ /* 0x000fe40002f06670 */
[----:B------:R-:W-:Y:S02]  /*7000*/  IADD3 R7, R7, R5, RZ ;  /* 0x0000000507077210 */ /* 0x000fe40007ffe0ff */
[----:B------:R-:W-:-:S03]  /*7010*/  SHF.R.S32.HI R5, RZ, 0x1f, R4 ;  /* 0x0000001fff057819 */ /* 0x000fc60000011404 */
[----:B------:R-:W-:-:S04]  /*7020*/  IMAD.WIDE.U32 R8, R237, c[0x0][0x310], R6 ;  /* 0x0000c400ed087a25 */ /* 0x000fc800078e0006 */
[----:B------:R-:W-:-:S04]  /*7030*/  IMAD.WIDE R238, R238, 0x60, R4 ;  /* 0x00000060eeee7825 */ /* 0x000fc800078e0204 */
        /* <DEDUP_REMOVED lines=10> */
.L_x_708:
[----:B------:R-:W-:Y:S05]  /*70e0*/  BSYNC B0 ;  /* 0x0000000000007941 */ /* 0x000fea0003800000 */
.L_x_707:
[----:B------:R-:W-:Y:S01]  /*70f0*/  IADD3 R6, R4, 0x10, RZ ;  /* 0x0000001004067810 */ /* 0x000fe20007ffe0ff */
        /* <DEDUP_REMOVED lines=14> */
[----:B------:R1:W-:Y:S02]  /*71e0*/  STG.E.128 [R16.64], RZ ;  /* 0x000000ff10007986 */ /* 0x0003e4000c101d10 */
.L_x_710:
[----:B------:R-:W-:Y:S05]  /*71f0*/  BSYNC B0 ;  /* 0x0000000000007941 */ /* 0x000fea0003800000 */
.L_x_709:
        /* <DEDUP_REMOVED lines=16> */
.L_x_712:
[----:B------:R-:W-:Y:S05]  /*7300*/  BSYNC B0 ;  /* 0x0000000000007941 */ /* 0x000fea0003800000 */
.L_x_711:
        /* <DEDUP_REMOVED lines=16> */
.L_x_714:
[----:B------:R-:W-:Y:S05]  /*7410*/  BSYNC B0 ;  /* 0x0000000000007941 */ /* 0x000fea0003800000 */
.L_x_713:
        /* <DEDUP_REMOVED lines=16> */
.L_x_716:
[----:B------:R-:W-:Y:S05]  /*7520*/  BSYNC B0 ;  /* 0x0000000000007941 */ /* 0x000fea0003800000 */
.L_x_715:
        /* <DEDUP_REMOVED lines=15> */
[----:B------:R2:W-:Y:S02]  /*7620*/  STG.E.128 [R4.64], RZ ;  /* 0x000000ff04007986 */ /* 0x0005e4000c101d10 */
.L_x_718:
[----:B------:R-:W-:Y:S05]  /*7630*/  BSYNC B0 ;  /* 0x0000000000007941 */ /* 0x000fea0003800000 */
.L_x_717:
        /* <DEDUP_REMOVED lines=19> */
.L_x_720:
[----:B------:R-:W-:Y:S05]  /*7770*/  BSYNC B0 ;  /* 0x0000000000007941 */ /* 0x000fea0003800000 */
.L_x_719:
[----:B------:R-:W-:Y:S01]  /*7780*/  ISETP.GE.OR P4, PT, R10, c[0x0][0x324], P4 ;  /* 0x0000c9000a007a0c */ /* 0x000fe20002786670 */
[----:B------:R-:W-:-:S12]  /*7790*/  BSSY B0, `(.L_x_721) ;  /* 0x000000d000007945 */ /* 0x000fd80003800000 */
[----:B------:R-:W-:Y:S05]  /*77a0*/  @P4 BRA `(.L_x_722) ;  /* 0x000000b000004947 */ /* 0x000fea0003800000 */
[----:B------:R-:W-:Y:S01]  /*77b0*/  IADD3 R2, P4, R238, 0x10, RZ ;  /* 0x00000010ee027810 */ /* 0x000fe20007f9e0ff */
[----:B--2---:R-:W-:Y:S01]  /*77c0*/  IMAD.MOV.U32 R8, RZ, RZ, R4 ;  /* 0x000000ffff087224 */ /* 0x004fe200078e0004 */
        /* <DEDUP_REMOVED lines=9> */
.L_x_722:
[----:B------:R-:W-:Y:S05]  /*7860*/  BSYNC B0 ;  /* 0x0000000000007941 */ /* 0x000fea0003800000 */
.L_x_721:
[----:B------:R-:W-:Y:S01]  /*7870*/  ISETP.GE.OR P3, PT, R10, c[0x0][0x324], P3 ;  /* 0x0000c9000a007a0c */ /* 0x000fe20001f66670 */
[----:B------:R-:W-:-:S12]  /*7880*/  BSSY B0, `(.L_x_723) ;  /* 0x000000d000007945 */ /* 0x000fd80003800000 */
[----:B------:R-:W-:Y:S05]  /*7890*/  @P3 BRA `(.L_x_724) ;  /* 0x000000b000003947 */ /* 0x000fea0003800000 */
[----:B--2---:R-:W-:Y:S01]  /*78a0*/  IADD3 R2, P3, R238, 0x20, RZ ;  /* 0x00000020ee027810 */ /* 0x004fe20007f7e0ff */
        /* <DEDUP_REMOVED lines=10> */
.L_x_724:
[----:B------:R-:W-:Y:S05]  /*7950*/  BSYNC B0 ;  /* 0x0000000000007941 */ /* 0x000fea0003800000 */
.L_x_723:
        /* <DEDUP_REMOVED lines=14> */
.L_x_726:
[----:B------:R-:W-:Y:S05]  /*7a40*/  BSYNC B0 ;  /* 0x0000000000007941 */ /* 0x000fea0003800000 */
.L_x_725:
        /* <DEDUP_REMOVED lines=14> */
.L_x_728:
[----:B------:R-:W-:Y:S05]  /*7b30*/  BSYNC B0 ;  /* 0x0000000000007941 */ /* 0x000fea0003800000 */
.L_x_727:
[----:B------:R-:W-:-:S13]  /*7b40*/  ISETP.GE.OR P0, PT, R10, c[0x0][0x324], P0 ;  /* 0x0000c9000a007a0c */ /* 0x000fda0000706670 */
[----:B------:R-:W-:Y:S05]  /*7b50*/  @P0 EXIT ;  /* 0x000000000000094d */ /* 0x000fea0003800000 */
[----:B------:R-:W-:Y:S01]  /*7b60*/  IADD3 R0, P0, R238, 0x50, RZ ;  /* 0x00000050ee007810 */ /* 0x000fe20007f1e0ff */
[----:B--2---:R-:W-:Y:S01]  /*7b70*/  IMAD.MOV.U32 R2, RZ, RZ, R4 ;  /* 0x000000ffff027224 */ /* 0x004fe200078e0004 */
[----:B------:R-:W-:-:S03]  /*7b80*/  MOV R3, R7 ;  /* 0x0000000700037202 */ /* 0x000fc60000000f00 */
[----:B------:R-:W-:Y:S02]  /*7b90*/  IMAD.X R238, RZ, RZ, R239, P0 ;  /* 0x000000ffffee7224 */ /* 0x000fe400000e06ef */
[----:B------:R-:W-:-:S04]  /*7ba0*/  IMAD.WIDE.U32 R2, R0, c[0x0][0x330], R2 ;  /* 0x0000cc0000027a25 */ /* 0x000fc800078e0002 */
[----:B------:R-:W-:Y:S01]  /*7bb0*/  IMAD R238, R238, c[0x0][0x330], RZ ;  /* 0x0000cc00eeee7a24 */ /* 0x000fe200078e02ff */
[----:B------:R-:W-:-:S03]  /*7bc0*/  LEA R4, P0, R2, c[0x0][0x318], 0x1 ;  /* 0x0000c60002047a11 */ /* 0x000fc600078008ff */
[----:B------:R-:W-:-:S05]  /*7bd0*/  IMAD R238, R0, c[0x0][0x334], R238 ;  /* 0x0000cd0000ee7a24 */ /* 0x000fca00078e02ee */
[----:B------:R-:W-:-:S04]  /*7be0*/  IADD3 R238, R3, R238, RZ ;  /* 0x000000ee03ee7210 */ /* 0x000fc80007ffe0ff */
[----:B------:R-:W-:-:S05]  /*7bf0*/  LEA.HI.X R5, R2, c[0x0][0x31c], R238, 0x1, P0 ;  /* 0x0000c70002057a11 */ /* 0x000fca00000f0cee */
[----:B------:R-:W-:Y:S01]  /*7c00*/  STG.E.128 [R4.64], RZ ;  /* 0x000000ff04007986 */ /* 0x000fe2000c101d10 */
[----:B------:R-:W-:Y:S05]  /*7c10*/  EXIT ;  /* 0x000000000000794d */ /* 0x000fea0003800000 */
.L_x_729:
        /* <DEDUP_REMOVED lines=14> */
.L_x_2305:


//--------------------- .text._ZN7cutlass13device_kernelIN5flash19enable_sm80_to_sm89INS1_16FlashAttnBwdSm80INS1_25CollectiveMainloopBwdSm80ILi2ELi1EN4cute5tupleIJNS5_1CILi64EEENS7_ILi96EEENS7_ILi128EEEEEENS_10bfloat16_tEfNS_4arch4Sm80ELb1ELb0ELb0ELb0ELb1ELb0ELb0ELb0ELi2ELi2ELi2ELi2ELb1EEENS1_21CollectiveEpilogueBwdISB_SC_SE_Li256ELb0ELb0ELi4EEENS1_25SingleTileBwdLPTSchedulerILb0ELi96ELb1EEEEEEEEEvNT_6ParamsE --------------------------
	.section	.text._ZN7cutlass13device_kernelIN5flash19enable_sm80_to_sm89INS1_16FlashAttnBwdSm80INS1_25CollectiveMainloopBwdSm80ILi2ELi1EN4cute5tupleIJNS5_1CILi64EEENS7_ILi96EEENS7_ILi128EEEEEENS_10bfloat16_tEfNS_4arch4Sm80ELb1ELb0ELb0ELb0ELb1ELb0ELb0ELb0ELi2ELi2ELi2ELi2ELb1EEENS1_21CollectiveEpilogueBwdISB_SC_SE_Li256ELb0ELb0ELi4EEENS1_25SingleTileBwdLPTSchedulerILb0ELi96ELb1EEEEEEEEEvNT_6ParamsE,"ax",@progbits
	.sectioninfo	@"SHI_REGISTERS=255"
	.align	128
.text._ZN7cutlass13device_kernelIN5flash19enable_sm80_to_sm89INS1_16FlashAttnBwdSm80INS1_25CollectiveMainloopBwdSm80ILi2ELi1EN4cute5tupleIJNS5_1CILi64EEENS7_ILi96EEENS7_ILi128EEEEEENS_10bfloat16_tEfNS_4arch4Sm80ELb1ELb0ELb0ELb0ELb1ELb0ELb0ELb0ELi2ELi2ELi2ELi2ELb1EEENS1_21CollectiveEpilogueBwdISB_SC_SE_Li256ELb0ELb0ELi4EEENS1_25SingleTileBwdLPTSchedulerILb0ELi96ELb1EEEEEEEEEvNT_6ParamsE:
        .type           _ZN7cutlass13device_kernelIN5flash19enable_sm80_to_sm89INS1_16FlashAttnBwdSm80INS1_25CollectiveMainloopBwdSm80ILi2ELi1EN4cute5tupleIJNS5_1CILi64EEENS7_ILi96EEENS7_ILi128EEEEEENS_10bfloat16_tEfNS_4arch4Sm80ELb1ELb0ELb0ELb0ELb1ELb0ELb0ELb0ELi2ELi2ELi2ELi2ELb1EEENS1_21CollectiveEpilogueBwdISB_SC_SE_Li256ELb0ELb0ELi4EEENS1_25SingleTileBwdLPTSchedulerILb0ELi96ELb1EEEEEEEEEvNT_6ParamsE,@function
        .size           _ZN7cutlass13device_kernelIN5flash19enable_sm80_to_sm89INS1_16FlashAttnBwdSm80INS1_25CollectiveMainloopBwdSm80ILi2ELi1EN4cute5tupleIJNS5_1CILi64EEENS7_ILi96EEENS7_ILi128EEEEEENS_10bfloat16_tEfNS_4arch4Sm80ELb1ELb0ELb0ELb0ELb1ELb0ELb0ELb0ELi2ELi2ELi2ELi2ELb1EEENS1_21CollectiveEpilogueBwdISB_SC_SE_Li256ELb0ELb0ELi4EEENS1_25SingleTileBwdLPTSchedulerILb0ELi96ELb1EEEEEEEEEvNT_6ParamsE,(.L_x_2306 - _ZN7cutlass13device_kernelIN5flash19enable_sm80_to_sm89INS1_16FlashAttnBwdSm80INS1_25CollectiveMainloopBwdSm80ILi2ELi1EN4cute5tupleIJNS5_1CILi64EEENS7_ILi96EEENS7_ILi128EEEEEENS_10bfloat16_tEfNS_4arch4Sm80ELb1ELb0ELb0ELb0ELb1ELb0ELb0ELb0ELi2ELi2ELi2ELi2ELb1EEENS1_21CollectiveEpilogueBwdISB_SC_SE_Li256ELb0ELb0ELi4EEENS1_25SingleTileBwdLPTSchedulerILb0ELi96ELb1EEEEEEEEEvNT_6ParamsE)
        .other          _ZN7cutlass13device_kernelIN5flash19enable_sm80_to_sm89INS1_16FlashAttnBwdSm80INS1_25CollectiveMainloopBwdSm80ILi2ELi1EN4cute5tupleIJNS5_1CILi64EEENS7_ILi96EEENS7_ILi128EEEEEENS_10bfloat16_tEfNS_4arch4Sm80ELb1ELb0ELb0ELb0ELb1ELb0ELb0ELb0ELi2ELi2ELi2ELi2ELb1EEENS1_21CollectiveEpilogueBwdISB_SC_SE_Li256ELb0ELb0ELi4EEENS1_25SingleTileBwdLPTSchedulerILb0ELi96ELb1EEEEEEEEEvNT_6ParamsE,@"STO_CUDA_ENTRY STV_DEFAULT"
_ZN7cutlass13device_kernelIN5flash19enable_sm80_to_sm89INS1_16FlashAttnBwdSm80INS1_25CollectiveMainloopBwdSm80ILi2ELi1EN4cute5tupleIJNS5_1CILi64EEENS7_ILi96EEENS7_ILi128EEEEEENS_10bfloat16_tEfNS_4arch4Sm80ELb1ELb0ELb0ELb0ELb1ELb0ELb0ELb0ELi2ELi2ELi2ELi2ELb1EEENS1_21CollectiveEpilogueBwdISB_SC_SE_Li256ELb0ELb0ELi4EEENS1_25SingleTileBwdLPTSchedulerILb0ELi96ELb1EEEEEEEEEvNT_6ParamsE:
        /* <DEDUP_REMOVED lines=17> */
[----:B------:R-:W-:-:S04]  /*0110*/  MOV R0, c[0x0][0x3c4] ;  /* 0x0000f10000007a02 */ /* 0x000fc80000000f00 */
[----:B------:R-:W-:Y:S02]  /*0120*/  ISETP.NE.AND P0, PT, R0, 0x1, PT ;  /* 0x000000010000780c */ /* 0x000fe40003f05270 */
[----:B------:R-:W-:-:S11]  /*0130*/  MOV R0, R2 ;  /* 0x0000000200007202 */ /* 0x000fd60000000f00 */
[----:B------:R-:W-:-:S05]  /*0140*/  @P0 IMAD.HI.U32 R4, R2, c[0x0][0x3c8], RZ ;  /* 0x0000f20002040a27 */ /* 0x000fca00078e00ff */
[----:B------:R-:W-:-:S05]  /*0150*/  @P0 SHF.R.U32.HI R0, RZ, c[0x0][0x3cc], R4 ;  /* 0x0000f300ff000a19 */ /* 0x000fca0000011604 */
[----:B------:R-:W-:Y:S01]  /*0160*/  IMAD R4, R0, c[0x0][0x3c4], RZ ;  /* 0x0000f10000047a24 */ /* 0x000fe200078e02ff */
[----:B------:R-:W-:Y:S05]  /*0170*/  BRA `(.L_x_732) ;  /* 0x0000006000007947 */ /* 0x000fea0003800000 */
.L_x_731:
[----:B------:R-:W-:-:S04]  /*0180*/  MOV R0, c[0x0][0x3ac] ;  /* 0x0000eb0000007a02 */ /* 0x000fc80000000f00 */
[----:B------:R-:W-:Y:S02]  /*0190*/  ISETP.NE.AND P0, PT, R0, 0x1, PT ;  /* 0x000000010000780c */ /* 0x000fe40003f05270 */
[----:B------:R-:W-:-:S11]  /*01a0*/  MOV R0, R2 ;  /* 0x0000000200007202 */ /* 0x000fd60000000f00 */
[----:B------:R-:W-:-:S05]  /*01b0*/  @P0 IMAD.HI.U32 R4, R2, c[0x0][0x3b0], RZ ;  /* 0x0000ec0002040a27 */ /* 0x000fca00078e00ff */
[----:B------:R-:W-:-:S05]  /*01c0*/  @P0 SHF.R.U32.HI R0, RZ, c[0x0][0x3b4], R4 ;  /* 0x0000ed00ff000a19 */ /* 0x000fca0000011604 */
[----:B------:R-:W-:Y:S02]  /*01d0*/  IMAD R4, R0, c[0x0][0x3ac], RZ ;  /* 0x0000eb0000047a24 */ /* 0x000fe400078e02ff */
.L_x_732:
[----:B------:R-:W-:Y:S02]  /*01e0*/  IMAD.MOV.U32 R5, RZ, RZ, c[0x0][0x3a0] ;  /* 0x0000e800ff057624 */ /* 0x000fe400078e00ff */
[----:B------:R-:W-:-:S03]  /*01f0*/  IMAD.IADD R4, R2, 0x1, -R4 ;  /* 0x0000000102047824 */ /* 0x000fc600078e0a04 */
[----:B------:R-:W-:Y:S01]  /*0200*/  ISETP.NE.AND P0, PT, R5, 0x1, PT ;  /* 0x000000010500780c */ /* 0x000fe20003f05270 */
[----:B------:R-:W-:-:S05]  /*0210*/  IMAD R4, R3, c[0x0][0x3ac], R4 ;  /* 0x0000eb0003047a24 */ /* 0x000fca00078e0204 */
[----:B------:R-:W-:-:S07]  /*0220*/  MOV R247, R4 ;  /* 0x0000000400f77202 */ /* 0x000fce0000000f00 */
[----:B------:R-:W-:-:S05]  /*0230*/  @P0 IMAD.HI.U32 R2, R4, c[0x0][0x3a4], RZ ;  /* 0x0000e90004020a27 */ /* 0x000fca00078e00ff */
[----:B------:R-:W-:Y:S02]  /*0240*/  @P0 SHF.R.U32.HI R247, RZ, c[0x0][0x3a8], R2 ;  /* 0x0000ea00fff70a19 */ /* 0x000fe40000011602 */
[----:B------:R-:W-:Y:S02]  /*0250*/  LOP3.LUT R2, RZ, R0, RZ, 0x33, !PT ;  /* 0x00000000ff027212 */ /* 0x000fe400078e33ff */
[----:B------:R-:W-:Y:S02]  /*0260*/  IADD3 R0, -R247, RZ, RZ ;  /* 0x000000fff7007210 */ /* 0x000fe40007ffe1ff */
[----:B------:R-:W-:-:S03]  /*0270*/  IADD3 R2, R2, c[0x0][0x394], RZ ;  /* 0x0000e50002027a10 */ /* 0x000fc60007ffe0ff */
[----:B------:R-:W-:Y:S02]  /*0280*/  IMAD R248, R0, c[0x0][0x3a0], R4 ;  /* 0x0000e80000f87a24 */ /* 0x000fe400078e0204 */
[----:B------:R1:W-:Y:S01]  /*0290*/  STL [R1+0x20], R2 ;  /* 0x0000200201007387 */ /* 0x0003e20000100800 */
[----:B------:R-:W-:Y:S05]  /*02a0*/  BRA `(.L_x_733) ;  /* 0x0000022000007947 */ /* 0x000fea0003800000 */
.L_x_730:
        /* <DEDUP_REMOVED lines=16> */
.L_x_734:
[----:B------:R-:W-:-:S04]  /*03b0*/  MOV R0, c[0x0][0x3ac] ;  /* 0x0000eb0000007a02 */ /* 0x000fc80000000f00 */
[----:B------:R-:W-:Y:S02]  /*03c0*/  ISETP.NE.AND P0, PT, R0, 0x1, PT ;  /* 0x000000010000780c */ /* 0x000fe40003f05270 */
[----:B------:R-:W-:-:S11]  /*03d0*/  MOV R0, R2 ;  /* 0x0000000200007202 */ /* 0x000fd60000000f00 */
[----:B------:R-:W-:-:S05]  /*03e0*/  @P0 IMAD.HI.U32 R4, R2, c[0x0][0x3b0], RZ ;  /* 0x0000ec0002040a27 */ /* 0x000fca00078e00ff */
[----:B------:R-:W-:-:S05]  /*03f0*/  @P0 SHF.R.U32.HI R0, RZ, c[0x0][0x3b4], R4 ;  /* 0x0000ed00ff000a19 */ /* 0x000fca0000011604 */
[----:B------:R-:W-:Y:S02]  /*0400*/  IMAD R4, R0, c[0x0][0x3ac], RZ ;  /* 0x0000eb0000047a24 */ /* 0x000fe400078e02ff */
.L_x_735:
        /* <DEDUP_REMOVED lines=11> */
[----:B------:R1:W-:Y:S04]  /*04c0*/  STL [R1+0x20], R2 ;  /* 0x0000200201007387 */ /* 0x0003e80000100800 */
.L_x_733:
[----:B------:R-:W-:-:S13]  /*04d0*/  ISETP.GE.AND P0, PT, R247, RZ, PT ;  /* 0x000000fff700720c */ /* 0x000fda0003f06270 */
[----:B------:R-:W-:Y:S05]  /*04e0*/  @!P0 EXIT ;  /* 0x000000000000894d */ /* 0x000fea0003800000 */
[----:B------:R-:W2:Y:S01]  /*04f0*/  LDL R80, [R1+0x20] ;  /* 0x0000200001507983 */ /* 0x000ea20000100800 */
[----:B------:R-:W-:Y:S01]  /*0500*/  IMAD.MOV.U32 R3, RZ, RZ, c[0x0][0x168] ;  /* 0x00005a00ff037624 */ /* 0x000fe200078e00ff */
[----:B------:R-:W-:Y:S01]  /*0510*/  ULDC.64 UR8, c[0x0][0x118] ;  /* 0x0000460000087ab9 */ /* 0x000fe20000000a00 */
[----:B------:R-:W-:Y:S01]  /*0520*/  PLOP3.LUT P1, PT, PT, PT, PT, 0x80, 0x0 ;  /* 0x000000000000781c */ /* 0x000fe20003f2f070 */
[----:B------:R-:W-:Y:S01]  /*0530*/  CS2R R122, SRZ ;  /* 0x00000000007a7805 */ /* 0x000fe2000001ff00 */
[----:B------:R-:W-:Y:S01]  /*0540*/  CS2R R120, SRZ ;  /* 0x0000000000787805 */ /* 0x000fe2000001ff00 */
[----:B------:R-:W-:Y:S01]  /*0550*/  CS2R R126, SRZ ;  /* 0x00000000007e7805 */ /* 0x000fe2000001ff00 */
[----:B------:R-:W-:Y:S01]  /*0560*/  IMAD.MOV.U32 R9, RZ, RZ, RZ ;  /* 0x000000ffff097224 */ /* 0x000fe200078e00ff */
[----:B------:R-:W-:Y:S01]  /*0570*/  MOV R11, RZ ;  /* 0x000000ff000b7202 */ /* 0x000fe20000000f00 */
[----:B------:R-:W-:Y:S01]  /*0580*/  IMAD.MOV.U32 R124, RZ, RZ, RZ ;  /* 0x000000ffff7c7224 */ /* 0x000fe200078e00ff */
[----:B------:R-:W-:Y:S01]  /*0590*/  CS2R R12, SRZ ;  /* 0x00000000000c7805 */ /* 0x000fe2000001ff00 */
[----:B------:R-:W-:Y:S01]  /*05a0*/  IMAD.MOV.U32 R130, RZ, RZ, RZ ;  /* 0x000000ffff827224 */ /* 0x000fe200078e00ff */
[----:B------:R-:W-:Y:S01]  /*05b0*/  MOV R118, RZ ;  /* 0x000000ff00767202 */ /* 0x000fe20000000f00 */
[----:B------:R-:W-:Y:S01]  /*05c0*/  IMAD.MOV.U32 R128, RZ, RZ, RZ ;  /* 0x000000ffff807224 */ /* 0x000fe200078e00ff */
[----:B------:R-:W-:Y:S01]  /*05d0*/  CS2R R14, SRZ ;  /* 0x00000000000e7805 */ /* 0x000fe2000001ff00 */
[----:B------:R-:W-:Y:S01]  /*05e0*/  IMAD.MOV.U32 R116, RZ, RZ, RZ ;  /* 0x000000ffff747224 */ /* 0x000fe200078e00ff */
[----:B------:R-:W-:Y:S01]  /*05f0*/  CS2R R16, SRZ ;  /* 0x0000000000107805 */ /* 0x000fe2000001ff00 */
[----:B------:R-:W-:Y:S01]  /*0600*/  IMAD.MOV.U32 R114, RZ, RZ, RZ ;  /* 0x000000ffff727224 */ /* 0x000fe200078e00ff */
[----:B------:R-:W-:Y:S01]  /*0610*/  MOV R112, RZ ;  /* 0x000000ff00707202 */ /* 0x000fe20000000f00 */
[----:B------:R-:W-:Y:S01]  /*0620*/  IMAD.MOV.U32 R110, RZ, RZ, RZ ;  /* 0x000000ffff6e7224 */ /* 0x000fe200078e00ff */
[----:B------:R-:W-:Y:S01]  /*0630*/  CS2R R18, SRZ ;  /* 0x0000000000127805 */ /* 0x000fe2000001ff00 */
[----:B------:R-:W-:Y:S01]  /*0640*/  IMAD.MOV.U32 R108, RZ, RZ, RZ ;  /* 0x000000ffff6c7224 */ /* 0x000fe200078e00ff */
[----:B------:R-:W-:Y:S01]  /*0650*/  MOV R98, RZ ;  /* 0x000000ff00627202 */ /* 0x000fe20000000f00 */
        /* <DEDUP_REMOVED lines=41> */
[----:B--2---:R-:W-:Y:S01]  /*08f0*/  IMAD R0, R80, 0x60, R3 ;  /* 0x0000006050007824 */ /* 0x004fe200078e0203 */
[----:B------:R-:W-:-:S04]  /*0900*/  IADD3 R3, R3, 0x3f, RZ ;  /* 0x0000003f03037810 */ /* 0x000fc80007ffe0ff */
[----:B------:R-:W-:Y:S02]  /*0910*/  IADD3 R0, R0, -c[0x0][0x198], RZ ;  /* 0x8000660000007a10 */ /* 0x000fe40007ffe0ff */
[----:B------:R-:W-:Y:S02]  /*0920*/  SHF.R.S32.HI R4, RZ, 0x1f, R3 ;  /* 0x0000001fff047819 */ /* 0x000fe40000011403 */
[----:B------:R-:W-:Y:S02]  /*0930*/  IADD3 R0, R0, -c[0x0][0x2a4], RZ ;  /* 0x8000a90000007a10 */ /* 0x000fe40007ffe0ff */
[----:B------:R-:W-:Y:S02]  /*0940*/  LEA.HI R3, R4, R3, RZ, 0x6 ;  /* 0x0000000304037211 */ /* 0x000fe400078f30ff */
[----:B-1----:R-:W-:Y:S02]  /*0950*/  SHF.R.S32.HI R2, RZ, 0x1f, R0 ;  /* 0x0000001fff027819 */ /* 0x002fe40000011400 */
[----:B------:R-:W-:-:S02]  /*0960*/  SHF.R.S32.HI R5, RZ, 0x6, R3 ;  /* 0x00000006ff057819 */ /* 0x000fc40000011403 */
[----:B------:R-:W-:-:S03]  /*0970*/  LEA.HI R2, R2, R0, RZ, 0x6 ;  /* 0x0000000002027211 */ /* 0x000fc600078f30ff */
[----:B------:R1:W-:Y:S01]  /*0980*/  STL [R1+0x1c], R5 ;  /* 0x00001c0501007387 */ /* 0x0003e20000100800 */
[----:B------:R-:W-:-:S04]  /*0990*/  SHF.R.S32.HI R2, RZ, 0x6, R2 ;  /* 0x00000006ff027819 */ /* 0x000fc80000011402 */
[----:B------:R-:W-:-:S04]  /*09a0*/  IMNMX R204, RZ, R2, !PT ;  /* 0x00000002ffcc7217 */ /* 0x000fc80007800200 */
[----:B------:R-:W-:-:S13]  /*09b0*/  ISETP.GT.AND P0, PT, R5, R204, PT ;  /* 0x000000cc0500720c */ /* 0x000fda0003f04270 */
[----:B------:R-:W-:Y:S05]  /*09c0*/  @!P0 BRA `(.L_x_736) ;  /* 0x00004ee000008947 */ /* 0x000fea0003800000 */
[----:B------:R-:W-:Y:S01]  /*09d0*/  IMAD.MOV.U32 R0, RZ, RZ, c[0x0][0x248] ;  /* 0x00009200ff007624 */ /* 0x000fe200078e00ff */
[----:B------:R-:W-:Y:S01]  /*09e0*/  SHF.R.S32.HI R32, RZ, 0x1f, R244 ;  /* 0x0000001fff207819 */ /* 0x000fe200000114f4 */
[--C-:B------:R-:W-:Y:S01]  /*09f0*/  IMAD.MOV.U32 R4, RZ, RZ, R248.reuse ;  /* 0x000000ffff047224 */ /* 0x100fe200078e00f8 */
[----:B------:R-:W-:Y:S01]  /*0a00*/  SHF.R.S32.HI R15, RZ, 0x1f, R248 ;  /* 0x0000001fff0f7819 */ /* 0x000fe200000114f8 */
[----:B------:R-:W-:Y:S01]  /*0a10*/  IMAD.SHL.U32 R18, R244, 0x4, RZ ;  /* 0x00000004f4127824 */ /* 0x000fe200078e00ff */
[----:B------:R-:W-:Y:S01]  /*0a20*/  ISETP.NE.AND P0, PT, R0, 0x1, PT ;  /* 0x000000010000780c */ /* 0x000fe20003f05270 */
[----:B------:R-:W-:Y:S01]  /*0a30*/  UMOV UR6, 0x6 ;  /* 0x0000000600067882 */ /* 0x000fe20000000000 */
[-C--:B------:R-:W-:Y:S01]  /*0a40*/  LEA.HI R30, R32, R244.reuse, RZ, 0x3 ;  /* 0x000000f4201e7211 */ /* 0x080fe200078f18ff */
[C---:B------:R-:W-:Y:S01]  /*0a50*/  IMAD R2, R15.reuse, c[0x0][0x270], RZ ;  /* 0x00009c000f027a24 */ /* 0x040fe200078e02ff */
[----:B------:R-:W-:Y:S01]  /*0a60*/  SHF.R.S32.HI R19, RZ, 0x1f, R18 ;  /* 0x0000001fff137819 */ /* 0x000fe20000011412 */
[----:B------:R-:W-:Y:S01]  /*0a70*/  IMAD R14, R15, c[0x0][0x210], RZ ;  /* 0x000084000f0e7a24 */ /* 0x000fe200078e02ff */
[----:B------:R-:W-:Y:S01]  /*0a80*/  SHF.R.S32.HI R250, RZ, 0x3, R30 ;  /* 0x00000003fffa7819 */ /* 0x000fe2000001141e */
[----:B-1----:R-:W-:Y:S01]  /*0a90*/  IMAD R5, R248, c[0x0][0x274], R2 ;  /* 0x00009d00f8057a24 */ /* 0x002fe200078e0202 */
[----:B------:R-:W-:Y:S01]  /*0aa0*/  LOP3.LUT R3, R30, 0xfffffff8, RZ, 0xc0, !PT ;  /* 0xfffffff81e037812 */ /* 0x000fe200078ec0ff */
[C---:B------:R-:W-:Y:S01]  /*0ab0*/  IMAD R14, R248.reuse, c[0x0][0x214], R14 ;  /* 0x00008500f80e7a24 */ /* 0x040fe200078e020e */
[----:B------:R-:W-:Y:S01]  /*0ac0*/  SHF.R.S32.HI R251, RZ, 0x1f, R250 ;  /* 0x0000001ffffb7819 */ /* 0x000fe200000114fa */
[----:B------:R-:W-:Y:S01]  /*0ad0*/  ULDC.64 UR4, c[0x0][0x1d8] ;  /* 0x0000760000047ab9 */ /* 0x000fe20000000a00 */
[----:B------:R-:W-:Y:S01]  /*0ae0*/  SHF.R.S32.HI R31, RZ, 0x1f, R247 ;  /* 0x0000001fff1f7819 */ /* 0x000fe200000114f7 */
[----:B------:R-:W-:Y:S01]  /*0af0*/  @P0 IMAD.HI.U32 R0, R248, c[0x0][0x24c], RZ ;  /* 0x00009300f8000a27 */ /* 0x000fe200078e00ff */
[----:B------:R-:W-:Y:S01]  /*0b00*/  USHF.L.U64.HI UR7, UR4, UR6, UR5 ;  /* 0x0000000604077299 */ /* 0x000fe20008010205 */
[----:B------:R-:W-:Y:S01]  /*0b10*/  CS2R R130, SRZ ;  /* 0x0000000000827805 */ /* 0x000fe2000001ff00 */
[----:B------:R-:W-:Y:S01]  /*0b20*/  USHF.L.U32 UR12, UR4, 0x6, URZ ;  /* 0x00000006040c7899 */ /* 0x000fe2000800063f */
[----:B------:R-:W-:Y:S01]  /*0b30*/  IMAD.IADD R23, R244, 0x1, -R3 ;  /* 0x00000001f4177824 */ /* 0x000fe200078e0a03 */
[----:B------:R-:W-:Y:S01]  /*0b40*/  @P0 SHF.R.U32.HI R4, RZ, c[0x0][0x250], R0 ;  /* 0x00009400ff040a19 */ /* 0x000fe20000011600 */
[----:B------:R-:W-:Y:S01]  /*0b50*/  IMAD.WIDE.U32 R2, R248, c[0x0][0x270], R18 ;  /* 0x00009c00f8027a25 */ /* 0x000fe200078e0012 */
[----:B------:R-:W-:Y:S01]  /*0b60*/  LEA.HI R0, R32, R244, RZ, 0x6 ;  /* 0x000000f420007211 */ /* 0x000fe200078f30ff */
[----:B------:R-:W-:Y:S01]  /*0b70*/  ULDC.64 UR4, c[0x0][0x208] ;  /* 0x0000820000047ab9 */ /* 0x000fe20000000a00 */
[----:B------:R-:W-:Y:S01]  /*0b80*/  CS2R R128, SRZ ;  /* 0x0000000000807805 */ /* 0x000fe2000001ff00 */
[----:B------:R-:W-:Y:S01]  /*0b90*/  IMAD.SHL.U32 R16, R23, 0x8, RZ ;  /* 0x0000000817107824 */ /* 0x000fe200078e00ff */
[----:B------:R-:W-:Y:S01]  /*0ba0*/  SHF.R.S32.HI R22, RZ, 0x6, R0 ;  /* 0x00000006ff167819 */ /* 0x000fe20000011400 */
[----:B------:R-:W-:Y:S01]  /*0bb0*/  IMAD.SHL.U32 R0, R250, 0x40, RZ ;  /* 0x00000040fa007824 */ /* 0x000fe200078e00ff */
[----:B------:R-:W-:Y:S01]  /*0bc0*/  USHF.L.U64.HI UR10, UR4, UR6, UR5 ;  /* 0x00000006040a7299 */ /* 0x000fe20008010205 */
[----:B------:R-:W-:Y:S01]  /*0bd0*/  IMAD.IADD R25, R3, 0x1, R5 ;  /* 0x0000000103197824 */ /* 0x000fe200078e0205 */
[----:B------:R-:W-:Y:S01]  /*0be0*/  SHF.R.S32.HI R17, RZ, 0x1f, R16 ;  /* 0x0000001fff117819 */ /* 0x000fe20000011410 */
[----:B------:R-:W-:Y:S01]  /*0bf0*/  IMAD.SHL.U32 R26, R22, 0x200, RZ ;  /* 0x00000200161a7824 */ /* 0x000fe200078e00ff */
[----:B------:R-:W-:Y:S01]  /*0c00*/  LOP3.LUT R0, R0, 0x1c0, RZ, 0xc0, !PT ;  /* 0x000001c000007812 */ /* 0x000fe200078ec0ff */
[----:B------:R-:W-:Y:S01]  /*0c10*/  IMAD.MOV.U32 R24, RZ, RZ, R2 ;  /* 0x000000ffff187224 */ /* 0x000fe200078e0002 */
[----:B------:R-:W-:Y:S01]  /*0c20*/  IADD3 R27, R16, 0x40, RZ ;  /* 0x00000040101b7810 */ /* 0x000fe20007ffe0ff */
[C---:B------:R-:W-:Y:S01]  /*0c30*/  IMAD R8, R251.reuse, c[0x0][0x208], RZ ;  /* 0x00008200fb087a24 */ /* 0x040fe200078e02ff */
[--C-:B------:R-:W-:Y:S01]  /*0c40*/  LOP3.LUT R5, R0, 0x38, R16.reuse, 0xf8, !PT ;  /* 0x0000003800057812 */ /* 0x100fe200078ef810 */
[----:B------:R-:W-:Y:S01]  /*0c50*/  IMAD.WIDE.U32 R6, R4, c[0x0][0x1b0], R16 ;  /* 0x00006c0004067a25 */ /* 0x000fe200078e0010 */
[----:B------:R-:W-:Y:S01]  /*0c60*/  SHF.R.U32.HI R3, RZ, 0x3, R0 ;  /* 0x00000003ff037819 */ /* 0x000fe20000011600 */
[----:B------:R-:W-:Y:S01]  /*0c70*/  USHF.L.U32 UR11, UR4, 0x6, URZ ;  /* 0x00000006040b7899 */ /* 0x000fe2000800063f */
[----:B------:R-:W-:Y:S01]  /*0c80*/  SHF.R.S32.HI R0, RZ, 0x1f, R4 ;  /* 0x0000001fff007819 */ /* 0x000fe20000011404 */
[----:B------:R-:W-:Y:S01]  /*0c90*/  IMAD.WIDE.U32 R10, R250, c[0x0][0x178], R16 ;  /* 0x00005e00fa0a7a25 */ /* 0x000fe200078e0010 */
[----:B------:R-:W-:Y:S01]  /*0ca0*/  LOP3.LUT R243, R26, R5, R3, 0xf6, !PT ;  /* 0x000000051af37212 */ /* 0x000fe200078ef603 */
[----:B------:R-:W-:Y:S01]  /*0cb0*/  CS2R R126, SRZ ;  /* 0x00000000007e7805 */ /* 0x000fe2000001ff00 */
[----:B------:R-:W-:Y:S01]  /*0cc0*/  ISETP.GE.AND P5, PT, R16, c[0x0][0x1cc], PT ;  /* 0x0000730010007a0c */ /* 0x000fe20003fa6270 */
[----:B------:R-:W-:Y:S01]  /*0cd0*/  IMAD R3, R251, c[0x0][0x178], RZ ;  /* 0x00005e00fb037a24 */ /* 0x000fe200078e02ff */
[----:B------:R-:W-:Y:S01]  /*0ce0*/  ISETP.GE.AND P4, PT, R27, c[0x0][0x1cc], PT ;  /* 0x000073001b007a0c */ /* 0x000fe20003f86270 */
[----:B------:R-:W-:Y:S01]  /*0cf0*/  IMAD R2, R0, c[0x0][0x1e0], RZ ;  /* 0x0000780000027a24 */ /* 0x000fe200078e02ff */
[----:B------:R-:W-:Y:S01]  /*0d00*/  ISETP.GE.AND P6, PT, R16, c[0x0][0x19c], PT ;  /* 0x0000670010007a0c */ /* 0x000fe20003fc6270 */
[----:B------:R-:W-:Y:S01]  /*0d10*/  IMAD R0, R0, c[0x0][0x1b0], RZ ;  /* 0x00006c0000007a24 */ /* 0x000fe200078e02ff */
[----:B------:R-:W-:Y:S01]  /*0d20*/  CS2R R124, SRZ ;  /* 0x00000000007c7805 */ /* 0x000fe2000001ff00 */
[----:B------:R-:W-:Y:S01]  /*0d30*/  IMAD R12, R250, c[0x0][0x17c], R3 ;  /* 0x00005f00fa0c7a24 */ /* 0x000fe200078e0203 */
[----:B------:R-:W-:Y:S01]  /*0d40*/  CS2R R122, SRZ ;  /* 0x00000000007a7805 */ /* 0x000fe2000001ff00 */
[C---:B------:R-:W-:Y:S01]  /*0d50*/  IMAD R5, R4.reuse, c[0x0][0x1e4], R2 ;  /* 0x0000790004057a24 */ /* 0x040fe200078e0202 */
[----:B------:R-:W-:Y:S01]  /*0d60*/  CS2R R120, SRZ ;  /* 0x0000000000787805 */ /* 0x000fe2000001ff00 */
[C---:B------:R-:W-:Y:S01]  /*0d70*/  IMAD R0, R4.reuse, c[0x0][0x1b4], R0 ;  /* 0x00006d0004007a24 */ /* 0x040fe200078e0200 */
[----:B------:R-:W-:Y:S01]  /*0d80*/  CS2R R118, SRZ ;  /* 0x0000000000767805 */ /* 0x000fe2000001ff00 */
[----:B------:R-:W-:Y:S01]  /*0d90*/  IMAD.WIDE.U32 R2, R4, c[0x0][0x1e0], R16 ;  /* 0x0000780004027a25 */ /* 0x000fe200078e0010 */
[----:B------:R-:W-:Y:S01]  /*0da0*/  CS2R R116, SRZ ;  /* 0x0000000000747805 */ /* 0x000fe2000001ff00 */
[----:B------:R-:W-:Y:S01]  /*0db0*/  CS2R R114, SRZ ;  /* 0x0000000000727805 */ /* 0x000fe2000001ff00 */
[----:B------:R-:W-:Y:S01]  /*0dc0*/  CS2R R112, SRZ ;  /* 0x0000000000707805 */ /* 0x000fe2000001ff00 */
[C---:B------:R-:W-:Y:S01]  /*0dd0*/  IMAD R4, R250.reuse, c[0x0][0x20c], R8 ;  /* 0x00008300fa047a24 */ /* 0x040fe200078e0208 */
[----:B------:R-:W-:Y:S01]  /*0de0*/  CS2R R110, SRZ ;  /* 0x00000000006e7805 */ /* 0x000fe2000001ff00 */
[----:B------:R-:W-:Y:S01]  /*0df0*/  IMAD.WIDE.U32 R8, R250, c[0x0][0x208], R16 ;  /* 0x00008200fa087a25 */ /* 0x000fe200078e0010 */
[----:B------:R-:W-:Y:S01]  /*0e00*/  SHF.R.S32.HI R17, RZ, 0x1f, R204 ;  /* 0x0000001fff117819 */ /* 0x000fe200000114cc */
[----:B------:R-:W-:Y:S01]  /*0e10*/  CS2R R108, SRZ ;  /* 0x00000000006c7805 */ /* 0x000fe2000001ff00 */
[----:B------:R-:W-:Y:S01]  /*0e20*/  CS2R R106, SRZ ;  /* 0x00000000006a7805 */ /* 0x000fe2000001ff00 */
[----:B------:R-:W-:Y:S01]  /*0e30*/  IMAD.IADD R5, R3, 0x1, R5 ;  /* 0x0000000103057824 */ /* 0x000fe200078e0205 */
[----:B------:R-:W-:Y:S01]  /*0e40*/  CS2R R104, SRZ ;  /* 0x0000000000687805 */ /* 0x000fe2000001ff00 */
[----:B------:R-:W-:Y:S01]  /*0e50*/  IMAD.IADD R3, R7, 0x1, R0 ;  /* 0x0000000107037824 */ /* 0x000fe200078e0200 */
[----:B------:R-:W-:Y:S01]  /*0e60*/  CS2R R102, SRZ ;  /* 0x0000000000667805 */ /* 0x000fe2000001ff00 */
[----:B------:R-:W-:Y:S01]  /*0e70*/  IMAD.IADD R7, R9, 0x1, R4 ;  /* 0x0000000109077824 */ /* 0x000fe200078e0204 */
[----:B------:R-:W-:Y:S01]  /*0e80*/  CS2R R100, SRZ ;  /* 0x0000000000647805 */ /* 0x000fe2000001ff00 */
[----:B------:R-:W-:Y:S01]  /*0e90*/  IMAD.IADD R13, R11, 0x1, R12 ;  /* 0x000000010b0d7824 */ /* 0x000fe200078e020c */
[----:B------:R-:W-:Y:S01]  /*0ea0*/  CS2R R98, SRZ ;  /* 0x0000000000627805 */ /* 0x000fe2000001ff00 */
[----:B------:R-:W-:Y:S01]  /*0eb0*/  IMAD.MOV.U32 R4, RZ, RZ, R2 ;  /* 0x000000ffff047224 */ /* 0x000fe200078e0002 */
[----:B------:R-:W-:Y:S01]  /*0ec0*/  CS2R R96, SRZ ;  /* 0x0000000000607805 */ /* 0x000fe2000001ff00 */
[----:B------:R-:W-:Y:S01]  /*0ed0*/  IMAD.MOV.U32 R2, RZ, RZ, R6 ;  /* 0x000000ffff027224 */ /* 0x000fe200078e0006 */
[----:B------:R-:W-:Y:S01]  /*0ee0*/  CS2R R94, SRZ ;  /* 0x00000000005e7805 */ /* 0x000fe2000001ff00 */
[----:B------:R-:W-:Y:S01]  /*0ef0*/  IMAD.MOV.U32 R12, RZ, RZ, R10 ;  /* 0x000000ffff0c7224 */ /* 0x000fe200078e000a */
[----:B------:R-:W-:Y:S01]  /*0f00*/  CS2R R92, SRZ ;  /* 0x00000000005c7805 */ /* 0x000fe2000001ff00 */
[C---:B------:R-:W-:Y:S01]  /*0f10*/  IMAD R0, R31.reuse, c[0x0][0x1b8], RZ ;  /* 0x00006e001f007a24 */ /* 0x040fe200078e02ff */
[----:B------:R-:W-:Y:S01]  /*0f20*/  CS2R R90, SRZ ;  /* 0x00000000005a7805 */ /* 0x000fe2000001ff00 */
[----:B------:R-:W-:Y:S01]  /*0f30*/  IMAD R10, R31, c[0x0][0x1e8], RZ ;  /* 0x00007a001f0a7a24 */ /* 0x000fe200078e02ff */
[----:B------:R-:W-:Y:S01]  /*0f40*/  CS2R R88, SRZ ;  /* 0x0000000000587805 */ /* 0x000fe2000001ff00 */
[----:B------:R-:W-:Y:S01]  /*0f50*/  IMAD.MOV.U32 R6, RZ, RZ, R8 ;  /* 0x000000ffff067224 */ /* 0x000fe200078e0008 */
        /* <DEDUP_REMOVED lines=13> */
[----:B------:R-:W-:Y:S01]  /*1030*/  IMAD.WIDE R8, R80, 0x60, R250 ;  /* 0x0000006050087825 */ /* 0x000fe200078e02fa */
[----:B------:R-:W-:Y:S01]  /*1040*/  CS2R R64, SRZ ;  /* 0x0000000000407805 */ /* 0x000fe2000001ff00 */
[----:B------:R-:W-:Y:S01]  /*1050*/  CS2R R62, SRZ ;  /* 0x00000000003e7805 */ /* 0x000fe2000001ff00 */
[----:B------:R-:W-:Y:S01]  /*1060*/  CS2R R60, SRZ ;  /* 0x00000000003c7805 */ /* 0x000fe2000001ff00 */
[----:B------:R-:W-:Y:S01]  /*1070*/  IMAD.IADD R3, R3, 0x1, R0 ;  /* 0x0000000103037824 */ /* 0x000fe200078e0200 */
[----:B------:R-:W-:Y:S01]  /*1080*/  CS2R R58, SRZ ;  /* 0x00000000003a7805 */ /* 0x000fe2000001ff00 */
[----:B------:R-:W-:Y:S01]  /*1090*/  IMAD.IADD R5, R5, 0x1, R10 ;  /* 0x0000000105057824 */ /* 0x000fe200078e020a */
[----:B------:R-:W-:Y:S01]  /*10a0*/  CS2R R56, SRZ ;  /* 0x0000000000387805 */ /* 0x000fe2000001ff00 */
[C---:B------:R-:W-:Y:S01]  /*10b0*/  IMAD R0, R9.reuse, c[0x0][0x1d8], RZ ;  /* 0x0000760009007a24 */ /* 0x040fe200078e02ff */
[----:B------:R-:W-:Y:S01]  /*10c0*/  CS2R R54, SRZ ;  /* 0x0000000000367805 */ /* 0x000fe2000001ff00 */
[----:B------:R-:W-:Y:S01]  /*10d0*/  IMAD.WIDE.U32 R10, R248, c[0x0][0x210], R6 ;  /* 0x00008400f80a7a25 */ /* 0x000fe200078e0006 */
[----:B------:R-:W-:Y:S01]  /*10e0*/  CS2R R52, SRZ ;  /* 0x0000000000347805 */ /* 0x000fe2000001ff00 */
[----:B------:R-:W-:Y:S01]  /*10f0*/  CS2R R50, SRZ ;  /* 0x0000000000327805 */ /* 0x000fe2000001ff00 */
[----:B------:R-:W-:Y:S01]  /*1100*/  CS2R R48, SRZ ;  /* 0x0000000000307805 */ /* 0x000fe2000001ff00 */
[C---:B------:R-:W-:Y:S01]  /*1110*/  IMAD R0, R8.reuse, c[0x0][0x1dc], R0 ;  /* 0x0000770008007a24 */ /* 0x040fe200078e0200 */
[----:B------:R-:W-:Y:S01]  /*1120*/  CS2R R46, SRZ ;  /* 0x00000000002e7805 */ /* 0x000fe2000001ff00 */
[C---:B------:R-:W-:Y:S01]  /*1130*/  IMAD.WIDE.U32 R6, R8.reuse, c[0x0][0x1d8], R4 ;  /* 0x0000760008067a25 */ /* 0x040fe200078e0004 */
[----:B------:R-:W-:Y:S01]  /*1140*/  CS2R R44, SRZ ;  /* 0x00000000002c7805 */ /* 0x000fe2000001ff00 */
[----:B------:R-:W-:Y:S01]  /*1150*/  CS2R R42, SRZ ;  /* 0x00000000002a7805 */ /* 0x000fe2000001ff00 */
[----:B------:R-:W-:Y:S01]  /*1160*/  CS2R R40, SRZ ;  /* 0x0000000000287805 */ /* 0x000fe2000001ff00 */
[----:B------:R-:W-:Y:S01]  /*1170*/  IMAD R9, R9, c[0x0][0x1a8], RZ ;  /* 0x00006a0009097a24 */ /* 0x000fe200078e02ff */
[----:B------:R-:W-:Y:S01]  /*1180*/  CS2R R38, SRZ ;  /* 0x0000000000267805 */ /* 0x000fe2000001ff00 */
[----:B------:R-:W-:Y:S01]  /*1190*/  IMAD.WIDE.U32 R4, R8, c[0x0][0x1a8], R2 ;  /* 0x00006a0008047a25 */ /* 0x000fe200078e0002 */
[----:B------:R-:W-:Y:S01]  /*11a0*/  LEA R2, P1, R6, c[0x0][0x1c0], 0x1 ;  /* 0x0000700006027a11 */ /* 0x000fe200078208ff */
[----:B------:R-:W-:Y:S01]  /*11b0*/  CS2R R36, SRZ ;  /* 0x0000000000247805 */ /* 0x000fe2000001ff00 */
[----:B------:R-:W-:Y:S01]  /*11c0*/  SHF.R.S32.HI R245, RZ, 0x1f, R244 ;  /* 0x0000001ffff57819 */ /* 0x000fe200000114f4 */
[----:B------:R-:W-:-:S02]  /*11d0*/  IMAD.IADD R0, R7, 0x1, R0 ;  /* 0x0000000107007824 */ /* 0x000fc400078e0200 */
[----:B------:R-:W-:Y:S01]  /*11e0*/  IMAD R9, R8, c[0x0][0x1ac], R9 ;  /* 0x00006b0008097a24 */ /* 0x000fe200078e0209 */
[----:B------:R-:W-:Y:S01]  /*11f0*/  LEA R8, P0, R4, c[0x0][0x190], 0x1 ;  /* 0x0000640004087a11 */ /* 0x000fe200078008ff */
[----:B------:R-:W-:Y:S01]  /*1200*/  IMAD.IADD R11, R11, 0x1, R14 ;  /* 0x000000010b0b7824 */ /* 0x000fe200078e020e */
[----:B------:R-:W-:Y:S01]  /*1210*/  LEA.HI.X R3, R6, c[0x0][0x1c4], R0, 0x1, P1 ;  /* 0x0000710006037a11 */ /* 0x000fe200008f0c00 */
[----:B------:R-:W-:Y:S01]  /*1220*/  IMAD.IADD R5, R5, 0x1, R9 ;  /* 0x0000000105057824 */ /* 0x000fe200078e0209 */
[----:B------:R-:W-:Y:S01]  /*1230*/  IADD3 R6, -R250, c[0x0][0x198], RZ ;  /* 0x00006600fa067a10 */ /* 0x000fe20007ffe1ff */
[----:B------:R-:W-:-:S03]  /*1240*/  IMAD.WIDE.U32 R28, R247, c[0x0][0x218], R10 ;  /* 0x00008600f71c7a25 */ /* 0x000fc600078e000a */
[----:B------:R-:W-:Y:S01]  /*1250*/  LEA.HI.X R9, R4, c[0x0][0x194], R5, 0x1, P0 ;  /* 0x0000650004097a11 */ /* 0x000fe200000f0c05 */
[----:B------:R-:W-:Y:S01]  /*1260*/  IMAD R4, R31, c[0x0][0x218], RZ ;  /* 0x000086001f047a24 */ /* 0x000fe200078e02ff */
[----:B------:R-:W-:Y:S01]  /*1270*/  STL.64 [R1+0x10], R28 ;  /* 0x0000101c01007387 */ /* 0x000fe20000100a00 */
[----:B------:R-:W-:Y:S02]  /*1280*/  IMAD R6, R80, -0x60, R6 ;  /* 0xffffffa050067824 */ /* 0x000fe400078e0206 */
[----:B------:R-:W-:Y:S02]  /*1290*/  IMAD R4, R247, c[0x0][0x21c], R4 ;  /* 0x00008700f7047a24 */ /* 0x000fe400078e0204 */
[----:B------:R-:W-:Y:S01]  /*12a0*/  IMAD R0, R204, UR10, RZ ;  /* 0x0000000acc007c24 */ /* 0x000fe2000f8e02ff */
[C---:B------:R-:W-:Y:S01]  /*12b0*/  ISETP.LT.OR P2, PT, R6.reuse, 0x1, P5 ;  /* 0x000000010600780c */ /* 0x040fe20002f41670 */
[----:B------:R-:W-:Y:S01]  /*12c0*/  IMAD.IADD R21, R29, 0x1, R4 ;  /* 0x000000011d157824 */ /* 0x000fe200078e0204 */
[----:B------:R-:W-:Y:S01]  /*12d0*/  ISETP.LT.OR P1, PT, R6, 0x1, P4 ;  /* 0x000000010600780c */ /* 0x000fe20002721670 */
[----:B------:R-:W-:Y:S01]  /*12e0*/  IMAD.MOV.U32 R20, RZ, RZ, R28 ;  /* 0x000000ffff147224 */ /* 0x000fe200078e001c */
[----:B------:R-:W-:Y:S01]  /*12f0*/  IADD3 R4, P0, R2, UR12, RZ ;  /* 0x0000000c02047c10 */ /* 0x000fe2000ff1e0ff */
[----:B------:R-:W-:Y:S01]  /*1300*/  IMAD R0, R17, UR11, R0 ;  /* 0x0000000b11007c24 */ /* 0x000fe2000f8e0200 */
[----:B------:R-:W-:Y:S01]  /*1310*/  ISETP.LT.OR P3, PT, R6, 0x21, P5 ;  /* 0x000000210600780c */ /* 0x000fe20002f61670 */
[----:B------:R-:W-:Y:S01]  /*1320*/  IMAD.WIDE.U32 R10, R204, UR11, R20 ;  /* 0x0000000bcc0a7c25 */ /* 0x000fe2000f8e0014 */
[----:B------:R1:W-:Y:S01]  /*1330*/  STL.64 [R1], R20 ;  /* 0x0000001401007387 */ /* 0x0003e20000100a00 */
[----:B------:R-:W-:Y:S01]  /*1340*/  IADD3.X R5, R3, UR7, RZ, P0, !PT ;  /* 0x0000000703057c10 */ /* 0x000fe200087fe4ff */
[----:B------:R-:W-:Y:S01]  /*1350*/  USHF.L.U32 UR10, UR4, 0x5, URZ ;  /* 0x00000005040a7899 */ /* 0x000fe2000800063f */
[----:B------:R-:W-:Y:S01]  /*1360*/  IMAD.SHL.U32 R243, R243, 0x2, RZ ;  /* 0x00000002f3f37824 */ /* 0x000fe200078e00ff */
[----:B------:R-:W-:Y:S01]  /*1370*/  UMOV UR11, 0x5 ;  /* 0x00000005000b7882 */ /* 0x000fe20000000000 */
[----:B------:R-:W-:Y:S01]  /*1380*/  IMAD.U32 R14, RZ, RZ, UR12 ;  /* 0x0000000cff0e7e24 */ /* 0x000fe2000f8e00ff */
[----:B------:R-:W-:Y:S01]  /*1390*/  USHF.L.U64.HI UR11, UR4, UR11, UR5 ;  /* 0x0000000b040b7299 */ /* 0x000fe20008010205 */
[----:B------:R-:W-:Y:S01]  /*13a0*/  IMAD.IADD R0, R11, 0x1, R0 ;  /* 0x000000010b007824 */ /* 0x000fe200078e0200 */
[----:B------:R-:W-:Y:S01]  /*13b0*/  @!PT LDS RZ, [RZ] ;  /* 0x00000000fffff984 */ /* 0x000fe20000000800 */
[----:B------:R-:W-:Y:S01]  /*13c0*/  @!PT LDS RZ, [RZ] ;  /* 0x00000000fffff984 */ /* 0x000fe20000000800 */
[----:B------:R-:W-:Y:S01]  /*13d0*/  @!PT LDS RZ, [RZ] ;  /* 0x00000000fffff984 */ /* 0x000fe20000000800 */
[----:B------:R2:W-:Y:S01]  /*13e0*/  LDGSTS.E.BYPASS.LTC128B.128 [R243+0x6080], [R2.64], !P2 ;  /* 0x0608000002f37fae */ /* 0x0005e2000d101d48 */
[----:B------:R-:W-:Y:S01]  /*13f0*/  IMAD.WIDE.U32 R12, R248, c[0x0][0x180], R12 ;  /* 0x00006000f80c7a25 */ /* 0x000fe200078e000c */
[----:B------:R-:W-:Y:S01]  /*1400*/  ISETP.LT.OR P5, PT, R6, 0x41, P5 ;  /* 0x000000410600780c */ /* 0x000fe20002fa1670 */
[----:B------:R-:W-:Y:S01]  /*1410*/  ULDC.64 UR4, c[0x0][0x1a8] ;  /* 0x00006a0000047ab9 */ /* 0x000fe20000000a00 */
[----:B------:R2:W-:Y:S01]  /*1420*/  LDGSTS.E.BYPASS.LTC128B.128 [R243+0x9080], [R2.64+0x80], !P1 ;  /* 0x0908008002f37fae */ /* 0x0005e2000c901d48 */
[----:B------:R-:W-:Y:S01]  /*1430*/  IADD3 R14, P2, P1, R14, 0x80, R2 ;  /* 0x000000800e0e7810 */ /* 0x000fe2000795e002 */
[----:B------:R-:W-:Y:S01]  /*1440*/  IMAD.U32 R7, RZ, RZ, UR10 ;  /* 0x0000000aff077e24 */ /* 0x000fe2000f8e00ff */
[----:B------:R-:W-:Y:S01]  /*1450*/  USHF.L.U64.HI UR5, UR4, UR6, UR5 ;  /* 0x0000000604057299 */ /* 0x000fe20008010205 */
[----:B------:R3:W-:Y:S01]  /*1460*/  LDGSTS.E.BYPASS.LTC128B.128 [R243+0x7080], [R4.64], !P3 ;  /* 0x0708000004f37fae */ /* 0x0007e2000d901d48 */
[C---:B------:R-:W-:Y:S01]  /*1470*/  ISETP.LT.OR P3, PT, R6.reuse, 0x21, P4 ;  /* 0x000000210600780c */ /* 0x040fe20002761670 */
[----:B------:R-:W-:Y:S01]  /*1480*/  USHF.L.U32 UR4, UR4, 0x6, URZ ;  /* 0x0000000604047899 */ /* 0x000fe2000800063f */
[----:B------:R-:W-:Y:S01]  /*1490*/  ISETP.LT.OR P4, PT, R6, 0x41, P4 ;  /* 0x000000410600780c */ /* 0x000fe20002781670 */
[----:B------:R-:W-:-:S02]  /*14a0*/  IMAD.MOV.U32 R222, RZ, RZ, 0x40 ;  /* 0x00000040ffde7424 */ /* 0x000fc400078e00ff */
[----:B------:R-:W-:-:S04]  /*14b0*/  IMAD.WIDE.U32 R24, R247, c[0x0][0x278], R24 ;  /* 0x00009e00f7187a25 */ /* 0x000fc800078e0018 */
[----:B------:R-:W-:Y:S01]  /*14c0*/  IMAD.MOV.U32 R226, RZ, RZ, 0x20 ;  /* 0x00000020ffe27424 */ /* 0x000fe200078e00ff */
[C---:B-1----:R-:W-:Y:S01]  /*14d0*/  LEA R20, P0, R10.reuse, c[0x0][0x1f0], 0x1 ;  /* 0x00007c000a147a11 */ /* 0x042fe200078008ff */
[----:B------:R-:W-:Y:S02]  /*14e0*/  IMAD.MOV.U32 R223, RZ, RZ, 0x10 ;  /* 0x00000010ffdf7424 */ /* 0x000fe400078e00ff */
[----:B------:R-:W-:Y:S01]  /*14f0*/  IMAD.MOV.U32 R229, RZ, RZ, 0x10 ;  /* 0x00000010ffe57424 */ /* 0x000fe200078e00ff */
[----:B------:R-:W-:Y:S01]  /*1500*/  LEA.HI.X R21, R10, c[0x0][0x1f4], R0, 0x1, P0 ;  /* 0x00007d000a157a11 */ /* 0x000fe200000f0c00 */
[----:B------:R-:W-:Y:S01]  /*1510*/  IMAD R0, R15, c[0x0][0x180], RZ ;  /* 0x000060000f007a24 */ /* 0x000fe200078e02ff */
[----:B------:R-:W-:Y:S01]  /*1520*/  LEA R28, P0, R7, R20, 0x1 ;  /* 0x00000014071c7211 */ /* 0x000fe200078008ff */
[----:B------:R-:W-:-:S04]  /*1530*/  IMAD.WIDE.U32 R10, R248, c[0x0][0x288], R18 ;  /* 0x0000a200f80a7a25 */ /* 0x000fc800078e0012 */
[C---:B------:R-:W-:Y:S02]  /*1540*/  IMAD R0, R248.reuse, c[0x0][0x184], R0 ;  /* 0x00006100f8007a24 */ /* 0x040fe400078e0200 */
[----:B--2---:R-:W-:Y:S01]  /*1550*/  IMAD R2, R15, c[0x0][0x288], RZ ;  /* 0x0000a2000f027a24 */ /* 0x004fe200078e02ff */
[----:B------:R-:W-:Y:S01]  /*1560*/  IADD3.X R15, RZ, UR7, R3, P2, P1 ;  /* 0x00000007ff0f7c10 */ /* 0x000fe200097e2403 */
[----:B------:R-:W-:Y:S01]  /*1570*/  IMAD.MOV.U32 R18, RZ, RZ, R10 ;  /* 0x000000ffff127224 */ /* 0x000fe200078e000a */
[----:B------:R-:W-:Y:S01]  /*1580*/  ISETP.GE.AND P2, PT, R27, c[0x0][0x19c], PT ;  /* 0x000067001b007a0c */ /* 0x000fe20003f46270 */
[----:B------:R-:W-:Y:S02]  /*1590*/  IMAD R2, R248, c[0x0][0x28c], R2 ;  /* 0x0000a300f8027a24 */ /* 0x000fe400078e0202 */
[----:B------:R-:W-:Y:S01]  /*15a0*/  IMAD.MOV.U32 R10, RZ, RZ, R12 ;  /* 0x000000ffff0a7224 */ /* 0x000fe200078e000c */
[----:B------:R1:W-:Y:S01]  /*15b0*/  LDGSTS.E.BYPASS.LTC128B.128 [R243+0xa080], [R14.64], !P3 ;  /* 0x0a0800000ef37fae */ /* 0x0003e2000d901d48 */
[----:B------:R-:W-:Y:S01]  /*15c0*/  IMAD.IADD R19, R11, 0x1, R2 ;  /* 0x000000010b137824 */ /* 0x000fe200078e0202 */
[----:B------:R-:W-:Y:S01]  /*15d0*/  ISETP.LT.OR P3, PT, R6, 0x1, P2 ;  /* 0x000000010600780c */ /* 0x000fe20001761670 */
[----:B------:R-:W-:-:S02]  /*15e0*/  IMAD.IADD R11, R13, 0x1, R0 ;  /* 0x000000010d0b7824 */ /* 0x000fc400078e0200 */
[----:B------:R-:W-:Y:S02]  /*15f0*/  IMAD.U32 R2, RZ, RZ, UR10 ;  /* 0x0000000aff027e24 */ /* 0x000fe4000f8e00ff */
[----:B------:R-:W-:Y:S02]  /*1600*/  IMAD.U32 R0, RZ, RZ, UR11 ;  /* 0x0000000bff007e24 */ /* 0x000fe4000f8e00ff */
[----:B------:R-:W-:Y:S02]  /*1610*/  IMAD R7, R17, c[0x0][0x178], RZ ;  /* 0x00005e0011077a24 */ /* 0x000fe400078e02ff */
[----:B------:R-:W-:Y:S01]  /*1620*/  IMAD R12, R31, c[0x0][0x188], RZ ;  /* 0x000062001f0c7a24 */ /* 0x000fe200078e02ff */
[----:B------:R-:W-:Y:S01]  /*1630*/  LEA.HI.X R29, R2, R21, R0, 0x1, P0 ;  /* 0x00000015021d7211 */ /* 0x000fe200000f0c00 */
[----:B------:R-:W-:Y:S01]  /*1640*/  IMAD.SHL.U32 R0, R23, 0x40, RZ ;  /* 0x0000004017007824 */ /* 0x000fe200078e00ff */
[----:B------:R-:W-:Y:S01]  /*1650*/  IADD3 R2, P0, R4, UR12, RZ ;  /* 0x0000000c04027c10 */ /* 0x000fe2000ff1e0ff */
[----:B------:R-:W-:-:S02]  /*1660*/  IMAD R7, R204, c[0x0][0x17c], R7 ;  /* 0x00005f00cc077a24 */ /* 0x000fc400078e0207 */
[----:B------:R-:W-:Y:S01]  /*1670*/  IMAD.WIDE.U32 R34, R247, c[0x0][0x188], R10 ;  /* 0x00006200f7227a25 */ /* 0x000fe200078e000a */
[----:B------:R-:W-:Y:S01]  /*1680*/  IADD3.X R3, R5, UR7, RZ, P0, !PT ;  /* 0x0000000705037c10 */ /* 0x000fe200087fe4ff */
[----:B------:R-:W-:Y:S01]  /*1690*/  UMOV UR7, 0x1 ;  /* 0x0000000100077882 */ /* 0x000fe20000000000 */
[----:B------:R-:W-:Y:S01]  /*16a0*/  LOP3.LUT R0, R0, 0x1c0, RZ, 0xc0, !PT ;  /* 0x000001c000007812 */ /* 0x000fe200078ec0ff */
[----:B---3--:R-:W-:Y:S01]  /*16b0*/  IMAD.WIDE.U32 R4, R204, c[0x0][0x178], RZ ;  /* 0x00005e00cc047a25 */ /* 0x008fe200078e00ff */
[C---:B------:R-:W-:Y:S01]  /*16c0*/  ISETP.LT.OR P0, PT, R6.reuse, 0x21, P6 ;  /* 0x000000210600780c */ /* 0x040fe20003701670 */
[----:B------:R2:W-:Y:S01]  /*16d0*/  LDGSTS.E.BYPASS.LTC128B.128 [R243+0x8080], [R2.64], !P5 ;  /* 0x0808000002f37fae */ /* 0x0005e2000e901d48 */
[----:B------:R-:W-:Y:S01]  /*16e0*/  ISETP.LT.OR P5, PT, R6, 0x1, P6 ;  /* 0x000000010600780c */ /* 0x000fe200037a1670 */
[----:B------:R-:W-:Y:S01]  /*16f0*/  IMAD.IADD R7, R5, 0x1, R7 ;  /* 0x0000000105077824 */ /* 0x000fe200078e0207 */
[----:B------:R-:W-:Y:S01]  /*1700*/  LEA R10, P1, R4, R34, 0x6 ;  /* 0x00000022040a7211 */ /* 0x000fe200078230ff */
[----:B------:R2:W-:Y:S01]  /*1710*/  LDGSTS.E.BYPASS.LTC128B.128 [R243+0xb080], [R2.64+0x80], !P4 ;  /* 0x0b08008002f37fae */ /* 0x0005e2000e101d48 */
[----:B------:R-:W-:Y:S01]  /*1720*/  ISETP.LT.OR P6, PT, R6, 0x41, P6 ;  /* 0x000000410600780c */ /* 0x000fe200037c1670 */
[----:B-1----:R-:W-:Y:S01]  /*1730*/  IMAD.SHL.U32 R15, R204, 0x40, RZ ;  /* 0x00000040cc0f7824 */ /* 0x002fe200078e00ff */
[----:B------:R-:W-:Y:S01]  /*1740*/  SHF.R.S32.HI R14, RZ, 0x1f, R22 ;  /* 0x0000001fff0e7819 */ /* 0x000fe20000011416 */
[----:B------:R-:W0:Y:S01]  /*1750*/  LDGDEPBAR ;  /* 0x00000000000079af */ /* 0x000e220000000000 */
[----:B------:R-:W-:-:S03]  /*1760*/  IMAD.WIDE.U32 R18, R247, c[0x0][0x290], R18 ;  /* 0x0000a400f7127a25 */ /* 0x000fc600078e0012 */
[----:B------:R1:W-:Y:S01]  /*1770*/  STL.64 [R1+0x8], R34 ;  /* 0x0000082201007387 */ /* 0x0003e20000100a00 */
[----:B------:R-:W-:Y:S02]  /*1780*/  IMAD.MOV.U32 R246, RZ, RZ, -0x60 ;  /* 0xffffffa0fff67424 */ /* 0x000fe400078e00ff */
[----:B------:R-:W-:Y:S01]  /*1790*/  IMAD.MOV.U32 R217, RZ, RZ, RZ ;  /* 0x000000ffffd97224 */ /* 0x000fe200078e00ff */
[----:B------:R3:W-:Y:S01]  /*17a0*/  LDGSTS.E.BYPASS.LTC128B.128 [R243+0x80], [R8.64], !P5 ;  /* 0x0008000008f37fae */ /* 0x0007e2000e901d48 */
[----:B------:R-:W-:-:S03]  /*17b0*/  IMAD R246, R80, R246, c[0x0][0x198] ;  /* 0x0000660050f67624 */ /* 0x000fc600078e02f6 */
[----:B------:R3:W-:Y:S01]  /*17c0*/  LDGSTS.E.BYPASS.LTC128B.128 [R243+0x3080], [R8.64+0x80], !P3 ;  /* 0x0308008008f37fae */ /* 0x0007e2000d901d48 */
[----:B------:R-:W-:Y:S01]  /*17d0*/  ISETP.GE.AND P3, PT, R27, c[0x0][0x16c], PT ;  /* 0x00005b001b007a0c */ /* 0x000fe20003f66270 */
[----:B--2---:R-:W-:Y:S01]  /*17e0*/  IMAD R2, R247, c[0x0][0x18c], R12 ;  /* 0x00006300f7027a24 */ /* 0x004fe200078e020c */
[----:B------:R-:W-:Y:S02]  /*17f0*/  LOP3.LUT R3, R0, 0x8, R30, 0xf8, !PT ;  /* 0x0000000800037812 */ /* 0x000fe400078ef81e */
[----:B------:R-:W-:Y:S01]  /*1800*/  SHF.R.U32.HI R0, RZ, 0x3, R0 ;  /* 0x00000003ff007819 */ /* 0x000fe20000011600 */
[----:B------:R-:W-:Y:S01]  /*1810*/  IMAD.IADD R33, R35, 0x1, R2 ;  /* 0x0000000123217824 */ /* 0x000fe200078e0202 */
[----:B------:R-:W-:Y:S02]  /*1820*/  IADD3 R2, P4, R8, UR4, RZ ;  /* 0x0000000408027c10 */ /* 0x000fe4000ff9e0ff */
[----:B------:R-:W-:Y:S01]  /*1830*/  LOP3.LUT R0, R26, R3, R0, 0xf6, !PT ;  /* 0x000000031a007212 */ /* 0x000fe200078ef600 */
[----:B-1----:R-:W-:Y:S01]  /*1840*/  CS2R R34, SRZ ;  /* 0x0000000000227805 */ /* 0x002fe2000001ff00 */
[----:B------:R-:W-:Y:S01]  /*1850*/  LEA.HI.X R11, R4, R33, R7, 0x6, P1 ;  /* 0x00000021040b7211 */ /* 0x000fe200008f3407 */
[----:B------:R-:W-:Y:S01]  /*1860*/  IMAD.U32 R4, RZ, RZ, UR4 ;  /* 0x00000004ff047e24 */ /* 0x000fe2000f8e00ff */
[----:B------:R-:W-:Y:S01]  /*1870*/  IADD3.X R3, R9, UR5, RZ, P4, !PT ;  /* 0x0000000509037c10 */ /* 0x000fe2000a7fe4ff */
[----:B------:R-:W-:Y:S01]  /*1880*/  IMAD.SHL.U32 R218, R0, 0x2, RZ ;  /* 0x0000000200da7824 */ /* 0x000fe200078e00ff */
[----:B------:R-:W-:Y:S01]  /*1890*/  ISETP.GE.AND P4, PT, R16, c[0x0][0x16c], PT ;  /* 0x00005b0010007a0c */ /* 0x000fe20003f86270 */
[----:B------:R1:W-:Y:S01]  /*18a0*/  STL [R1+0x18], R33 ;  /* 0x0000182101007387 */ /* 0x0003e20000100800 */
[----:B------:R-:W-:-:S02]  /*18b0*/  IADD3 R4, P5, P1, R4, 0x80, R8 ;  /* 0x0000008004047810 */ /* 0x000fc400079be008 */
[----:B------:R-:W-:Y:S01]  /*18c0*/  SEL R7, RZ, 0x1, P4 ;  /* 0x00000001ff077807 */ /* 0x000fe20002000000 */
[----:B------:R2:W-:Y:S01]  /*18d0*/  LDGSTS.E.BYPASS.LTC128B.128 [R243+0x1080], [R2.64], !P0 ;  /* 0x0108000002f37fae */ /* 0x0005e2000c101d48 */
[C---:B------:R-:W-:Y:S02]  /*18e0*/  ISETP.LT.OR P0, PT, R6.reuse, 0x21, P2 ;  /* 0x000000210600780c */ /* 0x040fe40001701670 */
[----:B------:R-:W-:Y:S01]  /*18f0*/  ISETP.LT.OR P2, PT, R6, 0x41, P2 ;  /* 0x000000410600780c */ /* 0x000fe20001741670 */
[----:B------:R-:W-:Y:S01]  /*1900*/  STL.64 [R1+0x30], R24 ;  /* 0x0000301801007387 */ /* 0x000fe20000100a00 */
[----:B------:R-:W-:Y:S01]  /*1910*/  IADD3.X R5, RZ, UR5, R9, P5, P1 ;  /* 0x00000005ff057c10 */ /* 0x000fe2000afe2409 */
[----:B---3--:R-:W-:Y:S01]  /*1920*/  IMAD.MOV.U32 R9, RZ, RZ, c[0x0][0x17c] ;  /* 0x00005f00ff097624 */ /* 0x008fe200078e00ff */
[----:B------:R-:W-:Y:S02]  /*1930*/  SEL R8, RZ, 0x2, P3 ;  /* 0x00000002ff087807 */ /* 0x000fe40001800000 */
[----:B------:R-:W-:-:S03]  /*1940*/  LEA R12, P1, R10, c[0x0][0x160], 0x1 ;  /* 0x000058000a0c7a11 */ /* 0x000fc600078208ff */
[----:B------:R-:W-:Y:S01]  /*1950*/  IMAD.IADD R6, R8, 0x1, R7 ;  /* 0x0000000108067824 */ /* 0x000fe200078e0207 */
[----:B------:R-:W-:Y:S01]  /*1960*/  LEA.HI.X R13, R10, c[0x0][0x164], R11, 0x1, P1 ;  /* 0x000059000a0d7a11 */ /* 0x000fe200008f0c0b */
[----:B------:R3:W-:Y:S01]  /*1970*/  LDGSTS.E.BYPASS.LTC128B.128 [R243+0x4080], [R4.64], !P0 ;  /* 0x0408000004f37fae */ /* 0x0007e2000c101d48 */
[----:B------:R-:W-:Y:S02]  /*1980*/  IMAD.MOV.U32 R7, RZ, RZ, c[0x0][0x178] ;  /* 0x00005e00ff077624 */ /* 0x000fe400078e00ff */
[----:B------:R-:W-:-:S03]  /*1990*/  LOP3.LUT P0, RZ, R6, 0x1, RZ, 0xc0, !PT ;  /* 0x0000000106ff7812 */ /* 0x000fc6000780c0ff */
[----:B------:R-:W-:-:S04]  /*19a0*/  LEA R8, P1, R7, R12, 0x6 ;  /* 0x0000000c07087211 */ /* 0x000fc800078230ff */
[----:B------:R-:W-:Y:S02]  /*19b0*/  LEA.HI.X R9, R7, R13, R9, 0x6, P1 ;  /* 0x0000000d07097211 */ /* 0x000fe400008f3409 */
[----:B------:R-:W-:Y:S02]  /*19c0*/  LOP3.LUT P1, RZ, R23, 0x4, RZ, 0xc0, !PT ;  /* 0x0000000417ff7812 */ /* 0x000fe4000782c0ff */
[----:B--2---:R-:W-:Y:S02]  /*19d0*/  IADD3 R2, P5, R2, UR4, RZ ;  /* 0x0000000402027c10 */ /* 0x004fe4000ffbe0ff */
[----:B------:R-:W-:Y:S02]  /*19e0*/  SEL R222, R222, 0xffffffc0, !P1 ;  /* 0xffffffc0dede7807 */ /* 0x000fe40004800000 */
[----:B------:R-:W-:Y:S01]  /*19f0*/  IADD3.X R3, R3, UR5, RZ, P5, !PT ;  /* 0x0000000503037c10 */ /* 0x000fe2000affe4ff */
[----:B------:R-:W-:Y:S01]  /*1a00*/  ULDC.64 UR4, c[0x0][0x178] ;  /* 0x00005e0000047ab9 */ /* 0x000fe20000000a00 */
[----:B------:R-:W-:Y:S01]  /*1a10*/  LOP3.LUT P5, RZ, R6, 0x2, RZ, 0xc0, !PT ;  /* 0x0000000206ff7812 */ /* 0x000fe200078ac0ff */
[----:B------:R-:W-:Y:S01]  /*1a20*/  IMAD.MOV.U32 R6, RZ, RZ, 0x20 ;  /* 0x00000020ff067424 */ /* 0x000fe200078e00ff */
[-C--:B------:R-:W-:Y:S01]  /*1a30*/  LEA.HI R7, R32, R244.reuse, RZ, 0x2 ;  /* 0x000000f420077211 */ /* 0x080fe200078f10ff */
[----:B------:R2:W-:Y:S01]  /*1a40*/  LDGSTS.E.BYPASS.LTC128B.128 [R243+0x2080], [R2.64], !P6 ;  /* 0x0208000002f37fae */ /* 0x0005e2000f101d48 */
[----:B------:R-:W-:Y:S01]  /*1a50*/  IMAD.IADD R219, R218, 0x1, R222 ;  /* 0x00000001dadb7824 */ /* 0x000fe200078e02de */
[----:B------:R-:W-:Y:S01]  /*1a60*/  ISETP.GE.AND P1, PT, R16, c[0x0][0x1fc], PT ;  /* 0x00007f0010007a0c */ /* 0x000fe20003f26270 */
[----:B------:R-:W-:Y:S01]  /*1a70*/  USHF.L.U64.HI UR5, UR4, 0x5, UR5 ;  /* 0x0000000504057899 */ /* 0x000fe20008010205 */
[----:B------:R2:W-:Y:S01]  /*1a80*/  LDGSTS.E.BYPASS.LTC128B.128 [R243+0x5080], [R2.64+0x80], !P2 ;  /* 0x0508008002f37fae */ /* 0x0005e2000d101d48 */
[C---:B------:R-:W-:Y:S01]  /*1a90*/  LOP3.LUT P2, RZ, R23.reuse, 0x2, RZ, 0xc0, !PT ;  /* 0x0000000217ff7812 */ /* 0x040fe2000784c0ff */
[----:B------:R-:W-:Y:S01]  /*1aa0*/  IMAD.SHL.U32 R23, R23, 0x20, RZ ;  /* 0x0000002017177824 */ /* 0x000fe200078e00ff */
[----:B---3--:R-:W-:Y:S01]  /*1ab0*/  LEA.HI R4, R32, R244, RZ, 0x5 ;  /* 0x000000f420047211 */ /* 0x008fe200078f28ff */
[----:B------:R-:W0:Y:S01]  /*1ac0*/  LDGDEPBAR ;  /* 0x00000000000079af */ /* 0x000e220000000000 */
[----:B------:R-:W-:Y:S01]  /*1ad0*/  SEL R0, R6, 0xffffffe0, !P2 ;  /* 0xffffffe006007807 */ /* 0x000fe20005000000 */
[----:B------:R-:W-:Y:S01]  /*1ae0*/  USHF.L.U32 UR4, UR4, 0x5, URZ ;  /* 0x0000000504047899 */ /* 0x000fe2000800063f */
[----:B------:R-:W-:-:S02]  /*1af0*/  SHF.R.S32.HI R5, RZ, 0x5, R4 ;  /* 0x00000005ff057819 */ /* 0x000fc40000011404 */
[----:B------:R-:W-:Y:S01]  /*1b00*/  LEA.HI R6, R32, R244, RZ, 0x4 ;  /* 0x000000f420067211 */ /* 0x000fe200078f20ff */
[----:B------:R-:W-:Y:S01]  /*1b10*/  IMAD.IADD R220, R218, 0x1, R0 ;  /* 0x00000001dadc7824 */ /* 0x000fe200078e0200 */
[----:B------:R-:W-:Y:S01]  /*1b20*/  SHF.R.S32.HI R10, RZ, 0x1f, R7 ;  /* 0x0000001fff0a7819 */ /* 0x000fe20000011407 */
[----:B------:R-:W-:Y:S01]  /*1b30*/  IMAD.IADD R0, R0, 0x1, R219 ;  /* 0x0000000100007824 */ /* 0x000fe200078e02db */
[----:B------:R-:W-:Y:S01]  /*1b40*/  SHF.R.S32.HI R11, RZ, 0x4, R6 ;  /* 0x00000004ff0b7819 */ /* 0x000fe20000011406 */
[----:B-1----:R-:W-:Y:S01]  /*1b50*/  CS2R R32, SRZ ;  /* 0x0000000000207805 */ /* 0x002fe2000001ff00 */
[----:B------:R-:W-:Y:S01]  /*1b60*/  SEL R17, RZ, 0x1, P1 ;  /* 0x00000001ff117807 */ /* 0x000fe20000800000 */
[----:B------:R-:W-:Y:S01]  /*1b70*/  IMAD.IADD R222, R222, 0x1, R220 ;  /* 0x00000001dede7824 */ /* 0x000fe200078e02dc */
[----:B--2---:R-:W-:Y:S01]  /*1b80*/  IADD3 R3, -R250, c[0x0][0x168], -R15 ;  /* 0x00005a00fa037a10 */ /* 0x004fe20007ffe90f */
[----:B------:R-:W-:-:S04]  /*1b90*/  DEPBAR.LE SB0, 0x1 ;  /* 0x000080400000791a */ /* 0x000fc80000000000 */
[----:B------:R-:W-:Y:S01]  /*1ba0*/  BAR.SYNC.DEFER_BLOCKING 0x0 ;  /* 0x0000000000007b1d */ /* 0x000fe20000010000 */
[C---:B------:R-:W-:Y:S02]  /*1bb0*/  ISETP.LT.OR P6, PT, R3.reuse, 0x1, !P0 ;  /* 0x000000010300780c */ /* 0x040fe400047c1670 */
[C---:B------:R-:W-:Y:S02]  /*1bc0*/  ISETP.LT.OR P2, PT, R3.reuse, 0x1, !P5 ;  /* 0x000000010300780c */ /* 0x040fe40006f41670 */
[----:B------:R-:W-:Y:S02]  /*1bd0*/  LEA.HI R2, R4, R5, RZ, 0x1 ;  /* 0x0000000504027211 */ /* 0x000fe400078f08ff */
[C---:B------:R-:W-:Y:S02]  /*1be0*/  ISETP.LT.OR P0, PT, R3.reuse, 0x21, !P0 ;  /* 0x000000210300780c */ /* 0x040fe40004701670 */
[----:B------:R-:W-:Y:S02]  /*1bf0*/  LOP3.LUT R2, R2, 0xfffffffe, RZ, 0xc0, !PT ;  /* 0xfffffffe02027812 */ /* 0x000fe400078ec0ff */
[----:B------:R-:W-:-:S03]  /*1c00*/  ISETP.LT.OR P5, PT, R3, 0x21, !P5 ;  /* 0x000000210300780c */ /* 0x000fc60006fa1670 */
[----:B------:R-:W-:Y:S01]  /*1c10*/  IMAD.IADD R5, R5, 0x1, -R2 ;  /* 0x0000000105057824 */ /* 0x000fe200078e0a02 */
[----:B------:R-:W-:Y:S02]  /*1c20*/  SHF.R.S32.HI R2, RZ, 0x2, R7 ;  /* 0x00000002ff027819 */ /* 0x000fe40000011407 */
[----:B------:R-:W-:Y:S01]  /*1c30*/  LOP3.LUT R7, R7, 0x3ffffffc, RZ, 0xc0, !PT ;  /* 0x3ffffffc07077812 */ /* 0x000fe200078ec0ff */
[----:B------:R-:W-:Y:S01]  /*1c40*/  IMAD.SHL.U32 R221, R5, 0x200, RZ ;  /* 0x0000020005dd7824 */ /* 0x000fe200078e00ff */
[----:B------:R-:W-:Y:S02]  /*1c50*/  LEA.HI R3, R10, R2, RZ, 0x3 ;  /* 0x000000020a037211 */ /* 0x000fe400078f18ff */
[----:B------:R-:W-:Y:S02]  /*1c60*/  LEA.HI R10, R6, R11, RZ, 0x1 ;  /* 0x0000000b060a7211 */ /* 0x000fe400078f08ff */
[----:B------:R-:W-:Y:S01]  /*1c70*/  LOP3.LUT R3, R3, 0xfffffff8, RZ, 0xc0, !PT ;  /* 0xfffffff803037812 */ /* 0x000fe200078ec0ff */
[----:B------:R-:W1:Y:S04]  /*1c80*/  LDSM.16.M88.2 R174, [R0+0x6080] ;  /* 0x0060800000ae783b */ /* 0x000e680000000100 */
[----:B------:R-:W2:Y:S01]  /*1c90*/  LDSM.16.M88.2 R176, [R0+0x7080] ;  /* 0x0070800000b0783b */ /* 0x000ea20000000100 */
[----:B------:R-:W-:-:S03]  /*1ca0*/  IMAD.IADD R2, R2, 0x1, -R3 ;  /* 0x0000000102027824 */ /* 0x000fc600078e0a03 */
        /* <DEDUP_REMOVED lines=9> */
[----:B-----5:R-:W-:-:S03]  /*1d40*/  IMAD R0, R31, c[0x0][0x278], RZ ;  /* 0x00009e001f007a24 */ /* 0x020fc600078e02ff */
[----:B------:R1:W1:Y:S01]  /*1d50*/  LDSM.16.M88.2 R166, [R220+0x8080] ;  /* 0x00808000dca6783b */ /* 0x0002620000000100 */
[----:B------:R-:W-:-:S03]  /*1d60*/  IMAD R0, R247, c[0x0][0x27c], R0 ;  /* 0x00009f00f7007a24 */ /* 0x000fc600078e0200 */
[----:B------:R1:W1:Y:S01]  /*1d70*/  LDSM.16.M88.2 R180, [R218+0x9080] ;  /* 0x00908000dab4783b */ /* 0x0002620000000100 */
[----:B------:R-:W-:-:S03]  /*1d80*/  IMAD.IADD R26, R25, 0x1, R0 ;  /* 0x00000001191a7824 */ /* 0x000fc600078e0200 */
        /* <DEDUP_REMOVED lines=12> */
[----:B------:R1:W-:Y:S04]  /*1e50*/  STL [R1+0x3c], R26 ;  /* 0x00003c1a01007387 */ /* 0x0003e80000100800 */
[----:B------:R1:W-:Y:S04]  /*1e60*/  STL.64 [R1+0x28], R18 ;  /* 0x0000281201007387 */ /* 0x0003e80000100a00 */
[----:B------:R-:W-:Y:S01]  /*1e70*/  @!PT LDS RZ, [RZ] ;  /* 0x00000000fffff984 */ /* 0x000fe20000000800 */
[----:B------:R-:W-:Y:S01]  /*1e80*/  @!PT LDS RZ, [RZ] ;  /* 0x00000000fffff984 */ /* 0x000fe20000000800 */
[----:B------:R-:W-:Y:S01]  /*1e90*/  @!PT LDS RZ, [RZ] ;  /* 0x00000000fffff984 */ /* 0x000fe20000000800 */
[----:B------:R5:W-:Y:S01]  /*1ea0*/  LDGSTS.E.BYPASS.LTC128B.128 [R243+0x6080], [R12.64], !P6 ;  /* 0x060800000cf37fae */ /* 0x000be2000f101d48 */
[----:B------:R-:W-:-:S02]  /*1eb0*/  ISETP.GE.AND P6, PT, R16, c[0x0][0x1fc], PT ;  /* 0x00007f0010007a0c */ /* 0x000fc40003fc6270 */
[----:B------:R-:W-:Y:S01]  /*1ec0*/  SHF.R.S32.HI R16, RZ, 0x1f, R15 ;  /* 0x0000001fff107819 */ /* 0x000fe2000001140f */
[----:B------:R5:W-:Y:S01]  /*1ed0*/  LDGSTS.E.BYPASS.LTC128B.128 [R243+0x8080], [R12.64+0x80], !P2 ;  /* 0x080800800cf37fae */ /* 0x000be2000d101d48 */
[----:B------:R-:W-:-:S03]  /*1ee0*/  ISETP.GT.AND P2, PT, R244, 0xf, PT ;  /* 0x0000000ff400780c */ /* 0x000fc60003f44270 */
[----:B------:R1:W-:Y:S04]  /*1ef0*/  LDGSTS.E.BYPASS.LTC128B.128 [R243+0x7080], [R8.64], !P0 ;  /* 0x0708000008f37fae */ /* 0x0003e8000c101d48 */
[----:B------:R1:W-:Y:S01]  /*1f00*/  LDGSTS.E.BYPASS.LTC128B.128 [R243+0x9080], [R8.64+0x80], !P5 ;  /* 0x0908008008f37fae */ /* 0x0003e2000e901d48 */
[----:B------:R-:W-:-:S05]  /*1f10*/  ISETP.GE.AND P5, PT, R27, c[0x0][0x1fc], PT ;  /* 0x00007f001b007a0c */ /* 0x000fca0003fa6270 */
[----:B------:R-:W-:Y:S02]  /*1f20*/  @!P2 IADD3 R0, P0, R15, R24, RZ ;  /* 0x000000180f00a210 */ /* 0x000fe40007f1e0ff */
[----:B-----5:R-:W-:-:S03]  /*1f30*/  LOP3.LUT R12, R10, 0xfffffffe, RZ, 0xc0, !PT ;  /* 0xfffffffe0a0c7812 */ /* 0x020fc600078ec0ff */
[----:B------:R-:W-:Y:S01]  /*1f40*/  @!P2 IMAD.X R13, R16, 0x1, R26, P0 ;  /* 0x00000001100da824 */ /* 0x000fe200000e061a */
[----:B------:R-:W-:Y:S01]  /*1f50*/  @!P2 LEA R10, P0, R0, c[0x0][0x258], 0x2 ;  /* 0x00009600000aaa11 */ /* 0x000fe200078010ff */
[----:B------:R-:W-:-:S03]  /*1f60*/  IMAD.IADD R3, R11, 0x1, -R12 ;  /* 0x000000010b037824 */ /* 0x000fc600078e0a0c */
[----:B------:R-:W-:Y:S01]  /*1f70*/  @!P2 LEA.HI.X R11, R0, c[0x0][0x25c], R13, 0x2, P0 ;  /* 0x00009700000baa11 */ /* 0x000fe200000f140d */
[----:B------:R-:W-:Y:S01]  /*1f80*/  IMAD.SHL.U32 R13, R2, 0x20, RZ ;  /* 0x00000020020d7824 */ /* 0x000fe200078e00ff */
[----:B------:R-:W-:Y:S01]  /*1f90*/  LOP3.LUT R0, R4, 0xffffffe0, RZ, 0xc0, !PT ;  /* 0xffffffe004007812 */ /* 0x000fe200078ec0ff */
[----:B------:R-:W-:Y:S01]  /*1fa0*/  IMAD.SHL.U32 R224, R3, 0x8, RZ ;  /* 0x0000000803e07824 */ /* 0x000fe200078e00ff */
[----:B------:R-:W-:Y:S02]  /*1fb0*/  LEA.HI R12, R14, R22, RZ, 0x2 ;  /* 0x000000160e0c7211 */ /* 0x000fe400078f10ff */
[----:B------:R-:W-:Y:S01]  /*1fc0*/  IADD3 R4, -R15, c[0x0][0x168], -R250 ;  /* 0x00005a000f047a10 */ /* 0x000fe20007ffe9fa */
[----:B------:R-:W-:Y:S01]  /*1fd0*/  IMAD.IADD R0, R244, 0x1, -R0 ;  /* 0x00000001f4007824 */ /* 0x000fe200078e0a00 */
[----:B-1----:R-:W-:Y:S01]  /*1fe0*/  LOP3.LUT R8, R12, 0x1ffffffc, RZ, 0xc0, !PT ;  /* 0x1ffffffc0c087812 */ /* 0x002fe200078ec0ff */
[----:B------:R-:W-:Y:S01]  /*1ff0*/  IMAD.SHL.U32 R12, R3, 0x20, RZ ;  /* 0x00000020030c7824 */ /* 0x000fe200078e00ff */
[----:B------:R-:W-:-:S02]  /*2000*/  ISETP.LT.OR P1, PT, R4, 0x1, P6 ;  /* 0x000000010400780c */ /* 0x000fc40003721670 */
[----:B------:R-:W-:Y:S01]  /*2010*/  SHF.R.S32.HI R242, RZ, 0x1f, R0 ;  /* 0x0000001ffff27819 */ /* 0x000fe20000011400 */
[C---:B------:R-:W-:Y:S01]  /*2020*/  IMAD.IADD R14, R22.reuse, 0x1, -R8 ;  /* 0x00000001160e7824 */ /* 0x040fe200078e0a08 */
[----:B------:R-:W-:Y:S01]  /*2030*/  ISETP.GE.AND P0, PT, R27, c[0x0][0x1fc], PT ;  /* 0x00007f001b007a0c */ /* 0x000fe20003f06270 */
[----:B------:R-:W-:Y:S01]  /*2040*/  IMAD.SHL.U32 R22, R22, 0x8, RZ ;  /* 0x0000000816167824 */ /* 0x000fe200078e00ff */
[----:B------:R-:W-:Y:S01]  /*2050*/  LEA.HI R242, R242, R0, RZ, 0x2 ;  /* 0x00000000f2f27211 */ /* 0x000fe200078f10ff */
[----:B------:R-:W-:Y:S01]  /*2060*/  @!P2 IMAD.SHL.U32 R8, R244, 0x10, RZ ;  /* 0x00000010f408a824 */ /* 0x000fe200078e00ff */
[----:B------:R-:W-:Y:S02]  /*2070*/  SEL R252, RZ, 0xffffffff, P0 ;  /* 0xfffffffffffc7807 */ /* 0x000fe40000000000 */
[----:B------:R-:W-:Y:S02]  /*2080*/  LOP3.LUT R9, R242, 0x7ffffffc, RZ, 0xc0, !PT ;  /* 0x7ffffffcf2097812 */ /* 0x000fe400078ec0ff */
[C---:B------:R-:W-:Y:S01]  /*2090*/  ISETP.LT.OR P0, PT, R4.reuse, 0x1, P5 ;  /* 0x000000010400780c */ /* 0x040fe20002f01670 */
[----:B------:R1:W-:Y:S01]  /*20a0*/  @!P2 LDGSTS.E.BYPASS.LTC128B.128 [R8+0x12080], [R10.64] ;  /* 0x120800000a08afae */ /* 0x0003e2000b901d48 */
[----:B------:R-:W-:Y:S01]  /*20b0*/  ISETP.LT.OR P6, PT, R4, 0x21, P6 ;  /* 0x000000210400780c */ /* 0x000fe200037c1670 */
[----:B------:R-:W-:Y:S01]  /*20c0*/  IMAD.IADD R9, R0, 0x1, -R9 ;  /* 0x0000000100097824 */ /* 0x000fe200078e0a09 */
[----:B------:R-:W-:Y:S01]  /*20d0*/  ISETP.LT.OR P5, PT, R4, 0x21, P5 ;  /* 0x000000210400780c */ /* 0x000fe20002fa1670 */
[----:B------:R-:W-:Y:S01]  /*20e0*/  IMAD.SHL.U32 R0, R5, 0x10, RZ ;  /* 0x0000001005007824 */ /* 0x000fe200078e00ff */
[----:B------:R-:W-:Y:S01]  /*20f0*/  LOP3.LUT R4, R22, 0x18, RZ, 0xc0, !PT ;  /* 0x0000001816047812 */ /* 0x000fe200078ec0ff */
[----:B------:R-:W0:Y:S01]  /*2100*/  LDGDEPBAR ;  /* 0x00000000000079af */ /* 0x000e220000000000 */
[----:B------:R-:W-:Y:S01]  /*2110*/  IMAD R14, R14, 0x4, R9 ;  /* 0x000000040e0e7824 */ /* 0x000fe200078e0209 */
[----:B------:R-:W-:Y:S01]  /*2120*/  LOP3.LUT R224, R224, 0x8, RZ, 0xc0, !PT ;  /* 0x00000008e0e07812 */ /* 0x000fe200078ec0ff */
[----:B------:R-:W-:Y:S01]  /*2130*/  IMAD.SHL.U32 R252, R252, 0x2, RZ ;  /* 0x00000002fcfc7824 */ /* 0x000fe200078e00ff */
[----:B------:R-:W-:Y:S01]  /*2140*/  LEA.HI.SX32 R242, R242, R0, 0x1e ;  /* 0x00000000f2f27211 */ /* 0x000fe200078ff2ff */
[----:B------:R2:W-:Y:S01]  /*2150*/  LDGSTS.E.BYPASS.LTC128B.128 [R243+0xe080], [R20.64], !P1 ;  /* 0x0e08000014f37fae */ /* 0x0005e2000c901d48 */
[----:B------:R-:W-:-:S02]  /*2160*/  LOP3.LUT R0, R0, 0x10, RZ, 0xc0, !PT ;  /* 0x0000001000007812 */ /* 0x000fc400078ec0ff */
[C---:B------:R-:W-:Y:S01]  /*2170*/  LOP3.LUT R13, R4.reuse, 0xe0, R13, 0xf8, !PT ;  /* 0x000000e0040d7812 */ /* 0x040fe200078ef80d */
[----:B------:R2:W-:Y:S01]  /*2180*/  LDGSTS.E.BYPASS.LTC128B.128 [R243+0x10080], [R20.64+0x80], !P0 ;  /* 0x1008008014f37fae */ /* 0x0005e2000c101d48 */
[----:B------:R-:W-:Y:S01]  /*2190*/  LOP3.LUT R12, R4, 0x20, R12, 0xf8, !PT ;  /* 0x00000020040c7812 */ /* 0x000fe200078ef80c */
[C---:B------:R-:W-:Y:S01]  /*21a0*/  IMAD.SHL.U32 R4, R2.reuse, 0x4, RZ ;  /* 0x0000000402047824 */ /* 0x040fe200078e00ff */
[----:B------:R-:W-:Y:S01]  /*21b0*/  LOP3.LUT P1, RZ, R2, 0x1, RZ, 0xc0, !PT ;  /* 0x0000000102ff7812 */ /* 0x000fe2000782c0ff */
[----:B------:R2:W-:Y:S01]  /*21c0*/  LDGSTS.E.BYPASS.LTC128B.128 [R243+0xf080], [R28.64], !P6 ;  /* 0x0f0800001cf37fae */ /* 0x0005e2000f101d48 */
[----:B------:R-:W-:Y:S02]  /*21d0*/  LOP3.LUT R23, R0, 0xe0, R23, 0xf8, !PT ;  /* 0x000000e000177812 */ /* 0x000fe400078ef817 */
[----:B------:R-:W-:Y:S01]  /*21e0*/  LOP3.LUT R0, R6, 0xfffffff0, RZ, 0xc0, !PT ;  /* 0xfffffff006007812 */ /* 0x000fe200078ec0ff */
[----:B------:R2:W-:Y:S01]  /*21f0*/  LDGSTS.E.BYPASS.LTC128B.128 [R243+0x11080], [R28.64+0x80], !P5 ;  /* 0x110800801cf37fae */ /* 0x0005e2000e901d48 */
[----:B------:R-:W-:-:S02]  /*2200*/  LOP3.LUT R13, R13, 0x18, R4, 0x78, !PT ;  /* 0x000000180d0d7812 */ /* 0x000fc400078e7804 */
[----:B------:R-:W-:Y:S01]  /*2210*/  LOP3.LUT R252, R252, 0x2, R17, 0xe2, !PT ;  /* 0x00000002fcfc7812 */ /* 0x000fe200078ee211 */
[----:B-1----:R-:W-:Y:S02]  /*2220*/  IMAD R8, R31, c[0x0][0x290], RZ ;  /* 0x0000a4001f087a24 */ /* 0x002fe400078e02ff */
[----:B------:R-:W-:Y:S02]  /*2230*/  IMAD.IADD R0, R244, 0x1, -R0 ;  /* 0x00000001f4007824 */ /* 0x000fe400078e0a00 */
[----:B------:R-:W-:Y:S02]  /*2240*/  IMAD R2, R247, c[0x0][0x294], R8 ;  /* 0x0000a500f7027a24 */ /* 0x000fe400078e0208 */
[----:B------:R-:W-:Y:S01]  /*2250*/  IMAD.SHL.U32 R10, R0, 0x20, RZ ;  /* 0x00000020000a7824 */ /* 0x000fe200078e00ff */
[----:B------:R-:W-:Y:S01]  /*2260*/  SHF.R.S32.HI R4, RZ, 0x1f, R0 ;  /* 0x0000001fff047819 */ /* 0x000fe20000011400 */
[----:B------:R-:W-:Y:S01]  /*2270*/  IMAD.IADD R24, R19, 0x1, R2 ;  /* 0x0000000113187824 */ /* 0x000fe200078e0202 */
[----:B------:R-:W-:-:S02]  /*2280*/  IADD3 R2, P0, R15, R18, RZ ;  /* 0x000000120f027210 */ /* 0x000fc40007f1e0ff */
[----:B------:R-:W-:Y:S02]  /*2290*/  LOP3.LUT P6, RZ, R0, 0x4, RZ, 0xc0, !PT ;  /* 0x0000000400ff7812 */ /* 0x000fe400078cc0ff */
[----:B------:R1:W-:Y:S01]  /*22a0*/  STL [R1+0x38], R24 ;  /* 0x0000381801007387 */ /* 0x0003e20000100800 */
[----:B------:R-:W-:Y:S01]  /*22b0*/  IMAD.X R6, R16, 0x1, R24, P0 ;  /* 0x0000000110067824 */ /* 0x000fe200000e0618 */
[C---:B------:R-:W-:Y:S02]  /*22c0*/  LEA R8, P0, R2.reuse, c[0x0][0x280], 0x2 ;  /* 0x0000a00002087a11 */ /* 0x040fe400078010ff */
[----:B------:R-:W-:Y:S02]  /*22d0*/  SEL R223, R223, 0xfffffff0, !P6 ;  /* 0xfffffff0dfdf7807 */ /* 0x000fe40007000000 */
[----:B------:R-:W-:Y:S01]  /*22e0*/  LEA.HI.X R9, R2, c[0x0][0x284], R6, 0x2, P0 ;  /* 0x0000a10002097a11 */ /* 0x000fe200000f1406 */
[----:B------:R-:W-:Y:S01]  /*22f0*/  IMAD.IADD R6, R244, 0x1, -R7 ;  /* 0x00000001f4067824 */ /* 0x000fe200078e0a07 */
[----:B------:R-:W-:Y:S01]  /*2300*/  LEA.HI R2, R4, R0, RZ, 0x3 ;  /* 0x0000000004027211 */ /* 0x000fe200078f18ff */
[----:B------:R-:W-:Y:S01]  /*2310*/  IMAD.SHL.U32 R7, R0, 0x4, RZ ;  /* 0x0000000400077824 */ /* 0x000fe200078e00ff */
[----:B------:R-:W-:Y:S01]  /*2320*/  ISETP.GE.AND P0, PT, R244, 0x10, PT ;  /* 0x00000010f400780c */ /* 0x000fe20003f06270 */
[----:B------:R-:W-:Y:S01]  /*2330*/  IMAD R11, R6, 0x2, R221 ;  /* 0x00000002060b7824 */ /* 0x000fe200078e02dd */
[----:B------:R-:W-:Y:S01]  /*2340*/  LOP3.LUT R4, R2, 0xfffffff8, RZ, 0xc0, !PT ;  /* 0xfffffff802047812 */ /* 0x000fe200078ec0ff */
[----:B------:R-:W-:-:S02]  /*2350*/  IMAD.SHL.U32 R6, R3, 0x100, RZ ;  /* 0x0000010003067824 */ /* 0x000fc400078e00ff */
[----:B------:R-:W-:Y:S02]  /*2360*/  IMAD.IADD R11, R11, 0x1, R13 ;  /* 0x000000010b0b7824 */ /* 0x000fe400078e020d */
[----:B------:R-:W-:Y:S01]  /*2370*/  IMAD.IADD R4, R0, 0x1, -R4 ;  /* 0x0000000100047824 */ /* 0x000fe200078e0a04 */
[----:B------:R-:W-:Y:S01]  /*2380*/  LOP3.LUT R0, R224, 0x1e0, R10, 0xf8, !PT ;  /* 0x000001e0e0007812 */ /* 0x000fe200078ef80a */
[----:B------:R-:W-:Y:S01]  /*2390*/  IMAD.SHL.U32 R235, R11, 0x2, RZ ;  /* 0x000000020beb7824 */ /* 0x000fe200078e00ff */
[----:B------:R-:W-:Y:S01]  /*23a0*/  LOP3.LUT R6, R23, 0x100, R6, 0xf8, !PT ;  /* 0x0000010017067812 */ /* 0x000fe200078ef806 */
[----:B------:R-:W-:Y:S01]  /*23b0*/  IMAD.SHL.U32 R3, R4, 0x40, RZ ;  /* 0x0000004004037824 */ /* 0x000fe200078e00ff */
[----:B------:R-:W-:Y:S01]  /*23c0*/  LOP3.LUT R7, R0, 0x38, R7, 0x78, !PT ;  /* 0x0000003800077812 */ /* 0x000fe200078e7807 */
[----:B------:R-:W-:Y:S01]  /*23d0*/  IMAD.SHL.U32 R0, R2, 0x40, RZ ;  /* 0x0000004002007824 */ /* 0x000fe200078e00ff */
[----:B------:R-:W-:Y:S02]  /*23e0*/  LOP3.LUT R216, R6, 0x1c0, RZ, 0xc0, !PT ;  /* 0x000001c006d87812 */ /* 0x000fe400078ec0ff */
[----:B------:R-:W-:-:S02]  /*23f0*/  LOP3.LUT R3, R3, 0x1c0, RZ, 0xc0, !PT ;  /* 0x000001c003037812 */ /* 0x000fc400078ec0ff */
[----:B------:R-:W-:Y:S02]  /*2400*/  LOP3.LUT R0, R0, 0xfffffe00, RZ, 0xc0, !PT ;  /* 0xfffffe0000007812 */ /* 0x000fe400078ec0ff */
[--C-:B------:R-:W-:Y:S02]  /*2410*/  SHF.R.U32.HI R2, RZ, 0x3, R3.reuse ;  /* 0x00000003ff027819 */ /* 0x100fe40000011603 */
[----:B------:R-:W-:Y:S02]  /*2420*/  IADD3 R236, R235, 0x126c0, RZ ;  /* 0x000126c0ebec7810 */ /* 0x000fe40007ffe0ff */
[C---:B------:R-:W-:Y:S02]  /*2430*/  LOP3.LUT R224, R2.reuse, R3, R224, 0x1e, !PT ;  /* 0x0000000302e07212 */ /* 0x040fe400078e1ee0 */
[----:B------:R-:W-:Y:S01]  /*2440*/  LOP3.LUT R3, R2, R12, R3, 0x1e, !PT ;  /* 0x0000000c02037212 */ /* 0x000fe200078e1e03 */
[----:B------:R-:W-:Y:S01]  /*2450*/  IMAD R2, R5, 0x400, R0 ;  /* 0x0000040005027824 */ /* 0x000fe200078e0200 */
[----:B------:R-:W-:-:S02]  /*2460*/  IADD3 R5, R235, 0x12480, RZ ;  /* 0x00012480eb057810 */ /* 0x000fc40007ffe0ff */
[----:B------:R-:W-:Y:S01]  /*2470*/  LOP3.LUT R228, R3, R0, RZ, 0xfc, !PT ;  /* 0x0000000003e47212 */ /* 0x000fe200078efcff */
[----:B------:R-:W-:Y:S01]  /*2480*/  @!P0 IMAD.SHL.U32 R0, R244, 0x10, RZ ;  /* 0x00000010f4008824 */ /* 0x000fe200078e00ff */
[----:B------:R-:W-:Y:S01]  /*2490*/  LOP3.LUT R221, R7, R221, RZ, 0xfc, !PT ;  /* 0x000000dd07dd7212 */ /* 0x000fe200078efcff */
[----:B------:R-:W-:Y:S01]  /*24a0*/  IMAD.IADD R224, R2, 0x1, R224 ;  /* 0x0000000102e07824 */ /* 0x000fe200078e02e0 */
[----:B------:R-:W-:Y:S02]  /*24b0*/  @P1 IADD3 R236, R5, 0x1c0, RZ ;  /* 0x000001c005ec1810 */ /* 0x000fe40007ffe0ff */
[----:B------:R5:W-:Y:S01]  /*24c0*/  @!P0 LDGSTS.E.BYPASS.LTC128B.128 [R0+0x12280], [R8.64] ;  /* 0x1228000008008fae */ /* 0x000be2000b901d48 */
[----:B------:R-:W-:Y:S01]  /*24d0*/  LOP3.LUT P0, RZ, R4, 0x4, RZ, 0xc0, !PT ;  /* 0x0000000404ff7812 */ /* 0x000fe2000780c0ff */
[----:B------:R-:W-:Y:S01]  /*24e0*/  IMAD.SHL.U32 R225, R224, 0x2, RZ ;  /* 0x00000002e0e17824 */ /* 0x000fe200078e00ff */
[----:B------:R-:W-:Y:S01]  /*24f0*/  LOP3.LUT R7, R6, 0x8, R30, 0xf8, !PT ;  /* 0x0000000806077812 */ /* 0x000fe200078ef81e */
[----:B------:R-:W0:Y:S01]  /*2500*/  LDGDEPBAR ;  /* 0x00000000000079af */ /* 0x000e220000000000 */
[----:B------:R-:W-:-:S02]  /*2510*/  SHF.R.U32.HI R216, RZ, 0x3, R216 ;  /* 0x00000003ffd87819 */ /* 0x000fc400000116d8 */
[----:B------:R-:W-:Y:S01]  /*2520*/  LOP3.LUT P1, RZ, R4, 0x2, RZ, 0xc0, !PT ;  /* 0x0000000204ff7812 */ /* 0x000fe2000782c0ff */
[----:B------:R-:W0:Y:S01]  /*2530*/  LDGDEPBAR ;  /* 0x00000000000079af */ /* 0x000e220000000000 */
[----:B------:R-:W-:Y:S02]  /*2540*/  SEL R227, R226, 0xffffffe0, !P0 ;  /* 0xffffffe0e2e37807 */ /* 0x000fe40004000000 */
[----:B------:R-:W-:Y:S02]  /*2550*/  LOP3.LUT R216, R216, R7, RZ, 0x3c, !PT ;  /* 0x00000007d8d87212 */ /* 0x000fe400078e3cff */
[----:B------:R-:W-:Y:S01]  /*2560*/  LEA R221, R221, 0x15480, 0x1 ;  /* 0x00015480dddd7811 */ /* 0x000fe200078e08ff */
[----:B------:R-:W-:Y:S01]  /*2570*/  IMAD.IADD R230, R224, 0x1, R227 ;  /* 0x00000001e0e67824 */ /* 0x000fe200078e02e3 */
[----:B------:R-:W-:Y:S01]  /*2580*/  SEL R226, R226, 0xffffffe0, !P1 ;  /* 0xffffffe0e2e27807 */ /* 0x000fe20004800000 */
[----:B------:R-:W-:Y:S01]  /*2590*/  IMAD.SHL.U32 R216, R216, 0x2, RZ ;  /* 0x00000002d8d87824 */ /* 0x000fe200078e00ff */
[----:B------:R-:W-:Y:S01]  /*25a0*/  SEL R229, R229, 0xfffffff0, !P1 ;  /* 0xfffffff0e5e57807 */ /* 0x000fe20004800000 */
[----:B------:R-:W-:-:S02]  /*25b0*/  IMAD R223, R223, 0x2, R221 ;  /* 0x00000002dfdf7824 */ /* 0x000fc400078e02dd */
[----:B------:R-:W-:Y:S02]  /*25c0*/  IMAD.IADD R226, R225, 0x1, R226 ;  /* 0x00000001e1e27824 */ /* 0x000fe400078e02e2 */
[C---:B------:R-:W-:Y:S02]  /*25d0*/  IMAD.IADD R233, R229.reuse, 0x1, R227 ;  /* 0x00000001e5e97824 */ /* 0x040fe400078e02e3 */
[----:B------:R-:W-:Y:S02]  /*25e0*/  IMAD.IADD R232, R224, 0x1, R229 ;  /* 0x00000001e0e87824 */ /* 0x000fe400078e02e5 */
[----:B------:R-:W-:Y:S02]  /*25f0*/  IMAD.IADD R231, R229, 0x1, R230 ;  /* 0x00000001e5e77824 */ /* 0x000fe400078e02e6 */
[----:B-----5:R-:W-:-:S04]  /*2600*/  IMAD.SHL.U32 R0, R14, 0x2, RZ ;  /* 0x000000020e007824 */ /* 0x020fc800078e00ff */
[----:B------:R-:W-:Y:S01]  /*2610*/  IMAD.IADD R246, R246, 0x1, -R0 ;  /* 0x00000001f6f67824 */ /* 0x000fe200078e0a00 */
[----:B--234-:R1:W-:Y:S04]  /*2620*/  STL [R1+0x24], R0 ;  /* 0x0000240001007387 */ /* 0x01c3e80000100800 */
.L_x_739:
[----:B------:R-:W-:Y:S04]  /*2630*/  DEPBAR.LE SB0, 0x1 ;  /* 0x000080400000791a */ /* 0x000fe80000000000 */
[----:B------:R-:W-:Y:S01]  /*2640*/  BAR.SYNC.DEFER_BLOCKING 0x0 ;  /* 0x0000000000007b1d */ /* 0x000fe20000010000 */
[C---:B-1----:R-:W-:Y:S01]  /*2650*/  IMAD R0, R217.reuse, 0x2000, R224 ;  /* 0x00002000d9007824 */ /* 0x042fe200078e02e0 */
[C---:B------:R-:W-:Y:S01]  /*2660*/  LEA R148, R217.reuse, R229, 0xd ;  /* 0x000000e5d9947211 */ /* 0x040fe200078e68ff */
[--C-:B------:R-:W-:Y:S01]  /*2670*/  IMAD R138, R217, 0x2000, R227.reuse ;  /* 0x00002000d98a7824 */ /* 0x100fe200078e02e3 */
[----:B------:R-:W-:Y:S01]  /*2680*/  IADD3 R234, R204, 0x1, RZ ;  /* 0x00000001ccea7810 */ /* 0x000fe20007ffe0ff */
[----:B------:R-:W-:Y:S02]  /*2690*/  IMAD.SHL.U32 R0, R0, 0x2, RZ ;  /* 0x0000000200007824 */ /* 0x000fe400078e00ff */
[C---:B------:R-:W-:Y:S01]  /*26a0*/  IMAD.IADD R149, R224.reuse, 0x1, R148 ;  /* 0x00000001e0957824 */ /* 0x040fe200078e0294 */
[C---:B------:R-:W-:Y:S01]  /*26b0*/  IADD3 R138, R224.reuse, R138, RZ ;  /* 0x0000008ae08a7210 */ /* 0x040fe20007ffe0ff */
[----:B------:R-:W-:Y:S01]  /*26c0*/  IMAD.MOV.U32 R249, RZ, RZ, R204 ;  /* 0x000000fffff97224 */ /* 0x000fe200078e00cc */
[----:B------:R-:W-:Y:S02]  /*26d0*/  IADD3 R148, R224, R148, R227 ;  /* 0x00000094e0947210 */ /* 0x000fe40007ffe0e3 */
[----:B------:R-:W-:Y:S01]  /*26e0*/  SHF.L.U32 R149, R149, 0x1, RZ ;  /* 0x0000000195957819 */ /* 0x000fe200000006ff */
[----:B------:R-:W-:Y:S01]  /*26f0*/  IMAD.SHL.U32 R150, R138, 0x2, RZ ;  /* 0x000000028a967824 */ /* 0x000fe200078e00ff */
[----:B------:R-:W-:Y:S04]  /*2700*/  LDSM.16.M88.2 R2, [R218+0x80] ;  /* 0x00008000da02783b */ /* 0x000fe80000000100 */
[----:B------:R-:W1:Y:S04]  /*2710*/  LDSM.16.M88.4 R20, [R0+0x6080] ;  /* 0x006080000014783b */ /* 0x000e680000000200 */
[----:B------:R-:W2:Y:S04]  /*2720*/  LDSM.16.M88.4 R24, [R0+0x7080] ;  /* 0x007080000018783b */ /* 0x000ea80000000200 */
[----:B------:R-:W3:Y:S04]  /*2730*/  LDSM.16.M88.2 R16, [R218+0x1080] ;  /* 0x00108000da10783b */ /* 0x000ee80000000100 */
[----:B------:R-:W4:Y:S04]  /*2740*/  LDSM.16.M88.2 R28, [R218+0x2080] ;  /* 0x00208000da1c783b */ /* 0x000f280000000100 */
[----:B------:R-:W5:Y:S04]  /*2750*/  LDL R205, [R1+0x1c] ;  /* 0x00001c0001cd7983 */ /* 0x000f680000100800 */
[----:B------:R-:W-:Y:S04]  /*2760*/  LDSM.16.M88.4 R80, [R149+0x6080] ;  /* 0x006080009550783b */ /* 0x000fe80000000200 */
[----:B------:R-:W-:Y:S04]  /*2770*/  LDSM.16.M88.4 R132, [R149+0x7080] ;  /* 0x007080009584783b */ /* 0x000fe80000000200 */
[----:B------:R-:W-:Y:S04]  /*2780*/  LDSM.16.M88.2 R30, [R220+0x1080] ;  /* 0x00108000dc1e783b */ /* 0x000fe80000000100 */
[----:B------:R-:W-:Y:S04]  /*2790*/  LDSM.16.M88.2 R136, [R220+0x2080] ;  /* 0x00208000dc88783b */ /* 0x000fe80000000100 */
[----:B------:R-:W-:Y:S01]  /*27a0*/  LDSM.16.M88.2 R138, [R219+0x80] ;  /* 0x00008000db8a783b */ /* 0x000fe20000000100 */
[-C--:B-1----:R-:W-:Y:S03]  /*27b0*/  HMMA.16816.F32.BF16 R4, R20, R2.reuse, RZ ;  /* 0x000000021404723c */ /* 0x082fe600000418ff */
[----:B------:R-:W-:Y:S04]  /*27c0*/  LDSM.16.M88.4 R140, [R150+0x6080] ;  /* 0x00608000968c783b */ /* 0x000fe80000000200 */
[----:B------:R-:W-:Y:S01]  /*27d0*/  LDSM.16.M88.4 R144, [R150+0x7080] ;  /* 0x007080009690783b */ /* 0x000fe20000000200 */
[C---:B--2---:R-:W-:Y:S03]  /*27e0*/  HMMA.16816.F32.BF16 R8, R24.reuse, R2, RZ ;  /* 0x000000021808723c */ /* 0x044fe600000418ff */
[----:B------:R-:W1:Y:S05]  /*27f0*/  LDSM.16.M88.2 R2, [R220+0x80] ;  /* 0x00008000dc02783b */ /* 0x000e6a0000000100 */
        /* <DEDUP_REMOVED lines=16> */
[C---:B------:R-:W-:Y:S01]  /*2900*/  LEA R132, R217.reuse, R233, 0xd ;  /* 0x000000e9d9847211 */ /* 0x040fe200078e68ff */
        /* <DEDUP_REMOVED lines=17> */
[C---:B----4-:R-:W-:Y:S04]  /*2a20*/  LEA R0, R217.reuse, R232, 0xd ;  /* 0x000000e8d9007211 */ /* 0x050fe800078e68ff */
[-C--:B------:R-:W-:Y:S04]  /*2a30*/  HMMA.16816.F32.BF16 R12, R132, R136.reuse, R12 ;  /* 0x00000088840c723c */ /* 0x080fe8000004180c */
[----:B------:R-:W-:Y:S04]  /*2a40*/  IMAD.SHL.U32 R0, R0, 0x2, RZ ;  /* 0x0000000200007824 */ /* 0x000fe800078e00ff */
[C---:B------:R-:W-:Y:S01]  /*2a50*/  HMMA.16816.F32.BF16 R16, R80.reuse, R136, R16 ;  /* 0x000000885010723c */ /* 0x040fe20000041810 */
[----:B------:R-:W-:Y:S07]  /*2a60*/  LDSM.16.M88.2 R136, [R220+0x4080] ;  /* 0x00408000dc88783b */ /* 0x000fee0000000100 */
[-C--:B------:R-:W-:Y:S01]  /*2a70*/  HMMA.16816.F32.BF16 R20, R80, R28.reuse, R20 ;  /* 0x0000001c5014723c */ /* 0x080fe20000041814 */
[----:B------:R3:W-:Y:S07]  /*2a80*/  LDSM.16.M88.4 R80, [R0+0x8080] ;  /* 0x008080000050783b */ /* 0x0007ee0000000200 */
[----:B------:R-:W-:Y:S01]  /*2a90*/  HMMA.16816.F32.BF16 R24, R132, R28, R24 ;  /* 0x0000001c8418723c */ /* 0x000fe20000041818 */
[----:B------:R-:W4:Y:S04]  /*2aa0*/  LDSM.16.M88.2 R28, [R220+0x3080] ;  /* 0x00308000dc1c783b */ /* 0x000f280000000100 */
[----:B------:R-:W4:Y:S03]  /*2ab0*/  LDSM.16.M88.4 R132, [R149+0x9080] ;  /* 0x009080009584783b */ /* 0x000f260000000200 */
[-C--:B-1----:R-:W-:Y:S01]  /*2ac0*/  HMMA.16816.F32.BF16 R4, R140, R138.reuse, R4 ;  /* 0x0000008a8c04723c */ /* 0x082fe20000041804 */
[----:B------:R-:W-:Y:S07]  /*2ad0*/  LDSM.16.M88.4 R148, [R150+0x9080] ;  /* 0x009080009694783b */ /* 0x000fee0000000200 */
[C---:B------:R-:W-:Y:S01]  /*2ae0*/  HMMA.16816.F32.BF16 R8, R144.reuse, R138, R8 ;  /* 0x0000008a9008723c */ /* 0x040fe20000041808 */
[----:B------:R-:W-:Y:S03]  /*2af0*/  LDSM.16.M88.2 R138, [R219+0x3080] ;  /* 0x00308000db8a783b */ /* 0x000fe60000000100 */
[C---:B---3--:R-:W-:Y:S04]  /*2b00*/  LEA R0, R217.reuse, R230, 0xd ;  /* 0x000000e6d9007211 */ /* 0x048fe800078e68ff */
        /* <DEDUP_REMOVED lines=9> */
[C---:B------:R-:W-:Y:S01]  /*2ba0*/  HMMA.16816.F32.BF16 R8, R132.reuse, R28, R8 ;  /* 0x0000001c8408723c */ /* 0x040fe20000041808 */
[----:B------:R-:W4:Y:S03]  /*2bb0*/  LDSM.16.M88.2 R28, [R219+0x5080] ;  /* 0x00508000db1c783b */ /* 0x000f260000000100 */
[C---:B--2---:R-:W-:Y:S04]  /*2bc0*/  LEA R0, R217.reuse, R231, 0xd ;  /* 0x000000e7d9007211 */ /* 0x044fe800078e68ff */
[-C--:B------:R-:W-:Y:S04]  /*2bd0*/  HMMA.16816.F32.BF16 R12, R132, R136.reuse, R12 ;  /* 0x00000088840c723c */ /* 0x080fe8000004180c */
[----:B------:R-:W-:Y:S04]  /*2be0*/  IMAD.SHL.U32 R0, R0, 0x2, RZ ;  /* 0x0000000200007824 */ /* 0x000fe800078e00ff */
[C---:B------:R-:W-:Y:S01]  /*2bf0*/  HMMA.16816.F32.BF16 R16, R80.reuse, R136, R16 ;  /* 0x000000885010723c */ /* 0x040fe20000041810 */
[----:B------:R-:W-:Y:S07]  /*2c00*/  LDSM.16.M88.2 R136, [R222+0x4080] ;  /* 0x00408000de88783b */ /* 0x000fee0000000100 */
[-C--:B-1----:R-:W-:Y:S01]  /*2c10*/  HMMA.16816.F32.BF16 R20, R80, R2.reuse, R20 ;  /* 0x000000025014723c */ /* 0x082fe20000041814 */
[----:B------:R-:W-:Y:S02]  /*2c20*/  LDSM.16.M88.4 R80, [R0+0x8080] ;  /* 0x008080000050783b */ /* 0x000fe40000000200 */
[----:B-----5:R-:W-:Y:S05]  /*2c30*/  ISETP.GE.AND P1, PT, R234, R205, PT ;  /* 0x000000cdea00720c */ /* 0x020fea0003f26270 */
[----:B------:R-:W-:Y:S01]  /*2c40*/  HMMA.16816.F32.BF16 R24, R132, R2, R24 ;  /* 0x000000028418723c */ /* 0x000fe20000041818 */
[----:B------:R-:W1:Y:S04]  /*2c50*/  LDSM.16.M88.2 R2, [R222+0x3080] ;  /* 0x00308000de02783b */ /* 0x000e680000000100 */
[----:B------:R-:W2:Y:S03]  /*2c60*/  LDSM.16.M88.4 R132, [R160+0x9080] ;  /* 0x00908000a084783b */ /* 0x000ea60000000200 */
[-C--:B---3--:R-:W-:Y:S08]  /*2c70*/  HMMA.16816.F32.BF16 R4, R140, R138.reuse, R4 ;  /* 0x0000008a8c04723c */ /* 0x088ff00000041804 */
[C---:B------:R-:W-:Y:S07]  /*2c80*/  HMMA.16816.F32.BF16 R8, R148.reuse, R138, R8 ;  /* 0x0000008a9408723c */ /* 0x040fee0000041808 */
[----:B------:R-:W-:Y:S01]  /*2c90*/  LEA R139, R217, R242, 0x6 ;  /* 0x000000f2d98b7211 */ /* 0x000fe200078e30ff */
[-C--:B------:R-:W-:Y:S04]  /*2ca0*/  HMMA.16816.F32.BF16 R12, R148, R30.reuse, R12 ;  /* 0x0000001e940c723c */ /* 0x080fe8000004180c */
[----:B------:R-:W-:Y:S04]  /*2cb0*/  LDS R138, [R139.X4+0x12100] ;  /* 0x012100008b8a7984 */ /* 0x000fe80000004800 */
[C---:B------:R-:W-:Y:S01]  /*2cc0*/  HMMA.16816.F32.BF16 R16, R140.reuse, R30, R16 ;  /* 0x0000001e8c10723c */ /* 0x040fe20000041810 */
[----:B------:R-:W3:Y:S07]  /*2cd0*/  LDSM.16.M88.2 R30, [R222+0x5080] ;  /* 0x00508000de1e783b */ /* 0x000eee0000000100 */
[-C--:B----4-:R-:W-:Y:S08]  /*2ce0*/  HMMA.16816.F32.BF16 R20, R140, R28.reuse, R20 ;  /* 0x0000001c8c14723c */ /* 0x090ff00000041814 */
[----:B------:R-:W-:Y:S01]  /*2cf0*/  HMMA.16816.F32.BF16 R24, R148, R28, R24 ;  /* 0x0000001c9418723c */ /* 0x000fe20000041818 */
[----:B------:R4:W4:Y:S04]  /*2d00*/  LDS R29, [R139.X4+0x12080] ;  /* 0x012080008b1d7984 */ /* 0x0009280000004800 */
[----:B------:R3:W4:Y:S03]  /*2d10*/  LDS R28, [R139.X4+0x120a0] ;  /* 0x0120a0008b1c7984 */ /* 0x0007260000004800 */
[-C--:B-1----:R-:W-:Y:S01]  /*2d20*/  HMMA.16816.F32.BF16 R4, R80, R2.reuse, R4 ;  /* 0x000000025004723c */ /* 0x082fe20000041804 */
[----:B------:R-:W1:Y:S01]  /*2d30*/  LDS R139, [R139.X4+0x12120] ;  /* 0x012120008b8b7984 */ /* 0x000e620000004800 */
[----:B------:R-:W-:Y:S04]  /*2d40*/  DEPBAR.LE SB0, 0x0 ;  /* 0x000080000000791a */ /* 0x000fe80000000000 */
[----:B------:R-:W-:Y:S02]  /*2d50*/  BAR.SYNC.DEFER_BLOCKING 0x0 ;  /* 0x0000000000007b1d */ /* 0x000fe40000010000 */
[C---:B--2---:R-:W-:Y:S08]  /*2d60*/  HMMA.16816.F32.BF16 R8, R132.reuse, R2, R8 ;  /* 0x000000028408723c */ /* 0x044ff00000041808 */
        /* <DEDUP_REMOVED lines=9> */
[----:B----4-:R-:W-:Y:S01]  /*2e00*/  SHF.R.S32.HI R0, RZ, 0x1f, R234 ;  /* 0x0000001fff007819 */ /* 0x010fe200000114ea */
[----:B------:R-:W4:Y:S01]  /*2e10*/  LDL.64 R210, [R1+0x30] ;  /* 0x0000300001d27983 */ /* 0x000f220000100a00 */
[----:B------:R-:W-:Y:S01]  /*2e20*/  @!P2 LEA R2, R204, 0x40, 0x6 ;  /* 0x00000040cc02a811 */ /* 0x000fe200078e30ff */
[----:B------:R-:W-:Y:S02]  /*2e30*/  IMAD.WIDE.U32 R30, R234, c[0x0][0x178], RZ ;  /* 0x00005e00ea1e7a25 */ /* 0x000fe400078e00ff */
[----:B------:R-:W5:Y:S02]  /*2e40*/  LDL R208, [R1+0x3c] ;  /* 0x00003c0001d07983 */ /* 0x000f640000100800 */
[----:B------:R-:W-:Y:S02]  /*2e50*/  IMAD R0, R0, c[0x0][0x178], RZ ;  /* 0x00005e0000007a24 */ /* 0x000fe400078e02ff */
[----:B--2---:R-:W2:Y:S01]  /*2e60*/  LDL.64 R206, [R1+0x8] ;  /* 0x0000080001ce7983 */ /* 0x004ea20000100a00 */
[----:B------:R-:W-:Y:S02]  /*2e70*/  IMAD.SHL.U32 R3, R30, 0x40, RZ ;  /* 0x000000401e037824 */ /* 0x000fe400078e00ff */
[C---:B------:R-:W-:Y:S01]  /*2e80*/  IMAD R80, R234.reuse, c[0x0][0x17c], R0 ;  /* 0x00005f00ea507a24 */ /* 0x040fe200078e0200 */
[----:B---3--:R-:W3:Y:S01]  /*2e90*/  LDL R205, [R1+0x18] ;  /* 0x0000180001cd7983 */ /* 0x008ee20000100800 */
[----:B------:R-:W-:Y:S02]  /*2ea0*/  IMAD.MOV.U32 R83, RZ, RZ, -0x40 ;  /* 0xffffffc0ff537424 */ /* 0x000fe400078e00ff */
[----:B------:R-:W-:Y:S02]  /*2eb0*/  IMAD.IADD R80, R31, 0x1, R80 ;  /* 0x000000011f507824 */ /* 0x000fe400078e0250 */
[----:B------:R-:W-:Y:S04]  /*2ec0*/  IMAD R83, R234, R83, c[0x0][0x168] ;  /* 0x00005a00ea537624 */ /* 0x000fe800078e0253 */
[----:B------:R-:W-:Y:S01]  /*2ed0*/  IMAD.IADD R83, R83, 0x1, -R250 ;  /* 0x0000000153537824 */ /* 0x000fe200078e0afa */
[C---:B----4-:R-:W-:Y:S04]  /*2ee0*/  @!P2 IADD3 R0, P5, R2.reuse, R210, RZ ;  /* 0x000000d20200a210 */ /* 0x050fe80007fbe0ff */
[----:B-----5:R-:W-:Y:S02]  /*2ef0*/  @!P2 LEA.HI.X.SX32 R31, R2, R208, 0x1, P5 ;  /* 0x000000d0021fa211 */ /* 0x020fe400028f0eff */
[----:B------:R-:W-:Y:S02]  /*2f00*/  SHF.L.U64.HI R2, R30, 0x6, R80 ;  /* 0x000000061e027819 */ /* 0x000fe40000010250 */
[----:B--2---:R-:W-:Y:S04]  /*2f10*/  IADD3 R82, P6, P5, R206, UR4, R3 ;  /* 0x00000004ce527c10 */ /* 0x004fe8000fdde003 */
[----:B---3--:R-:W-:Y:S02]  /*2f20*/  IADD3.X R132, R205, UR5, R2, P6, P5 ;  /* 0x00000005cd847c10 */ /* 0x008fe4000b7ea402 */
[----:B------:R-:W-:Y:S02]  /*2f30*/  IADD3 R3, P6, R3, R206, RZ ;  /* 0x000000ce03037210 */ /* 0x000fe40007fde0ff */
[C---:B------:R-:W-:Y:S04]  /*2f40*/  @!P2 LEA R80, P5, R0.reuse, c[0x0][0x258], 0x2 ;  /* 0x000096000050aa11 */ /* 0x040fe800078a10ff */
[----:B------:R-:W-:Y:S01]  /*2f50*/  @!P2 LEA.HI.X R81, R0, c[0x0][0x25c], R31, 0x2, P5 ;  /* 0x000097000051aa11 */ /* 0x000fe200028f141f */
[----:B------:R-:W-:Y:S01]  /*2f60*/  IMAD.X R0, R2, 0x1, R205, P6 ;  /* 0x0000000102007824 */ /* 0x000fe200030e06cd */
[C---:B------:R-:W-:Y:S02]  /*2f70*/  LEA R30, P5, R3.reuse, c[0x0][0x160], 0x1 ;  /* 0x00005800031e7a11 */ /* 0x040fe400078a08ff */
[C---:B------:R-:W-:Y:S02]  /*2f80*/  LEA R2, P6, R82.reuse, c[0x0][0x160], 0x1 ;  /* 0x0000580052027a11 */ /* 0x040fe400078c08ff */
[----:B------:R-:W-:Y:S01]  /*2f90*/  LEA.HI.X R31, R3, c[0x0][0x164], R0, 0x1, P5 ;  /* 0x00005900031f7a11 */ /* 0x000fe200028f0c00 */
[----:B------:R-:W-:Y:S01]  /*2fa0*/  IMAD.U32 R0, RZ, RZ, UR7 ;  /* 0x00000007ff007e24 */ /* 0x000fe2000f8e00ff */
[----:B------:R-:W-:Y:S02]  /*2fb0*/  LEA.HI.X R3, R82, c[0x0][0x164], R132, 0x1, P6 ;  /* 0x0000590052037a11 */ /* 0x000fe400030f0c84 */
[----:B------:R-:W-:Y:S02]  /*2fc0*/  ISETP.LT.OR P6, PT, R83, 0x1, P4 ;  /* 0x000000015300780c */ /* 0x000fe400027c1670 */
[----:B------:R-:W-:Y:S02]  /*2fd0*/  IADD3 R82, R243, 0x6080, RZ ;  /* 0x00006080f3527810 */ /* 0x000fe40007ffe0ff */
[C---:B------:R-:W-:Y:S03]  /*2fe0*/  ISETP.LT.OR P5, PT, R83.reuse, 0x1, P3 ;  /* 0x000000015300780c */ /* 0x040fe60001fa1670 */
[----:B------:R-:W-:Y:S06]  /*2ff0*/  IMAD R0, R0, 0x4000, R82 ;  /* 0x0000400000007824 */ /* 0x000fec00078e0252 */
[----:B------:R-:W-:Y:S01]  /*3000*/  @!PT LDS RZ, [RZ] ;  /* 0x00000000fffff984 */ /* 0x000fe20000000800 */
[----:B------:R-:W-:Y:S01]  /*3010*/  @!PT LDS RZ, [RZ] ;  /* 0x00000000fffff984 */ /* 0x000fe20000000800 */
[----:B------:R-:W-:Y:S01]  /*3020*/  @!PT LDS RZ, [RZ] ;  /* 0x00000000fffff984 */ /* 0x000fe20000000800 */
[----:B------:R2:W-:Y:S01]  /*3030*/  LDGSTS.E.BYPASS.LTC128B.128 [R0], [R30.64], !P6 ;  /* 0x000000001e007fae */ /* 0x0005e2000f101d48 */
[C---:B------:R-:W-:Y:S03]  /*3040*/  ISETP.LT.OR P6, PT, R83.reuse, 0x21, P4 ;  /* 0x000000215300780c */ /* 0x040fe600027c1670 */
[----:B------:R2:W-:Y:S01]  /*3050*/  LDGSTS.E.BYPASS.LTC128B.128 [R0+0x2000], [R30.64+0x80], !P5 ;  /* 0x020000801e007fae */ /* 0x0005e2000e901d48 */
[----:B------:R-:W-:Y:S09]  /*3060*/  ISETP.LT.OR P5, PT, R83, 0x21, P3 ;  /* 0x000000215300780c */ /* 0x000ff20001fa1670 */
[----:B------:R3:W-:Y:S04]  /*3070*/  LDGSTS.E.BYPASS.LTC128B.128 [R0+0x1000], [R2.64], !P6 ;  /* 0x0100000002007fae */ /* 0x0007e8000f101d48 */
[----:B------:R3:W-:Y:S01]  /*3080*/  LDGSTS.E.BYPASS.LTC128B.128 [R0+0x3000], [R2.64+0x80], !P5 ;  /* 0x0300008002007fae */ /* 0x0007e2000e901d48 */
[----:B--2---:R-:W-:Y:S02]  /*3090*/  IMAD.SHL.U32 R31, R244, 0x4, RZ ;  /* 0x00000004f41f7824 */ /* 0x004fe400078e00ff */
[----:B------:R-:W-:Y:S04]  /*30a0*/  IMAD.U32 R30, RZ, RZ, UR7 ;  /* 0x00000007ff1e7e24 */ /* 0x000fe8000f8e00ff */
[----:B------:R-:W-:Y:S04]  /*30b0*/  @!P2 IMAD R30, R30, 0x40, R31 ;  /* 0x000000401e1ea824 */ /* 0x000fe800078e021f */
[----:B------:R-:W-:Y:S05]  /*30c0*/  @!P2 IMAD.SHL.U32 R30, R30, 0x4, RZ ;  /* 0x000000041e1ea824 */ /* 0x000fea00078e00ff */
[----:B------:R3:W-:Y:S02]  /*30d0*/  @!P2 LDGSTS.E.BYPASS.LTC128B.128 [R30+0x12080], [R80.64] ;  /* 0x12080000501eafae */ /* 0x0007e4000b901d48 */
.L_x_737:
[----:B---34-:R-:W3:Y:S01]  /*30e0*/  LDL R2, [R1+0x20] ;  /* 0x0000200001027983 */ /* 0x018ee20000100800 */
[----:B------:R-:W-:Y:S03]  /*30f0*/  IMAD.MOV.U32 R0, RZ, RZ, -0x60 ;  /* 0xffffffa0ff007424 */ /* 0x000fe600078e00ff */
[----:B------:R-:W4:Y:S04]  /*3100*/  LDL R3, [R1+0x24] ;  /* 0x0000240001037983 */ /* 0x000f280000100800 */
[----:B------:R-:W0:Y:S01]  /*3110*/  LDGDEPBAR ;  /* 0x00000000000079af */ /* 0x000e220000000000 */
[----:B---3--:R-:W-:Y:S02]  /*3120*/  IMAD R0, R2, R0, c[0x0][0x198] ;  /* 0x0000660002007624 */ /* 0x008fe400078e0200 */
[----:B------:R-:W-:Y:S02]  /*3130*/  IMAD.MOV.U32 R2, RZ, RZ, 0x1 ;  /* 0x00000001ff027424 */ /* 0x000fe400078e00ff */
[----:B------:R-:W-:Y:S05]  /*3140*/  IMAD R0, R204, 0x40, R0 ;  /* 0x00000040cc007824 */ /* 0x000fea00078e0200 */
[----:B------:R-:W-:Y:S04]  /*3150*/  IADD3 R0, R0, -c[0x0][0x168], R2 ;  /* 0x80005a0000007a10 */ /* 0x000fe80007ffe002 */
[----:B----4-:R-:W-:Y:S04]  /*3160*/  IADD3 R3, -R3, R242, R0 ;  /* 0x000000f203037210 */ /* 0x010fe80007ffe100 */
[----:B------:R-:W-:Y:S02]  /*3170*/  IMNMX R2, R246, R3, PT ;  /* 0x00000003f6027217 */ /* 0x000fe40003800200 */
[----:B------:R-:W-:Y:S02]  /*3180*/  IADD3 R0, R3, 0x8, RZ ;  /* 0x0000000803007810 */ /* 0x000fe40007ffe0ff */
[C---:B------:R-:W-:Y:S02]  /*3190*/  ISETP.GT.AND P6, PT, R2.reuse, RZ, PT ;  /* 0x000000ff0200720c */ /* 0x040fe40003fc4270 */
[----:B------:R-:W-:Y:S02]  /*31a0*/  ISETP.GT.AND P5, PT, R2, 0x1, PT ;  /* 0x000000010200780c */ /* 0x000fe40003fa4270 */
[----:B------:R-:W-:Y:S02]  /*31b0*/  IMNMX R0, R246, R0, PT ;  /* 0x00000000f6007217 */ /* 0x000fe40003800200 */
[----:B------:R-:W-:Y:S02]  /*31c0*/  FSEL R81, R4, -INF , P6 ;  /* 0xff80000004517808 */ /* 0x000fe40003000000 */
[----:B------:R-:W-:Y:S02]  /*31d0*/  FSEL R80, R5, -INF , P5 ;  /* 0xff80000005507808 */ /* 0x000fe40002800000 */
[C---:B------:R-:W-:Y:S01]  /*31e0*/  ISETP.GT.AND P6, PT, R0.reuse, RZ, PT ;  /* 0x000000ff0000720c */ /* 0x040fe20003fc4270 */
[--C-:B------:R-:W-:Y:S01]  /*31f0*/  FFMA.FTZ R238, R81, c[0x0][0x29c], -R29.reuse ;  /* 0x0000a70051ee7a23 */ /* 0x100fe2000001081d */
[----:B------:R-:W-:Y:S01]  /*3200*/  ISETP.GT.AND P5, PT, R0, 0x1, PT ;  /* 0x000000010000780c */ /* 0x000fe20003fa4270 */
[--C-:B------:R-:W-:Y:S01]  /*3210*/  FFMA.FTZ R237, R80, c[0x0][0x29c], -R29.reuse ;  /* 0x0000a70050ed7a23 */ /* 0x100fe2000001081d */
[----:B------:R-:W-:Y:S02]  /*3220*/  FSEL R31, R6, -INF , P6 ;  /* 0xff800000061f7808 */ /* 0x000fe40003000000 */
[----:B------:R-:W-:Y:S02]  /*3230*/  FSEL R30, R7, -INF , P5 ;  /* 0xff800000071e7808 */ /* 0x000fe40002800000 */
[-C--:B-1----:R-:W-:Y:S03]  /*3240*/  HMMA.16816.F32.BF16 R4, R140, R152.reuse, RZ ;  /* 0x000000988c04723c */ /* 0x082fe600000418ff */
[C---:B------:R-:W-:Y:S01]  /*3250*/  ISETP.GT.AND P6, PT, R2.reuse, 0x20, PT ;  /* 0x000000200200780c */ /* 0x040fe20003fc4270 */
[--C-:B------:R-:W-:Y:S01]  /*3260*/  FFMA.FTZ R205, R31, c[0x0][0x29c], -R28.reuse ;  /* 0x0000a7001fcd7a23 */ /* 0x100fe2000001081c */
[----:B------:R-:W-:Y:S01]  /*3270*/  ISETP.GT.AND P5, PT, R2, 0x21, PT ;  /* 0x000000210200780c */ /* 0x000fe20003fa4270 */
[--C-:B------:R-:W-:Y:S01]  /*3280*/  FFMA.FTZ R204, R30, c[0x0][0x29c], -R28.reuse ;  /* 0x0000a7001ecc7a23 */ /* 0x100fe2000001081c */
[----:B------:R-:W-:Y:S02]  /*3290*/  FSEL R16, R16, -INF , P6 ;  /* 0xff80000010107808 */ /* 0x000fe40003000000 */
[----:B------:R-:W-:Y:S02]  /*32a0*/  FSEL R17, R17, -INF , P5 ;  /* 0xff80000011117808 */ /* 0x000fe40002800000 */
[----:B------:R-:W-:Y:S01]  /*32b0*/  ISETP.GT.AND P6, PT, R0, 0x20, PT ;  /* 0x000000200000780c */ /* 0x000fe20003fc4270 */
        /* <DEDUP_REMOVED lines=9> */
[----:B------:R-:W-:Y:S02]  /*3350*/  IADD3 R2, R3, 0x20, RZ ;  /* 0x0000002003027810 */ /* 0x000fe40007ffe0ff */
[----:B------:R-:W-:Y:S02]  /*3360*/  FSEL R20, R20, -INF , P6 ;  /* 0xff80000014147808 */ /* 0x000fe40003000000 */
[----:B------:R-:W-:Y:S02]  /*3370*/  FSEL R21, R21, -INF , P5 ;  /* 0xff80000015157808 */ /* 0x000fe40002800000 */
[----:B------:R-:W-:Y:S01]  /*3380*/  IMNMX R2, R246, R2, PT ;  /* 0x00000002f6027217 */ /* 0x000fe20003800200 */
[--C-:B------:R-:W-:Y:S01]  /*3390*/  FFMA.FTZ R213, R20, c[0x0][0x29c], -R29.reuse ;  /* 0x0000a70014d57a23 */ /* 0x100fe2000001081d */
[C---:B------:R-:W-:Y:S01]  /*33a0*/  ISETP.GT.AND P6, PT, R0.reuse, 0x40, PT ;  /* 0x000000400000780c */ /* 0x040fe20003fc4270 */
[----:B------:R-:W-:Y:S01]  /*33b0*/  FFMA.FTZ R206, R21, c[0x0][0x29c], -R29 ;  /* 0x0000a70015ce7a23 */ /* 0x000fe2000001081d */
[----:B------:R-:W-:Y:S02]  /*33c0*/  ISETP.GT.AND P5, PT, R0, 0x41, PT ;  /* 0x000000410000780c */ /* 0x000fe40003fa4270 */
[----:B------:R-:W-:Y:S02]  /*33d0*/  IADD3 R0, R3, 0x28, RZ ;  /* 0x0000002803007810 */ /* 0x000fe40007ffe0ff */
[----:B------:R-:W-:Y:S02]  /*33e0*/  FSEL R22, R22, -INF , P6 ;  /* 0xff80000016167808 */ /* 0x000fe40003000000 */
[----:B------:R-:W-:Y:S02]  /*33f0*/  ISETP.GT.AND P6, PT, R2, RZ, PT ;  /* 0x000000ff0200720c */ /* 0x000fe40003fc4270 */
[----:B------:R-:W-:Y:S01]  /*3400*/  FSEL R23, R23, -INF , P5 ;  /* 0xff80000017177808 */ /* 0x000fe20002800000 */
[--C-:B------:R-:W-:Y:S01]  /*3410*/  FFMA.FTZ R210, R22, c[0x0][0x29c], -R28.reuse ;  /* 0x0000a70016d27a23 */ /* 0x100fe2000001081c */
[----:B------:R-:W-:Y:S02]  /*3420*/  ISETP.GT.AND P5, PT, R2, 0x1, PT ;  /* 0x000000010200780c */ /* 0x000fe40003fa4270 */
[----:B------:R-:W-:Y:S01]  /*3430*/  IMNMX R0, R246, R0, PT ;  /* 0x00000000f6007217 */ /* 0x000fe20003800200 */
[----:B------:R-:W-:Y:S01]  /*3440*/  FFMA.FTZ R137, R23, c[0x0][0x29c], -R28 ;  /* 0x0000a70017897a23 */ /* 0x000fe2000001081c */
[----:B------:R-:W-:Y:S02]  /*3450*/  FSEL R83, R9, -INF , P5 ;  /* 0xff80000009537808 */ /* 0x000fe40002800000 */
[----:B------:R-:W-:Y:S02]  /*3460*/  FSEL R132, R8, -INF , P6 ;  /* 0xff80000008847808 */ /* 0x000fe40003000000 */
[C---:B------:R-:W-:Y:S02]  /*3470*/  ISETP.GT.AND P6, PT, R0.reuse, RZ, PT ;  /* 0x000000ff0000720c */ /* 0x040fe40003fc4270 */
[----:B------:R-:W-:Y:S01]  /*3480*/  ISETP.GT.AND P5, PT, R0, 0x1, PT ;  /* 0x000000010000780c */ /* 0x000fe20003fa4270 */
[--C-:B------:R-:W-:Y:S01]  /*3490*/  FFMA.FTZ R132, R132, c[0x0][0x29c], -R138.reuse ;  /* 0x0000a70084847a23 */ /* 0x100fe2000001088a */
[----:B------:R-:W-:Y:S02]  /*34a0*/  FSEL R136, R10, -INF , P6 ;  /* 0xff8000000a887808 */ /* 0x000fe40003000000 */
[C---:B------:R-:W-:Y:S02]  /*34b0*/  ISETP.GT.AND P6, PT, R2.reuse, 0x20, PT ;  /* 0x000000200200780c */ /* 0x040fe40003fc4270 */
[----:B------:R-:W-:Y:S02]  /*34c0*/  FSEL R135, R11, -INF , P5 ;  /* 0xff8000000b877808 */ /* 0x000fe40002800000 */
[C---:B------:R-:W-:Y:S02]  /*34d0*/  HMMA.16816.F32.BF16 R8, R144.reuse, R152, RZ ;  /* 0x000000989008723c */ /* 0x040fe400000418ff */
[----:B------:R-:W-:Y:S02]  /*34e0*/  ISETP.GT.AND P5, PT, R2, 0x21, PT ;  /* 0x000000210200780c */ /* 0x000fe40003fa4270 */
[----:B------:R-:W-:Y:S02]  /*34f0*/  FSEL R82, R12, -INF , P6 ;  /* 0xff8000000c527808 */ /* 0x000fe40003000000 */
[----:B------:R-:W-:Y:S02]  /*3500*/  FSEL R3, R13, -INF , P5 ;  /* 0xff8000000d037808 */ /* 0x000fe40002800000 */
[----:B------:R-:W-:Y:S01]  /*3510*/  ISETP.GT.AND P6, PT, R0, 0x20, PT ;  /* 0x000000200000780c */ /* 0x000fe20003fc4270 */
[--C-:B------:R-:W-:Y:S01]  /*3520*/  FFMA.FTZ R209, R82, c[0x0][0x29c], -R138.reuse ;  /* 0x0000a70052d17a23 */ /* 0x100fe2000001088a */
[----:B------:R-:W-:Y:S02]  /*3530*/  ISETP.GT.AND P5, PT, R0, 0x21, PT ;  /* 0x000000210000780c */ /* 0x000fe40003fa4270 */
[----:B------:R-:W-:Y:S01]  /*3540*/  FSEL R134, R14, -INF , P6 ;  /* 0xff8000000e867808 */ /* 0x000fe20003000000 */
[--C-:B------:R-:W-:Y:S01]  /*3550*/  FFMA.FTZ R208, R3, c[0x0][0x29c], -R138.reuse ;  /* 0x0000a70003d07a23 */ /* 0x100fe2000001088a */
[----:B------:R-:W-:Y:S01]  /*3560*/  FSEL R133, R15, -INF , P5 ;  /* 0xff8000000f857808 */ /* 0x000fe20002800000 */
[----:B------:R-:W-:Y:S01]  /*3570*/  LDS R3, [R242.X4+0x12280] ;  /* 0x01228000f2037984 */ /* 0x000fe20000004800 */
[-C--:B------:R-:W-:Y:S01]  /*3580*/  HMMA.16816.F32.BF16 R12, R144, R154.reuse, RZ ;  /* 0x0000009a900c723c */ /* 0x080fe200000418ff */
[----:B------:R-:W-:Y:S01]  /*3590*/  ISETP.GT.AND P6, PT, R2, 0x40, PT ;  /* 0x000000400200780c */ /* 0x000fe20003fc4270 */
[--C-:B------:R-:W-:Y:S01]  /*35a0*/  FFMA.FTZ R239, R134, c[0x0][0x29c], -R139.reuse ;  /* 0x0000a70086ef7a23 */ /* 0x100fe2000001088b */
[----:B------:R-:W-:Y:S01]  /*35b0*/  ISETP.GT.AND P5, PT, R2, 0x41, PT ;  /* 0x000000410200780c */ /* 0x000fe20003fa4270 */
[--C-:B------:R-:W-:Y:S01]  /*35c0*/  FFMA.FTZ R240, R133, c[0x0][0x29c], -R139.reuse ;  /* 0x0000a70085f07a23 */ /* 0x100fe2000001088b */
[----:B------:R-:W-:Y:S01]  /*35d0*/  FSEL R24, R24, -INF , P6 ;  /* 0xff80000018187808 */ /* 0x000fe20003000000 */
[----:B------:R-:W-:Y:S01]  /*35e0*/  MUFU.EX2 R133, R238 ;  /* 0x000000ee00857308 */ /* 0x000fe20000000800 */
[----:B------:R-:W-:Y:S01]  /*35f0*/  FSEL R25, R25, -INF , P5 ;  /* 0xff80000019197808 */ /* 0x000fe20002800000 */
[C---:B------:R-:W-:Y:S02]  /*3600*/  HMMA.16816.F32.BF16 R16, R140.reuse, R154, RZ ;  /* 0x0000009a8c10723c */ /* 0x040fe400000418ff */
[----:B------:R-:W-:Y:S02]  /*3610*/  ISETP.GT.AND P6, PT, R0, 0x40, PT ;  /* 0x000000400000780c */ /* 0x000fe40003fc4270 */
[--C-:B------:R-:W-:Y:S01]  /*3620*/  FFMA.FTZ R207, R24, c[0x0][0x29c], -R138.reuse ;  /* 0x0000a70018cf7a23 */ /* 0x100fe2000001088a */
[----:B------:R-:W-:Y:S01]  /*3630*/  ISETP.GT.AND P5, PT, R0, 0x41, PT ;  /* 0x000000410000780c */ /* 0x000fe20003fa4270 */
[----:B------:R-:W-:Y:S01]  /*3640*/  IMAD.MOV.U32 R0, RZ, RZ, -0x40 ;  /* 0xffffffc0ff007424 */ /* 0x000fe200078e00ff */
[----:B------:R-:W-:Y:S01]  /*3650*/  FSEL R26, R26, -INF , P6 ;  /* 0xff8000001a1a7808 */ /* 0x000fe20003000000 */
[-C--:B------:R-:W-:Y:S01]  /*3660*/  HMMA.16816.F32.BF16 R20, R140, R156.reuse, RZ ;  /* 0x0000009c8c14723c */ /* 0x080fe200000418ff */
[----:B------:R-:W-:Y:S01]  /*3670*/  FSEL R27, R27, -INF , P5 ;  /* 0xff8000001b1b7808 */ /* 0x000fe20002800000 */
[----:B------:R-:W-:Y:S02]  /*3680*/  MUFU.EX2 R142, R214 ;  /* 0x000000d6008e7308 */ /* 0x000fe40000000800 */
[--C-:B------:R-:W-:Y:S01]  /*3690*/  FFMA.FTZ R241, R26, c[0x0][0x29c], -R139.reuse ;  /* 0x0000a7001af17a23 */ /* 0x100fe2000001088b */
[----:B------:R-:W-:Y:S02]  /*36a0*/  SEL R0, R0, 0x40, P0 ;  /* 0x0000004000007807 */ /* 0x000fe40000000000 */
[----:B------:R-:W-:Y:S01]  /*36b0*/  FFMA.FTZ R143, R83, c[0x0][0x29c], -R138 ;  /* 0x0000a700538f7a23 */ /* 0x000fe2000001088a */
[----:B------:R-:W-:Y:S04]  /*36c0*/  HMMA.16816.F32.BF16 R28, R144, R156, RZ ;  /* 0x0000009c901c723c */ /* 0x000fe800000418ff */
[----:B------:R-:W-:Y:S01]  /*36d0*/  IMAD.IADD R2, R225, 0x1, R0 ;  /* 0x00000001e1027824 */ /* 0x000fe200078e0200 */
[----:B------:R-:W-:Y:S01]  /*36e0*/  MUFU.EX2 R141, R213 ;  /* 0x000000d5008d7308 */ /* 0x000fe20000000800 */
[----:B------:R-:W-:Y:S02]  /*36f0*/  FFMA.FTZ R138, R25, c[0x0][0x29c], -R138 ;  /* 0x0000a700198a7a23 */ /* 0x000fe4000001088a */
[-C--:B------:R-:W-:Y:S01]  /*3700*/  HMMA.16816.F32.BF16 R4, R148, R158.reuse, R4 ;  /* 0x0000009e9404723c */ /* 0x080fe20000041804 */
[----:B------:R-:W-:Y:S04]  /*3710*/  LDSM.16.M88.4 R80, [R2+0xf080] ;  /* 0x00f080000250783b */ /* 0x000fe80000000200 */
[--C-:B------:R-:W-:Y:S02]  /*3720*/  FFMA.FTZ R146, R136, c[0x0][0x29c], -R139.reuse ;  /* 0x0000a70088927a23 */ /* 0x100fe4000001088b */
[--C-:B------:R-:W-:Y:S01]  /*3730*/  FFMA.FTZ R140, R135, c[0x0][0x29c], -R139.reuse ;  /* 0x0000a700878c7a23 */ /* 0x100fe2000001088b */
[C---:B------:R-:W-:Y:S01]  /*3740*/  HMMA.16816.F32.BF16 R8, R160.reuse, R158, R8 ;  /* 0x0000009ea008723c */ /* 0x040fe20000041808 */
[----:B------:R-:W-:Y:S03]  /*3750*/  MUFU.EX2 R136, R215 ;  /* 0x000000d700887308 */ /* 0x000fe60000000800 */
[----:B------:R-:W-:Y:S02]  /*3760*/  FFMA.FTZ R139, R27, c[0x0][0x29c], -R139 ;  /* 0x0000a7001b8b7a23 */ /* 0x000fe4000001088b */
[----:B------:R-:W1:Y:S01]  /*3770*/  LDSM.16.M88.4 R24, [R2+0xe080] ;  /* 0x00e080000218783b */ /* 0x000e620000000200 */
[----:B------:R-:W-:Y:S01]  /*3780*/  IMAD.IADD R0, R0, 0x1, R226 ;  /* 0x0000000100007824 */ /* 0x000fe200078e02e2 */
[-C--:B------:R-:W-:Y:S03]  /*3790*/  HMMA.16816.F32.BF16 R12, R160, R164.reuse, R12 ;  /* 0x000000a4a00c723c */ /* 0x080fe6000004180c */
[----:B------:R-:W-:Y:S05]  /*37a0*/  MUFU.EX2 R144, R206 ;  /* 0x000000ce00907308 */ /* 0x000fea0000000800 */
[C---:B------:R-:W-:Y:S05]  /*37b0*/  HMMA.16816.F32.BF16 R16, R148.reuse, R164, R16 ;  /* 0x000000a49410723c */ /* 0x040fea0000041810 */
[----:B------:R-:W-:Y:S03]  /*37c0*/  MUFU.EX2 R145, R205 ;  /* 0x000000cd00917308 */ /* 0x000fe60000000800 */
[-C--:B------:R-:W-:Y:S07]  /*37d0*/  HMMA.16816.F32.BF16 R20, R148, R166.reuse, R20 ;  /* 0x000000a69414723c */ /* 0x080fee0000041814 */
[----:B------:R-:W-:Y:S01]  /*37e0*/  MUFU.EX2 R147, R204 ;  /* 0x000000cc00937308 */ /* 0x000fe20000000800 */
[----:B------:R-:W-:Y:S09]  /*37f0*/  HMMA.16816.F32.BF16 R28, R160, R166, R28 ;  /* 0x000000a6a01c723c */ /* 0x000ff2000004181c */
[----:B------:R-:W-:Y:S01]  /*3800*/  MUFU.EX2 R160, R137 ;  /* 0x0000008900a07308 */ /* 0x000fe20000000800 */
[-C--:B-1----:R-:W-:Y:S09]  /*3810*/  HMMA.16816.F32.BF16 R4, R24, R168.reuse, R4 ;  /* 0x000000a81804723c */ /* 0x082ff20000041804 */
[----:B------:R-:W-:Y:S01]  /*3820*/  MUFU.EX2 R149, R212 ;  /* 0x000000d400957308 */ /* 0x000fe20000000800 */
[C---:B------:R-:W-:Y:S09]  /*3830*/  HMMA.16816.F32.BF16 R8, R80.reuse, R168, R8 ;  /* 0x000000a85008723c */ /* 0x040ff20000041808 */
[----:B------:R-:W-:Y:S01]  /*3840*/  MUFU.EX2 R151, R211 ;  /* 0x000000d300977308 */ /* 0x000fe20000000800 */
[-C--:B------:R-:W-:Y:S08]  /*3850*/  HMMA.16816.F32.BF16 R12, R80, R170.reuse, R12 ;  /* 0x000000aa500c723c */ /* 0x080ff0000004180c */
[C---:B------:R-:W-:Y:S01]  /*3860*/  HMMA.16816.F32.BF16 R16, R24.reuse, R170, R16 ;  /* 0x000000aa1810723c */ /* 0x040fe20000041810 */
[----:B------:R-:W-:Y:S07]  /*3870*/  MUFU.EX2 R150, R210 ;  /* 0x000000d200967308 */ /* 0x000fee0000000800 */
[-C--:B------:R-:W-:Y:S01]  /*3880*/  HMMA.16816.F32.BF16 R20, R24, R172.reuse, R20 ;  /* 0x000000ac1814723c */ /* 0x080fe20000041814 */
[----:B------:R-:W1:Y:S02]  /*3890*/  LDSM.16.M88.4 R24, [R0+0xe080] ;  /* 0x00e080000018783b */ /* 0x000e640000000200 */
[----:B------:R-:W-:Y:S05]  /*38a0*/  MUFU.EX2 R148, R132 ;  /* 0x0000008400947308 */ /* 0x000fea0000000800 */
[----:B------:R-:W-:Y:S01]  /*38b0*/  HMMA.16816.F32.BF16 R28, R80, R172, R28 ;  /* 0x000000ac501c723c */ /* 0x000fe2000004181c */
[----:B------:R-:W3:Y:S04]  /*38c0*/  LDSM.16.M88.4 R80, [R0+0xf080] ;  /* 0x00f080000050783b */ /* 0x000ee80000000200 */
[----:B------:R-:W-:Y:S10]  /*38d0*/  MUFU.EX2 R132, R208 ;  /* 0x000000d000847308 */ /* 0x000ff40000000800 */
[----:B------:R-:W-:Y:S10]  /*38e0*/  MUFU.EX2 R143, R143 ;  /* 0x0000008f008f7308 */ /* 0x000ff40000000800 */
[----:B------:R-:W-:Y:S01]  /*38f0*/  MUFU.EX2 R146, R146 ;  /* 0x0000009200927308 */ /* 0x000fe20000000800 */
[-C--:B-1----:R-:W-:Y:S09]  /*3900*/  HMMA.16816.F32.BF16 R4, R24, R174.reuse, R4 ;  /* 0x000000ae1804723c */ /* 0x082ff20000041804 */
[----:B------:R-:W-:Y:S01]  /*3910*/  MUFU.EX2 R140, R140 ;  /* 0x0000008c008c7308 */ /* 0x000fe20000000800 */
[C---:B---3--:R-:W-:Y:S09]  /*3920*/  HMMA.16816.F32.BF16 R8, R80.reuse, R174, R8 ;  /* 0x000000ae5008723c */ /* 0x048ff20000041808 */
[----:B------:R-:W-:Y:S01]  /*3930*/  MUFU.EX2 R134, R207 ;  /* 0x000000cf00867308 */ /* 0x000fe20000000800 */
[-C--:B------:R-:W-:Y:S09]  /*3940*/  HMMA.16816.F32.BF16 R12, R80, R176.reuse, R12 ;  /* 0x000000b0500c723c */ /* 0x080ff2000004180c */
[----:B------:R-:W-:Y:S01]  /*3950*/  MUFU.EX2 R138, R138 ;  /* 0x0000008a008a7308 */ /* 0x000fe20000000800 */
[C---:B------:R-:W-:Y:S08]  /*3960*/  HMMA.16816.F32.BF16 R16, R24.reuse, R176, R16 ;  /* 0x000000b01810723c */ /* 0x040ff00000041810 */
[-C--:B------:R-:W-:Y:S01]  /*3970*/  HMMA.16816.F32.BF16 R20, R24, R178.reuse, R20 ;  /* 0x000000b21814723c */ /* 0x080fe20000041814 */
[----:B------:R-:W1:Y:S01]  /*3980*/  LDSM.16.M88.4 R24, [R225+0x10080] ;  /* 0x01008000e118783b */ /* 0x000e620000000200 */
[----:B------:R-:W3:Y:S06]  /*3990*/  MUFU.EX2 R135, R237 ;  /* 0x000000ed00877308 */ /* 0x000eec0000000800 */
[----:B------:R-:W-:Y:S01]  /*39a0*/  HMMA.16816.F32.BF16 R28, R80, R178, R28 ;  /* 0x000000b2501c723c */ /* 0x000fe2000004181c */
[----:B------:R-:W4:Y:S03]  /*39b0*/  LDSM.16.M88.4 R80, [R225+0x11080] ;  /* 0x01108000e150783b */ /* 0x000f260000000200 */
[----:B------:R-:W-:Y:S01]  /*39c0*/  MUFU.EX2 R139, R139 ;  /* 0x0000008b008b7308 */ /* 0x000fe20000000800 */
[----:B---3--:R-:W-:Y:S03]  /*39d0*/  F2FP.BF16.PACK_AB R137, R135, R133 ;  /* 0x000000858789723e */ /* 0x008fe600000010ff */
[-C--:B-1----:R-:W-:Y:S08]  /*39e0*/  HMMA.16816.F32.BF16 R4, R24, R180.reuse, R4 ;  /* 0x000000b41804723c */ /* 0x082ff00000041804 */
[C---:B----4-:R-:W-:Y:S08]  /*39f0*/  HMMA.16816.F32.BF16 R8, R80.reuse, R180, R8 ;  /* 0x000000b45008723c */ /* 0x050ff00000041808 */
[-C--:B------:R-:W-:Y:S08]  /*3a00*/  HMMA.16816.F32.BF16 R12, R80, R182.reuse, R12 ;  /* 0x000000b6500c723c */ /* 0x080ff0000004180c */
[C---:B------:R-:W-:Y:S08]  /*3a10*/  HMMA.16816.F32.BF16 R16, R24.reuse, R182, R16 ;  /* 0x000000b61810723c */ /* 0x040ff00000041810 */
[-C--:B------:R-:W-:Y:S01]  /*3a20*/  HMMA.16816.F32.BF16 R20, R24, R184.reuse, R20 ;  /* 0x000000b81814723c */ /* 0x080fe20000041814 */
[----:B------:R-:W1:Y:S07]  /*3a30*/  LDSM.16.M88.4 R24, [R226+0x10080] ;  /* 0x01008000e218783b */ /* 0x000e6e0000000200 */
[----:B------:R-:W-:Y:S01]  /*3a40*/  HMMA.16816.F32.BF16 R28, R80, R184, R28 ;  /* 0x000000b8501c723c */ /* 0x000fe2000004181c */
[----:B------:R-:W3:Y:S07]  /*3a50*/  LDSM.16.M88.4 R80, [R226+0x11080] ;  /* 0x01108000e250783b */ /* 0x000eee0000000200 */
[-C--:B-1----:R-:W-:Y:S08]  /*3a60*/  HMMA.16816.F32.BF16 R4, R24, R186.reuse, R4 ;  /* 0x000000ba1804723c */ /* 0x082ff00000041804 */
[C---:B---3--:R-:W-:Y:S08]  /*3a70*/  HMMA.16816.F32.BF16 R8, R80.reuse, R186, R8 ;  /* 0x000000ba5008723c */ /* 0x048ff00000041808 */
[-C--:B------:R-:W-:Y:S08]  /*3a80*/  HMMA.16816.F32.BF16 R12, R80, R188.reuse, R12 ;  /* 0x000000bc500c723c */ /* 0x080ff0000004180c */
[C---:B------:R-:W-:Y:S08]  /*3a90*/  HMMA.16816.F32.BF16 R16, R24.reuse, R188, R16 ;  /* 0x000000bc1810723c */ /* 0x040ff00000041810 */
[-C--:B------:R-:W-:Y:S01]  /*3aa0*/  HMMA.16816.F32.BF16 R20, R24, R190.reuse, R20 ;  /* 0x000000be1814723c */ /* 0x080fe20000041814 */
[----:B------:R-:W1:Y:S07]  /*3ab0*/  LDSM.16.M88.4 R24, [R2+0x10080] ;  /* 0x010080000218783b */ /* 0x000e6e0000000200 */
[----:B------:R-:W-:Y:S01]  /*3ac0*/  HMMA.16816.F32.BF16 R28, R80, R190, R28 ;  /* 0x000000be501c723c */ /* 0x000fe2000004181c */
[----:B------:R-:W3:Y:S08]  /*3ad0*/  LDSM.16.M88.4 R80, [R2+0x11080] ;  /* 0x011080000250783b */ /* 0x000ef00000000200 */
[----:B------:R-:W-:Y:S01]  /*3ae0*/  LDS R2, [R242.X4+0x12300] ;  /* 0x01230000f2027984 */ /* 0x000fe20000004800 */
        /* <DEDUP_REMOVED lines=8> */
[----:B------:R-:W4:Y:S01]  /*3b70*/  LDS R0, [R242.X4+0x122a0] ;  /* 0x0122a000f2007984 */ /* 0x000f220000004800 */
[-C--:B-1----:R-:W-:Y:S08]  /*3b80*/  HMMA.16816.F32.BF16 R4, R24, R198.reuse, R4 ;  /* 0x000000c61804723c */ /* 0x082ff00000041804 */
[C---:B---3--:R-:W-:Y:S08]  /*3b90*/  HMMA.16816.F32.BF16 R8, R80.reuse, R198, R8 ;  /* 0x000000c65008723c */ /* 0x048ff00000041808 */
[-C--:B------:R-:W-:Y:S08]  /*3ba0*/  HMMA.16816.F32.BF16 R12, R80, R200.reuse, R12 ;  /* 0x000000c8500c723c */ /* 0x080ff0000004180c */
[C---:B------:R-:W-:Y:S04]  /*3bb0*/  HMMA.16816.F32.BF16 R16, R24.reuse, R200, R16 ;  /* 0x000000c81810723c */ /* 0x040fe80000041810 */
[--C-:B----4-:R-:W-:Y:S02]  /*3bc0*/  FADD.FTZ R6, R6, -R0.reuse ;  /* 0x8000000006067221 */ /* 0x110fe40000010000 */
[--C-:B------:R-:W-:Y:S02]  /*3bd0*/  FADD.FTZ R7, R7, -R0.reuse ;  /* 0x8000000007077221 */ /* 0x100fe40000010000 */
[-C--:B------:R-:W-:Y:S01]  /*3be0*/  HMMA.16816.F32.BF16 R20, R24, R202.reuse, R20 ;  /* 0x000000ca1814723c */ /* 0x080fe20000041814 */
[----:B------:R-:W1:Y:S03]  /*3bf0*/  MUFU.EX2 R27, R209 ;  /* 0x000000d1001b7308 */ /* 0x000e660000000800 */
[--C-:B------:R-:W-:Y:S02]  /*3c00*/  FADD.FTZ R4, R4, -R3.reuse ;  /* 0x8000000304047221 */ /* 0x100fe40000010000 */
[--C-:B------:R-:W-:Y:S01]  /*3c10*/  FADD.FTZ R5, R5, -R3.reuse ;  /* 0x8000000305057221 */ /* 0x100fe20000010000 */
[----:B------:R-:W-:Y:S01]  /*3c20*/  F2FP.BF16.PACK_AB R26, R147, R145 ;  /* 0x00000091931a723e */ /* 0x000fe200000010ff */
[----:B------:R-:W-:Y:S04]  /*3c30*/  HMMA.16816.F32.BF16 R28, R80, R202, R28 ;  /* 0x000000ca501c723c */ /* 0x000fe8000004181c */
[----:B------:R-:W-:Y:S02]  /*3c40*/  FMUL.FTZ R4, R133, R4 ;  /* 0x0000000485047220 */ /* 0x000fe40000410000 */
[----:B------:R-:W-:Y:S01]  /*3c50*/  FMUL.FTZ R6, R145, R6 ;  /* 0x0000000691067220 */ /* 0x000fe20000410000 */
[----:B------:R-:W-:Y:S01]  /*3c60*/  MUFU.EX2 R133, R239 ;  /* 0x000000ef00857308 */ /* 0x000fe20000000800 */
[--C-:B------:R-:W-:Y:S04]  /*3c70*/  FADD.FTZ R16, R16, -R3.reuse ;  /* 0x8000000310107221 */ /* 0x100fe80000010000 */
[--C-:B------:R-:W-:Y:S02]  /*3c80*/  FADD.FTZ R17, R17, -R3.reuse ;  /* 0x8000000311117221 */ /* 0x100fe40000010000 */
[--C-:B------:R-:W-:Y:S02]  /*3c90*/  FADD.FTZ R18, R18, -R0.reuse ;  /* 0x8000000012127221 */ /* 0x100fe40000010000 */
[--C-:B------:R-:W-:Y:S02]  /*3ca0*/  FADD.FTZ R22, R22, -R0.reuse ;  /* 0x8000000016167221 */ /* 0x100fe40000010000 */
[--C-:B------:R-:W-:Y:S02]  /*3cb0*/  FADD.FTZ R23, R23, -R0.reuse ;  /* 0x8000000017177221 */ /* 0x100fe40000010000 */
[--C-:B------:R-:W-:Y:S02]  /*3cc0*/  FADD.FTZ R20, R20, -R3.reuse ;  /* 0x8000000314147221 */ /* 0x100fe40000010000 */
[----:B------:R-:W-:Y:S02]  /*3cd0*/  FADD.FTZ R21, R21, -R3 ;  /* 0x8000000315157221 */ /* 0x000fe40000010000 */
[----:B------:R-:W-:Y:S02]  /*3ce0*/  FADD.FTZ R3, R19, -R0 ;  /* 0x8000000013037221 */ /* 0x000fe40000010000 */
[----:B------:R-:W3:Y:S01]  /*3cf0*/  LDS R0, [R242.X4+0x12320] ;  /* 0x01232000f2007984 */ /* 0x000ee20000004800 */
[----:B------:R-:W-:Y:S01]  /*3d00*/  FMUL.FTZ R17, R142, R17 ;  /* 0x000000118e117220 */ /* 0x000fe20000410000 */
[----:B------:R-:W4:Y:S01]  /*3d10*/  MUFU.EX2 R19, R240 ;  /* 0x000000f000137308 */ /* 0x000f220000000800 */
[----:B------:R-:W-:Y:S01]  /*3d20*/  FMUL.FTZ R16, R136, R16 ;  /* 0x0000001088107220 */ /* 0x000fe20000410000 */
[----:B------:R-:W-:Y:S01]  /*3d30*/  STS [R235+0x12480], R137 ;  /* 0x01248089eb007388 */ /* 0x000fe20000000800 */
[----:B------:R-:W-:Y:S01]  /*3d40*/  FMUL.FTZ R24, R141, R20 ;  /* 0x000000148d187220 */ /* 0x000fe20000410000 */
[----:B------:R-:W-:Y:S01]  /*3d50*/  F2FP.BF16.PACK_AB R136, R142, R136 ;  /* 0x000000888e88723e */ /* 0x000fe200000010ff */
[----:B------:R-:W-:Y:S01]  /*3d60*/  FMUL.FTZ R21, R144, R21 ;  /* 0x0000001590157220 */ /* 0x000fe20000410000 */
[----:B------:R-:W-:Y:S01]  /*3d70*/  F2FP.BF16.PACK_AB R25, R17, R16 ;  /* 0x000000101119723e */ /* 0x000fe200000010ff */
[----:B------:R-:W-:Y:S01]  /*3d80*/  FMUL.FTZ R7, R147, R7 ;  /* 0x0000000793077220 */ /* 0x000fe20000410000 */
[----:B------:R-:W-:Y:S01]  /*3d90*/  F2FP.BF16.PACK_AB R17, R151, R149 ;  /* 0x000000959711723e */ /* 0x000fe200000010ff */
[--C-:B------:R-:W-:Y:S01]  /*3da0*/  FADD.FTZ R8, R8, -R2.reuse ;  /* 0x8000000208087221 */ /* 0x100fe20000010000 */
[----:B------:R-:W-:Y:S01]  /*3db0*/  F2FP.BF16.PACK_AB R24, R21, R24 ;  /* 0x000000181518723e */ /* 0x000fe200000010ff */
[--C-:B------:R-:W-:Y:S01]  /*3dc0*/  FADD.FTZ R12, R12, -R2.reuse ;  /* 0x800000020c0c7221 */ /* 0x100fe20000010000 */
[----:B------:R-:W-:Y:S01]  /*3dd0*/  F2FP.BF16.PACK_AB R21, R7, R6 ;  /* 0x000000060715723e */ /* 0x000fe200000010ff */
[--C-:B------:R-:W-:Y:S01]  /*3de0*/  FADD.FTZ R13, R13, -R2.reuse ;  /* 0x800000020d0d7221 */ /* 0x100fe20000010000 */
[----:B------:R-:W-:Y:S01]  /*3df0*/  F2FP.BF16.PACK_AB R7, R143, R148 ;  /* 0x000000948f07723e */ /* 0x000fe200000010ff */
[----:B------:R-:W-:Y:S01]  /*3e00*/  FMUL.FTZ R151, R151, R3 ;  /* 0x0000000397977220 */ /* 0x000fe20000410000 */
[----:B------:R-:W-:Y:S01]  /*3e10*/  STS [R236], R26 ;  /* 0x0000001aec007388 */ /* 0x000fe20000000800 */
[----:B------:R-:W-:Y:S01]  /*3e20*/  FMUL.FTZ R80, R150, R22 ;  /* 0x0000001696507220 */ /* 0x000fe20000410000 */
[----:B-1----:R-:W-:Y:S01]  /*3e30*/  F2FP.BF16.PACK_AB R6, R132, R27 ;  /* 0x0000001b8406723e */ /* 0x002fe200000010ff */
[----:B------:R-:W-:Y:S01]  /*3e40*/  FMUL.FTZ R22, R148, R8 ;  /* 0x0000000894167220 */ /* 0x000fe20000410000 */
[----:B------:R-:W-:Y:S01]  /*3e50*/  STS [R235+0x12c80], R7 ;  /* 0x012c8007eb007388 */ /* 0x000fe20000000800 */
[----:B------:R-:W-:Y:S01]  /*3e60*/  FMUL.FTZ R3, R27, R12 ;  /* 0x0000000c1b037220 */ /* 0x000fe20000410000 */
[----:B------:R-:W-:Y:S01]  /*3e70*/  F2FP.BF16.PACK_AB R16, R160, R150 ;  /* 0x00000096a010723e */ /* 0x000fe200000010ff */
[----:B------:R-:W-:Y:S02]  /*3e80*/  FMUL.FTZ R8, R132, R13 ;  /* 0x0000000d84087220 */ /* 0x000fe40000410000 */
[--C-:B------:R-:W-:Y:S02]  /*3e90*/  FADD.FTZ R29, R29, -R2.reuse ;  /* 0x800000021d1d7221 */ /* 0x100fe40000010000 */
[--C-:B------:R-:W-:Y:S01]  /*3ea0*/  FADD.FTZ R9, R9, -R2.reuse ;  /* 0x8000000209097221 */ /* 0x100fe20000010000 */
[----:B------:R-:W-:Y:S01]  /*3eb0*/  F2FP.BF16.PACK_AB R8, R8, R3 ;  /* 0x000000030808723e */ /* 0x000fe200000010ff */
[----:B------:R-:W-:Y:S01]  /*3ec0*/  FADD.FTZ R28, R28, -R2 ;  /* 0x800000021c1c7221 */ /* 0x000fe20000010000 */
[----:B------:R-:W-:Y:S01]  /*3ed0*/  F2FP.BF16.PACK_AB R3, R140, R146 ;  /* 0x000000928c03723e */ /* 0x000fe200000010ff */
[----:B------:R-:W-:Y:S01]  /*3ee0*/  FMUL.FTZ R81, R149, R18 ;  /* 0x0000001295517220 */ /* 0x000fe20000410000 */
[----:B----4-:R-:W-:Y:S01]  /*3ef0*/  F2FP.BF16.PACK_AB R2, R19, R133 ;  /* 0x000000851302723e */ /* 0x010fe200000010ff */
        /* <DEDUP_REMOVED lines=9> */
[----:B------:R-:W-:Y:S01]  /*3f90*/  STS [R236+0x1000], R17 ;  /* 0x00100011ec007388 */ /* 0x000fe20000000800 */
[--C-:B---3--:R-:W-:Y:S01]  /*3fa0*/  FADD.FTZ R10, R10, -R0.reuse ;  /* 0x800000000a0a7221 */ /* 0x108fe20000010000 */
[----:B------:R-:W-:Y:S01]  /*3fb0*/  F2FP.BF16.PACK_AB R9, R151, R81 ;  /* 0x000000519709723e */ /* 0x000fe200000010ff */
[--C-:B------:R-:W-:Y:S01]  /*3fc0*/  FADD.FTZ R11, R11, -R0.reuse ;  /* 0x800000000b0b7221 */ /* 0x100fe20000010000 */
[----:B------:R-:W-:Y:S01]  /*3fd0*/  STS [R235+0x13c80], R6 ;  /* 0x013c8006eb007388 */ /* 0x000fe20000000800 */
[----:B------:R-:W-:Y:S01]  /*3fe0*/  FMUL.FTZ R10, R146, R10 ;  /* 0x0000000a920a7220 */ /* 0x000fe20000410000 */
[----:B------:R-:W-:Y:S01]  /*3ff0*/  F2FP.BF16.PACK_AB R5, R5, R22 ;  /* 0x000000160505723e */ /* 0x000fe200000010ff */
[----:B------:R-:W-:Y:S01]  /*4000*/  FMUL.FTZ R11, R140, R11 ;  /* 0x0000000b8c0b7220 */ /* 0x000fe20000410000 */
[----:B------:R1:W-:Y:S01]  /*4010*/  STS [R236+0x1800], R2 ;  /* 0x00180002ec007388 */ /* 0x0003e20000000800 */
[--C-:B------:R-:W-:Y:S01]  /*4020*/  FADD.FTZ R14, R14, -R0.reuse ;  /* 0x800000000e0e7221 */ /* 0x100fe20000010000 */
[----:B------:R-:W-:Y:S01]  /*4030*/  F2FP.BF16.PACK_AB R13, R23, R80 ;  /* 0x00000050170d723e */ /* 0x000fe200000010ff */
[--C-:B------:R-:W-:Y:S01]  /*4040*/  FADD.FTZ R15, R15, -R0.reuse ;  /* 0x800000000f0f7221 */ /* 0x100fe20000010000 */
[----:B------:R-:W-:Y:S01]  /*4050*/  STS [R235+0x14480], R135 ;  /* 0x01448087eb007388 */ /* 0x000fe20000000800 */
[----:B------:R-:W-:Y:S02]  /*4060*/  FMUL.FTZ R14, R133, R14 ;  /* 0x0000000e850e7220 */ /* 0x000fe40000410000 */
[----:B------:R-:W-:Y:S01]  /*4070*/  FMUL.FTZ R15, R19, R15 ;  /* 0x0000000f130f7220 */ /* 0x000fe20000410000 */
[----:B------:R-:W-:Y:S01]  /*4080*/  STS [R236+0x2000], R16 ;  /* 0x00200010ec007388 */ /* 0x000fe20000000800 */
[--C-:B------:R-:W-:Y:S02]  /*4090*/  FADD.FTZ R30, R30, -R0.reuse ;  /* 0x800000001e1e7221 */ /* 0x100fe40000010000 */
[----:B------:R-:W-:Y:S01]  /*40a0*/  FADD.FTZ R31, R31, -R0 ;  /* 0x800000001f1f7221 */ /* 0x000fe20000010000 */
[----:B------:R-:W-:Y:S01]  /*40b0*/  STS [R235+0x14c80], R4 ;  /* 0x014c8004eb007388 */ /* 0x000fe20000000800 */
[----:B------:R-:W-:Y:S01]  /*40c0*/  F2FP.BF16.PACK_AB R0, R15, R14 ;  /* 0x0000000e0f00723e */ /* 0x000fe200000010ff */
[----:B------:R-:W-:Y:S02]  /*40d0*/  FMUL.FTZ R28, R134, R28 ;  /* 0x0000001c861c7220 */ /* 0x000fe40000410000 */
[----:B------:R-:W-:Y:S05]  /*40e0*/  FMUL.FTZ R12, R138, R29 ;  /* 0x0000001d8a0c7220 */ /* 0x000fea0000410000 */
[----:B------:R-:W-:Y:S02]  /*40f0*/  F2FP.BF16.PACK_AB R12, R12, R28 ;  /* 0x0000001c0c0c723e */ /* 0x000fe400000010ff */
[C---:B-1----:R-:W-:Y:S01]  /*4100*/  F2FP.BF16.PACK_AB R2, R139.reuse, R18 ;  /* 0x000000128b02723e */ /* 0x042fe200000010ff */
[----:B------:R-:W-:Y:S02]  /*4110*/  FMUL.FTZ R18, R18, R30 ;  /* 0x0000001e12127220 */ /* 0x000fe40000410000 */
[----:B------:R-:W-:Y:S02]  /*4120*/  FMUL.FTZ R139, R139, R31 ;  /* 0x0000001f8b8b7220 */ /* 0x000fe40000410000 */
        /* <DEDUP_REMOVED lines=17> */
[----:B---3--:R-:W-:Y:S07]  /*4240*/  IMAD.SHL.U32 R0, R228, 0x2, RZ ;  /* 0x00000002e4007824 */ /* 0x008fee00078e00ff */
[----:B------:R-:W-:Y:S08]  /*4250*/  LDSM.16.MT88.4 R12, [R216+0x13480] ;  /* 0x01348000d80c783b */ /* 0x000ff00000004200 */
[----:B------:R-:W1:Y:S08]  /*4260*/  LDSM.16.MT88.4 R8, [R0+0xe080] ;  /* 0x00e080000008783b */ /* 0x000e700000004200 */
[----:B------:R-:W3:Y:S08]  /*4270*/  LDSM.16.MT88.4 R16, [R216+0x14480] ;  /* 0x01448000d810783b */ /* 0x000ef00000004200 */
[----:B------:R-:W4:Y:S08]  /*4280*/  LDSM.16.MT88.4 R20, [R0+0x10080] ;  /* 0x010080000014783b */ /* 0x000f300000004200 */
[----:B------:R-:W-:Y:S08]  /*4290*/  LDSM.16.MT88.4 R24, [R216+0x12880] ;  /* 0x01288000d818783b */ /* 0x000ff00000004200 */
[----:B------:R-:W5:Y:S01]  /*42a0*/  LDSM.16.MT88.4 R28, [R0+0xe880] ;  /* 0x00e88000001c783b */ /* 0x000f620000004200 */
[-C--:B-1----:R-:W-:Y:S07]  /*42b0*/  HMMA.16816.F32.BF16 R32, R4, R8.reuse, R32 ;  /* 0x000000080420723c */ /* 0x082fee0000041820 */
[----:B------:R-:W1:Y:S01]  /*42c0*/  LDSM.16.MT88.4 R80, [R216+0x13880] ;  /* 0x01388000d850783b */ /* 0x000e620000004200 */
[-C--:B------:R-:W-:Y:S07]  /*42d0*/  HMMA.16816.F32.BF16 R36, R12, R8.reuse, R36 ;  /* 0x000000080c24723c */ /* 0x080fee0000041824 */
        /* <DEDUP_REMOVED lines=8> */
[----:B------:R-:W-:Y:S01]  /*4360*/  LDSM.16.MT88.4 R8, [R0+0xf080] ;  /* 0x00f080000008783b */ /* 0x000fe20000004200 */
[-C--:B----4-:R-:W-:Y:S07]  /*4370*/  HMMA.16816.F32.BF16 R56, R4, R20.reuse, R56 ;  /* 0x000000140438723c */ /* 0x090fee0000041838 */
        /* <DEDUP_REMOVED lines=8> */
[----:B------:R-:W4:Y:S07]  /*4400*/  LDSM.16.MT88.4 R4, [R216+0x12c80] ;  /* 0x012c8000d804783b */ /* 0x000f2e0000004200 */
[-C--:B-----5:R-:W-:Y:S01]  /*4410*/  HMMA.16816.F32.BF16 R32, R24, R28.reuse, R32 ;  /* 0x0000001c1820723c */ /* 0x0a0fe20000041820 */
[----:B------:R-:W5:Y:S07]  /*4420*/  LDSM.16.MT88.4 R20, [R0+0x11080] ;  /* 0x011080000014783b */ /* 0x000f6e0000004200 */
[-C--:B-1----:R-:W-:Y:S08]  /*4430*/  HMMA.16816.F32.BF16 R36, R80, R28.reuse, R36 ;  /* 0x0000001c5024723c */ /* 0x082ff00000041824 */
[C---:B--2---:R-:W-:Y:S08]  /*4440*/  HMMA.16816.F32.BF16 R40, R132.reuse, R28, R40 ;  /* 0x0000001c8428723c */ /* 0x044ff00000041828 */
[-C--:B------:R-:W-:Y:S08]  /*4450*/  HMMA.16816.F32.BF16 R44, R132, R30.reuse, R44 ;  /* 0x0000001e842c723c */ /* 0x080ff0000004182c */
[-C--:B------:R-:W-:Y:S08]  /*4460*/  HMMA.16816.F32.BF16 R48, R80, R30.reuse, R48 ;  /* 0x0000001e5030723c */ /* 0x080ff00000041830 */
[C---:B------:R-:W-:Y:S01]  /*4470*/  HMMA.16816.F32.BF16 R52, R24.reuse, R30, R52 ;  /* 0x0000001e1834723c */ /* 0x040fe20000041834 */
[----:B------:R-:W1:Y:S07]  /*4480*/  LDSM.16.MT88.4 R28, [R216+0x13080] ;  /* 0x01308000d81c783b */ /* 0x000e6e0000004200 */
[-C--:B---3--:R-:W-:Y:S08]  /*4490*/  HMMA.16816.F32.BF16 R56, R24, R136.reuse, R56 ;  /* 0x000000881838723c */ /* 0x088ff00000041838 */
        /* <DEDUP_REMOVED lines=13> */
[-C--:B-----5:R-:W-:Y:S08]  /*4570*/  HMMA.16816.F32.BF16 R56, R4, R20.reuse, R56 ;  /* 0x000000140438723c */ /* 0x0a0ff00000041838 */
        /* <DEDUP_REMOVED lines=26> */
[----:B-1-34-:R-:W-:Y:S01]  /*4720*/  SHF.R.S32.HI R2, RZ, 0x1f, R234 ;  /* 0x0000001fff027819 */ /* 0x01afe200000114ea */
[----:B------:R-:W2:Y:S01]  /*4730*/  LDL.64 R8, [R1+0x28] ;  /* 0x0000280001087983 */ /* 0x000ea20000100a00 */
[----:B------:R-:W-:Y:S03]  /*4740*/  IMAD.SHL.U32 R5, R234, 0x40, RZ ;  /* 0x00000040ea057824 */ /* 0x000fe600078e00ff */
[----:B------:R-:W3:Y:S01]  /*4750*/  LDL.64 R240, [R1+0x10] ;  /* 0x0000100001f07983 */ /* 0x000ee20000100a00 */
[----:B------:R-:W-:Y:S02]  /*4760*/  IMAD R4, R2, c[0x0][0x208], RZ ;  /* 0x0000820002047a24 */ /* 0x000fe400078e02ff */
[C---:B------:R-:W-:Y:S01]  /*4770*/  IMAD.WIDE.U32 R2, R234.reuse, c[0x0][0x208], RZ ;  /* 0x00008200ea027a25 */ /* 0x040fe200078e00ff */
[----:B------:R-:W4:Y:S03]  /*4780*/  LDL R237, [R1+0x38] ;  /* 0x0000380001ed7983 */ /* 0x000f260000100800 */
[----:B------:R-:W-:Y:S01]  /*4790*/  IMAD R4, R234, c[0x0][0x20c], R4 ;  /* 0x00008300ea047a24 */ /* 0x000fe200078e0204 */
[----:B------:R-:W5:Y:S01]  /*47a0*/  LDL.64 R238, [R1] ;  /* 0x0000000001ee7983 */ /* 0x000f620000100a00 */
[C---:B------:R-:W-:Y:S02]  /*47b0*/  IMAD.SHL.U32 R6, R2.reuse, 0x40, RZ ;  /* 0x0000004002067824 */ /* 0x040fe400078e00ff */
[----:B------:R-:W-:Y:S05]  /*47c0*/  IMAD.IADD R3, R3, 0x1, R4 ;  /* 0x0000000103037824 */ /* 0x000fea00078e0204 */
[----:B------:R-:W-:Y:S02]  /*47d0*/  SHF.L.U64.HI R3, R2, 0x6, R3 ;  /* 0x0000000602037819 */ /* 0x000fe40000010203 */
[----:B------:R-:W-:Y:S02]  /*47e0*/  IADD3 R2, -R250, c[0x0][0x168], -R5 ;  /* 0x00005a00fa027a10 */ /* 0x000fe40007ffe905 */
[C---:B--2---:R-:W-:Y:S02]  /*47f0*/  IADD3 R4, P1, R5.reuse, R8, RZ ;  /* 0x0000000805047210 */ /* 0x044fe40007f3e0ff */
[----:B---3--:R-:W-:Y:S02]  /*4800*/  IADD3 R10, P6, P5, R240, UR10, R6 ;  /* 0x0000000af00a7c10 */ /* 0x008fe4000fdde006 */
[----:B----4-:R-:W-:Y:S02]  /*4810*/  LEA.HI.X.SX32 R7, R5, R237, 0x1, P1 ;  /* 0x000000ed05077211 */ /* 0x010fe400008f0eff */
[----:B------:R-:W-:Y:S02]  /*4820*/  LOP3.LUT P1, RZ, R252, 0x1, RZ, 0xc0, !PT ;  /* 0x00000001fcff7812 */ /* 0x000fe4000782c0ff */
[----:B-----5:R-:W-:Y:S02]  /*4830*/  IADD3.X R11, R239, UR11, R3, P6, P5 ;  /* 0x0000000bef0b7c10 */ /* 0x020fe4000b7ea403 */
[----:B------:R-:W-:Y:S02]  /*4840*/  IADD3 R5, P6, R6, R240, RZ ;  /* 0x000000f006057210 */ /* 0x000fe40007fde0ff */
[C---:B------:R-:W-:Y:S03]  /*4850*/  LEA R8, P5, R4.reuse, c[0x0][0x280], 0x2 ;  /* 0x0000a00004087a11 */ /* 0x040fe600078a10ff */
[----:B------:R-:W-:Y:S01]  /*4860*/  IMAD.X R3, R3, 0x1, R239, P6 ;  /* 0x0000000103037824 */ /* 0x000fe200030e06ef */
[----:B------:R-:W-:Y:S02]  /*4870*/  LEA.HI.X R9, R4, c[0x0][0x284], R7, 0x2, P5 ;  /* 0x0000a10004097a11 */ /* 0x000fe400028f1407 */
[C---:B------:R-:W-:Y:S02]  /*4880*/  ISETP.LT.OR P5, PT, R2.reuse, 0x1, !P1 ;  /* 0x000000010200780c */ /* 0x040fe40004fa1670 */
[C---:B------:R-:W-:Y:S02]  /*4890*/  LEA R6, P6, R5.reuse, c[0x0][0x1f0], 0x1 ;  /* 0x00007c0005067a11 */ /* 0x040fe400078c08ff */
[----:B------:R-:W-:Y:S02]  /*48a0*/  ISETP.LT.OR P1, PT, R2, 0x21, !P1 ;  /* 0x000000210200780c */ /* 0x000fe40004f21670 */
        /* <DEDUP_REMOVED lines=15> */
.L_x_738:
[-C--:B-1-34-:R-:W-:Y:S01]  /*49a0*/  HMMA.16816.F32.BF16 R4, R80, R16.reuse, RZ ;  /* 0x000000105004723c */ /* 0x09afe200000418ff */
[----:B------:R-:W-:Y:S01]  /*49b0*/  LDSM.16.M88.4 R140, [R221+0x1800] ;  /* 0x00180000dd8c783b */ /* 0x000fe20000000200 */
[----:B------:R-:W-:Y:S01]  /*49c0*/  UIADD3 UR6, UR7, 0x1, URZ ;  /* 0x0000000107067890 */ /* 0x000fe2000fffe03f */
[----:B------:R-:W-:Y:S01]  /*49d0*/  ISETP.GE.AND P5, PT, R217, 0x1, PT ;  /* 0x00000001d900780c */ /* 0x000fe20003fa6270 */
[----:B------:R-:W-:Y:S01]  /*49e0*/  IMAD.WIDE.U32 R2, R248, c[0x0][0x238], R244 ;  /* 0x00008e00f8027a25 */ /* 0x000fe200078e00f4 */
[----:B------:R-:W-:Y:S01]  /*49f0*/  UISETP.GE.AND UP0, UPT, UR7, 0x1, UPT ;  /* 0x000000010700788c */ /* 0x000fe2000bf06270 */
[----:B------:R-:W2:Y:S02]  /*4a00*/  LDL R237, [R1+0x1c] ;  /* 0x00001c0001ed7983 */ /* 0x000ea40000100800 */
[C---:B------:R-:W-:Y:S01]  /*4a10*/  HMMA.16816.F32.BF16 R8, R132.reuse, R16, RZ ;  /* 0x000000108408723c */ /* 0x040fe200000418ff */
[----:B------:R-:W-:Y:S02]  /*4a20*/  USEL UR7, UR6, URZ, !UP0 ;  /* 0x0000003f06077287 */ /* 0x000fe4000c000000 */
[----:B------:R-:W-:Y:S05]  /*4a30*/  LDSM.16.MT88.4 R144, [R0+0x4080] ;  /* 0x004080000090783b */ /* 0x000fea0000004200 */
[-C--:B------:R-:W-:Y:S01]  /*4a40*/  HMMA.16816.F32.BF16 R12, R132, R18.reuse, RZ ;  /* 0x00000012840c723c */ /* 0x080fe200000418ff */
[----:B------:R-:W-:Y:S05]  /*4a50*/  LDSM.16.M88.4 R148, [R223+0x1000] ;  /* 0x00100000df94783b */ /* 0x000fea0000000200 */
[----:B------:R-:W0:Y:S02]  /*4a60*/  LDGDEPBAR ;  /* 0x00000000000079af */ /* 0x000e240000000000 */
        /* <DEDUP_REMOVED lines=8> */
[C---:B------:R-:W-:Y:S07]  /*4af0*/  HMMA.16816.F32.BF16 R8, R208.reuse, R204, R8 ;  /* 0x000000ccd008723c */ /* 0x040fee0000041808 */
[----:B------:R-:W-:Y:S01]  /*4b00*/  IMAD.MOV.U32 R204, RZ, RZ, R234 ;  /* 0x000000ffffcc7224 */ /* 0x000fe200078e00ea */
[-C--:B------:R-:W-:Y:S08]  /*4b10*/  HMMA.16816.F32.BF16 R12, R208, R206.reuse, R12 ;  /* 0x000000ced00c723c */ /* 0x080ff0000004180c */
[C---:B------:R-:W-:Y:S08]  /*4b20*/  HMMA.16816.F32.BF16 R16, R160.reuse, R206, R16 ;  /* 0x000000cea010723c */ /* 0x040ff00000041810 */
[-C--:B------:R-:W-:Y:S08]  /*4b30*/  HMMA.16816.F32.BF16 R20, R160, R212.reuse, R20 ;  /* 0x000000d4a014723c */ /* 0x080ff00000041814 */
[C---:B------:R-:W-:Y:S08]  /*4b40*/  HMMA.16816.F32.BF16 R24, R208.reuse, R212, R24 ;  /* 0x000000d4d018723c */ /* 0x040ff00000041818 */
[-C--:B------:R-:W-:Y:S08]  /*4b50*/  HMMA.16816.F32.BF16 R28, R208, R214.reuse, R28 ;  /* 0x000000d6d01c723c */ /* 0x080ff0000004181c */
[----:B------:R-:W-:Y:S01]  /*4b60*/  HMMA.16816.F32.BF16 R80, R160, R214, R80 ;  /* 0x000000d6a050723c */ /* 0x000fe20000041850 */
[----:B------:R-:W-:Y:S07]  /*4b70*/  LDSM.16.M88.4 R160, [R223+0x1800] ;  /* 0x00180000dfa0783b */ /* 0x000fee0000000200 */
        /* <DEDUP_REMOVED lines=10> */
[----:B------:R-:W3:Y:S05]  /*4c20*/  LDSM.16.MT88.4 R132, [R0+0x4880] ;  /* 0x004880000084783b */ /* 0x000eea0000004200 */
[----:B------:R-:W-:Y:S02]  /*4c30*/  LDSM.16.M88.4 R144, [R221+0x2800] ;  /* 0x00280000dd90783b */ /* 0x000fe40000000200 */
[-C--:B-1----:R-:W-:Y:S08]  /*4c40*/  HMMA.16816.F32.BF16 R4, R148, R136.reuse, R4 ;  /* 0x000000889404723c */ /* 0x082ff00000041804 */
[C---:B------:R-:W-:Y:S08]  /*4c50*/  HMMA.16816.F32.BF16 R8, R160.reuse, R136, R8 ;  /* 0x00000088a008723c */ /* 0x040ff00000041808 */
[-C--:B------:R-:W-:Y:S08]  /*4c60*/  HMMA.16816.F32.BF16 R12, R160, R138.reuse, R12 ;  /* 0x0000008aa00c723c */ /* 0x080ff0000004180c */
[C---:B------:R-:W-:Y:S01]  /*4c70*/  HMMA.16816.F32.BF16 R16, R148.reuse, R138, R16 ;  /* 0x0000008a9410723c */ /* 0x040fe20000041810 */
[----:B------:R-:W1:Y:S07]  /*4c80*/  LDSM.16.MT88.4 R136, [R0+0x2080] ;  /* 0x002080000088783b */ /* 0x000e6e0000004200 */
[-C--:B---3--:R-:W-:Y:S08]  /*4c90*/  HMMA.16816.F32.BF16 R20, R148, R132.reuse, R20 ;  /* 0x000000849414723c */ /* 0x088ff00000041814 */
[C---:B------:R-:W-:Y:S08]  /*4ca0*/  HMMA.16816.F32.BF16 R24, R160.reuse, R132, R24 ;  /* 0x00000084a018723c */ /* 0x040ff00000041818 */
[-C--:B------:R-:W-:Y:S01]  /*4cb0*/  HMMA.16816.F32.BF16 R28, R160, R134.reuse, R28 ;  /* 0x00000086a01c723c */ /* 0x080fe2000004181c */
[----:B------:R-:W-:Y:S07]  /*4cc0*/  LDSM.16.MT88.4 R160, [R0+0x2880] ;  /* 0x0028800000a0783b */ /* 0x000fee0000004200 */
[----:B------:R-:W-:Y:S01]  /*4cd0*/  HMMA.16816.F32.BF16 R80, R148, R134, R80 ;  /* 0x000000869450723c */ /* 0x000fe20000041850 */
[----:B------:R-:W3:Y:S05]  /*4ce0*/  LDSM.16.MT88.4 R132, [R0+0x5080] ;  /* 0x005080000084783b */ /* 0x000eea0000004200 */
[----:B------:R-:W4:Y:S02]  /*4cf0*/  LDSM.16.M88.4 R148, [R223+0x2000] ;  /* 0x00200000df94783b */ /* 0x000f240000000200 */
[-C--:B-1----:R-:W-:Y:S08]  /*4d00*/  HMMA.16816.F32.BF16 R4, R140, R136.reuse, R4 ;  /* 0x000000888c04723c */ /* 0x082ff00000041804 */
[C---:B------:R-:W-:Y:S08]  /*4d10*/  HMMA.16816.F32.BF16 R8, R144.reuse, R136, R8 ;  /* 0x000000889008723c */ /* 0x040ff00000041808 */
[-C--:B------:R-:W-:Y:S08]  /*4d20*/  HMMA.16816.F32.BF16 R12, R144, R138.reuse, R12 ;  /* 0x0000008a900c723c */ /* 0x080ff0000004180c */
[C---:B------:R-:W-:Y:S01]  /*4d30*/  HMMA.16816.F32.BF16 R16, R140.reuse, R138, R16 ;  /* 0x0000008a8c10723c */ /* 0x040fe20000041810 */
[----:B------:R-:W1:Y:S07]  /*4d40*/  LDSM.16.M88.4 R136, [R223+0x2800] ;  /* 0x00280000df88783b */ /* 0x000e6e0000000200 */
[-C--:B---3--:R-:W-:Y:S08]  /*4d50*/  HMMA.16816.F32.BF16 R20, R140, R132.reuse, R20 ;  /* 0x000000848c14723c */ /* 0x088ff00000041814 */
[C---:B------:R-:W-:Y:S08]  /*4d60*/  HMMA.16816.F32.BF16 R24, R144.reuse, R132, R24 ;  /* 0x000000849018723c */ /* 0x040ff00000041818 */
[-C--:B------:R-:W-:Y:S08]  /*4d70*/  HMMA.16816.F32.BF16 R28, R144, R134.reuse, R28 ;  /* 0x00000086901c723c */ /* 0x080ff0000004181c */
[----:B------:R-:W-:Y:S01]  /*4d80*/  HMMA.16816.F32.BF16 R80, R140, R134, R80 ;  /* 0x000000868c50723c */ /* 0x000fe20000041850 */
[----:B------:R3:W5:Y:S06]  /*4d90*/  LDSM.16.MT88.4 R132, [R0+0x5880] ;  /* 0x005880000084783b */ /* 0x00076c0000004200 */
[----:B------:R-:W-:Y:S01]  /*4da0*/  SHF.R.S32.HI R140, RZ, 0x1f, R247 ;  /* 0x0000001fff8c7819 */ /* 0x000fe200000114f7 */
[-C--:B----4-:R-:W-:Y:S05]  /*4db0*/  HMMA.16816.F32.BF16 R4, R148, R160.reuse, R4 ;  /* 0x000000a09404723c */ /* 0x090fea0000041804 */
[----:B------:R-:W-:Y:S03]  /*4dc0*/  IMAD R140, R140, c[0x0][0x240], RZ ;  /* 0x000090008c8c7a24 */ /* 0x000fe600078e02ff */
[C---:B-1----:R-:W-:Y:S04]  /*4dd0*/  HMMA.16816.F32.BF16 R8, R136.reuse, R160, R8 ;  /* 0x000000a08808723c */ /* 0x042fe80000041808 */
[----:B------:R-:W-:Y:S04]  /*4de0*/  IMAD R140, R247, c[0x0][0x244], R140 ;  /* 0x00009100f78c7a24 */ /* 0x000fe800078e028c */
[-C--:B------:R-:W-:Y:S04]  /*4df0*/  HMMA.16816.F32.BF16 R12, R136, R162.reuse, R12 ;  /* 0x000000a2880c723c */ /* 0x080fe8000004180c */
[----:B---3--:R-:W-:Y:S04]  /*4e00*/  SHF.R.S32.HI R0, RZ, 0x1f, R248 ;  /* 0x0000001fff007819 */ /* 0x008fe800000114f8 */
[C---:B------:R-:W-:Y:S04]  /*4e10*/  HMMA.16816.F32.BF16 R16, R148.reuse, R162, R16 ;  /* 0x000000a29410723c */ /* 0x040fe80000041810 */
[----:B------:R-:W-:Y:S04]  /*4e20*/  IMAD R0, R0, c[0x0][0x238], RZ ;  /* 0x00008e0000007a24 */ /* 0x000fe800078e02ff */
[----:B------:R-:W-:Y:S01]  /*4e30*/  IMAD R0, R248, c[0x0][0x23c], R0 ;  /* 0x00008f00f8007a24 */ /* 0x000fe200078e0200 */
[-C--:B-----5:R-:W-:Y:S03]  /*4e40*/  HMMA.16816.F32.BF16 R20, R148, R132.reuse, R20 ;  /* 0x000000849414723c */ /* 0x0a0fe60000041814 */
[----:B------:R-:W-:Y:S02]  /*4e50*/  IMAD.IADD R3, R3, 0x1, R0 ;  /* 0x0000000103037824 */ /* 0x000fe400078e0200 */
[----:B------:R-:W-:Y:S02]  /*4e60*/  IMAD.SHL.U32 R0, R249, 0x2000, RZ ;  /* 0x00002000f9007824 */ /* 0x000fe400078e00ff */
[----:B------:R-:W-:Y:S01]  /*4e70*/  IMAD.WIDE.U32 R2, R247, c[0x0][0x240], R2 ;  /* 0x00009000f7027a25 */ /* 0x000fe200078e0002 */
[C---:B------:R-:W-:Y:S04]  /*4e80*/  HMMA.16816.F32.BF16 R24, R136.reuse, R132, R24 ;  /* 0x000000848818723c */ /* 0x040fe80000041818 */
[----:B------:R-:W-:Y:S02]  /*4e90*/  SHF.R.S32.HI R141, RZ, 0x1f, R0 ;  /* 0x0000001fff8d7819 */ /* 0x000fe40000011400 */
[----:B------:R-:W-:Y:S02]  /*4ea0*/  IADD3 R0, P1, R0, R2, RZ ;  /* 0x0000000200007210 */ /* 0x000fe40007f3e0ff */
[-C--:B------:R-:W-:Y:S04]  /*4eb0*/  HMMA.16816.F32.BF16 R28, R136, R134.reuse, R28 ;  /* 0x00000086881c723c */ /* 0x080fe8000004181c */
[----:B------:R-:W-:Y:S02]  /*4ec0*/  IADD3.X R140, R141, R3, R140, P1, !PT ;  /* 0x000000038d8c7210 */ /* 0x000fe40000ffe48c */
[C---:B------:R-:W-:Y:S02]  /*4ed0*/  LEA R2, P1, R0.reuse, c[0x0][0x220], 0x2 ;  /* 0x0000880000027a11 */ /* 0x040fe400078210ff */
[----:B------:R-:W-:Y:S01]  /*4ee0*/  HMMA.16816.F32.BF16 R80, R148, R134, R80 ;  /* 0x000000869450723c */ /* 0x000fe20000041850 */
[----:B------:R-:W-:Y:S03]  /*4ef0*/  LDSM.16.MT88.4 R132, [R216+0x17880] ;  /* 0x01788000d884783b */ /* 0x000fe60000004200 */
[----:B------:R-:W-:Y:S01]  /*4f00*/  LEA.HI.X R3, R0, c[0x0][0x224], R140, 0x2, P1 ;  /* 0x0000890000037a11 */ /* 0x000fe200008f148c */
[C---:B------:R-:W-:Y:S01]  /*4f10*/  IMAD R0, R217.reuse, 0x2000, R228 ;  /* 0x00002000d9007824 */ /* 0x040fe200078e02e4 */
[----:B------:R-:W-:Y:S01]  /*4f20*/  LDSM.16.MT88.4 R140, [R216+0x18080] ;  /* 0x01808000d88c783b */ /* 0x000fe20000004200 */
[----:B--2---:R-:W-:Y:S02]  /*4f30*/  ISETP.GE.AND P1, PT, R234, R237, PT ;  /* 0x000000edea00720c */ /* 0x004fe40003f26270 */
[----:B------:R-:W-:Y:S02]  /*4f40*/  IMAD.SHL.U32 R0, R0, 0x2, RZ ;  /* 0x0000000200007824 */ /* 0x000fe400078e00ff */
[----:B------:R-:W-:Y:S01]  /*4f50*/  RED.E.ADD.F32.FTZ.RN.STRONG.GPU [R2.64], R4 ;  /* 0x000000040200798e */ /* 0x000fe2000c10e788 */
[----:B------:R-:W-:Y:S04]  /*4f60*/  IADD3 R217, R217, 0x1, RZ ;  /* 0x00000001d9d97810 */ /* 0x000fe80007ffe0ff */
[----:B------:R-:W-:Y:S01]  /*4f70*/  RED.E.ADD.F32.FTZ.RN.STRONG.GPU [R2.64+0x400], R5 ;  /* 0x000400050200798e */ /* 0x000fe2000c10e788 */
[----:B------:R-:W-:Y:S04]  /*4f80*/  SEL R217, R217, RZ, !P5 ;  /* 0x000000ffd9d97207 */ /* 0x000fe80006800000 */
        /* <DEDUP_REMOVED lines=56> */
[-C--:B-1----:R-:W-:Y:S08]  /*5310*/  HMMA.16816.F32.BF16 R84, R24, R28.reuse, R84 ;  /* 0x0000001c1854723c */ /* 0x082ff00000041854 */
        /* <DEDUP_REMOVED lines=89> */
.L_x_736:
[----:B------:R-:W-:Y:S05]  /*58b0*/  @P1 BRA `(.L_x_740) ;  /* 0x000016c000001947 */ /* 0x000fea0003800000 */
[----:B------:R-:W2:Y:S01]  /*58c0*/  LDL.LU R80, [R1+0x20] ;  /* 0x0000200001507983 */ /* 0x000ea20000300800 */
[----:B------:R-:W-:Y:S01]  /*58d0*/  SHF.R.S32.HI R8, RZ, 0x1f, R244 ;  /* 0x0000001fff087819 */ /* 0x000fe200000114f4 */
[----:B------:R-:W-:Y:S01]  /*58e0*/  BSSY B0, `(.L_x_741) ;  /* 0x00000b7000007945 */ /* 0x000fe20003800000 */
[----:B------:R-:W-:Y:S02]  /*58f0*/  F2FP.BF16.PACK_AB R32, R33, R32 ;  /* 0x000000202120723e */ /* 0x000fe400000010ff */
[----:B------:R-:W-:-:S02]  /*5900*/  LEA.HI R3, R8, R244, RZ, 0x2 ;  /* 0x000000f408037211 */ /* 0x000fc400078f10ff */
[----:B------:R-:W-:Y:S02]  /*5910*/  LEA.HI R0, R8, R244, RZ, 0x5 ;  /* 0x000000f408007211 */ /* 0x000fe400078f28ff */
[--C-:B-1----:R-:W-:Y:S02]  /*5920*/  SHF.R.S32.HI R5, RZ, 0x2, R3.reuse ;  /* 0x00000002ff057819 */ /* 0x102fe40000011403 */
        /* <DEDUP_REMOVED lines=32> */
[----:B------:R-:W-:Y:S01]  /*5b30*/  BAR.SYNC.DEFER_BLOCKING 0x1, 0x100 ;  /* 0x0044000000007b1d */ /* 0x000fe20000010000 */
[----:B------:R-:W-:-:S02]  /*5b40*/  F2FP.BF16.PACK_AB R52, R53, R52 ;  /* 0x000000343534723e */ /* 0x000fc400000010ff */
[----:B------:R-:W-:Y:S01]  /*5b50*/  IMAD R4, R2, 0x1800, R4 ;  /* 0x0000180002047824 */ /* 0x000fe200078e0204 */
[C---:B------:R-:W-:Y:S02]  /*5b60*/  IADD3 R2, R0.reuse, 0x40, RZ ;  /* 0x0000004000027810 */ /* 0x040fe40007ffe0ff */
[----:B------:R-:W-:Y:S02]  /*5b70*/  F2FP.BF16.PACK_AB R54, R55, R54 ;  /* 0x000000363736723e */ /* 0x000fe400000010ff */
[----:B------:R-:W-:Y:S02]  /*5b80*/  @P0 IADD3 R2, R0, -0x40, RZ ;  /* 0xffffffc000020810 */ /* 0x000fe40007ffe0ff */
[----:B------:R-:W-:Y:S02]  /*5b90*/  F2FP.BF16.PACK_AB R36, R37, R36 ;  /* 0x000000242524723e */ /* 0x000fe400000010ff */
[----:B------:R-:W-:Y:S02]  /*5ba0*/  F2FP.BF16.PACK_AB R38, R39, R38 ;  /* 0x000000262726723e */ /* 0x000fe400000010ff */
[----:B------:R-:W-:-:S02]  /*5bb0*/  F2FP.BF16.PACK_AB R48, R49, R48 ;  /* 0x000000303130723e */ /* 0x000fc400000010ff */
[----:B------:R-:W-:Y:S02]  /*5bc0*/  F2FP.BF16.PACK_AB R50, R51, R50 ;  /* 0x000000323332723e */ /* 0x000fe400000010ff */
[----:B------:R-:W-:Y:S02]  /*5bd0*/  F2FP.BF16.PACK_AB R40, R41, R40 ;  /* 0x000000282928723e */ /* 0x000fe400000010ff */
[----:B------:R-:W-:Y:S02]  /*5be0*/  F2FP.BF16.PACK_AB R42, R43, R42 ;  /* 0x0000002a2b2a723e */ /* 0x000fe400000010ff */
[----:B------:R-:W-:Y:S02]  /*5bf0*/  SHF.R.S32.HI R10, RZ, 0x4, R10 ;  /* 0x00000004ff0a7819 */ /* 0x000fe4000001140a */
        /* <DEDUP_REMOVED lines=31> */
[----:B------:R-:W-:Y:S01]  /*5df0*/  LOP3.LUT R3, R3, 0x1c0, RZ, 0xc0, !PT ;  /* 0x000001c003037812 */ /* 0x000fe200078ec0ff */
        /* <DEDUP_REMOVED lines=13> */
[----:B------:R-:W-:Y:S02]  /*5ed0*/  LOP3.LUT R5, R3, 0x38, R6, 0xf8, !PT ;  /* 0x0000003803057812 */ /* 0x000fe400078ef806 */
[----:B------:R-:W-:Y:S01]  /*5ee0*/  SHF.R.U32.HI R8, RZ, 0x3, R3 ;  /* 0x00000003ff087819 */ /* 0x000fe20000011603 */
        /* <DEDUP_REMOVED lines=13> */
[----:B------:R-:W-:-:S02]  /*5fc0*/  LOP3.LUT R8, R5, R8, RZ, 0x3c, !PT ;  /* 0x0000000805087212 */ /* 0x000fc400078e3cff */
[----:B------:R-:W-:Y:S01]  /*5fd0*/  F2FP.BF16.PACK_AB R7, R121, R120 ;  /* 0x000000787907723e */ /* 0x000fe200000010ff */
[----:B------:R-:W-:Y:S01]  /*5fe0*/  STS [R0+0xb080], R64 ;  /* 0x00b0804000007388 */ /* 0x000fe20000000800 */
[----:B------:R-:W-:Y:S01]  /*5ff0*/  F2FP.BF16.PACK_AB R5, R123, R122 ;  /* 0x0000007a7b05723e */ /* 0x000fe200000010ff */
[----:B------:R-:W-:Y:S02]  /*6000*/  IMAD.IADD R4, R4, 0x1, R8 ;  /* 0x0000000104047824 */ /* 0x000fe400078e0208 */
[----:B------:R-:W-:Y:S02]  /*6010*/  STS [R0+0xb480], R66 ;  /* 0x00b4804200007388 */ /* 0x000fe40000000800 */
[----:B------:R-:W-:Y:S02]  /*6020*/  IMAD.SHL.U32 R4, R4, 0x2, RZ ;  /* 0x0000000204047824 */ /* 0x000fe400078e00ff */
        /* <DEDUP_REMOVED lines=9> */
[----:B------:R3:W-:Y:S04]  /*60c0*/  STS [R2+0x1480], R21 ;  /* 0x0014801502007388 */ /* 0x0007e80000000800 */
[----:B------:R-:W-:Y:S04]  /*60d0*/  STS [R0+0x2080], R26 ;  /* 0x0020801a00007388 */ /* 0x000fe80000000800 */
[----:B------:R-:W-:Y:S04]  /*60e0*/  STS [R0+0x2480], R25 ;  /* 0x0024801900007388 */ /* 0x000fe80000000800 */
[----:B------:R-:W-:Y:S04]  /*60f0*/  STS [R2+0x2080], R20 ;  /* 0x0020801402007388 */ /* 0x000fe80000000800 */
[----:B------:R-:W-:Y:S04]  /*6100*/  STS [R2+0x2480], R19 ;  /* 0x0024801302007388 */ /* 0x000fe80000000800 */
[----:B------:R-:W-:Y:S01]  /*6110*/  STS [R0+0x3080], R18 ;  /* 0x0030801200007388 */ /* 0x000fe20000000800 */
[----:B-1----:R-:W-:-:S03]  /*6120*/  SHF.R.S32.HI R22, RZ, 0x1f, R247 ;  /* 0x0000001fff167819 */ /* 0x002fc600000114f7 */
[----:B------:R-:W-:Y:S01]  /*6130*/  STS [R0+0x3480], R17 ;  /* 0x0034801100007388 */ /* 0x000fe20000000800 */
[----:B---3--:R-:W-:-:S03]  /*6140*/  SHF.R.S32.HI R21, RZ, 0x1f, R248 ;  /* 0x0000001fff157819 */ /* 0x008fc600000114f8 */
        /* <DEDUP_REMOVED lines=9> */
[----:B------:R1:W-:Y:S04]  /*61e0*/  STS [R2+0x5080], R7 ;  /* 0x0050800702007388 */ /* 0x0003e80000000800 */
[----:B------:R4:W-:Y:S04]  /*61f0*/  STS [R2+0x5480], R5 ;  /* 0x0054800502007388 */ /* 0x0009e80000000800 */
[----:B------:R-:W-:Y:S01]  /*6200*/  BAR.SYNC.DEFER_BLOCKING 0x1, 0x100 ;  /* 0x0044000000007b1d */ /* 0x000fe20000010000 */
[----:B---3--:R-:W-:Y:S01]  /*6210*/  IMAD R0, R21, c[0x0][0x338], RZ ;  /* 0x0000ce0015007a24 */ /* 0x008fe200078e02ff */
[----:B-1----:R-:W-:-:S03]  /*6220*/  SHF.R.S32.HI R7, RZ, 0x1f, R6 ;  /* 0x0000001fff077819 */ /* 0x002fc60000011406 */
[C---:B------:R-:W-:Y:S02]  /*6230*/  IMAD R0, R248.reuse, c[0x0][0x33c], R0 ;  /* 0x0000cf00f8007a24 */ /* 0x040fe400078e0200 */
[----:B----4-:R-:W-:Y:S02]  /*6240*/  IMAD.MOV.U32 R5, RZ, RZ, -0x60 ;  /* 0xffffffa0ff057424 */ /* 0x010fe400078e00ff */
[----:B------:R-:W-:Y:S01]  /*6250*/  IMAD.WIDE.U32 R2, R248, c[0x0][0x338], R6 ;  /* 0x0000ce00f8027a25 */ /* 0x000fe200078e0006 */
[----:B------:R1:W3:Y:S03]  /*6260*/  LDS.128 R24, [R4+0x6880] ;  /* 0x0068800004187984 */ /* 0x0002e60000000c00 */
[----:B------:R-:W-:Y:S01]  /*6270*/  IMAD.IADD R3, R3, 0x1, R0 ;  /* 0x0000000103037824 */ /* 0x000fe200078e0200 */
[----:B------:R1:W4:Y:S01]  /*6280*/  LDS.128 R28, [R4+0x7080] ;  /* 0x00708000041c7984 */ /* 0x0003220000000c00 */
[----:B--2---:R-:W-:-:S02]  /*6290*/  IMAD R5, R80, R5, c[0x0][0x2f0] ;  /* 0x0000bc0050057624 */ /* 0x004fc400078e0205 */
[----:B------:R-:W-:Y:S01]  /*62a0*/  IMAD R0, R22, c[0x0][0x340], RZ ;  /* 0x0000d00016007a24 */ /* 0x000fe200078e02ff */
[----:B------:R1:W2:Y:S01]  /*62b0*/  LDS.128 R32, [R4+0x7880] ;  /* 0x0078800004207984 */ /* 0x0002a20000000c00 */
[----:B------:R-:W-:Y:S01]  /*62c0*/  IMAD.WIDE.U32 R8, R247, c[0x0][0x340], R2 ;  /* 0x0000d000f7087a25 */ /* 0x000fe200078e0002 */
[----:B------:R-:W-:Y:S02]  /*62d0*/  IMNMX R20, R5, 0x60, PT ;  /* 0x0000006005147817 */ /* 0x000fe40003800200 */
[----:B------:R1:W1:Y:S01]  /*62e0*/  LDS.128 R36, [R4+0x8080] ;  /* 0x0080800004247984 */ /* 0x0002620000000c00 */
[----:B------:R-:W-:Y:S01]  /*62f0*/  IMAD R0, R247, c[0x0][0x344], R0 ;  /* 0x0000d100f7007a24 */ /* 0x000fe200078e0200 */
[----:B------:R-:W-:Y:S01]  /*6300*/  ISETP.GE.AND P5, PT, R10, R20, PT ;  /* 0x000000140a00720c */ /* 0x000fe20003fa6270 */
[----:B------:R-:W-:Y:S01]  /*6310*/  IMAD.WIDE R2, R80, 0x60, R10 ;  /* 0x0000006050027825 */ /* 0x000fe200078e020a */
[----:B------:R1:W1:Y:S02]  /*6320*/  LDS.128 R40, [R4+0x8880] ;  /* 0x0088800004287984 */ /* 0x0002640000000c00 */
[----:B------:R-:W-:Y:S01]  /*6330*/  ISETP.GE.OR P0, PT, R6, c[0x0][0x324], P5 ;  /* 0x0000c90006007a0c */ /* 0x000fe20002f06670 */
[----:B------:R-:W-:Y:S01]  /*6340*/  IMAD.IADD R5, R9, 0x1, R0 ;  /* 0x0000000109057824 */ /* 0x000fe200078e0200 */
[----:B------:R1:W1:Y:S04]  /*6350*/  LDS.128 R44, [R4+0x80] ;  /* 0x00008000042c7984 */ /* 0x0002680000000c00 */
[----:B------:R1:W1:Y:S04]  /*6360*/  LDS.128 R48, [R4+0x880] ;  /* 0x0008800004307984 */ /* 0x0002680000000c00 */
[----:B------:R1:W1:Y:S04]  /*6370*/  LDS.128 R52, [R4+0x1080] ;  /* 0x0010800004347984 */ /* 0x0002680000000c00 */
[----:B------:R1:W1:Y:S04]  /*6380*/  LDS.128 R56, [R4+0x1880] ;  /* 0x0018800004387984 */ /* 0x0002680000000c00 */
[----:B------:R1:W1:Y:S04]  /*6390*/  LDS.128 R60, [R4+0x2080] ;  /* 0x00208000043c7984 */ /* 0x0002680000000c00 */
[----:B------:R1:W1:Y:S01]  /*63a0*/  LDS.128 R64, [R4+0x2880] ;  /* 0x0028800004407984 */ /* 0x0002620000000c00 */
[----:B------:R-:W-:Y:S05]  /*63b0*/  @P0 BRA `(.L_x_742) ;  /* 0x0000009000000947 */ /* 0x000fea0003800000 */
[----:B---3--:R3:W5:Y:S01]  /*63c0*/  LDS.128 R16, [R4+0x6080] ;  /* 0x0060800004107984 */ /* 0x0087620000000c00 */
[----:B------:R-:W-:-:S04]  /*63d0*/  IMAD R0, R3, c[0x0][0x330], RZ ;  /* 0x0000cc0003007a24 */ /* 0x000fc800078e02ff */
[----:B------:R-:W-:Y:S01]  /*63e0*/  IMAD R0, R2, c[0x0][0x334], R0 ;  /* 0x0000cd0002007a24 */ /* 0x000fe200078e0200 */
[----:B-1-3--:R-:W-:-:S05]  /*63f0*/  MOV R4, R8 ;  /* 0x0000000800047202 */ /* 0x00afca0000000f00 */
[----:B------:R-:W-:-:S05]  /*6400*/  IMAD.WIDE.U32 R12, R2, c[0x0][0x330], R4 ;  /* 0x0000cc00020c7a25 */ /* 0x000fca00078e0004 */
[----:B------:R-:W-:Y:S02]  /*6410*/  IADD3 R0, R13, R0, RZ ;  /* 0x000000000d007210 */ /* 0x000fe40007ffe0ff */
[----:B------:R-:W-:-:S04]  /*6420*/  LEA R14, P0, R12, c[0x0][0x318], 0x1 ;  /* 0x0000c6000c0e7a11 */ /* 0x000fc800078008ff */
[----:B------:R-:W-:-:S05]  /*6430*/  LEA.HI.X R15, R12, c[0x0][0x31c], R0, 0x1, P0 ;  /* 0x0000c7000c0f7a11 */ /* 0x000fca00000f0c00 */
[----:B-----5:R1:W-:Y:S04]  /*6440*/  STG.E.128 [R14.64], R16 ;  /* 0x000000100e007986 */ /* 0x0203e8000c101d08 */
.L_x_742:
[----:B---3--:R-:W-:Y:S05]  /*6450*/  BSYNC B0 ;  /* 0x0000000000007941 */ /* 0x008fea0003800000 */
.L_x_741:
        /* <DEDUP_REMOVED lines=16> */
.L_x_744:
[----:B------:R-:W-:Y:S05]  /*6560*/  BSYNC B0 ;  /* 0x0000000000007941 */ /* 0x000fea0003800000 */
.L_x_743:
        /* <DEDUP_REMOVED lines=16> */
.L_x_746:
[----:B------:R-:W-:Y:S05]  /*6670*/  BSYNC B0 ;  /* 0x0000000000007941 */ /* 0x000fea0003800000 */
.L_x_745:
        /* <DEDUP_REMOVED lines=15> */
[----:B--2---:R1:W-:Y:S02]  /*6770*/  STG.E.128 [R14.64], R32 ;  /* 0x000000200e007986 */ /* 0x0043e4000c101d08 */
.L_x_748:
[----:B------:R-:W-:Y:S05]  /*6780*/  BSYNC B0 ;  /* 0x0000000000007941 */ /* 0x000fea0003800000 */
.L_x_747:
        /* <DEDUP_REMOVED lines=16> */
.L_x_750:
[----:B------:R-:W-:Y:S05]  /*6890*/  BSYNC B0 ;  /* 0x0000000000007941 */ /* 0x000fea0003800000 */
.L_x_749:
[----:B------:R-:W-:Y:S01]  /*68a0*/  IADD3 R0, R10, 0x50, RZ ;  /* 0x000000500a007810 */ /* 0x000fe20007ffe0ff */
[----:B------:R-:W-:Y:S03]  /*68b0*/  BSSY B0, `(.L_x_751) ;  /* 0x000000e000007945 */ /* 0x000fe60003800000 */
[----:B------:R-:W-:-:S04]  /*68c0*/  ISETP.GE.AND P0, PT, R0, R20, PT ;  /* 0x000000140000720c */ /* 0x000fc80003f06270 */
[----:B------:R-:W-:-:S13]  /*68d0*/  ISETP.GE.OR P6, PT, R6, c[0x0][0x324], P0 ;  /* 0x0000c90006007a0c */ /* 0x000fda00007c6670 */
[----:B------:R-:W-:Y:S05]  /*68e0*/  @P6 BRA `(.L_x_752) ;  /* 0x000000a000006947 */ /* 0x000fea0003800000 */
[----:B------:R-:W-:-:S04]  /*68f0*/  IADD3 R0, P6, R2, 0x50, RZ ;  /* 0x0000005002007810 */ /* 0x000fc80007fde0ff */
[----:B-1----:R-:W-:-:S05]  /*6900*/  IADD3.X R4, RZ, R3, RZ, P6, !PT ;  /* 0x00000003ff047210 */ /* 0x002fca00037fe4ff */
        /* <DEDUP_REMOVED lines=8> */
.L_x_752:
[----:B------:R-:W-:Y:S05]  /*6990*/  BSYNC B0 ;  /* 0x0000000000007941 */ /* 0x000fea0003800000 */
.L_x_751:
        /* <DEDUP_REMOVED lines=19> */
.L_x_754:
[----:B------:R-:W-:Y:S05]  /*6ad0*/  BSYNC B0 ;  /* 0x0000000000007941 */ /* 0x000fea0003800000 */
.L_x_753:
        /* <DEDUP_REMOVED lines=14> */
.L_x_756:
[----:B------:R-:W-:Y:S05]  /*6bc0*/  BSYNC B0 ;  /* 0x0000000000007941 */ /* 0x000fea0003800000 */
.L_x_755:
        /* <DEDUP_REMOVED lines=14> */
.L_x_758:
[----:B------:R-:W-:Y:S05]  /*6cb0*/  BSYNC B0 ;  /* 0x0000000000007941 */ /* 0x000fea0003800000 */
.L_x_757:
        /* <DEDUP_REMOVED lines=14> */
.L_x_760:
[----:B------:R-:W-:Y:S05]  /*6da0*/  BSYNC B0 ;  /* 0x0000000000007941 */ /* 0x000fea0003800000 */
.L_x_759:
        /* <DEDUP_REMOVED lines=14> */
.L_x_762:
[----:B------:R-:W-:Y:S05]  /*6e90*/  BSYNC B0 ;  /* 0x0000000000007941 */ /* 0x000fea0003800000 */
.L_x_761:
        /* <DEDUP_REMOVED lines=14> */
.L_x_740:
[----:B------:R-:W2:Y:S01]  /*6f80*/  LDL.LU R3, [R1+0x20] ;  /* 0x0000200001037983 */ /* 0x000ea20000300800 */
[----:B------:R-:W-:Y:S01]  /*6f90*/  SHF.R.S32.HI R0, RZ, 0x1f, R244 ;  /* 0x0000001fff007819 */ /* 0x000fe200000114f4 */
[----:B------:R-:W-:Y:S01]  /*6fa0*/  IMAD.MOV.U32 R16, RZ, RZ, -0x60 ;  /* 0xffffffa0ff107424 */ /* 0x000fe200078e00ff */
[----:B------:R-:W-:Y:S01]  /*6fb0*/  SHF.R.S32.HI R17, RZ, 0x1f, R248 ;  /* 0x0000001fff117819 */ /* 0x000fe200000114f8 */
[----:B------:R-:W-:Y:S01]  /*6fc0*/  BSSY B0, `(.L_x_763) ;  /* 0x000001e000007945 */ /* 0x000fe20003800000 */
[----:B------:R-:W-:Y:S02]  /*6fd0*/  LEA.HI R6, R0, R244, RZ, 0x4 ;  /* 0x000000f400067211 */ /* 0x000fe400078f20ff */
[----:B------:R-:W-:Y:S01]  /*6fe0*/  SHF.R.S32.HI R18, RZ, 0x1f, R247 ;  /* 0x0000001fff127819 */ /* 0x000fe200000114f7 */
[----:B------:R-:W-:Y:S01]  /*6ff0*/  IMAD R0, R17, c[0x0][0x308], RZ ;  /* 0x0000c20011007a24 */ /* 0x000fe200078e02ff */
[----:B------:R-:W-:-:S02]  /*7000*/  LOP3.LUT R4, R6, 0x1ffffff0, RZ, 0xc0, !PT ;  /* 0x1ffffff006047812 */ /* 0x000fc400078ec0ff */
[----:B------:R-:W-:Y:S01]  /*7010*/  SHF.R.S32.HI R6, RZ, 0x4, R6 ;  /* 0x00000004ff067819 */ /* 0x000fe20000011406 */
[----:B------:R-:W-:Y:S02]  /*7020*/  IMAD R0, R248, c[0x0][0x30c], R0 ;  /* 0x0000c300f8007a24 */ /* 0x000fe400078e0200 */
[----:B------:R-:W-:Y:S01]  /*7030*/  IMAD.IADD R4, R244, 0x1, -R4 ;  /* 0x00000001f4047824 */ /* 0x000fe200078e0a04 */
[----:B------:R-:W-:Y:S01]  /*7040*/  SHF.R.S32.HI R7, RZ, 0x1f, R6 ;  /* 0x0000001fff077819 */ /* 0x000fe20000011406 */
[----:B------:R-:W-:-:S03]  /*7050*/  IMAD R2, R18, c[0x0][0x310], RZ ;  /* 0x0000c40012027a24 */ /* 0x000fc600078e02ff */
[----:B------:R-:W-:Y:S01]  /*7060*/  SHF.L.U32 R4, R4, 0x3, RZ ;  /* 0x0000000304047819 */ /* 0x000fe200000006ff */
[----:B------:R-:W-:-:S03]  /*7070*/  IMAD R8, R247, c[0x0][0x314], R2 ;  /* 0x0000c500f7087a24 */ /* 0x000fc600078e0202 */
[----:B-1----:R-:W-:-:S05]  /*7080*/  SHF.R.S32.HI R5, RZ, 0x1f, R4 ;  /* 0x0000001fff057819 */ /* 0x002fca0000011404 */
[----:B------:R-:W-:-:S05]  /*7090*/  IMAD.WIDE.U32 R10, R248, c[0x0][0x308], R4 ;  /* 0x0000c200f80a7a25 */ /* 0x000fca00078e0004 */
[----:B------:R-:W-:-:S05]  /*70a0*/  IADD3 R11, R11, R0, RZ ;  /* 0x000000000b0b7210 */ /* 0x000fca0007ffe0ff */
[----:B------:R-:W-:-:S04]  /*70b0*/  IMAD.WIDE.U32 R10, R247, c[0x0][0x310], R10 ;  /* 0x0000c400f70a7a25 */ /* 0x000fc800078e000a */
[----:B------:R-:W-:Y:S02]  /*70c0*/  IMAD.IADD R9, R11, 0x1, R8 ;  /* 0x000000010b097824 */ /* 0x000fe400078e0208 */
[C---:B--2---:R-:W-:Y:S02]  /*70d0*/  IMAD R16, R3.reuse, R16, c[0x0][0x2f0] ;  /* 0x0000bc0003107624 */ /* 0x044fe400078e0210 */
[----:B------:R-:W-:-:S03]  /*70e0*/  IMAD.WIDE R2, R3, 0x60, R6 ;  /* 0x0000006003027825 */ /* 0x000fc600078e0206 */
[----:B------:R-:W-:-:S04]  /*70f0*/  ISETP.GE.AND P5, PT, R6, R16, PT ;  /* 0x000000100600720c */ /* 0x000fc80003fa6270 */
[----:B------:R-:W-:-:S13]  /*7100*/  ISETP.GE.OR P0, PT, R4, c[0x0][0x2f4], P5 ;  /* 0x0000bd0004007a0c */ /* 0x000fda0002f06670 */
        /* <DEDUP_REMOVED lines=9> */
.L_x_764:
[----:B------:R-:W-:Y:S05]  /*71a0*/  BSYNC B0 ;  /* 0x0000000000007941 */ /* 0x000fea0003800000 */
.L_x_763:
        /* <DEDUP_REMOVED lines=16> */
.L_x_766:
[----:B------:R-:W-:Y:S05]  /*72b0*/  BSYNC B0 ;  /* 0x0000000000007941 */ /* 0x000fea0003800000 */
.L_x_765:
        /* <DEDUP_REMOVED lines=16> */
.L_x_768:
[----:B------:R-:W-:Y:S05]  /*73c0*/  BSYNC B0 ;  /* 0x0000000000007941 */ /* 0x000fea0003800000 */
.L_x_767:
        /* <DEDUP_REMOVED lines=16> */
.L_x_770:
[----:B------:R-:W-:Y:S05]  /*74d0*/  BSYNC B0 ;  /* 0x0000000000007941 */ /* 0x000fea0003800000 */
.L_x_769:
        /* <DEDUP_REMOVED lines=16> */
.L_x_772:
[----:B------:R-:W-:Y:S05]  /*75e0*/  BSYNC B0 ;  /* 0x0000000000007941 */ /* 0x000fea0003800000 */
.L_x_771:
        /* <DEDUP_REMOVED lines=15> */
.L_x_774:
[----:B------:R-:W-:Y:S05]  /*76e0*/  BSYNC B0 ;  /* 0x0000000000007941 */ /* 0x000fea0003800000 */
.L_x_773:
        /* <DEDUP_REMOVED lines=19> */
.L_x_776:
[----:B------:R-:W-:Y:S05]  /*7820*/  BSYNC B0 ;  /* 0x0000000000007941 */ /* 0x000fea0003800000 */
.L_x_775:
        /* <DEDUP_REMOVED lines=14> */
.L_x_778:
[----:B------:R-:W-:Y:S05]  /*7910*/  BSYNC B0 ;  /* 0x0000000000007941 */ /* 0x000fea0003800000 */
.L_x_777:
        /* <DEDUP_REMOVED lines=14> */
.L_x_780:
[----:B------:R-:W-:Y:S05]  /*7a00*/  BSYNC B0 ;  /* 0x0000000000007941 */ /* 0x000fea0003800000 */
.L_x_779:
        /* <DEDUP_REMOVED lines=14> */
.L_x_782:
[----:B------:R-:W-:Y:S05]  /*7af0*/  BSYNC B0 ;  /* 0x0000000000007941 */ /* 0x000fea0003800000 */
.L_x_781:
        /* <DEDUP_REMOVED lines=14> */
.L_x_784:
[----:B------:R-:W-:Y:S05]  /*7be0*/  BSYNC B0 ;  /* 0x0000000000007941 */ /* 0x000fea0003800000 */
.L_x_783:
        /* <DEDUP_REMOVED lines=13> */
.L_x_785:
        /* <DEDUP_REMOVED lines=12> */
.L_x_2306:


//--------------------- .text._ZN7cutlass13device_kernelIN5flash19enable_sm80_to_sm89INS1_16FlashAttnBwdSm80INS1_25CollectiveMainloopBwdSm80ILi2ELi1EN4cute5tupleIJNS5_1CILi64EEENS7_ILi96EEENS7_ILi128EEEEEENS_10bfloat16_tEfNS_4arch4Sm80ELb1ELb0ELb0ELb0ELb0ELb0ELb0ELb0ELi2ELi2ELi2ELi2ELb1EEENS1_24CollectiveEpilogueBwdGQAISB_fSE_Li256ELb0ELb0EEENS1_25SingleTileBwdLPTSchedulerILb0ELi96ELb0EEEEEEEEEvNT_6ParamsE --------------------------
	.section	.text._ZN7cutlass13device_kernelIN5flash19enable_sm80_to_sm89INS1_16FlashAttnBwdSm80INS1_25CollectiveMainloopBwdSm80ILi2ELi1EN4cute5tupleIJNS5_1CILi64EEENS7_ILi96EEENS7_ILi128EEEEEENS_10bfloat16_tEfNS_4arch4Sm80ELb1ELb0ELb0ELb0ELb0ELb0ELb0ELb0ELi2ELi2ELi2ELi2ELb1EEENS1_24CollectiveEpilogueBwdGQAISB_fSE_Li256ELb0ELb0EEENS1_25SingleTileBwdLPTSchedulerILb0ELi96ELb0EEEEEEEEEvNT_6ParamsE,"ax",@progbits
	.sectioninfo	@"SHI_REGISTERS=255"
	.align	128
.text._ZN7cutlass13device_kernelIN5flash19enable_sm80_to_sm89INS1_16FlashAttnBwdSm80INS1_25CollectiveMainloopBwdSm80ILi2ELi1EN4cute5tupleIJNS5_1CILi64EEENS7_ILi96EEENS7_ILi128EEEEEENS_10bfloat16_tEfNS_4arch4Sm80ELb1ELb0ELb0ELb0ELb0ELb0ELb0ELb0ELi2ELi2ELi2ELi2ELb1EEENS1_24CollectiveEpilogueBwdGQAISB_fSE_Li256ELb0ELb0EEENS1_25SingleTileBwdLPTSchedulerILb0ELi96ELb0EEEEEEEEEvNT_6ParamsE:
        .type           _ZN7cutlass13device_kernelIN5flash19enable_sm80_to_sm89INS1_16FlashAttnBwdSm80INS1_25CollectiveMainloopBwdSm80ILi2ELi1EN4cute5tupleIJNS5_1CILi64EEENS7_ILi96EEENS7_ILi128EEEEEENS_10bfloat16_tEfNS_4arch4Sm80ELb1ELb0ELb0ELb0ELb0ELb0ELb0ELb0ELi2ELi2ELi2ELi2ELb1EEENS1_24CollectiveEpilogueBwdGQAISB_fSE_Li256ELb0ELb0EEENS1_25SingleTileBwdLPTSchedulerILb0ELi96ELb0EEEEEEEEEvNT_6ParamsE,@function
        .size           _ZN7cutlass13device_kernelIN5flash19enable_sm80_to_sm89INS1_16FlashAttnBwdSm80INS1_25CollectiveMainloopBwdSm80ILi2ELi1EN4cute5tupleIJNS5_1CILi64EEENS7_ILi96EEENS7_ILi128EEEEEENS_10bfloat16_tEfNS_4arch4Sm80ELb1ELb0ELb0ELb0ELb0ELb0ELb0ELb0ELi2ELi2ELi2ELi2ELb1EEENS1_24CollectiveEpilogueBwdGQAISB_fSE_Li256ELb0ELb0EEENS1_25SingleTileBwdLPTSchedulerILb0ELi96ELb0EEEEEEEEEvNT_6ParamsE,(.L_x_2307 - _ZN7cutlass13device_kernelIN5flash19enable_sm80_to_sm89INS1_16FlashAttnBwdSm80INS1_25CollectiveMainloopBwdSm80ILi2ELi1EN4cute5tupleIJNS5_1CILi64EEENS7_ILi96EEENS7_ILi128EEEEEENS_10bfloat16_tEfNS_4arch4Sm80ELb1ELb0ELb0ELb0ELb0ELb0ELb0ELb0ELi2ELi2ELi2ELi2ELb1EEENS1_24CollectiveEpilogueBwdGQAISB_fSE_Li256ELb0ELb0EEENS1_25SingleTileBwdLPTSchedulerILb0ELi96ELb0EEEEEEEEEvNT_6ParamsE)
        .other          _ZN7cutlass13device_kernelIN5flash19enable_sm80_to_sm89INS1_16FlashAttnBwdSm80INS1_25CollectiveMainloopBwdSm80ILi2ELi1EN4cute5tupleIJNS5_1CILi64EEENS7_ILi96EEENS7_ILi128EEEEEENS_10bfloat16_tEfNS_4arch4Sm80ELb1ELb0ELb0ELb0ELb0ELb0ELb0ELb0ELi2ELi2ELi2ELi2ELb1EEENS1_24CollectiveEpilogueBwdGQAISB_fSE_Li256ELb0ELb0EEENS1_25SingleTileBwdLPTSchedulerILb0ELi96ELb0EEEEEEEEEvNT_6ParamsE,@"STO_CUDA_ENTRY STV_DEFAULT"
_ZN7cutlass13device_kernelIN5flash19enable_sm80_to_sm89INS1_16FlashAttnBwdSm80INS1_25CollectiveMainloopBwdSm80ILi2ELi1EN4cute5tupleIJNS5_1CILi64EEENS7_ILi96EEENS7_ILi128EEEEEENS_10bfloat16_tEfNS_4arch4Sm80ELb1ELb0ELb0ELb0ELb0ELb0ELb0ELb0ELi2ELi2ELi2ELi2ELb1EEENS1_24CollectiveEpilogueBwdGQAISB_fSE_Li256ELb0ELb0EEENS1_25SingleTileBwdLPTSchedulerILb0ELi96ELb0EEEEEEEEEvNT_6ParamsE:
[----:B------:R-:W-:Y:S02]  /*0000*/  MOV R1, c[0x0][0x28] ;  /* 0x00000a0000017a02 */ /* 0x000fe40000000f00 */
[----:B------:R-:W1:Y:S01]  /*0010*/  S2R R240, SR_TID.X ;  /* 0x0000000000f07919 */ /* 0x000e620000002100 */
[----:B------:R-:W2:Y:S01]  /*0020*/  S2UR UR7, SR_CTAID.X ;  /* 0x00000000000779c3 */ /* 0x000ea20000002500 */
[----:B------:R-:W-:Y:S02]  /*0030*/  IADD3 R1, R1, -0x20, RZ ;  /* 0xffffffe001017810 */ /* 0x000fe40007ffe0ff */
[----:B-1----:R-:W-:-:S06]  /*0040*/  SHF.R.U32.HI R0, RZ, 0x5, R240 ;  /* 0x00000005ff007819 */ /* 0x002fcc00000116f0 */
[----:B------:R-:W1:Y:S02]  /*0050*/  SHFL.IDX PT, R0, R0, RZ, 0x1f ;  /* 0x00001fff00007589 */ /* 0x000e6400000e0000 */
[----:B-1----:R-:W-:-:S13]  /*0060*/  ISETP.NE.AND P0, PT, R0, RZ, PT ;  /* 0x000000ff0000720c */ /* 0x002fda0003f05270 */
[----:B--2---:R-:W-:Y:S05]  /*0070*/  @!P0 BRA `(.L_x_786) ;  /* 0x0000026000008947 */ /* 0x004fea0003800000 */
[----:B------:R-:W-:Y:S02]  /*0080*/  ULDC.64 UR4, c[0x0][0x3c0] ;  /* 0x0000f00000047ab9 */ /* 0x000fe40000000a00 */
[----:B------:R-:W-:Y:S02]  /*0090*/  UISETP.NE.AND UP0, UPT, UR4, 0x1, UPT ;  /* 0x000000010400788c */ /* 0x000fe4000bf05270 */
[----:B------:R-:W-:Y:S02]  /*00a0*/  UIMAD.WIDE.U32 UR8, UR7, UR5, URZ ;  /* 0x00000005070872a5 */ /* 0x000fe4000f8e003f */
[----:B------:R-:W-:Y:S02]  /*00b0*/  UMOV UR6, UR7 ;  /* 0x0000000700067c82 */ /* 0x000fe40008000000 */
[----:B------:R-:W-:-:S05]  /*00c0*/  ULDC UR5, c[0x0][0x3c8] ;  /* 0x0000f20000057ab9 */ /* 0x000fca0000000800 */
[----:B------:R-:W-:-:S03]  /*00d0*/  @UP0 USHF.R.U32.HI UR6, URZ, UR5, UR9 ;  /* 0x000000053f060299 */ /* 0x000fc60008011609 */
[----:B------:R-:W-:Y:S02]  /*00e0*/  ULDC UR5, c[0x0][0x3d8] ;  /* 0x0000f60000057ab9 */ /* 0x000fe40000000800 */
[----:B------:R-:W-:Y:S02]  /*00f0*/  UISETP.GE.AND UP0, UPT, UR6, UR5, UPT ;  /* 0x000000050600728c */ /* 0x000fe4000bf06270 */
[----:B------:R-:W-:-:S04]  /*0100*/  UIADD3 UR5, -UR6, URZ, URZ ;  /* 0x0000003f06057290 */ /* 0x000fc8000fffe13f */
[----:B------:R-:W-:Y:S01]  /*0110*/  PLOP3.LUT P0, PT, PT, PT, UP0, 0x80, 0x0 ;  /* 0x000000000000781c */ /* 0x000fe20003f0f008 */
[----:B------:R-:W-:-:S12]  /*0120*/  UIMAD UR7, UR5, UR4, UR7 ;  /* 0x00000004050772a4 */ /* 0x000fd8000f8e0207 */
[----:B------:R-:W-:Y:S05]  /*0130*/  @!P0 BRA `(.L_x_787) ;  /* 0x0000008000008947 */ /* 0x000fea0003800000 */
[----:B------:R-:W-:Y:S02]  /*0140*/  ULDC UR8, c[0x0][0x3cc] ;  /* 0x0000f30000087ab9 */ /* 0x000fe40000000800 */
[----:B------:R-:W-:Y:S02]  /*0150*/  UISETP.NE.AND UP0, UPT, UR8, 0x1, UPT ;  /* 0x000000010800788c */ /* 0x000fe4000bf05270 */
[----:B------:R-:W-:Y:S02]  /*0160*/  ULDC.64 UR4, c[0x0][0x3d0] ;  /* 0x0000f40000047ab9 */ /* 0x000fe40000000a00 */
[----:B------:R-:W-:Y:S02]  /*0170*/  UIMAD.WIDE.U32 UR10, UR7, UR4, URZ ;  /* 0x00000004070a72a5 */ /* 0x000fe4000f8e003f */
[----:B------:R-:W-:-:S05]  /*0180*/  UMOV UR24, UR7 ;  /* 0x0000000700187c82 */ /* 0x000fca0008000000 */
[----:B------:R-:W-:-:S04]  /*0190*/  @UP0 USHF.R.U32.HI UR24, URZ, UR5, UR11 ;  /* 0x000000053f180299 */ /* 0x000fc8000801160b */
[----:B------:R-:W-:Y:S01]  /*01a0*/  UIMAD UR8, UR24, UR8, URZ ;  /* 0x00000008180872a4 */ /* 0x000fe2000f8e023f */
[----:B------:R-:W-:Y:S05]  /*01b0*/  BRA `(.L_x_788) ;  /* 0x0000007000007947 */ /* 0x000fea0003800000 */
.L_x_787:
[----:B------:R-:W-:Y:S02]  /*01c0*/  ULDC UR8, c[0x0][0x3b4] ;  /* 0x0000ed0000087ab9 */ /* 0x000fe40000000800 */
[----:B------:R-:W-:Y:S02]  /*01d0*/  UISETP.NE.AND UP0, UPT, UR8, 0x1, UPT ;  /* 0x000000010800788c */ /* 0x000fe4000bf05270 */
[----:B------:R-:W-:Y:S02]  /*01e0*/  ULDC.64 UR4, c[0x0][0x3b8] ;  /* 0x0000ee0000047ab9 */ /* 0x000fe40000000a00 */
[----:B------:R-:W-:Y:S02]  /*01f0*/  UIMAD.WIDE.U32 UR10, UR7, UR4, URZ ;  /* 0x00000004070a72a5 */ /* 0x000fe4000f8e003f */
[----:B------:R-:W-:-:S05]  /*0200*/  UMOV UR24, UR7 ;  /* 0x0000000700187c82 */ /* 0x000fca0008000000 */
[----:B------:R-:W-:-:S04]  /*0210*/  @UP0 USHF.R.U32.HI UR24, URZ, UR5, UR11 ;  /* 0x000000053f180299 */ /* 0x000fc8000801160b */
[----:B------:R-:W-:Y:S02]  /*0220*/  UIMAD UR8, UR24, UR8, URZ ;  /* 0x00000008180872a4 */ /* 0x000fe4000f8e023f */
.L_x_788:
[----:B------:R-:W-:Y:S02]  /*0230*/  ULDC.64 UR22, c[0x0][0x3a8] ;  /* 0x0000ea0000167ab9 */ /* 0x000fe40000000a00 */
[----:B------:R-:W-:Y:S02]  /*0240*/  UIADD3 UR7, UR7, -UR8, URZ ;  /* 0x8000000807077290 */ /* 0x000fe4000fffe03f */
[----:B------:R-:W-:Y:S02]  /*0250*/  UISETP.NE.AND UP0, UPT, UR22, 0x1, UPT ;  /* 0x000000011600788c */ /* 0x000fe4000bf05270 */
[----:B------:R-:W-:Y:S02]  /*0260*/  ULDC.64 UR4, c[0x0][0x3b0] ;  /* 0x0000ec0000047ab9 */ /* 0x000fe40000000a00 */
[----:B------:R-:W-:-:S04]  /*0270*/  UIMAD UR5, UR6, UR5, UR7 ;  /* 0x00000005060572a4 */ /* 0x000fc8000f8e0207 */
[----:B------:R-:W-:-:S03]  /*0280*/  UIMAD.WIDE.U32 UR6, UR5, UR23, URZ ;  /* 0x00000017050672a5 */ /* 0x000fc6000f8e003f */
[----:B------:R-:W-:Y:S02]  /*0290*/  UMOV UR23, UR5 ;  /* 0x0000000500177c82 */ /* 0x000fe40008000000 */
[----:B------:R-:W-:-:S04]  /*02a0*/  @UP0 USHF.R.U32.HI UR23, URZ, UR4, UR7 ;  /* 0x000000043f170299 */ /* 0x000fc80008011607 */
[----:B------:R-:W-:-:S04]  /*02b0*/  UIADD3 UR4, -UR23, URZ, URZ ;  /* 0x0000003f17047290 */ /* 0x000fc8000fffe13f */
[----:B------:R-:W-:Y:S01]  /*02c0*/  UIMAD UR22, UR4, UR22, UR5 ;  /* 0x00000016041672a4 */ /* 0x000fe2000f8e0205 */
[----:B------:R-:W-:Y:S05]  /*02d0*/  BRA `(.L_x_789) ;  /* 0x0000025000007947 */ /* 0x000fea0003800000 */
.L_x_786:
        /* <DEDUP_REMOVED lines=20> */
.L_x_790:
[----:B------:R-:W-:Y:S02]  /*0420*/  ULDC UR8, c[0x0][0x3b4] ;  /* 0x0000ed0000087ab9 */ /* 0x000fe40000000800 */
[----:B------:R-:W-:Y:S02]  /*0430*/  UISETP.NE.AND UP0, UPT, UR8, 0x1, UPT ;  /* 0x000000010800788c */ /* 0x000fe4000bf05270 */
[----:B------:R-:W-:Y:S02]  /*0440*/  ULDC.64 UR4, c[0x0][0x3b8] ;  /* 0x0000ee0000047ab9 */ /* 0x000fe40000000a00 */
[----:B------:R-:W-:Y:S02]  /*0450*/  UIMAD.WIDE.U32 UR10, UR7, UR4, URZ ;  /* 0x00000004070a72a5 */ /* 0x000fe4000f8e003f */
[----:B------:R-:W-:-:S05]  /*0460*/  UMOV UR24, UR7 ;  /* 0x0000000700187c82 */ /* 0x000fca0008000000 */
[----:B------:R-:W-:-:S04]  /*0470*/  @UP0 USHF.R.U32.HI UR24, URZ, UR5, UR11 ;  /* 0x000000053f180299 */ /* 0x000fc8000801160b */
[----:B------:R-:W-:Y:S02]  /*0480*/  UIMAD UR8, UR24, UR8, URZ ;  /* 0x00000008180872a4 */ /* 0x000fe4000f8e023f */
.L_x_791:
        /* <DEDUP_REMOVED lines=9> */
[----:B------:R-:W-:Y:S02]  /*0520*/  UIMAD UR22, UR4, UR22, UR5 ;  /* 0x00000016041672a4 */ /* 0x000fe4000f8e0205 */
.L_x_789:
[----:B------:R-:W-:-:S13]  /*0530*/  ISETP.LE.AND P0, PT, RZ, UR23, PT ;  /* 0x00000017ff007c0c */ /* 0x000fda000bf03270 */
[----:B------:R-:W-:Y:S05]  /*0540*/  @!P0 EXIT ;  /* 0x000000000000894d */ /* 0x000fea0003800000 */
[----:B------:R-:W-:Y:S01]  /*0550*/  ULDC UR6, c[0x0][0x168] ;  /* 0x00005a0000067ab9 */ /* 0x000fe20000000800 */
[----:B------:R-:W-:Y:S01]  /*0560*/  PLOP3.LUT P1, PT, PT, PT, PT, 0x80, 0x0 ;  /* 0x000000000000781c */ /* 0x000fe20003f2f070 */
[----:B------:R-:W-:Y:S01]  /*0570*/  UIMAD UR7, UR24, 0x60, UR6 ;  /* 0x00000060180778a4 */ /* 0x000fe2000f8e0206 */
[----:B------:R-:W-:Y:S01]  /*0580*/  CS2R R138, SRZ ;  /* 0x00000000008a7805 */ /* 0x000fe2000001ff00 */
        /* <DEDUP_REMOVED lines=8> */
[----:B------:R-:W-:Y:S01]  /*0610*/  UIADD3 UR6, UR6, 0x3f, URZ ;  /* 0x0000003f06067890 */ /* 0x000fe2000fffe03f */
[----:B------:R-:W-:Y:S01]  /*0620*/  CS2R R144, SRZ ;  /* 0x0000000000907805 */ /* 0x000fe2000001ff00 */
[----:B------:R-:W-:Y:S01]  /*0630*/  USHF.R.S32.HI UR4, URZ, 0x1f, UR5 ;  /* 0x0000001f3f047899 */ /* 0x000fe20008011405 */
[----:B------:R-:W-:Y:S01]  /*0640*/  CS2R R134, SRZ ;  /* 0x0000000000867805 */ /* 0x000fe2000001ff00 */
[----:B------:R-:W-:Y:S01]  /*0650*/  ULDC.64 UR26, c[0x0][0x118] ;  /* 0x00004600001a7ab9 */ /* 0x000fe20000000a00 */
[----:B------:R-:W-:Y:S01]  /*0660*/  CS2R R132, SRZ ;  /* 0x0000000000847805 */ /* 0x000fe2000001ff00 */
[----:B------:R-:W-:Y:S01]  /*0670*/  ULEA.HI UR25, UR4, UR5, URZ, 0x6 ;  /* 0x0000000504197291 */ /* 0x000fe2000f8f303f */
[----:B------:R-:W-:Y:S01]  /*0680*/  CS2R R130, SRZ ;  /* 0x0000000000827805 */ /* 0x000fe2000001ff00 */
[----:B------:R-:W-:Y:S01]  /*0690*/  USHF.R.S32.HI UR4, URZ, 0x1f, UR6 ;  /* 0x0000001f3f047899 */ /* 0x000fe20008011406 */
[----:B------:R-:W-:Y:S01]  /*06a0*/  CS2R R128, SRZ ;  /* 0x0000000000807805 */ /* 0x000fe2000001ff00 */
[----:B------:R-:W-:Y:S01]  /*06b0*/  USHF.R.S32.HI UR25, URZ, 0x6, UR25 ;  /* 0x000000063f197899 */ /* 0x000fe20008011419 */
[----:B------:R-:W-:Y:S01]  /*06c0*/  CS2R R126, SRZ ;  /* 0x00000000007e7805 */ /* 0x000fe2000001ff00 */
[----:B------:R-:W-:Y:S01]  /*06d0*/  ULEA.HI UR4, UR4, UR6, URZ, 0x6 ;  /* 0x0000000604047291 */ /* 0x000fe2000f8f303f */
[----:B------:R-:W-:Y:S01]  /*06e0*/  CS2R R124, SRZ ;  /* 0x00000000007c7805 */ /* 0x000fe2000001ff00 */
[----:B------:R-:W-:Y:S01]  /*06f0*/  UISETP.LT.AND UP0, UPT, URZ, UR25, UPT ;  /* 0x000000193f00728c */ /* 0x000fe2000bf01270 */
[----:B------:R-:W-:Y:S01]  /*0700*/  CS2R R114, SRZ ;  /* 0x0000000000727805 */ /* 0x000fe2000001ff00 */
[----:B------:R-:W-:Y:S01]  /*0710*/  USHF.R.S32.HI UR21, URZ, 0x6, UR4 ;  /* 0x000000063f157899 */ /* 0x000fe20008011404 */
        /* <DEDUP_REMOVED lines=39> */
[----:B------:R-:W-:Y:S01]  /*0990*/  SHF.R.S32.HI R30, RZ, 0x1f, R240 ;  /* 0x0000001fff1e7819 */ /* 0x000fe200000114f0 */
[----:B------:R-:W-:Y:S01]  /*09a0*/  IMAD.SHL.U32 R6, R240, 0x4, RZ ;  /* 0x00000004f0067824 */ /* 0x000fe200078e00ff */
[----:B------:R-:W-:Y:S01]  /*09b0*/  ULDC.64 UR4, c[0x0][0x248] ;  /* 0x0000920000047ab9 */ /* 0x000fe20000000a00 */
[----:B------:R-:W-:Y:S01]  /*09c0*/  IMAD.U32 R3, RZ, RZ, UR22 ;  /* 0x00000016ff037e24 */ /* 0x000fe2000f8e00ff */
[-C--:B------:R-:W-:Y:S01]  /*09d0*/  LEA.HI R29, R30, R240.reuse, RZ, 0x3 ;  /* 0x000000f01e1d7211 */ /* 0x080fe200078f18ff */
[----:B------:R-:W-:Y:S01]  /*09e0*/  UISETP.NE.AND UP0, UPT, UR4, 0x1, UPT ;  /* 0x000000010400788c */ /* 0x000fe2000bf05270 */
[--C-:B------:R-:W-:Y:S01]  /*09f0*/  SHF.R.S32.HI R7, RZ, 0x1f, R6.reuse ;  /* 0x0000001fff077819 */ /* 0x100fe20000011406 */
[----:B------:R-:W-:Y:S01]  /*0a00*/  UIMAD.WIDE.U32 UR12, UR22, UR5, URZ ;  /* 0x00000005160c72a5 */ /* 0x000fe2000f8e003f */
[----:B------:R-:W-:Y:S01]  /*0a10*/  SHF.R.S32.HI R242, RZ, 0x3, R29 ;  /* 0x00000003fff27819 */ /* 0x000fe2000001141d */
[----:B------:R-:W-:Y:S01]  /*0a20*/  UMOV UR10, 0x6 ;  /* 0x00000006000a7882 */ /* 0x000fe20000000000 */
[----:B------:R-:W-:Y:S01]  /*0a30*/  IMAD.U32 R0, RZ, RZ, UR24 ;  /* 0x00000018ff007e24 */ /* 0x000fe2000f8e00ff */
[----:B------:R-:W-:Y:S01]  /*0a40*/  ULDC.64 UR4, c[0x0][0x1d8] ;  /* 0x0000760000047ab9 */ /* 0x000fe20000000a00 */
[----:B------:R-:W-:Y:S01]  /*0a50*/  IADD3 R4, -R242, c[0x0][0x198], RZ ;  /* 0x00006600f2047a10 */ /* 0x000fe20007ffe1ff */
[----:B------:R-:W-:Y:S01]  /*0a60*/  IMAD.WIDE.U32 R22, R3, c[0x0][0x270], R6 ;  /* 0x00009c0003167a25 */ /* 0x000fe200078e0006 */
[----:B------:R-:W-:Y:S01]  /*0a70*/  LOP3.LUT R3, R29, 0xfffffff8, RZ, 0xc0, !PT ;  /* 0xfffffff81d037812 */ /* 0x000fe200078ec0ff */
[----:B------:R-:W-:Y:S01]  /*0a80*/  USHF.L.U64.HI UR8, UR4, UR10, UR5 ;  /* 0x0000000a04087299 */ /* 0x000fe20008010205 */
[----:B------:R-:W-:Y:S01]  /*0a90*/  SHF.R.S32.HI R243, RZ, 0x1f, R242 ;  /* 0x0000001ffff37819 */ /* 0x000fe200000114f2 */
[----:B------:R-:W-:Y:S01]  /*0aa0*/  IMAD.U32 R2, RZ, RZ, UR22 ;  /* 0x00000016ff027e24 */ /* 0x000fe2000f8e00ff */
[----:B------:R-:W-:Y:S01]  /*0ab0*/  USHF.L.U32 UR9, UR4, 0x6, URZ ;  /* 0x0000000604097899 */ /* 0x000fe2000800063f */
[----:B------:R-:W-:Y:S01]  /*0ac0*/  IMAD R18, R0, -0x60, R4 ;  /* 0xffffffa000127824 */ /* 0x000fe200078e0204 */
[----:B------:R-:W-:Y:S01]  /*0ad0*/  UMOV UR7, UR22 ;  /* 0x0000001600077c82 */ /* 0x000fe20008000000 */
[----:B------:R-:W-:Y:S01]  /*0ae0*/  IMAD.WIDE.U32 R26, R2, c[0x0][0x288], R6 ;  /* 0x0000a200021a7a25 */ /* 0x000fe200078e0006 */
[----:B------:R-:W-:Y:S01]  /*0af0*/  ULDC UR4, c[0x0][0x250] ;  /* 0x0000940000047ab9 */ /* 0x000fe20000000800 */
[-C--:B------:R-:W-:Y:S01]  /*0b00*/  LEA.HI R0, R30, R240.reuse, RZ, 0x6 ;  /* 0x000000f01e007211 */ /* 0x080fe200078f30ff */
[----:B------:R-:W-:Y:S01]  /*0b10*/  @UP0 USHF.R.U32.HI UR7, URZ, UR4, UR13 ;  /* 0x000000043f070299 */ /* 0x000fe2000801160d */
[----:B------:R-:W-:Y:S01]  /*0b20*/  IMAD.SHL.U32 R2, R242, 0x40, RZ ;  /* 0x00000040f2027824 */ /* 0x000fe200078e00ff */
[----:B------:R1:W-:Y:S01]  /*0b30*/  STL.64 [R1], R6 ;  /* 0x0000000601007387 */ /* 0x0003e20000100a00 */
[----:B------:R-:W-:Y:S01]  /*0b40*/  IMAD.IADD R24, R240, 0x1, -R3 ;  /* 0x00000001f0187824 */ /* 0x000fe200078e0a03 */
[----:B------:R-:W-:Y:S01]  /*0b50*/  USHF.R.S32.HI UR6, URZ, 0x1f, UR7 ;  /* 0x0000001f3f067899 */ /* 0x000fe20008011407 */
[----:B------:R-:W-:Y:S01]  /*0b60*/  SHF.R.S32.HI R21, RZ, 0x6, R0 ;  /* 0x00000006ff157819 */ /* 0x000fe20000011400 */
[----:B------:R-:W-:Y:S01]  /*0b70*/  ULDC.64 UR4, c[0x0][0x1e0] ;  /* 0x0000780000047ab9 */ /* 0x000fe20000000a00 */
[----:B------:R-:W-:Y:S01]  /*0b80*/  IMAD.SHL.U32 R10, R24, 0x8, RZ ;  /* 0x00000008180a7824 */ /* 0x000fe200078e00ff */
[----:B------:R-:W-:Y:S01]  /*0b90*/  LOP3.LUT R0, R2, 0x1c0, RZ, 0xc0, !PT ;  /* 0x000001c002007812 */ /* 0x000fe200078ec0ff */
[----:B------:R-:W-:Y:S01]  /*0ba0*/  UIMAD UR4, UR6, UR4, URZ ;  /* 0x00000004060472a4 */ /* 0x000fe2000f8e023f */
[----:B------:R-:W-:Y:S01]  /*0bb0*/  IMAD.SHL.U32 R25, R21, 0x200, RZ ;  /* 0x0000020015197824 */ /* 0x000fe200078e00ff */
[----:B------:R-:W-:Y:S01]  /*0bc0*/  ULDC.64 UR16, c[0x0][0x208] ;  /* 0x0000820000107ab9 */ /* 0x000fe20000000a00 */
[----:B------:R-:W-:Y:S01]  /*0bd0*/  LOP3.LUT R3, R0, 0x38, R10, 0xf8, !PT ;  /* 0x0000003800037812 */ /* 0x000fe200078ef80a */
[----:B------:R-:W-:Y:S01]  /*0be0*/  IMAD.U32 R2, RZ, RZ, UR24 ;  /* 0x00000018ff027e24 */ /* 0x000fe2000f8e00ff */
[----:B------:R-:W-:Y:S01]  /*0bf0*/  SHF.R.U32.HI R0, RZ, 0x3, R0 ;  /* 0x00000003ff007819 */ /* 0x000fe20000011600 */
[----:B------:R-:W-:Y:S01]  /*0c00*/  IMAD.U32 R12, RZ, RZ, UR7 ;  /* 0x00000007ff0c7e24 */ /* 0x000fe2000f8e00ff */
[----:B------:R-:W-:Y:S01]  /*0c10*/  SHF.R.S32.HI R11, RZ, 0x1f, R10 ;  /* 0x0000001fff0b7819 */ /* 0x000fe2000001140a */
[----:B------:R-:W-:Y:S01]  /*0c20*/  UIMAD UR11, UR7, UR5, UR4 ;  /* 0x00000005070b72a4 */ /* 0x000fe2000f8e0204 */
[----:B------:R-:W-:Y:S01]  /*0c30*/  IMAD.WIDE R16, R2, 0x60, R242 ;  /* 0x0000006002107825 */ /* 0x000fe200078e02f2 */
[----:B------:R-:W-:Y:S01]  /*0c40*/  LOP3.LUT R237, R25, R3, R0, 0xf6, !PT ;  /* 0x0000000319ed7212 */ /* 0x000fe200078ef600 */
[----:B------:R-:W-:Y:S01]  /*0c50*/  ULDC.64 UR4, c[0x0][0x1b0] ;  /* 0x00006c0000047ab9 */ /* 0x000fe20000000a00 */
[----:B------:R-:W-:Y:S01]  /*0c60*/  IADD3 R28, R10, 0x40, RZ ;  /* 0x000000400a1c7810 */ /* 0x000fe20007ffe0ff */
[--C-:B------:R-:W-:Y:S01]  /*0c70*/  IMAD.WIDE.U32 R2, R12, c[0x0][0x1e0], R10.reuse ;  /* 0x000078000c027a25 */ /* 0x100fe200078e000a */
[----:B------:R-:W-:Y:S01]  /*0c80*/  UIMAD UR4, UR6, UR4, URZ ;  /* 0x00000004060472a4 */ /* 0x000fe2000f8e023f */
[----:B------:R-:W-:Y:S01]  /*0c90*/  ISETP.GE.AND P6, PT, R10, c[0x0][0x1cc], PT ;  /* 0x000073000a007a0c */ /* 0x000fe20003fc6270 */
[----:B------:R-:W-:Y:S01]  /*0ca0*/  USHF.L.U64.HI UR17, UR16, UR10, UR17 ;  /* 0x0000000a10117299 */ /* 0x000fe20008010211 */
[----:B------:R-:W-:Y:S01]  /*0cb0*/  IMAD R0, R243, c[0x0][0x178], RZ ;  /* 0x00005e00f3007a24 */ /* 0x000fe200078e02ff */
[----:B------:R-:W-:Y:S01]  /*0cc0*/  IADD3 R5, R3, UR11, RZ ;  /* 0x0000000b03057c10 */ /* 0x000fe2000fffe0ff */
[----:B------:R-:W-:Y:S01]  /*0cd0*/  IMAD R4, R243, c[0x0][0x208], RZ ;  /* 0x00008200f3047a24 */ /* 0x000fe200078e02ff */
[----:B------:R-:W-:Y:S01]  /*0ce0*/  USHF.R.S32.HI UR11, URZ, 0x1f, UR23 ;  /* 0x0000001f3f0b7899 */ /* 0x000fe20008011417 */
[----:B------:R-:W-:Y:S01]  /*0cf0*/  IMAD.WIDE.U32 R12, R12, c[0x0][0x1b0], R10 ;  /* 0x00006c000c0c7a25 */ /* 0x000fe200078e000a */
[----:B------:R-:W-:Y:S01]  /*0d00*/  UIMAD UR12, UR7, UR5, UR4 ;  /* 0x00000005070c72a4 */ /* 0x000fe2000f8e0204 */
[----:B------:R-:W-:Y:S01]  /*0d10*/  ISETP.GE.AND P5, PT, R28, c[0x0][0x1cc], PT ;  /* 0x000073001c007a0c */ /* 0x000fe20003fa6270 */
[----:B------:R-:W-:Y:S01]  /*0d20*/  ULDC.64 UR18, c[0x0][0x178] ;  /* 0x00005e0000127ab9 */ /* 0x000fe20000000a00 */
[C---:B------:R-:W-:Y:S01]  /*0d30*/  IMAD R0, R242.reuse, c[0x0][0x17c], R0 ;  /* 0x00005f00f2007a24 */ /* 0x040fe200078e0200 */
[----:B------:R-:W-:Y:S01]  /*0d40*/  ULDC.64 UR4, c[0x0][0x1b8] ;  /* 0x00006e0000047ab9 */ /* 0x000fe20000000a00 */
[C---:B------:R-:W-:Y:S01]  /*0d50*/  IMAD R4, R242.reuse, c[0x0][0x20c], R4 ;  /* 0x00008300f2047a24 */ /* 0x040fe200078e0204 */
[----:B------:R-:W-:Y:S01]  /*0d60*/  UIMAD UR4, UR11, UR4, URZ ;  /* 0x000000040b0472a4 */ /* 0x000fe2000f8e023f */
[C-C-:B------:R-:W-:Y:S01]  /*0d70*/  IMAD.WIDE.U32 R8, R242.reuse, c[0x0][0x178], R10.reuse ;  /* 0x00005e00f2087a25 */ /* 0x140fe200078e000a */
[----:B------:R-:W-:Y:S01]  /*0d80*/  ULDC.64 UR6, c[0x0][0x1e8] ;  /* 0x00007a0000067ab9 */ /* 0x000fe20000000a00 */
[----:B------:R-:W-:Y:S01]  /*0d90*/  IADD3 R3, R13, UR12, RZ ;  /* 0x0000000c0d037c10 */ /* 0x000fe2000fffe0ff */
[----:B------:R-:W-:Y:S01]  /*0da0*/  UIMAD UR6, UR11, UR6, URZ ;  /* 0x000000060b0672a4 */ /* 0x000fe2000f8e023f */
[----:B-1----:R-:W-:Y:S01]  /*0db0*/  IMAD.WIDE.U32 R6, R242, c[0x0][0x208], R10 ;  /* 0x00008200f2067a25 */ /* 0x002fe200078e000a */
[----:B------:R-:W-:Y:S01]  /*0dc0*/  USHF.R.S32.HI UR12, URZ, 0x1f, UR22 ;  /* 0x0000001f3f0c7899 */ /* 0x000fe20008011416 */
[----:B------:R-:W-:Y:S01]  /*0dd0*/  ISETP.LT.OR P2, PT, R18, 0x1, P6 ;  /* 0x000000011200780c */ /* 0x000fe20003741670 */
[----:B------:R-:W-:Y:S01]  /*0de0*/  UIMAD UR13, UR23, UR5, UR4 ;  /* 0x00000005170d72a4 */ /* 0x000fe2000f8e0204 */
[----:B------:R-:W-:Y:S01]  /*0df0*/  IMAD.IADD R9, R9, 0x1, R0 ;  /* 0x0000000109097824 */ /* 0x000fe200078e0200 */
[----:B------:R-:W-:Y:S01]  /*0e00*/  UIMAD UR14, UR23, UR7, UR6 ;  /* 0x00000007170e72a4 */ /* 0x000fe2000f8e0206 */
[----:B------:R-:W-:Y:S01]  /*0e10*/  IMAD.IADD R7, R7, 0x1, R4 ;  /* 0x0000000107077824 */ /* 0x000fe200078e0204 */
[----:B------:R-:W-:Y:S01]  /*0e20*/  ULDC.64 UR4, c[0x0][0x210] ;  /* 0x0000840000047ab9 */ /* 0x000fe20000000a00 */
[----:B------:R-:W-:Y:S01]  /*0e30*/  IMAD.MOV.U32 R4, RZ, RZ, R2 ;  /* 0x000000ffff047224 */ /* 0x000fe200078e0002 */
[----:B------:R-:W-:Y:S01]  /*0e40*/  UIMAD UR4, UR12, UR4, URZ ;  /* 0x000000040c0472a4 */ /* 0x000fe2000f8e023f */
[----:B------:R-:W-:Y:S01]  /*0e50*/  IMAD.U32 R0, RZ, RZ, UR23 ;  /* 0x00000017ff007e24 */ /* 0x000fe2000f8e00ff */
[----:B------:R-:W-:Y:S01]  /*0e60*/  ULDC.64 UR6, c[0x0][0x180] ;  /* 0x0000600000067ab9 */ /* 0x000fe20000000a00 */
[----:B------:R-:W-:Y:S01]  /*0e70*/  IMAD.U32 R11, RZ, RZ, UR23 ;  /* 0x00000017ff0b7e24 */ /* 0x000fe2000f8e00ff */
[----:B------:R-:W-:Y:S01]  /*0e80*/  UIMAD UR6, UR12, UR6, URZ ;  /* 0x000000060c0672a4 */ /* 0x000fe2000f8e023f */
[----:B------:R-:W-:Y:S01]  /*0e90*/  IMAD.WIDE.U32 R4, R0, c[0x0][0x1e8], R4 ;  /* 0x00007a0000047a25 */ /* 0x000fe200078e0004 */
[C---:B------:R-:W-:Y:S01]  /*0ea0*/  ISETP.LT.OR P1, PT, R18.reuse, 0x1, P5 ;  /* 0x000000011200780c */ /* 0x040fe20002f21670 */
[----:B------:R-:W-:Y:S01]  /*0eb0*/  CS2R R146, SRZ ;  /* 0x0000000000927805 */ /* 0x000fe2000001ff00 */
[----:B------:R-:W-:Y:S01]  /*0ec0*/  UIMAD UR15, UR22, UR7, UR6 ;  /* 0x00000007160f72a4 */ /* 0x000fe2000f8e0206 */
[----:B------:R-:W-:Y:S01]  /*0ed0*/  IMAD.MOV.U32 R2, RZ, RZ, R12 ;  /* 0x000000ffff027224 */ /* 0x000fe200078e000c */
[----:B------:R-:W-:Y:S01]  /*0ee0*/  IADD3 R5, R5, UR14, RZ ;  /* 0x0000000e05057c10 */ /* 0x000fe2000fffe0ff */
[----:B------:R-:W-:Y:S01]  /*0ef0*/  IMAD.U32 R0, RZ, RZ, UR22 ;  /* 0x00000016ff007e24 */ /* 0x000fe2000f8e00ff */
[----:B------:R-:W-:Y:S01]  /*0f00*/  UIMAD UR14, UR22, UR5, UR4 ;  /* 0x00000005160e72a4 */ /* 0x000fe2000f8e0204 */
[----:B------:R-:W-:Y:S01]  /*0f10*/  IMAD.WIDE.U32 R2, R11, c[0x0][0x1b8], R2 ;  /* 0x00006e000b027a25 */ /* 0x000fe200078e0002 */
[----:B------:R-:W-:Y:S01]  /*0f20*/  ULDC.64 UR6, c[0x0][0x1a8] ;  /* 0x00006a0000067ab9 */ /* 0x000fe20000000a00 */
[----:B------:R-:W-:Y:S01]  /*0f30*/  ISETP.LT.OR P4, PT, R18, 0x21, P6 ;  /* 0x000000211200780c */ /* 0x000fe20003781670 */
[----:B------:R-:W-:Y:S01]  /*0f40*/  ULDC.64 UR4, c[0x0][0x218] ;  /* 0x0000860000047ab9 */ /* 0x000fe20000000a00 */
[----:B------:R-:W-:Y:S01]  /*0f50*/  IMAD.U32 R11, RZ, RZ, UR22 ;  /* 0x00000016ff0b7e24 */ /* 0x000fe2000f8e00ff */
[----:B------:R-:W-:Y:S01]  /*0f60*/  UIMAD UR4, UR11, UR4, URZ ;  /* 0x000000040b0472a4 */ /* 0x000fe2000f8e023f */
[----:B------:R-:W-:Y:S01]  /*0f70*/  IMAD.WIDE.U32 R6, R0, c[0x0][0x210], R6 ;  /* 0x0000840000067a25 */ /* 0x000fe200078e0006 */
[----:B------:R-:W-:Y:S01]  /*0f80*/  IADD3 R3, R3, UR13, RZ ;  /* 0x0000000d03037c10 */ /* 0x000fe2000fffe0ff */
[----:B------:R-:W-:Y:S01]  /*0f90*/  USHF.L.U64.HI UR7, UR6, UR10, UR7 ;  /* 0x0000000a06077299 */ /* 0x000fe20008010207 */
[C---:B------:R-:W-:Y:S01]  /*0fa0*/  ISETP.LT.OR P3, PT, R18.reuse, 0x21, P5 ;  /* 0x000000211200780c */ /* 0x040fe20002f61670 */
[----:B------:R-:W-:Y:S01]  /*0fb0*/  IMAD.WIDE.U32 R8, R11, c[0x0][0x180], R8 ;  /* 0x000060000b087a25 */ /* 0x000fe200078e0008 */
[----:B------:R-:W-:Y:S01]  /*0fc0*/  IADD3 R13, R7, UR14, RZ ;  /* 0x0000000e070d7c10 */ /* 0x000fe2000fffe0ff */
[----:B------:R-:W-:Y:S01]  /*0fd0*/  UIMAD UR14, UR23, UR5, UR4 ;  /* 0x00000005170e72a4 */ /* 0x000fe2000f8e0204 */
[----:B------:R-:W-:Y:S01]  /*0fe0*/  ISETP.LT.OR P6, PT, R18, 0x41, P6 ;  /* 0x000000411200780c */ /* 0x000fe200037c1670 */
[----:B------:R-:W-:Y:S01]  /*0ff0*/  IMAD.MOV.U32 R12, RZ, RZ, R6 ;  /* 0x000000ffff0c7224 */ /* 0x000fe200078e0006 */
[----:B------:R-:W-:Y:S01]  /*1000*/  IADD3 R15, R9, UR15, RZ ;  /* 0x0000000f090f7c10 */ /* 0x000fe2000fffe0ff */
[C---:B------:R-:W-:Y:S01]  /*1010*/  IMAD R6, R17.reuse, c[0x0][0x1d8], RZ ;  /* 0x0000760011067a24 */ /* 0x040fe200078e02ff */
[----:B------:R-:W-:Y:S01]  /*1020*/  ULDC.64 UR4, c[0x0][0x270] ;  /* 0x00009c0000047ab9 */ /* 0x000fe20000000a00 */
[----:B------:R-:W-:Y:S01]  /*1030*/  IMAD.MOV.U32 R14, RZ, RZ, R8 ;  /* 0x000000ffff0e7224 */ /* 0x000fe200078e0008 */
[----:B------:R-:W-:Y:S01]  /*1040*/  UIMAD UR4, UR12, UR4, URZ ;  /* 0x000000040c0472a4 */ /* 0x000fe2000f8e023f */
[----:B------:R-:W-:Y:S01]  /*1050*/  IMAD R0, R17, c[0x0][0x1a8], RZ ;  /* 0x00006a0011007a24 */ /* 0x000fe200078e02ff */
[----:B------:R-:W-:Y:S01]  /*1060*/  USHF.R.S32.HI UR10, URZ, 0x1f, UR25 ;  /* 0x0000001f3f0a7899 */ /* 0x000fe20008011419 */
[C---:B------:R-:W-:Y:S01]  /*1070*/  IMAD R11, R16.reuse, c[0x0][0x1dc], R6 ;  /* 0x00007700100b7a24 */ /* 0x040fe200078e0206 */
[----:B------:R-:W-:Y:S01]  /*1080*/  UIMAD UR13, UR22, UR5, UR4 ;  /* 0x00000005160d72a4 */ /* 0x000fe2000f8e0204 */
[----:B------:R-:W-:Y:S01]  /*1090*/  IMAD.WIDE.U32 R8, R16, c[0x0][0x1d8], R4 ;  /* 0x0000760010087a25 */ /* 0x000fe200078e0004 */
[----:B------:R-:W-:Y:S01]  /*10a0*/  USHF.L.U32 UR4, UR16, 0x6, URZ ;  /* 0x0000000610047899 */ /* 0x000fe2000800063f */
[----:B------:R-:W-:Y:S01]  /*10b0*/  ISETP.LT.OR P5, PT, R18, 0x41, P5 ;  /* 0x000000411200780c */ /* 0x000fe20002fa1670 */
[----:B------:R-:W-:Y:S01]  /*10c0*/  USHF.L.U32 UR6, UR6, 0x6, URZ ;  /* 0x0000000606067899 */ /* 0x000fe2000800063f */
[----:B------:R-:W-:Y:S01]  /*10d0*/  IMAD.U32 R19, RZ, RZ, UR23 ;  /* 0x00000017ff137e24 */ /* 0x000fe2000f8e00ff */
[----:B------:R-:W-:Y:S01]  /*10e0*/  LEA R4, P0, R8, c[0x0][0x1c0], 0x1 ;  /* 0x0000700008047a11 */ /* 0x000fe200078008ff */
[----:B------:R-:W-:Y:S01]  /*10f0*/  IMAD R20, R16, c[0x0][0x1ac], R0 ;  /* 0x00006b0010147a24 */ /* 0x000fe200078e0200 */
        /* <DEDUP_REMOVED lines=8> */
[----:B------:R-:W-:Y:S01]  /*1180*/  IADD3 R245, R249, UR14, RZ ;  /* 0x0000000ef9f57c10 */ /* 0x000fe2000fffe0ff */
[----:B------:R-:W-:Y:S01]  /*1190*/  UIMAD UR14, UR17, UR25, URZ ;  /* 0x00000019110e72a4 */ /* 0x000fe2000f8e023f */
[----:B------:R-:W-:Y:S01]  /*11a0*/  LEA.HI R16, R30, R240, RZ, 0x5 ;  /* 0x000000f01e107211 */ /* 0x000fe200078f28ff */
[----:B------:R-:W-:Y:S01]  /*11b0*/  IMAD.IADD R0, R7, 0x1, R20 ;  /* 0x0000000107007824 */ /* 0x000fe200078e0214 */
[C---:B------:R-:W-:Y:S01]  /*11c0*/  LEA R2, P0, R6.reuse, c[0x0][0x190], 0x1 ;  /* 0x0000640006027a11 */ /* 0x040fe200078008ff */
[----:B------:R-:W-:Y:S01]  /*11d0*/  IMAD.U32 R7, RZ, RZ, UR4 ;  /* 0x00000004ff077e24 */ /* 0x000fe2000f8e00ff */
[----:B------:R-:W-:Y:S01]  /*11e0*/  UIMAD UR14, UR10, UR4, UR14 ;  /* 0x000000040a0e72a4 */ /* 0x000fe2000f8e020e */
[----:B------:R-:W-:Y:S01]  /*11f0*/  IMAD.MOV.U32 R244, RZ, RZ, R248 ;  /* 0x000000fffff47224 */ /* 0x000fe200078e00f8 */
[----:B------:R-:W-:Y:S01]  /*1200*/  LEA.HI.X R3, R6, c[0x0][0x194], R0, 0x1, P0 ;  /* 0x0000650006037a11 */ /* 0x000fe200000f0c00 */
[----:B------:R-:W-:Y:S01]  /*1210*/  IMAD.U32 R17, RZ, RZ, UR23 ;  /* 0x00000017ff117e24 */ /* 0x000fe2000f8e00ff */
[----:B------:R-:W-:Y:S01]  /*1220*/  IADD3 R8, P0, R4, UR9, RZ ;  /* 0x0000000904087c10 */ /* 0x000fe2000ff1e0ff */
[----:B------:R-:W-:Y:S01]  /*1230*/  IMAD.WIDE.U32 R6, R7, UR25, R244 ;  /* 0x0000001907067c25 */ /* 0x000fe2000f8e00f4 */
[----:B------:R-:W-:Y:S01]  /*1240*/  UIMAD UR10, UR10, UR18, URZ ;  /* 0x000000120a0a72a4 */ /* 0x000fe2000f8e023f */
[----:B------:R-:W-:Y:S01]  /*1250*/  SHF.R.S32.HI R20, RZ, 0x1f, R21 ;  /* 0x0000001fff147819 */ /* 0x000fe20000011415 */
[----:B------:R-:W-:Y:S01]  /*1260*/  ULDC.64 UR4, c[0x0][0x188] ;  /* 0x0000620000047ab9 */ /* 0x000fe20000000a00 */
[----:B------:R-:W-:Y:S01]  /*1270*/  IMAD.SHL.U32 R237, R237, 0x2, RZ ;  /* 0x00000002eded7824 */ /* 0x000fe200078e00ff */
[----:B------:R-:W-:Y:S01]  /*1280*/  IADD3.X R9, R5, UR8, RZ, P0, !PT ;  /* 0x0000000805097c10 */ /* 0x000fe200087fe4ff */
[----:B------:R-:W-:Y:S01]  /*1290*/  IMAD.WIDE.U32 R246, R17, c[0x0][0x188], R14 ;  /* 0x0000620011f67a25 */ /* 0x000fe200078e000e */
[----:B------:R-:W-:Y:S01]  /*12a0*/  IADD3 R0, R7, UR14, RZ ;  /* 0x0000000e07007c10 */ /* 0x000fe2000fffe0ff */
[----:B------:R-:W-:Y:S01]  /*12b0*/  UIMAD.WIDE.U32 UR14, UR25, UR18, URZ ;  /* 0x00000012190e72a5 */ /* 0x000fe2000f8e003f */
[C---:B------:R-:W-:Y:S01]  /*12c0*/  LEA R14, P0, R6.reuse, c[0x0][0x1f0], 0x1 ;  /* 0x00007c00060e7a11 */ /* 0x040fe200078008ff */
[----:B------:R-:W-:Y:S01]  /*12d0*/  IMAD.U32 R12, RZ, RZ, UR9 ;  /* 0x00000009ff0c7e24 */ /* 0x000fe2000f8e00ff */
[----:B------:R-:W-:Y:S01]  /*12e0*/  @!PT LDS RZ, [RZ] ;  /* 0x00000000fffff984 */ /* 0x000fe20000000800 */
[----:B------:R-:W-:Y:S01]  /*12f0*/  @!PT LDS RZ, [RZ] ;  /* 0x00000000fffff984 */ /* 0x000fe20000000800 */
[----:B------:R-:W-:Y:S01]  /*1300*/  @!PT LDS RZ, [RZ] ;  /* 0x00000000fffff984 */ /* 0x000fe20000000800 */
[----:B------:R1:W-:Y:S01]  /*1310*/  LDGSTS.E.BYPASS.LTC128B.128 [R237+0x6080], [R4.64], !P2 ;  /* 0x0608000004ed7fae */ /* 0x0003e2000d101d5a */
[----:B------:R-:W-:Y:S01]  /*1320*/  UIMAD UR10, UR25, UR19, UR10 ;  /* 0x00000013190a72a4 */ /* 0x000fe2000f8e020a */
[----:B------:R-:W-:Y:S01]  /*1330*/  LEA.HI.X R15, R6, c[0x0][0x1f4], R0, 0x1, P0 ;  /* 0x00007d00060f7a11 */ /* 0x000fe200000f0c00 */
[----:B------:R-:W-:Y:S01]  /*1340*/  UIMAD UR4, UR11, UR4, URZ ;  /* 0x000000040b0472a4 */ /* 0x000fe2000f8e023f */
[----:B------:R1:W-:Y:S01]  /*1350*/  LDGSTS.E.BYPASS.LTC128B.128 [R237+0x9080], [R4.64+0x80], !P1 ;  /* 0x0908008004ed7fae */ /* 0x0003e2000c901d5a */
[----:B------:R-:W-:Y:S01]  /*1360*/  IADD3 R12, P2, P1, R12, 0x80, R4 ;  /* 0x000000800c0c7810 */ /* 0x000fe2000795e004 */
[----:B------:R-:W-:Y:S01]  /*1370*/  UIADD3 UR10, UR15, UR10, URZ ;  /* 0x0000000a0f0a7290 */ /* 0x000fe2000fffe03f */
[----:B------:R-:W-:Y:S01]  /*1380*/  IMAD.U32 R6, RZ, RZ, UR14 ;  /* 0x0000000eff067e24 */ /* 0x000fe2000f8e00ff */
[----:B------:R2:W-:Y:S01]  /*1390*/  LDGSTS.E.BYPASS.LTC128B.128 [R237+0x7080], [R8.64], !P4 ;  /* 0x0708000008ed7fae */ /* 0x0005e2000e101d5a */
[----:B------:R-:W-:Y:S01]  /*13a0*/  IADD3.X R13, RZ, UR8, R5, P2, P1 ;  /* 0x00000008ff0d7c10 */ /* 0x000fe200097e2405 */
[----:B------:R-:W-:Y:S01]  /*13b0*/  UIMAD UR4, UR23, UR5, UR4 ;  /* 0x00000005170472a4 */ /* 0x000fe2000f8e0204 */
[----:B------:R-:W-:Y:S01]  /*13c0*/  IMAD.U32 R7, RZ, RZ, UR15 ;  /* 0x0000000fff077e24 */ /* 0x000fe2000f8e00ff */
[----:B------:R-:W-:Y:S01]  /*13d0*/  SHF.R.S32.HI R17, RZ, 0x5, R16 ;  /* 0x00000005ff117819 */ /* 0x000fe20000011410 */
[----:B------:R-:W-:Y:S01]  /*13e0*/  IMAD.U32 R0, RZ, RZ, UR10 ;  /* 0x0000000aff007e24 */ /* 0x000fe2000f8e00ff */
[----:B------:R3:W-:Y:S01]  /*13f0*/  LDGSTS.E.BYPASS.LTC128B.128 [R237+0xa080], [R12.64], !P3 ;  /* 0x0a0800000ced7fae */ /* 0x0007e2000d901d5a */
[----:B------:R-:W-:Y:S01]  /*1400*/  IMAD.MOV.U32 R222, RZ, RZ, 0x40 ;  /* 0x00000040ffde7424 */ /* 0x000fe200078e00ff */
[----:B------:R-:W-:Y:S01]  /*1410*/  IADD3 R250, R247, UR4, RZ ;  /* 0x00000004f7fa7c10 */ /* 0x000fe2000fffe0ff */
[----:B------:R-:W-:Y:S01]  /*1420*/  ULDC.64 UR4, c[0x0][0x288] ;  /* 0x0000a20000047ab9 */ /* 0x000fe20000000a00 */
[----:B------:R-:W-:Y:S01]  /*1430*/  IMAD.MOV.U32 R226, RZ, RZ, 0x20 ;  /* 0x00000020ffe27424 */ /* 0x000fe200078e00ff */
[----:B------:R-:W-:Y:S01]  /*1440*/  UIMAD UR4, UR12, UR4, URZ ;  /* 0x000000040c0472a4 */ /* 0x000fe2000f8e023f */
[----:B------:R-:W-:Y:S01]  /*1450*/  IMAD.MOV.U32 R223, RZ, RZ, 0x10 ;  /* 0x00000010ffdf7424 */ /* 0x000fe200078e00ff */
[----:B------:R-:W-:Y:S01]  /*1460*/  ULDC UR15, c[0x0][0x20c] ;  /* 0x00008300000f7ab9 */ /* 0x000fe20000000800 */
[----:B------:R-:W-:Y:S01]  /*1470*/  IMAD.MOV.U32 R228, RZ, RZ, 0x10 ;  /* 0x00000010ffe47424 */ /* 0x000fe200078e00ff */
[----:B------:R-:W-:Y:S01]  /*1480*/  UIMAD UR5, UR22, UR5, UR4 ;  /* 0x00000005160572a4 */ /* 0x000fe2000f8e0204 */
        /* <DEDUP_REMOVED lines=8> */
[----:B------:R-:W-:Y:S01]  /*1510*/  CS2R R122, SRZ ;  /* 0x00000000007a7805 */ /* 0x000fe2000001ff00 */
[----:B------:R-:W-:Y:S01]  /*1520*/  CS2R R120, SRZ ;  /* 0x0000000000787805 */ /* 0x000fe2000001ff00 */
[----:B------:R-:W-:Y:S01]  /*1530*/  CS2R R118, SRZ ;  /* 0x0000000000767805 */ /* 0x000fe2000001ff00 */
[----:B------:R-:W-:Y:S01]  /*1540*/  IADD3.X R5, R9, UR8, RZ, P0, !PT ;  /* 0x0000000809057c10 */ /* 0x000fe200087fe4ff */
[----:B--2---:R-:W-:Y:S01]  /*1550*/  IMAD.U32 R8, RZ, RZ, UR6 ;  /* 0x00000006ff087e24 */ /* 0x004fe2000f8e00ff */
[----:B------:R-:W-:Y:S01]  /*1560*/  ISETP.GE.AND P0, PT, R28, c[0x0][0x19c], PT ;  /* 0x000067001c007a0c */ /* 0x000fe20003f06270 */
[----:B------:R-:W-:Y:S01]  /*1570*/  CS2R R116, SRZ ;  /* 0x0000000000747805 */ /* 0x000fe2000001ff00 */
[----:B------:R-:W-:Y:S01]  /*1580*/  CS2R R114, SRZ ;  /* 0x0000000000727805 */ /* 0x000fe2000001ff00 */
[----:B------:R1:W-:Y:S01]  /*1590*/  LDGSTS.E.BYPASS.LTC128B.128 [R237+0x8080], [R4.64], !P6 ;  /* 0x0808000004ed7fae */ /* 0x0003e2000f101d5a */
[----:B------:R-:W-:Y:S01]  /*15a0*/  IADD3 R8, P2, P1, R8, 0x80, R2 ;  /* 0x0000008008087810 */ /* 0x000fe2000795e002 */
[----:B---3--:R-:W-:Y:S01]  /*15b0*/  IMAD.MOV.U32 R12, RZ, RZ, R22 ;  /* 0x000000ffff0c7224 */ /* 0x008fe200078e0016 */
[----:B------:R-:W-:Y:S01]  /*15c0*/  ISETP.LT.OR P4, PT, R18, 0x1, P0 ;  /* 0x000000011200780c */ /* 0x000fe20000781670 */
[----:B------:R1:W-:Y:S01]  /*15d0*/  LDGSTS.E.BYPASS.LTC128B.128 [R237+0xb080], [R4.64+0x80], !P5 ;  /* 0x0b08008004ed7fae */ /* 0x0003e2000e901d5a */
[----:B------:R-:W-:Y:S01]  /*15e0*/  ISETP.GE.AND P5, PT, R10, c[0x0][0x19c], PT ;  /* 0x000067000a007a0c */ /* 0x000fe20003fa6270 */
[----:B------:R-:W-:Y:S01]  /*15f0*/  CS2R R112, SRZ ;  /* 0x0000000000707805 */ /* 0x000fe2000001ff00 */
[----:B------:R-:W-:Y:S01]  /*1600*/  IADD3.X R9, RZ, UR7, R3, P2, P1 ;  /* 0x00000007ff097c10 */ /* 0x000fe200097e2403 */
[----:B------:R-:W0:Y:S01]  /*1610*/  LDGDEPBAR ;  /* 0x00000000000079af */ /* 0x000e220000000000 */
[C---:B------:R-:W-:Y:S01]  /*1620*/  ISETP.LT.OR P6, PT, R18.reuse, 0x1, P5 ;  /* 0x000000011200780c */ /* 0x040fe20002fc1670 */
[----:B------:R-:W-:Y:S01]  /*1630*/  CS2R R110, SRZ ;  /* 0x00000000006e7805 */ /* 0x000fe2000001ff00 */
[C---:B------:R-:W-:Y:S01]  /*1640*/  ISETP.LT.OR P2, PT, R18.reuse, 0x21, P0 ;  /* 0x000000211200780c */ /* 0x040fe20000741670 */
[----:B------:R-:W-:Y:S01]  /*1650*/  CS2R R108, SRZ ;  /* 0x00000000006c7805 */ /* 0x000fe2000001ff00 */
[----:B------:R-:W-:Y:S01]  /*1660*/  ISETP.LT.OR P0, PT, R18, 0x41, P0 ;  /* 0x000000411200780c */ /* 0x000fe20000701670 */
[----:B------:R-:W-:Y:S01]  /*1670*/  CS2R R106, SRZ ;  /* 0x00000000006a7805 */ /* 0x000fe2000001ff00 */
[C---:B------:R-:W-:Y:S01]  /*1680*/  LEA R7, P1, R6.reuse, R246, 0x6 ;  /* 0x000000f606077211 */ /* 0x040fe200078230ff */
[----:B------:R-:W-:Y:S01]  /*1690*/  CS2R R104, SRZ ;  /* 0x0000000000687805 */ /* 0x000fe2000001ff00 */
[----:B------:R-:W-:Y:S01]  /*16a0*/  IADD3 R13, R23, UR13, RZ ;  /* 0x0000000d170d7c10 */ /* 0x000fe2000fffe0ff */
[----:B------:R-:W-:Y:S01]  /*16b0*/  CS2R R102, SRZ ;  /* 0x0000000000667805 */ /* 0x000fe2000001ff00 */
[----:B------:R-:W-:Y:S01]  /*16c0*/  LEA.HI.X R11, R6, R250, R0, 0x6, P1 ;  /* 0x000000fa060b7211 */ /* 0x000fe200008f3400 */
[----:B------:R-:W-:Y:S01]  /*16d0*/  IMAD.SHL.U32 R0, R24, 0x40, RZ ;  /* 0x0000004018007824 */ /* 0x000fe200078e00ff */
[C---:B------:R-:W-:Y:S01]  /*16e0*/  ISETP.GE.AND P1, PT, R10.reuse, c[0x0][0x1fc], PT ;  /* 0x00007f000a007a0c */ /* 0x040fe20003f26270 */
[----:B------:R2:W-:Y:S01]  /*16f0*/  LDGSTS.E.BYPASS.LTC128B.128 [R237+0x80], [R2.64], !P6 ;  /* 0x0008000002ed7fae */ /* 0x0005e2000f101d5a */
[----:B------:R-:W-:Y:S01]  /*1700*/  ISETP.GE.AND P6, PT, R10, c[0x0][0x1fc], PT ;  /* 0x00007f000a007a0c */ /* 0x000fe20003fc6270 */
[----:B------:R-:W-:Y:S01]  /*1710*/  CS2R R100, SRZ ;  /* 0x0000000000647805 */ /* 0x000fe2000001ff00 */
[----:B------:R-:W-:Y:S01]  /*1720*/  LOP3.LUT R0, R0, 0x1c0, RZ, 0xc0, !PT ;  /* 0x000001c000007812 */ /* 0x000fe200078ec0ff */
[----:B------:R2:W-:Y:S01]  /*1730*/  LDGSTS.E.BYPASS.LTC128B.128 [R237+0x3080], [R2.64+0x80], !P4 ;  /* 0x0308008002ed7fae */ /* 0x0005e2000e101d5a */
[----:B------:R-:W-:Y:S01]  /*1740*/  ISETP.GE.AND P4, PT, R10, c[0x0][0x16c], PT ;  /* 0x00005b000a007a0c */ /* 0x000fe20003f86270 */
[----:B------:R-:W-:Y:S01]  /*1750*/  CS2R R98, SRZ ;  /* 0x0000000000627805 */ /* 0x000fe2000001ff00 */
[----:B------:R-:W-:Y:S01]  /*1760*/  LOP3.LUT R6, R0, 0x8, R29, 0xf8, !PT ;  /* 0x0000000800067812 */ /* 0x000fe200078ef81d */
[----:B------:R-:W-:Y:S01]  /*1770*/  CS2R R96, SRZ ;  /* 0x0000000000607805 */ /* 0x000fe2000001ff00 */
[----:B-1----:R-:W-:Y:S01]  /*1780*/  IADD3 R4, P3, R2, UR6, RZ ;  /* 0x0000000602047c10 */ /* 0x002fe2000ff7e0ff */
[----:B------:R-:W-:Y:S01]  /*1790*/  CS2R R94, SRZ ;  /* 0x00000000005e7805 */ /* 0x000fe2000001ff00 */
[----:B------:R-:W-:Y:S01]  /*17a0*/  CS2R R92, SRZ ;  /* 0x00000000005c7805 */ /* 0x000fe2000001ff00 */
[----:B------:R-:W-:Y:S01]  /*17b0*/  CS2R R90, SRZ ;  /* 0x00000000005a7805 */ /* 0x000fe2000001ff00 */
[----:B------:R-:W-:Y:S01]  /*17c0*/  IADD3.X R5, R3, UR7, RZ, P3, !PT ;  /* 0x0000000703057c10 */ /* 0x000fe20009ffe4ff */
[----:B------:R-:W-:Y:S01]  /*17d0*/  CS2R R88, SRZ ;  /* 0x0000000000587805 */ /* 0x000fe2000001ff00 */
[C---:B------:R-:W-:Y:S01]  /*17e0*/  ISETP.LT.OR P3, PT, R18.reuse, 0x21, P5 ;  /* 0x000000211200780c */ /* 0x040fe20002f61670 */
[----:B------:R-:W-:Y:S01]  /*17f0*/  CS2R R86, SRZ ;  /* 0x0000000000567805 */ /* 0x000fe2000001ff00 */
[----:B------:R-:W-:Y:S01]  /*1800*/  ISETP.LT.OR P5, PT, R18, 0x41, P5 ;  /* 0x000000411200780c */ /* 0x000fe20002fa1670 */
        /* <DEDUP_REMOVED lines=10> */
[----:B------:R1:W-:Y:S01]  /*18b0*/  LDGSTS.E.BYPASS.LTC128B.128 [R237+0x1080], [R4.64], !P3 ;  /* 0x0108000004ed7fae */ /* 0x0003e2000d901d5a */
[----:B------:R-:W-:Y:S01]  /*18c0*/  ISETP.GE.AND P3, PT, R28, c[0x0][0x16c], PT ;  /* 0x00005b001c007a0c */ /* 0x000fe20003f66270 */
[----:B------:R-:W-:Y:S01]  /*18d0*/  CS2R R64, SRZ ;  /* 0x0000000000407805 */ /* 0x000fe2000001ff00 */
[----:B--2---:R-:W-:Y:S01]  /*18e0*/  SHF.R.U32.HI R2, RZ, 0x3, R0 ;  /* 0x00000003ff027819 */ /* 0x004fe20000011600 */
[----:B------:R2:W-:Y:S01]  /*18f0*/  LDGSTS.E.BYPASS.LTC128B.128 [R237+0x4080], [R8.64], !P2 ;  /* 0x0408000008ed7fae */ /* 0x0005e2000d101d5a */
[----:B------:R-:W-:Y:S01]  /*1900*/  SEL R0, RZ, 0x1, P4 ;  /* 0x00000001ff007807 */ /* 0x000fe20002000000 */
[----:B------:R-:W-:Y:S01]  /*1910*/  CS2R R62, SRZ ;  /* 0x00000000003e7805 */ /* 0x000fe2000001ff00 */
[----:B------:R-:W-:Y:S01]  /*1920*/  SEL R3, RZ, 0x2, P3 ;  /* 0x00000002ff037807 */ /* 0x000fe20001800000 */
[----:B------:R-:W-:Y:S01]  /*1930*/  CS2R R60, SRZ ;  /* 0x00000000003c7805 */ /* 0x000fe2000001ff00 */
[----:B------:R-:W-:Y:S01]  /*1940*/  LOP3.LUT R2, R25, R6, R2, 0xf6, !PT ;  /* 0x0000000619027212 */ /* 0x000fe200078ef602 */
[----:B------:R-:W-:Y:S01]  /*1950*/  IMAD.U32 R6, RZ, RZ, UR19 ;  /* 0x00000013ff067e24 */ /* 0x000fe2000f8e00ff */
[----:B------:R-:W-:Y:S01]  /*1960*/  CS2R R58, SRZ ;  /* 0x00000000003a7805 */ /* 0x000fe2000001ff00 */
[----:B------:R-:W-:Y:S01]  /*1970*/  IMAD.IADD R0, R3, 0x1, R0 ;  /* 0x0000000103007824 */ /* 0x000fe200078e0200 */
[----:B------:R-:W-:Y:S01]  /*1980*/  CS2R R56, SRZ ;  /* 0x0000000000387805 */ /* 0x000fe2000001ff00 */
[----:B------:R-:W-:Y:S01]  /*1990*/  IMAD.U32 R3, RZ, RZ, UR18 ;  /* 0x00000012ff037e24 */ /* 0x000fe2000f8e00ff */
[----:B------:R-:W-:Y:S01]  /*19a0*/  CS2R R54, SRZ ;  /* 0x0000000000367805 */ /* 0x000fe2000001ff00 */
[----:B------:R-:W-:Y:S01]  /*19b0*/  IMAD.SHL.U32 R218, R2, 0x2, RZ ;  /* 0x0000000202da7824 */ /* 0x000fe200078e00ff */
[----:B------:R-:W-:Y:S01]  /*19c0*/  CS2R R52, SRZ ;  /* 0x0000000000347805 */ /* 0x000fe2000001ff00 */
[----:B------:R-:W-:Y:S01]  /*19d0*/  SHF.R.S32.HI R241, RZ, 0x1f, R240 ;  /* 0x0000001ffff17819 */ /* 0x000fe200000114f0 */
[----:B------:R-:W-:-:S02]  /*19e0*/  USHF.L.U64.HI UR17, UR18, 0x5, UR19 ;  /* 0x0000000512117899 */ /* 0x000fc40008010213 */
[----:B------:R-:W-:Y:S02]  /*19f0*/  USHF.L.U32 UR18, UR18, 0x5, URZ ;  /* 0x0000000512127899 */ /* 0x000fe4000800063f */
[----:B------:R-:W-:Y:S02]  /*1a00*/  UMOV UR20, 0x1 ;  /* 0x0000000100147882 */ /* 0x000fe40000000000 */
[----:B------:R-:W-:Y:S01]  /*1a10*/  UMOV UR14, 0xffffffc0 ;  /* 0xffffffc0000e7882 */ /* 0x000fe20000000000 */
[----:B-1----:R-:W-:Y:S01]  /*1a20*/  IADD3 R4, P2, R4, UR6, RZ ;  /* 0x0000000604047c10 */ /* 0x002fe2000ff5e0ff */
[----:B------:R-:W-:Y:S02]  /*1a30*/  USHF.L.U32 UR6, UR25, 0x6, URZ ;  /* 0x0000000619067899 */ /* 0x000fe4000800063f */
[----:B------:R-:W-:Y:S01]  /*1a40*/  ULDC UR9, c[0x0][0x168] ;  /* 0x00005a0000097ab9 */ /* 0x000fe20000000800 */
[----:B------:R-:W-:Y:S01]  /*1a50*/  IADD3.X R5, R5, UR7, RZ, P2, !PT ;  /* 0x0000000705057c10 */ /* 0x000fe200097fe4ff */
[----:B------:R-:W-:Y:S01]  /*1a60*/  UMOV UR7, 0x5 ;  /* 0x0000000500077882 */ /* 0x000fe20000000000 */
[C---:B--2---:R-:W-:Y:S01]  /*1a70*/  LEA R8, P2, R7.reuse, c[0x0][0x160], 0x1 ;  /* 0x0000580007087a11 */ /* 0x044fe200078408ff */
[----:B------:R-:W-:Y:S01]  /*1a80*/  IMAD.U32 R22, RZ, RZ, UR6 ;  /* 0x00000006ff167e24 */ /* 0x000fe2000f8e00ff */
[----:B------:R-:W-:Y:S01]  /*1a90*/  USHF.L.U64.HI UR15, UR16, UR7, UR15 ;  /* 0x00000007100f7299 */ /* 0x000fe2000801020f */
[----:B------:R1:W-:Y:S01]  /*1aa0*/  LDGSTS.E.BYPASS.LTC128B.128 [R237+0x2080], [R4.64], !P5 ;  /* 0x0208000004ed7fae */ /* 0x0003e2000e901d5a */
[----:B------:R-:W-:Y:S01]  /*1ab0*/  LEA.HI.X R9, R7, c[0x0][0x164], R11, 0x1, P2 ;  /* 0x0000590007097a11 */ /* 0x000fe200010f0c0b */
[----:B------:R-:W-:Y:S01]  /*1ac0*/  USHF.L.U32 UR16, UR16, 0x5, URZ ;  /* 0x0000000510107899 */ /* 0x000fe2000800063f */
[C---:B------:R-:W-:Y:S01]  /*1ad0*/  LEA R10, P2, R3.reuse, R8, 0x6 ;  /* 0x00000008030a7211 */ /* 0x040fe200078430ff */
[----:B------:R1:W-:Y:S01]  /*1ae0*/  LDGSTS.E.BYPASS.LTC128B.128 [R237+0x5080], [R4.64+0x80], !P0 ;  /* 0x0508008004ed7fae */ /* 0x0003e2000c101d5a */
[C---:B------:R-:W-:Y:S01]  /*1af0*/  LOP3.LUT P0, RZ, R0.reuse, 0x1, RZ, 0xc0, !PT ;  /* 0x0000000100ff7812 */ /* 0x040fe2000780c0ff */
[----:B------:R-:W-:Y:S01]  /*1b00*/  USHF.R.S32.HI UR7, URZ, 0x1f, UR6 ;  /* 0x0000001f3f077899 */ /* 0x000fe20008011406 */
[----:B------:R-:W-:Y:S01]  /*1b10*/  LOP3.LUT P5, RZ, R0, 0x2, RZ, 0xc0, !PT ;  /* 0x0000000200ff7812 */ /* 0x000fe200078ac0ff */
[----:B------:R-:W0:Y:S01]  /*1b20*/  LDGDEPBAR ;  /* 0x00000000000079af */ /* 0x000e220000000000 */
[----:B------:R-:W-:Y:S01]  /*1b30*/  LEA.HI.X R11, R3, R9, R6, 0x6, P2 ;  /* 0x00000009030b7211 */ /* 0x000fe200010f3406 */
[----:B------:R-:W-:Y:S01]  /*1b40*/  IMAD.MOV.U32 R0, RZ, RZ, 0x20 ;  /* 0x00000020ff007424 */ /* 0x000fe200078e00ff */
[----:B------:R-:W-:Y:S01]  /*1b50*/  LOP3.LUT P2, RZ, R24, 0x2, RZ, 0xc0, !PT ;  /* 0x0000000218ff7812 */ /* 0x000fe2000784c0ff */
[----:B------:R-:W-:Y:S01]  /*1b60*/  IMAD.U32 R6, RZ, RZ, UR16 ;  /* 0x00000010ff067e24 */ /* 0x000fe2000f8e00ff */
[----:B------:R-:W-:Y:S01]  /*1b70*/  IADD3 R2, -R242, c[0x0][0x168], -R22 ;  /* 0x00005a00f2027a10 */ /* 0x000fe20007ffe916 */
[----:B------:R-:W-:Y:S01]  /*1b80*/  IMAD.U32 R7, RZ, RZ, UR16 ;  /* 0x00000010ff077e24 */ /* 0x000fe2000f8e00ff */
[----:B------:R-:W-:Y:S01]  /*1b90*/  SEL R0, R0, 0xffffffe0, !P2 ;  /* 0xffffffe000007807 */ /* 0x000fe20005000000 */
[----:B------:R-:W-:Y:S01]  /*1ba0*/  UMOV UR10, 0xffffffa0 ;  /* 0xffffffa0000a7882 */ /* 0x000fe20000000000 */
[C---:B------:R-:W-:Y:S01]  /*1bb0*/  LOP3.LUT P2, RZ, R24.reuse, 0x4, RZ, 0xc0, !PT ;  /* 0x0000000418ff7812 */ /* 0x040fe2000784c0ff */
[----:B------:R-:W-:Y:S01]  /*1bc0*/  IMAD.SHL.U32 R24, R24, 0x20, RZ ;  /* 0x0000002018187824 */ /* 0x000fe200078e00ff */
[----:B------:R-:W-:Y:S01]  /*1bd0*/  LEA.HI R3, R16, R17, RZ, 0x1 ;  /* 0x0000001110037211 */ /* 0x000fe200078f08ff */
[----:B------:R-:W-:Y:S01]  /*1be0*/  IMAD.IADD R220, R218, 0x1, R0 ;  /* 0x00000001dadc7824 */ /* 0x000fe200078e0200 */
[----:B------:R-:W-:Y:S01]  /*1bf0*/  SEL R222, R222, 0xffffffc0, !P2 ;  /* 0xffffffc0dede7807 */ /* 0x000fe20005000000 */
[----:B------:R-:W-:Y:S01]  /*1c00*/  ULDC UR8, c[0x0][0x198] ;  /* 0x0000660000087ab9 */ /* 0x000fe20000000800 */
[C---:B------:R-:W-:Y:S01]  /*1c10*/  ISETP.LT.OR P2, PT, R2.reuse, 0x1, !P0 ;  /* 0x000000010200780c */ /* 0x040fe20004741670 */
[----:B------:R-:W-:Y:S01]  /*1c20*/  UMOV UR13, 0x1 ;  /* 0x00000001000d7882 */ /* 0x000fe20000000000 */
[----:B------:R-:W-:Y:S01]  /*1c30*/  ISETP.LT.OR P0, PT, R2, 0x21, !P0 ;  /* 0x000000210200780c */ /* 0x000fe20004701670 */
[----:B------:R-:W-:-:S02]  /*1c40*/  IMAD.IADD R219, R218, 0x1, R222 ;  /* 0x00000001dadb7824 */ /* 0x000fc400078e02de */
[----:B------:R-:W-:Y:S02]  /*1c50*/  IMAD.IADD R222, R222, 0x1, R220 ;  /* 0x00000001dede7824 */ /* 0x000fe400078e02dc */
[----:B------:R-:W-:Y:S01]  /*1c60*/  IMAD.IADD R0, R0, 0x1, R219 ;  /* 0x0000000100007824 */ /* 0x000fe200078e02db */
[----:B-1----:R-:W-:Y:S01]  /*1c70*/  IADD3 R5, R27, UR5, RZ ;  /* 0x000000051b057c10 */ /* 0x002fe2000fffe0ff */
[----:B------:R-:W-:-:S04]  /*1c80*/  DEPBAR.LE SB0, 0x1 ;  /* 0x000080400000791a */ /* 0x000fc80000000000 */
[----:B------:R-:W-:Y:S01]  /*1c90*/  BAR.SYNC.DEFER_BLOCKING 0x0 ;  /* 0x0000000000007b1d */ /* 0x000fe20000010000 */
[----:B------:R-:W-:-:S05]  /*1ca0*/  IMAD.MOV.U32 R4, RZ, RZ, R26 ;  /* 0x000000ffff047224 */ /* 0x000fca00078e001a */
[----:B------:R-:W-:Y:S02]  /*1cb0*/  ULDC.64 UR4, c[0x0][0x278] ;  /* 0x00009e0000047ab9 */ /* 0x000fe40000000a00 */
[----:B------:R-:W-:-:S04]  /*1cc0*/  UIMAD UR4, UR11, UR4, URZ ;  /* 0x000000040b0472a4 */ /* 0x000fc8000f8e023f */
[----:B------:R-:W-:Y:S01]  /*1cd0*/  UIMAD UR4, UR23, UR5, UR4 ;  /* 0x00000005170472a4 */ /* 0x000fe2000f8e0204 */
[----:B------:R-:W1:Y:S04]  /*1ce0*/  LDSM.16.M88.2 R178, [R0+0x6080] ;  /* 0x0060800000b2783b */ /* 0x000e680000000100 */
[----:B------:R-:W2:Y:S04]  /*1cf0*/  LDSM.16.M88.2 R180, [R0+0x7080] ;  /* 0x0070800000b4783b */ /* 0x000ea80000000100 */
        /* <DEDUP_REMOVED lines=11> */
[----:B------:R-:W-:-:S03]  /*1db0*/  IMAD.U32 R3, RZ, RZ, UR23 ;  /* 0x00000017ff037e24 */ /* 0x000fc6000f8e00ff */
[----:B------:R1:W1:Y:S01]  /*1dc0*/  LDSM.16.M88.2 R184, [R218+0x9080] ;  /* 0x00908000dab8783b */ /* 0x0002620000000100 */
[----:B------:R-:W-:Y:S02]  /*1dd0*/  IMAD.IADD R17, R17, 0x1, -R0 ;  /* 0x0000000111117824 */ /* 0x000fe400078e0a00 */
[----:B------:R-:W-:Y:S01]  /*1de0*/  IMAD.WIDE.U32 R32, R3, c[0x0][0x278], R12 ;  /* 0x00009e0003207a25 */ /* 0x000fe200078e000c */
[----:B------:R1:W1:Y:S03]  /*1df0*/  LDSM.16.M88.2 R186, [R218+0xa080] ;  /* 0x00a08000daba783b */ /* 0x0002660000000100 */
[----:B------:R-:W-:Y:S01]  /*1e00*/  IMAD.U32 R0, RZ, RZ, UR15 ;  /* 0x0000000fff007e24 */ /* 0x000fe2000f8e00ff */
[----:B------:R1:W1:Y:S01]  /*1e10*/  LDSM.16.M88.2 R188, [R218+0xb080] ;  /* 0x00b08000dabc783b */ /* 0x0002620000000100 */
[----:B------:R-:W-:Y:S01]  /*1e20*/  IADD3 R31, R33, UR4, RZ ;  /* 0x00000004211f7c10 */ /* 0x000fe2000fffe0ff */
[----:B------:R-:W-:Y:S01]  /*1e30*/  ULDC.64 UR4, c[0x0][0x290] ;  /* 0x0000a40000047ab9 */ /* 0x000fe20000000a00 */
[----:B------:R-:W-:Y:S01]  /*1e40*/  IMAD.SHL.U32 R221, R17, 0x200, RZ ;  /* 0x0000020011dd7824 */ /* 0x000fe200078e00ff */
[----:B------:R1:W1:Y:S01]  /*1e50*/  LDSM.16.M88.2 R190, [R220+0x9080] ;  /* 0x00908000dcbe783b */ /* 0x0002620000000100 */
[----:B------:R-:W-:-:S03]  /*1e60*/  UIMAD UR4, UR11, UR4, URZ ;  /* 0x000000040b0472a4 */ /* 0x000fc6000f8e023f */
[----:B------:R1:W1:Y:S01]  /*1e70*/  LDSM.16.M88.2 R192, [R220+0xa080] ;  /* 0x00a08000dcc0783b */ /* 0x0002620000000100 */
[----:B------:R-:W-:-:S03]  /*1e80*/  UIMAD UR4, UR23, UR5, UR4 ;  /* 0x00000005170472a4 */ /* 0x000fc6000f8e0204 */
[----:B------:R1:W1:Y:S01]  /*1e90*/  LDSM.16.M88.2 R194, [R220+0xb080] ;  /* 0x00b08000dcc2783b */ /* 0x0002620000000100 */
[----:B------:R-:W-:-:S03]  /*1ea0*/  ULDC UR5, c[0x0][0x198] ;  /* 0x0000660000057ab9 */ /* 0x000fc60000000800 */
[----:B------:R1:W1:Y:S04]  /*1eb0*/  LDSM.16.M88.2 R172, [R219+0x6080] ;  /* 0x00608000dbac783b */ /* 0x0002680000000100 */
[----:B------:R1:W1:Y:S04]  /*1ec0*/  LDSM.16.M88.2 R174, [R219+0x7080] ;  /* 0x00708000dbae783b */ /* 0x0002680000000100 */
[----:B------:R1:W1:Y:S04]  /*1ed0*/  LDSM.16.M88.2 R176, [R219+0x8080] ;  /* 0x00808000dbb0783b */ /* 0x0002680000000100 */
[----:B------:R1:W1:Y:S04]  /*1ee0*/  LDSM.16.M88.2 R196, [R219+0x9080] ;  /* 0x00908000dbc4783b */ /* 0x0002680000000100 */
[----:B------:R1:W1:Y:S04]  /*1ef0*/  LDSM.16.M88.2 R198, [R219+0xa080] ;  /* 0x00a08000dbc6783b */ /* 0x0002680000000100 */
[----:B------:R1:W1:Y:S04]  /*1f00*/  LDSM.16.M88.2 R200, [R219+0xb080] ;  /* 0x00b08000dbc8783b */ /* 0x0002680000000100 */
[----:B------:R-:W-:Y:S06]  /*1f10*/  BAR.SYNC.DEFER_BLOCKING 0x0 ;  /* 0x0000000000007b1d */ /* 0x000fec0000010000 */
[----:B------:R1:W-:Y:S04]  /*1f20*/  STL.64 [R1+0x10], R32 ;  /* 0x0000102001007387 */ /* 0x0003e80000100a00 */
[----:B------:R1:W-:Y:S04]  /*1f30*/  STL [R1+0x18], R31 ;  /* 0x0000181f01007387 */ /* 0x0003e80000100800 */
[----:B------:R-:W-:Y:S01]  /*1f40*/  @!PT LDS RZ, [RZ] ;  /* 0x00000000fffff984 */ /* 0x000fe20000000800 */
[----:B------:R-:W-:Y:S01]  /*1f50*/  @!PT LDS RZ, [RZ] ;  /* 0x00000000fffff984 */ /* 0x000fe20000000800 */
[----:B------:R-:W-:Y:S01]  /*1f60*/  @!PT LDS RZ, [RZ] ;  /* 0x00000000fffff984 */ /* 0x000fe20000000800 */
[----:B------:R5:W-:Y:S01]  /*1f70*/  LDGSTS.E.BYPASS.LTC128B.128 [R237+0x6080], [R8.64], !P2 ;  /* 0x0608000008ed7fae */ /* 0x000be2000d101d5a */
[----:B------:R-:W-:-:S02]  /*1f80*/  ISETP.LT.OR P2, PT, R2, 0x1, !P5 ;  /* 0x000000010200780c */ /* 0x000fc40006f41670 */
[----:B------:R-:W-:-:S11]  /*1f90*/  ISETP.LT.OR P5, PT, R2, 0x21, !P5 ;  /* 0x000000210200780c */ /* 0x000fd60006fa1670 */
[----:B------:R5:W-:Y:S01]  /*1fa0*/  LDGSTS.E.BYPASS.LTC128B.128 [R237+0x8080], [R8.64+0x80], !P2 ;  /* 0x0808008008ed7fae */ /* 0x000be2000d101d5a */
[----:B------:R-:W-:-:S03]  /*1fb0*/  ISETP.GT.AND P2, PT, R240, 0xf, PT ;  /* 0x0000000ff000780c */ /* 0x000fc60003f44270 */
[----:B------:R1:W-:Y:S01]  /*1fc0*/  LDGSTS.E.BYPASS.LTC128B.128 [R237+0x7080], [R10.64], !P0 ;  /* 0x070800000aed7fae */ /* 0x0003e2000c101d5a */
[----:B------:R-:W-:-:S03]  /*1fd0*/  LEA R6, P0, R6, R14, 0x1 ;  /* 0x0000000e06067211 */ /* 0x000fc600078008ff */
[----:B------:R1:W-:Y:S01]  /*1fe0*/  LDGSTS.E.BYPASS.LTC128B.128 [R237+0x9080], [R10.64+0x80], !P5 ;  /* 0x090800800aed7fae */ /* 0x0003e2000e901d5a */
[----:B------:R-:W-:Y:S02]  /*1ff0*/  LEA.HI.X R7, R7, R15, R0, 0x1, P0 ;  /* 0x0000000f07077211 */ /* 0x000fe400000f0c00 */
[----:B------:R-:W-:-:S03]  /*2000*/  ISETP.GE.AND P5, PT, R28, c[0x0][0x1fc], PT ;  /* 0x00007f001c007a0c */ /* 0x000fc60003fa6270 */
[----:B------:R-:W-:-:S04]  /*2010*/  @!P2 IADD3 R0, P0, R32, UR6, RZ ;  /* 0x000000062000ac10 */ /* 0x000fc8000ff1e0ff */
[----:B------:R-:W-:Y:S02]  /*2020*/  @!P2 IADD3.X R19, R31, UR7, RZ, P0, !PT ;  /* 0x000000071f13ac10 */ /* 0x000fe400087fe4ff */
[CC--:B-----5:R-:W-:Y:S02]  /*2030*/  LEA.HI R8, R30.reuse, R240.reuse, RZ, 0x4 ;  /* 0x000000f01e087211 */ /* 0x0e0fe400078f20ff */
[----:B------:R-:W-:Y:S02]  /*2040*/  LEA.HI R9, R30, R240, RZ, 0x2 ;  /* 0x000000f01e097211 */ /* 0x000fe400078f10ff */
[----:B------:R-:W-:Y:S02]  /*2050*/  SHF.R.S32.HI R3, RZ, 0x4, R8 ;  /* 0x00000004ff037819 */ /* 0x000fe40000011408 */
[--C-:B------:R-:W-:Y:S02]  /*2060*/  SHF.R.S32.HI R2, RZ, 0x2, R9.reuse ;  /* 0x00000002ff027819 */ /* 0x100fe40000011409 */
[----:B------:R-:W-:Y:S01]  /*2070*/  SHF.R.S32.HI R12, RZ, 0x1f, R9 ;  /* 0x0000001fff0c7819 */ /* 0x000fe20000011409 */
[----:B-1----:R-:W-:Y:S01]  /*2080*/  @!P2 IMAD.SHL.U32 R11, R240, 0x10, RZ ;  /* 0x00000010f00ba824 */ /* 0x002fe200078e00ff */
[----:B------:R-:W-:-:S02]  /*2090*/  LEA.HI R13, R8, R3, RZ, 0x1 ;  /* 0x00000003080d7211 */ /* 0x000fc400078f08ff */
[----:B------:R-:W-:Y:S02]  /*20a0*/  LEA.HI R12, R12, R2, RZ, 0x3 ;  /* 0x000000020c0c7211 */ /* 0x000fe400078f18ff */
[----:B------:R-:W-:Y:S02]  /*20b0*/  LOP3.LUT R13, R13, 0xfffffffe, RZ, 0xc0, !PT ;  /* 0xfffffffe0d0d7812 */ /* 0x000fe400078ec0ff */
[----:B------:R-:W-:Y:S02]  /*20c0*/  LOP3.LUT R18, R12, 0xfffffff8, RZ, 0xc0, !PT ;  /* 0xfffffff80c127812 */ /* 0x000fe400078ec0ff */
[----:B------:R-:W-:Y:S01]  /*20d0*/  @!P2 LEA R12, P0, R0, c[0x0][0x258], 0x2 ;  /* 0x00009600000caa11 */ /* 0x000fe200078010ff */
[----:B------:R-:W-:Y:S01]  /*20e0*/  IMAD.IADD R3, R3, 0x1, -R13 ;  /* 0x0000000103037824 */ /* 0x000fe200078e0a0d */
[----:B------:R-:W-:Y:S01]  /*20f0*/  LOP3.LUT R8, R8, 0xfffffff0, RZ, 0xc0, !PT ;  /* 0xfffffff008087812 */ /* 0x000fe200078ec0ff */
[----:B------:R-:W-:Y:S01]  /*2100*/  IMAD.IADD R2, R2, 0x1, -R18 ;  /* 0x0000000102027824 */ /* 0x000fe200078e0a12 */
[----:B------:R-:W-:Y:S01]  /*2110*/  @!P2 LEA.HI.X R13, R0, c[0x0][0x25c], R19, 0x2, P0 ;  /* 0x00009700000daa11 */ /* 0x000fe200000f1413 */
[----:B------:R-:W-:Y:S01]  /*2120*/  IMAD.U32 R0, RZ, RZ, UR23 ;  /* 0x00000017ff007e24 */ /* 0x000fe2000f8e00ff */
[----:B------:R-:W-:Y:S01]  /*2130*/  ISETP.GE.AND P0, PT, R28, c[0x0][0x1fc], PT ;  /* 0x00007f001c007a0c */ /* 0x000fe20003f06270 */
[----:B------:R-:W-:Y:S01]  /*2140*/  IMAD.SHL.U32 R224, R3, 0x8, RZ ;  /* 0x0000000803e07824 */ /* 0x000fe200078e00ff */
[----:B------:R-:W-:Y:S01]  /*2150*/  SEL R19, RZ, 0x1, P1 ;  /* 0x00000001ff137807 */ /* 0x000fe20000800000 */
[----:B------:R-:W-:Y:S01]  /*2160*/  IMAD.WIDE.U32 R26, R0, c[0x0][0x290], R4 ;  /* 0x0000a400001a7a25 */ /* 0x000fe200078e0004 */
[----:B------:R-:W-:Y:S01]  /*2170*/  IADD3 R0, -R22, c[0x0][0x168], -R242 ;  /* 0x00005a0016007a10 */ /* 0x000fe20007ffe9f2 */
[----:B------:R1:W-:Y:S01]  /*2180*/  @!P2 LDGSTS.E.BYPASS.LTC128B.128 [R11+0x12080], [R12.64] ;  /* 0x120800000c0bafae */ /* 0x0003e2000b901d5a */
[----:B------:R-:W-:Y:S01]  /*2190*/  SEL R239, RZ, 0xffffffff, P0 ;  /* 0xffffffffffef7807 */ /* 0x000fe20000000000 */
[----:B------:R-:W-:Y:S01]  /*21a0*/  IMAD.SHL.U32 R4, R21, 0x8, RZ ;  /* 0x0000000815047824 */ /* 0x000fe200078e00ff */
[C---:B------:R-:W-:Y:S01]  /*21b0*/  ISETP.LT.OR P1, PT, R0.reuse, 0x1, P6 ;  /* 0x000000010000780c */ /* 0x040fe20003721670 */
[----:B------:R-:W-:Y:S01]  /*21c0*/  IMAD.SHL.U32 R5, R3, 0x20, RZ ;  /* 0x0000002003057824 */ /* 0x000fe200078e00ff */
[C---:B------:R-:W-:Y:S01]  /*21d0*/  ISETP.LT.OR P0, PT, R0.reuse, 0x1, P5 ;  /* 0x000000010000780c */ /* 0x040fe20002f01670 */
[----:B------:R-:W0:Y:S01]  /*21e0*/  LDGDEPBAR ;  /* 0x00000000000079af */ /* 0x000e220000000000 */
[C---:B------:R-:W-:Y:S01]  /*21f0*/  ISETP.LT.OR P6, PT, R0.reuse, 0x21, P6 ;  /* 0x000000210000780c */ /* 0x040fe200037c1670 */
[----:B------:R-:W-:Y:S01]  /*2200*/  IMAD.SHL.U32 R239, R239, 0x2, RZ ;  /* 0x00000002efef7824 */ /* 0x000fe200078e00ff */
[----:B------:R-:W-:Y:S01]  /*2210*/  ISETP.LT.OR P5, PT, R0, 0x21, P5 ;  /* 0x000000210000780c */ /* 0x000fe20002fa1670 */
[----:B------:R1:W-:Y:S01]  /*2220*/  STL.64 [R1+0x8], R26 ;  /* 0x0000081a01007387 */ /* 0x0003e20000100a00 */
[----:B------:R-:W-:-:S02]  /*2230*/  LOP3.LUT R0, R16, 0xffffffe0, RZ, 0xc0, !PT ;  /* 0xffffffe010007812 */ /* 0x000fc400078ec0ff */
[----:B------:R-:W-:Y:S02]  /*2240*/  LEA.HI R18, R20, R21, RZ, 0x2 ;  /* 0x0000001514127211 */ /* 0x000fe400078f10ff */
[----:B------:R-:W-:Y:S01]  /*2250*/  LOP3.LUT R4, R4, 0x18, RZ, 0xc0, !PT ;  /* 0x0000001804047812 */ /* 0x000fe200078ec0ff */
[----:B------:R-:W-:Y:S01]  /*2260*/  IMAD.IADD R0, R240, 0x1, -R0 ;  /* 0x00000001f0007824 */ /* 0x000fe200078e0a00 */
[----:B------:R-:W-:Y:S01]  /*2270*/  LOP3.LUT R10, R18, 0x1ffffffc, RZ, 0xc0, !PT ;  /* 0x1ffffffc120a7812 */ /* 0x000fe200078ec0ff */
[----:B------:R2:W-:Y:S01]  /*2280*/  LDGSTS.E.BYPASS.LTC128B.128 [R237+0xe080], [R14.64], !P1 ;  /* 0x0e0800000eed7fae */ /* 0x0005e2000c901d5a */
[----:B------:R-:W-:Y:S01]  /*2290*/  LOP3.LUT R16, R4, 0x20, R5, 0xf8, !PT ;  /* 0x0000002004107812 */ /* 0x000fe200078ef805 */
[C---:B------:R-:W-:Y:S01]  /*22a0*/  IMAD.SHL.U32 R5, R2.reuse, 0x4, RZ ;  /* 0x0000000402057824 */ /* 0x040fe200078e00ff */
[----:B------:R-:W-:Y:S01]  /*22b0*/  SHF.R.S32.HI R236, RZ, 0x1f, R0 ;  /* 0x0000001fffec7819 */ /* 0x000fe20000011400 */
[----:B------:R-:W-:Y:S01]  /*22c0*/  IMAD.IADD R18, R21, 0x1, -R10 ;  /* 0x0000000115127824 */ /* 0x000fe200078e0a0a */
[C---:B------:R-:W-:Y:S01]  /*22d0*/  LOP3.LUT P1, RZ, R2.reuse, 0x1, RZ, 0xc0, !PT ;  /* 0x0000000102ff7812 */ /* 0x040fe2000782c0ff */
[----:B------:R-:W-:Y:S01]  /*22e0*/  IMAD.SHL.U32 R10, R2, 0x20, RZ ;  /* 0x00000020020a7824 */ /* 0x000fe200078e00ff */
[----:B------:R-:W-:Y:S01]  /*22f0*/  LEA.HI R236, R236, R0, RZ, 0x2 ;  /* 0x00000000ecec7211 */ /* 0x000fe200078f10ff */
[----:B------:R2:W-:Y:S01]  /*2300*/  LDGSTS.E.BYPASS.LTC128B.128 [R237+0x10080], [R14.64+0x80], !P0 ;  /* 0x100800800eed7fae */ /* 0x0005e2000c101d5a */
[----:B------:R-:W-:Y:S01]  /*2310*/  IADD3 R252, R27, UR4, RZ ;  /* 0x000000041bfc7c10 */ /* 0x000fe2000fffe0ff */
[----:B------:R-:W-:Y:S01]  /*2320*/  UMOV UR4, URZ ;  /* 0x0000003f00047c82 */ /* 0x000fe20008000000 */
[----:B------:R-:W-:Y:S01]  /*2330*/  LOP3.LUT R2, R236, 0x7ffffffc, RZ, 0xc0, !PT ;  /* 0x7ffffffcec027812 */ /* 0x000fe200078ec0ff */
[----:B------:R2:W-:Y:S01]  /*2340*/  LDGSTS.E.BYPASS.LTC128B.128 [R237+0xf080], [R6.64], !P6 ;  /* 0x0f08000006ed7fae */ /* 0x0005e2000f101d5a */
[----:B------:R-:W-:Y:S01]  /*2350*/  LOP3.LUT R10, R4, 0xe0, R10, 0xf8, !PT ;  /* 0x000000e0040a7812 */ /* 0x000fe200078ef80a */
[----:B------:R-:W-:Y:S01]  /*2360*/  IMAD.SHL.U32 R4, R17, 0x10, RZ ;  /* 0x0000001011047824 */ /* 0x000fe200078e00ff */
[----:B------:R-:W-:Y:S01]  /*2370*/  LOP3.LUT R224, R224, 0x8, RZ, 0xc0, !PT ;  /* 0x00000008e0e07812 */ /* 0x000fe200078ec0ff */
[----:B------:R-:W-:Y:S01]  /*2380*/  IMAD.IADD R0, R0, 0x1, -R2 ;  /* 0x0000000100007824 */ /* 0x000fe200078e0a02 */
[----:B------:R-:W-:Y:S01]  /*2390*/  IADD3 R2, P0, R26, UR6, RZ ;  /* 0x000000061a027c10 */ /* 0x000fe2000ff1e0ff */
[----:B------:R2:W-:Y:S01]  /*23a0*/  LDGSTS.E.BYPASS.LTC128B.128 [R237+0x11080], [R6.64+0x80], !P5 ;  /* 0x1108008006ed7fae */ /* 0x0005e2000e901d5a */
[----:B------:R-:W-:Y:S01]  /*23b0*/  LEA.HI.SX32 R236, R236, R4, 0x1e ;  /* 0x00000004ecec7211 */ /* 0x000fe200078ff2ff */
[----:B------:R-:W-:Y:S01]  /*23c0*/  IMAD R18, R18, 0x4, R0 ;  /* 0x0000000412127824 */ /* 0x000fe200078e0200 */
[----:B------:R-:W-:Y:S01]  /*23d0*/  LOP3.LUT R4, R4, 0x10, RZ, 0xc0, !PT ;  /* 0x0000001004047812 */ /* 0x000fe200078ec0ff */
[----:B------:R-:W-:Y:S01]  /*23e0*/  IMAD.IADD R0, R240, 0x1, -R8 ;  /* 0x00000001f0007824 */ /* 0x000fe200078e0a08 */
[----:B------:R-:W-:Y:S01]  /*23f0*/  LOP3.LUT R234, R10, 0x18, R5, 0x78, !PT ;  /* 0x000000180aea7812 */ /* 0x000fe200078e7805 */
[----:B------:R-:W-:Y:S01]  /*2400*/  UMOV UR6, 0xffffffa0 ;  /* 0xffffffa000067882 */ /* 0x000fe20000000000 */
[----:B------:R-:W-:Y:S01]  /*2410*/  IADD3.X R5, R252, UR7, RZ, P0, !PT ;  /* 0x00000007fc057c10 */ /* 0x000fe200087fe4ff */
[----:B-1----:R-:W-:Y:S01]  /*2420*/  IMAD.SHL.U32 R11, R0, 0x20, RZ ;  /* 0x00000020000b7824 */ /* 0x002fe200078e00ff */
[----:B------:R-:W-:Y:S01]  /*2430*/  LOP3.LUT R24, R4, 0xe0, R24, 0xf8, !PT ;  /* 0x000000e004187812 */ /* 0x000fe200078ef818 */
[----:B------:R-:W-:Y:S01]  /*2440*/  IMAD.SHL.U32 R12, R0, 0x4, RZ ;  /* 0x00000004000c7824 */ /* 0x000fe200078e00ff */
[----:B------:R-:W-:Y:S01]  /*2450*/  LEA R8, P0, R2, c[0x0][0x280], 0x2 ;  /* 0x0000a00002087a11 */ /* 0x000fe200078010ff */
[----:B------:R-:W-:Y:S01]  /*2460*/  UIMAD UR5, UR24, UR6, UR5 ;  /* 0x00000006180572a4 */ /* 0x000fe2000f8e0205 */
[----:B------:R-:W-:Y:S01]  /*2470*/  SHF.R.S32.HI R4, RZ, 0x1f, R0 ;  /* 0x0000001fff047819 */ /* 0x000fe20000011400 */
[----:B------:R-:W-:Y:S01]  /*2480*/  IMAD.SHL.U32 R251, R18, 0x2, RZ ;  /* 0x0000000212fb7824 */ /* 0x000fe200078e00ff */
[----:B------:R-:W-:-:S02]  /*2490*/  LOP3.LUT R10, R9, 0x3ffffffc, RZ, 0xc0, !PT ;  /* 0x3ffffffc090a7812 */ /* 0x000fc400078ec0ff */
[----:B------:R-:W-:Y:S02]  /*24a0*/  LEA.HI.X R9, R2, c[0x0][0x284], R5, 0x2, P0 ;  /* 0x0000a10002097a11 */ /* 0x000fe400000f1405 */
[----:B------:R-:W-:Y:S01]  /*24b0*/  LEA.HI R2, R4, R0, RZ, 0x3 ;  /* 0x0000000004027211 */ /* 0x000fe200078f18ff */
[----:B------:R-:W-:Y:S01]  /*24c0*/  IMAD.IADD R10, R240, 0x1, -R10 ;  /* 0x00000001f00a7824 */ /* 0x000fe200078e0a0a */
[----:B------:R-:W-:Y:S02]  /*24d0*/  LOP3.LUT P6, RZ, R0, 0x4, RZ, 0xc0, !PT ;  /* 0x0000000400ff7812 */ /* 0x000fe400078cc0ff */
[C---:B------:R-:W-:Y:S01]  /*24e0*/  LOP3.LUT R4, R2.reuse, 0xfffffff8, RZ, 0xc0, !PT ;  /* 0xfffffff802047812 */ /* 0x040fe200078ec0ff */
[----:B------:R-:W-:Y:S01]  /*24f0*/  IMAD.SHL.U32 R2, R2, 0x40, RZ ;  /* 0x0000004002027824 */ /* 0x000fe200078e00ff */
[----:B------:R-:W-:Y:S02]  /*2500*/  ISETP.GE.AND P0, PT, R240, 0x10, PT ;  /* 0x00000010f000780c */ /* 0x000fe40003f06270 */
[----:B------:R-:W-:Y:S01]  /*2510*/  SEL R223, R223, 0xfffffff0, !P6 ;  /* 0xfffffff0dfdf7807 */ /* 0x000fe20007000000 */
[----:B------:R-:W-:Y:S01]  /*2520*/  IMAD.IADD R4, R0, 0x1, -R4 ;  /* 0x0000000100047824 */ /* 0x000fe200078e0a04 */
[----:B------:R-:W-:Y:S01]  /*2530*/  LOP3.LUT R239, R239, 0x2, R19, 0xe2, !PT ;  /* 0x00000002efef7812 */ /* 0x000fe200078ee213 */
[----:B------:R-:W-:Y:S01]  /*2540*/  IMAD.SHL.U32 R0, R3, 0x100, RZ ;  /* 0x0000010003007824 */ /* 0x000fe200078e00ff */
[----:B------:R-:W-:Y:S01]  /*2550*/  IADD3 R238, -R251, UR5, RZ ;  /* 0x00000005fbee7c10 */ /* 0x000fe2000fffe1ff */
[----:B------:R-:W-:Y:S01]  /*2560*/  IMAD R3, R10, 0x2, R221 ;  /* 0x000000020a037824 */ /* 0x000fe200078e02dd */
[----:B------:R-:W-:Y:S01]  /*2570*/  LOP3.LUT R10, R224, 0x1e0, R11, 0xf8, !PT ;  /* 0x000001e0e00a7812 */ /* 0x000fe200078ef80b */
[----:B------:R-:W-:Y:S01]  /*2580*/  IMAD.SHL.U32 R5, R4, 0x40, RZ ;  /* 0x0000004004057824 */ /* 0x000fe200078e00ff */
[----:B------:R-:W-:Y:S01]  /*2590*/  LOP3.LUT R0, R24, 0x100, R0, 0xf8, !PT ;  /* 0x0000010018007812 */ /* 0x000fe200078ef800 */
[----:B------:R-:W-:Y:S01]  /*25a0*/  IMAD.IADD R234, R3, 0x1, R234 ;  /* 0x0000000103ea7824 */ /* 0x000fe200078e02ea */
[----:B------:R-:W-:-:S02]  /*25b0*/  ULDC UR5, c[0x0][0x168] ;  /* 0x00005a0000057ab9 */ /* 0x000fc40000000800 */
[----:B------:R-:W-:Y:S01]  /*25c0*/  LOP3.LUT R3, R5, 0x1c0, RZ, 0xc0, !PT ;  /* 0x000001c005037812 */ /* 0x000fe200078ec0ff */
[----:B------:R-:W-:Y:S01]  /*25d0*/  IMAD.SHL.U32 R234, R234, 0x2, RZ ;  /* 0x00000002eaea7824 */ /* 0x000fe200078e00ff */
[----:B------:R-:W-:Y:S02]  /*25e0*/  LOP3.LUT R5, R10, 0x38, R12, 0x78, !PT ;  /* 0x000000380a057812 */ /* 0x000fe400078e780c */
[C---:B------:R-:W-:Y:S02]  /*25f0*/  LOP3.LUT R10, R0.reuse, 0x8, R29, 0xf8, !PT ;  /* 0x00000008000a7812 */ /* 0x040fe400078ef81d */
[----:B------:R-:W-:Y:S02]  /*2600*/  LOP3.LUT R216, R0, 0x1c0, RZ, 0xc0, !PT ;  /* 0x000001c000d87812 */ /* 0x000fe400078ec0ff */
[----:B------:R-:W-:Y:S02]  /*2610*/  SHF.R.U32.HI R0, RZ, 0x3, R3 ;  /* 0x00000003ff007819 */ /* 0x000fe40000011603 */
[----:B------:R-:W-:-:S02]  /*2620*/  IADD3 R235, R234, 0x126c0, RZ ;  /* 0x000126c0eaeb7810 */ /* 0x000fc40007ffe0ff */
[C---:B------:R-:W-:Y:S02]  /*2630*/  LOP3.LUT R224, R0.reuse, R3, R224, 0x1e, !PT ;  /* 0x0000000300e07212 */ /* 0x040fe400078e1ee0 */
[----:B------:R-:W-:Y:S02]  /*2640*/  LOP3.LUT R3, R0, R16, R3, 0x1e, !PT ;  /* 0x0000001000037212 */ /* 0x000fe400078e1e03 */
[----:B------:R-:W-:Y:S02]  /*2650*/  LOP3.LUT R0, R2, 0xfffffe00, RZ, 0xc0, !PT ;  /* 0xfffffe0002007812 */ /* 0x000fe400078ec0ff */
[----:B------:R-:W-:Y:S02]  /*2660*/  LOP3.LUT R221, R5, R221, RZ, 0xfc, !PT ;  /* 0x000000dd05dd7212 */ /* 0x000fe400078efcff */
[----:B------:R-:W-:Y:S01]  /*2670*/  LOP3.LUT R230, R3, R0, RZ, 0xfc, !PT ;  /* 0x0000000003e67212 */ /* 0x000fe200078efcff */
[----:B------:R-:W-:Y:S01]  /*2680*/  IMAD R2, R17, 0x400, R0 ;  /* 0x0000040011027824 */ /* 0x000fe200078e0200 */
[----:B------:R-:W-:Y:S01]  /*2690*/  SHF.R.U32.HI R216, RZ, 0x3, R216 ;  /* 0x00000003ffd87819 */ /* 0x000fe200000116d8 */
[----:B------:R-:W-:Y:S01]  /*26a0*/  @!P0 IMAD.SHL.U32 R0, R240, 0x10, RZ ;  /* 0x00000010f0008824 */ /* 0x000fe200078e00ff */
[----:B------:R-:W-:Y:S01]  /*26b0*/  LEA R221, R221, 0x15480, 0x1 ;  /* 0x00015480dddd7811 */ /* 0x000fe200078e08ff */
[----:B------:R-:W-:Y:S01]  /*26c0*/  IMAD.IADD R224, R2, 0x1, R224 ;  /* 0x0000000102e07824 */ /* 0x000fe200078e02e0 */
[----:B------:R-:W-:Y:S01]  /*26d0*/  IADD3 R2, R234, 0x12480, RZ ;  /* 0x00012480ea027810 */ /* 0x000fe20007ffe0ff */
[----:B------:R-:W-:Y:S01]  /*26e0*/  IMAD.SHL.U32 R217, R230, 0x2, RZ ;  /* 0x00000002e6d97824 */ /* 0x000fe200078e00ff */
[----:B------:R1:W-:Y:S01]  /*26f0*/  @!P0 LDGSTS.E.BYPASS.LTC128B.128 [R0+0x12280], [R8.64] ;  /* 0x1228000008008fae */ /* 0x0003e2000b901d5a */
[----:B------:R-:W-:Y:S01]  /*2700*/  LOP3.LUT P0, RZ, R4, 0x4, RZ, 0xc0, !PT ;  /* 0x0000000404ff7812 */ /* 0x000fe2000780c0ff */
[----:B------:R-:W-:Y:S01]  /*2710*/  IMAD.SHL.U32 R225, R224, 0x2, RZ ;  /* 0x00000002e0e17824 */ /* 0x000fe200078e00ff */
[----:B------:R-:W-:Y:S01]  /*2720*/  @P1 IADD3 R235, R2, 0x1c0, RZ ;  /* 0x000001c002eb1810 */ /* 0x000fe20007ffe0ff */
[----:B------:R-:W0:Y:S01]  /*2730*/  LDGDEPBAR ;  /* 0x00000000000079af */ /* 0x000e220000000000 */
[----:B------:R-:W-:Y:S01]  /*2740*/  LOP3.LUT P1, RZ, R4, 0x2, RZ, 0xc0, !PT ;  /* 0x0000000204ff7812 */ /* 0x000fe2000782c0ff */
[----:B------:R-:W-:Y:S01]  /*2750*/  IMAD R223, R223, 0x2, R221 ;  /* 0x00000002dfdf7824 */ /* 0x000fe200078e02dd */
[----:B------:R-:W-:Y:S01]  /*2760*/  SEL R227, R226, 0xffffffe0, !P0 ;  /* 0xffffffe0e2e37807 */ /* 0x000fe20004000000 */
[----:B------:R-:W0:Y:S01]  /*2770*/  LDGDEPBAR ;  /* 0x00000000000079af */ /* 0x000e220000000000 */
[----:B------:R-:W-:-:S02]  /*2780*/  LOP3.LUT R216, R216, R10, RZ, 0x3c, !PT ;  /* 0x0000000ad8d87212 */ /* 0x000fc400078e3cff */
[----:B------:R-:W-:Y:S01]  /*2790*/  SEL R226, R226, 0xffffffe0, !P1 ;  /* 0xffffffe0e2e27807 */ /* 0x000fe20004800000 */
[--C-:B------:R-:W-:Y:S01]  /*27a0*/  IMAD.IADD R229, R224, 0x1, R227.reuse ;  /* 0x00000001e0e57824 */ /* 0x100fe200078e02e3 */
[----:B------:R-:W-:Y:S01]  /*27b0*/  SEL R228, R228, 0xfffffff0, !P1 ;  /* 0xfffffff0e4e47807 */ /* 0x000fe20004800000 */
[----:B------:R-:W-:Y:S02]  /*27c0*/  IMAD.SHL.U32 R216, R216, 0x2, RZ ;  /* 0x00000002d8d87824 */ /* 0x000fe400078e00ff */
[----:B------:R-:W-:Y:S02]  /*27d0*/  IMAD.IADD R226, R225, 0x1, R226 ;  /* 0x00000001e1e27824 */ /* 0x000fe400078e02e2 */
[----:B------:R-:W-:Y:S02]  /*27e0*/  IMAD.IADD R233, R228, 0x1, R227 ;  /* 0x00000001e4e97824 */ /* 0x000fe400078e02e3 */
[----:B------:R-:W-:Y:S02]  /*27f0*/  IMAD.IADD R232, R224, 0x1, R228 ;  /* 0x00000001e0e87824 */ /* 0x000fe400078e02e4 */
[----:B------:R-:W-:Y:S01]  /*2800*/  IMAD.IADD R231, R228, 0x1, R229 ;  /* 0x00000001e4e77824 */ /* 0x000fe200078e02e5 */
[----:B-1----:R-:W-:-:S05]  /*2810*/  IADD3 R0, R237, 0x6080, RZ ;  /* 0x00006080ed007810 */ /* 0x002fca0007ffe0ff */
[----:B--234-:R1:W-:Y:S02]  /*2820*/  STL [R1+0x1c], R0 ;  /* 0x00001c0001007387 */ /* 0x01c3e40000100800 */
.L_x_795:
[----:B------:R-:W-:Y:S04]  /*2830*/  DEPBAR.LE SB0, 0x1 ;  /* 0x000080400000791a */ /* 0x000fe80000000000 */
[----:B------:R-:W-:Y:S01]  /*2840*/  BAR.SYNC.DEFER_BLOCKING 0x0 ;  /* 0x0000000000007b1d */ /* 0x000fe20000010000 */
[----:B-1----:R-:W-:Y:S01]  /*2850*/  IMAD.U32 R0, RZ, RZ, UR4 ;  /* 0x00000004ff007e24 */ /* 0x002fe2000f8e00ff */
[----:B------:R-:W-:Y:S01]  /*2860*/  MOV R46, UR4 ;  /* 0x00000004002e7c02 */ /* 0x000fe20008000f00 */
[----:B------:R-:W-:Y:S01]  /*2870*/  UIADD3 UR19, UR25, 0x1, URZ ;  /* 0x0000000119137890 */ /* 0x000fe2000fffe03f */
[----:B------:R-:W-:Y:S02]  /*2880*/  MOV R47, UR4 ;  /* 0x00000004002f7c02 */ /* 0x000fe40008000f00 */
[----:B------:R-:W-:Y:S01]  /*2890*/  LEA R0, R0, R224, 0xd ;  /* 0x000000e000007211 */ /* 0x000fe200078e68ff */
[----:B------:R-:W-:Y:S01]  /*28a0*/  IMAD R46, R46, 0x2000, R228 ;  /* 0x000020002e2e7824 */ /* 0x000fe200078e02e4 */
[----:B------:R-:W-:Y:S01]  /*28b0*/  MOV R40, UR4 ;  /* 0x0000000400287c02 */ /* 0x000fe20008000f00 */
[----:B------:R-:W-:Y:S01]  /*28c0*/  IMAD R153, R47, 0x2000, R233 ;  /* 0x000020002f997824 */ /* 0x000fe200078e02e9 */
[----:B------:R-:W-:Y:S01]  /*28d0*/  UISETP.GE.AND UP0, UPT, UR19, UR21, UPT ;  /* 0x000000151300728c */ /* 0x000fe2000bf06270 */
[----:B------:R-:W-:Y:S01]  /*28e0*/  IMAD.SHL.U32 R0, R0, 0x2, RZ ;  /* 0x0000000200007824 */ /* 0x000fe200078e00ff */
[CC--:B------:R-:W-:Y:S01]  /*28f0*/  IADD3 R152, R224.reuse, R46.reuse, RZ ;  /* 0x0000002ee0987210 */ /* 0x0c0fe20007ffe0ff */
[C---:B------:R-:W-:Y:S01]  /*2900*/  IMAD.IADD R153, R224.reuse, 0x1, R153 ;  /* 0x00000001e0997824 */ /* 0x040fe200078e0299 */
[--C-:B------:R-:W-:Y:S01]  /*2910*/  IADD3 R148, R224, R46, R227.reuse ;  /* 0x0000002ee0947210 */ /* 0x100fe20007ffe0e3 */
[----:B------:R-:W-:Y:S01]  /*2920*/  IMAD R40, R40, 0x2000, R227 ;  /* 0x0000200028287824 */ /* 0x000fe200078e02e3 */
[----:B------:R-:W-:Y:S01]  /*2930*/  PLOP3.LUT P1, PT, PT, PT, UP0, 0x80, 0x0 ;  /* 0x000000000000781c */ /* 0x000fe20003f2f008 */
[----:B------:R-:W-:Y:S01]  /*2940*/  IMAD.SHL.U32 R152, R152, 0x2, RZ ;  /* 0x0000000298987824 */ /* 0x000fe200078e00ff */
[----:B------:R-:W-:Y:S02]  /*2950*/  SHF.L.U32 R148, R148, 0x1, RZ ;  /* 0x0000000194947819 */ /* 0x000fe400000006ff */
[----:B------:R-:W-:Y:S02]  /*2960*/  IADD3 R40, R224, R40, RZ ;  /* 0x00000028e0287210 */ /* 0x000fe40007ffe0ff */
[----:B------:R-:W-:Y:S01]  /*2970*/  SHF.L.U32 R208, R153, 0x1, RZ ;  /* 0x0000000199d07819 */ /* 0x000fe200000006ff */
[----:B------:R-:W-:Y:S02]  /*2980*/  LDSM.16.M88.2 R2, [R218+0x80] ;  /* 0x00008000da02783b */ /* 0x000fe40000000100 */
[----:B------:R-:W-:Y:S02]  /*2990*/  IMAD.SHL.U32 R156, R40, 0x2, RZ ;  /* 0x00000002289c7824 */ /* 0x000fe400078e00ff */
        /* <DEDUP_REMOVED lines=46> */
[----:B------:R-:W-:Y:S05]  /*2c80*/  IMAD.U32 R0, RZ, RZ, UR4 ;  /* 0x00000004ff007e24 */ /* 0x000fea000f8e00ff */
[----:B------:R-:W-:Y:S02]  /*2c90*/  LEA R0, R0, R232, 0xd ;  /* 0x000000e800007211 */ /* 0x000fe400078e68ff */
[C---:B------:R-:W-:Y:S01]  /*2ca0*/  HMMA.16816.F32.BF16 R16, R148.reuse, R28, R16 ;  /* 0x0000001c9410723c */ /* 0x040fe20000041810 */
[----:B------:R-:W2:Y:S03]  /*2cb0*/  LDSM.16.M88.2 R28, [R218+0x5080] ;  /* 0x00508000da1c783b */ /* 0x000ea60000000100 */
[----:B------:R-:W-:Y:S04]  /*2cc0*/  IMAD.SHL.U32 R0, R0, 0x2, RZ ;  /* 0x0000000200007824 */ /* 0x000fe800078e00ff */
        /* <DEDUP_REMOVED lines=9> */
[----:B----4-:R-:W-:Y:S04]  /*2d60*/  MOV R0, UR4 ;  /* 0x0000000400007c02 */ /* 0x010fe80008000f00 */
[-C--:B-1----:R-:W-:Y:S04]  /*2d70*/  HMMA.16816.F32.BF16 R12, R44, R2.reuse, R12 ;  /* 0x000000022c0c723c */ /* 0x082fe8000004180c */
[----:B------:R-:W-:Y:S04]  /*2d80*/  IMAD R0, R0, 0x2000, R229 ;  /* 0x0000200000007824 */ /* 0x000fe800078e02e5 */
[C---:B------:R-:W-:Y:S01]  /*2d90*/  HMMA.16816.F32.BF16 R16, R40.reuse, R2, R16 ;  /* 0x000000022810723c */ /* 0x040fe20000041810 */
[----:B------:R-:W-:Y:S03]  /*2da0*/  LDSM.16.M88.2 R2, [R219+0x4080] ;  /* 0x00408000db02783b */ /* 0x000fe60000000100 */
[----:B------:R-:W-:Y:S04]  /*2db0*/  SHF.L.U32 R0, R0, 0x1, RZ ;  /* 0x0000000100007819 */ /* 0x000fe800000006ff */
        /* <DEDUP_REMOVED lines=8> */
[----:B-1----:R-:W-:Y:S04]  /*2e40*/  IMAD.U32 R0, RZ, RZ, UR4 ;  /* 0x00000004ff007e24 */ /* 0x002fe8000f8e00ff */
[-C--:B------:R-:W-:Y:S04]  /*2e50*/  HMMA.16816.F32.BF16 R12, R148, R32.reuse, R12 ;  /* 0x00000020940c723c */ /* 0x080fe8000004180c */
[----:B------:R-:W-:Y:S04]  /*2e60*/  LEA R0, R0, R231, 0xd ;  /* 0x000000e700007211 */ /* 0x000fe800078e68ff */
[C---:B------:R-:W-:Y:S04]  /*2e70*/  HMMA.16816.F32.BF16 R16, R48.reuse, R32, R16 ;  /* 0x000000203010723c */ /* 0x040fe80000041810 */
[----:B------:R-:W-:Y:S04]  /*2e80*/  IMAD.SHL.U32 R0, R0, 0x2, RZ ;  /* 0x0000000200007824 */ /* 0x000fe800078e00ff */
        /* <DEDUP_REMOVED lines=10> */
[----:B-1----:R-:W-:Y:S05]  /*2f30*/  MOV R0, UR4 ;  /* 0x0000000400007c02 */ /* 0x002fea0008000f00 */
[----:B------:R-:W-:Y:S02]  /*2f40*/  IMAD R0, R0, 0x40, R236 ;  /* 0x0000004000007824 */ /* 0x000fe400078e02ec */
        /* <DEDUP_REMOVED lines=18> */
[----:B---34-:R-:W3:Y:S01]  /*3070*/  LDL.64 R214, [R1+0x10] ;  /* 0x0000100001d67983 */ /* 0x018ee20000100a00 */
[----:B------:R-:W-:Y:S01]  /*3080*/  USHF.R.S32.HI UR28, URZ, 0x1f, UR19 ;  /* 0x0000001f3f1c7899 */ /* 0x000fe20008011413 */
[----:B------:R-:W-:Y:S01]  /*3090*/  IMAD.U32 R34, RZ, RZ, UR18 ;  /* 0x00000012ff227e24 */ /* 0x000fe2000f8e00ff */
[----:B------:R-:W-:Y:S01]  /*30a0*/  ULDC.64 UR6, c[0x0][0x178] ;  /* 0x00005e0000067ab9 */ /* 0x000fe20000000a00 */
[----:B------:R-:W4:Y:S01]  /*30b0*/  LDL R212, [R1+0x18] ;  /* 0x0000180001d47983 */ /* 0x000f220000100800 */
[----:B------:R-:W-:Y:S01]  /*30c0*/  UIMAD UR28, UR28, UR6, URZ ;  /* 0x000000061c1c72a4 */ /* 0x000fe2000f8e023f */
[----:B-1----:R-:W-:Y:S01]  /*30d0*/  IMAD.U32 R0, RZ, RZ, UR25 ;  /* 0x00000019ff007e24 */ /* 0x002fe2000f8e00ff */
[----:B------:R-:W-:Y:S01]  /*30e0*/  UIMAD.WIDE.U32 UR30, UR19, UR6, URZ ;  /* 0x00000006131e72a5 */ /* 0x000fe2000f8e003f */
[----:B------:R-:W5:Y:S01]  /*30f0*/  LDL R209, [R1+0x1c] ;  /* 0x00001c0001d17983 */ /* 0x000f620000100800 */
[----:B------:R-:W-:Y:S01]  /*3100*/  UIMAD UR28, UR19, UR7, UR28 ;  /* 0x00000007131c72a4 */ /* 0x000fe2000f8e021c */
[----:B------:R-:W-:Y:S01]  /*3110*/  IMAD.U32 R36, RZ, RZ, UR17 ;  /* 0x00000011ff247e24 */ /* 0x000fe2000f8e00ff */
[----:B------:R-:W-:Y:S01]  /*3120*/  @!P2 LEA R0, R0, 0x40, 0x6 ;  /* 0x000000400000a811 */ /* 0x000fe200078e30ff */
[----:B--2---:R-:W2:Y:S01]  /*3130*/  LDL.64 R210, [R1] ;  /* 0x0000000001d27983 */ /* 0x004ea20000100a00 */
[----:B------:R-:W-:Y:S01]  /*3140*/  USHF.L.U32 UR6, UR30, 0x6, URZ ;  /* 0x000000061e067899 */ /* 0x000fe2000800063f */
[----:B------:R-:W-:Y:S01]  /*3150*/  IMAD.U32 R35, RZ, RZ, UR20 ;  /* 0x00000014ff237e24 */ /* 0x000fe2000f8e00ff */
[----:B------:R-:W-:Y:S02]  /*3160*/  UIADD3 UR28, UR31, UR28, URZ ;  /* 0x0000001c1f1c7290 */ /* 0x000fe4000fffe03f */
[----:B------:R-:W-:Y:S02]  /*3170*/  UIMAD UR7, UR19, UR14, UR9 ;  /* 0x0000000e130772a4 */ /* 0x000fe4000f8e0209 */
[----:B------:R-:W-:Y:S01]  /*3180*/  IADD3 R34, P6, P5, R246, UR6, R34 ;  /* 0x00000006f6227c10 */ /* 0x000fe2000fdde022 */
[----:B------:R-:W-:Y:S03]  /*3190*/  USHF.L.U64.HI UR28, UR30, 0x6, UR28 ;  /* 0x000000061e1c7899 */ /* 0x000fe6000801021c */
[----:B------:R-:W-:Y:S03]  /*31a0*/  IADD3 R2, -R242, UR7, RZ ;  /* 0x00000007f2027c10 */ /* 0x000fe6000fffe1ff */
[----:B------:R-:W-:Y:S02]  /*31b0*/  IADD3.X R36, R250, UR28, R36, P6, P5 ;  /* 0x0000001cfa247c10 */ /* 0x000fe4000b7ea424 */
[----:B------:R-:W-:Y:S02]  /*31c0*/  IADD3 R29, P5, R246, UR6, RZ ;  /* 0x00000006f61d7c10 */ /* 0x000fe4000ffbe0ff */
[----:B------:R-:W-:Y:S02]  /*31d0*/  ISETP.LT.OR P6, PT, R2, 0x1, P4 ;  /* 0x000000010200780c */ /* 0x000fe400027c1670 */
[----:B------:R-:W-:Y:S02]  /*31e0*/  IADD3.X R31, R250, UR28, RZ, P5, !PT ;  /* 0x0000001cfa1f7c10 */ /* 0x000fe4000affe4ff */
[C---:B------:R-:W-:Y:S04]  /*31f0*/  LEA R30, P5, R29.reuse, c[0x0][0x160], 0x1 ;  /* 0x000058001d1e7a11 */ /* 0x040fe800078a08ff */
[----:B------:R-:W-:Y:S02]  /*3200*/  LEA.HI.X R31, R29, c[0x0][0x164], R31, 0x1, P5 ;  /* 0x000059001d1f7a11 */ /* 0x000fe400028f0c1f */
[----:B------:R-:W-:Y:S02]  /*3210*/  ISETP.LT.OR P5, PT, R2, 0x1, P3 ;  /* 0x000000010200780c */ /* 0x000fe40001fa1670 */
[C---:B---3--:R-:W-:Y:S04]  /*3220*/  @!P2 IADD3 R3, P1, R0.reuse, R214, RZ ;  /* 0x000000d60003a210 */ /* 0x048fe80007f3e0ff */
[----:B----4-:R-:W-:Y:S02]  /*3230*/  @!P2 LEA.HI.X.SX32 R0, R0, R212, 0x1, P1 ;  /* 0x000000d40000a211 */ /* 0x010fe400008f0eff */
[C---:B------:R-:W-:Y:S04]  /*3240*/  @!P2 LEA R32, P1, R3.reuse, c[0x0][0x258], 0x2 ;  /* 0x000096000320aa11 */ /* 0x040fe800078210ff */
[----:B------:R-:W-:Y:S01]  /*3250*/  @!P2 LEA.HI.X R33, R3, c[0x0][0x25c], R0, 0x2, P1 ;  /* 0x000097000321aa11 */ /* 0x000fe200008f1400 */
[----:B-----5:R-:W-:Y:S01]  /*3260*/  IMAD R0, R35, 0x4000, R209 ;  /* 0x0000400023007824 */ /* 0x020fe200078e02d1 */
[C---:B------:R-:W-:Y:S04]  /*3270*/  LEA R28, P1, R34.reuse, c[0x0][0x160], 0x1 ;  /* 0x00005800221c7a11 */ /* 0x040fe800078208ff */
[----:B------:R-:W-:Y:S01]  /*3280*/  @!PT LDS RZ, [RZ] ;  /* 0x00000000fffff984 */ /* 0x000fe20000000800 */
[----:B------:R-:W-:Y:S01]  /*3290*/  @!PT LDS RZ, [RZ] ;  /* 0x00000000fffff984 */ /* 0x000fe20000000800 */
[----:B------:R-:W-:Y:S01]  /*32a0*/  @!PT LDS RZ, [RZ] ;  /* 0x00000000fffff984 */ /* 0x000fe20000000800 */
[----:B------:R1:W-:Y:S01]  /*32b0*/  LDGSTS.E.BYPASS.LTC128B.128 [R0], [R30.64], !P6 ;  /* 0x000000001e007fae */ /* 0x0003e2000f101d5a */
[----:B------:R-:W-:Y:S02]  /*32c0*/  LEA.HI.X R29, R34, c[0x0][0x164], R36, 0x1, P1 ;  /* 0x00005900221d7a11 */ /* 0x000fe400008f0c24 */
[C---:B------:R-:W-:Y:S01]  /*32d0*/  ISETP.LT.OR P1, PT, R2.reuse, 0x21, P4 ;  /* 0x000000210200780c */ /* 0x040fe20002721670 */
[----:B------:R1:W-:Y:S01]  /*32e0*/  LDGSTS.E.BYPASS.LTC128B.128 [R0+0x2000], [R30.64+0x80], !P5 ;  /* 0x020000801e007fae */ /* 0x0003e2000e901d5a */
[----:B------:R-:W-:Y:S01]  /*32f0*/  ISETP.LT.OR P6, PT, R2, 0x21, P3 ;  /* 0x000000210200780c */ /* 0x000fe20001fc1670 */
[----:B------:R-:W-:Y:S04]  /*3300*/  IMAD.U32 R2, RZ, RZ, UR20 ;  /* 0x00000014ff027e24 */ /* 0x000fe8000f8e00ff */
[----:B--2---:R-:W-:Y:S04]  /*3310*/  @!P2 IMAD R2, R2, 0x40, R210 ;  /* 0x000000400202a824 */ /* 0x004fe800078e02d2 */
[----:B------:R-:W-:Y:S02]  /*3320*/  @!P2 IMAD.SHL.U32 R2, R2, 0x4, RZ ;  /* 0x000000040202a824 */ /* 0x000fe400078e00ff */
[----:B------:R1:W-:Y:S04]  /*3330*/  LDGSTS.E.BYPASS.LTC128B.128 [R0+0x1000], [R28.64], !P1 ;  /* 0x010000001c007fae */ /* 0x0003e8000c901d5a */
[----:B------:R1:W-:Y:S04]  /*3340*/  LDGSTS.E.BYPASS.LTC128B.128 [R0+0x3000], [R28.64+0x80], !P6 ;  /* 0x030000801c007fae */ /* 0x0003e8000f101d5a */
[----:B------:R1:W-:Y:S02]  /*3350*/  @!P2 LDGSTS.E.BYPASS.LTC128B.128 [R2+0x12080], [R32.64] ;  /* 0x120800002002afae */ /* 0x0003e4000b901d5a */
.L_x_793:
[-C--:B-1-34-:R-:W-:Y:S01]  /*3360*/  HMMA.16816.F32.BF16 R28, R44, R160.reuse, RZ ;  /* 0x000000a02c1c723c */ /* 0x09afe200000418ff */
[----:B------:R-:W0:Y:S01]  /*3370*/  LDGDEPBAR ;  /* 0x00000000000079af */ /* 0x000e220000000000 */
[----:B------:R-:W-:Y:S02]  /*3380*/  UIMAD UR6, UR24, UR10, UR8 ;  /* 0x0000000a180672a4 */ /* 0x000fe4000f8e0208 */
[----:B------:R-:W-:Y:S02]  /*3390*/  IMAD.MOV.U32 R0, RZ, RZ, -0x40 ;  /* 0xffffffc0ff007424 */ /* 0x000fe400078e00ff */
[----:B------:R-:W-:Y:S02]  /*33a0*/  ULEA UR6, UR25, UR6, 0x6 ;  /* 0x0000000619067291 */ /* 0x000fe4000f8e303f */
[C---:B------:R-:W-:Y:S02]  /*33b0*/  HMMA.16816.F32.BF16 R32, R48.reuse, R160, RZ ;  /* 0x000000a03020723c */ /* 0x040fe400000418ff */
[----:B------:R-:W-:Y:S02]  /*33c0*/  UIADD3 UR6, UR6, -UR5, UR13 ;  /* 0x8000000506067290 */ /* 0x000fe4000fffe00d */
[----:B------:R-:W-:Y:S04]  /*33d0*/  SEL R0, R0, 0x40, P0 ;  /* 0x0000004000007807 */ /* 0x000fe80000000000 */
[-C--:B------:R-:W-:Y:S01]  /*33e0*/  HMMA.16816.F32.BF16 R36, R48, R162.reuse, RZ ;  /* 0x000000a23024723c */ /* 0x080fe200000418ff */
[----:B------:R-:W-:Y:S03]  /*33f0*/  IMAD.IADD R2, R225, 0x1, R0 ;  /* 0x00000001e1027824 */ /* 0x000fe600078e0200 */
[----:B------:R-:W-:Y:S01]  /*3400*/  IMAD.IADD R0, R0, 0x1, R226 ;  /* 0x0000000100007824 */ /* 0x000fe200078e02e2 */
[----:B------:R-:W-:Y:S03]  /*3410*/  IADD3 R3, -R251, UR6, R236 ;  /* 0x00000006fb037c10 */ /* 0x000fe6000fffe1ec */
[C---:B------:R-:W-:Y:S08]  /*3420*/  HMMA.16816.F32.BF16 R40, R44.reuse, R162, RZ ;  /* 0x000000a22c28723c */ /* 0x040ff000000418ff */
[-C--:B------:R-:W-:Y:S08]  /*3430*/  HMMA.16816.F32.BF16 R44, R44, R164.reuse, RZ ;  /* 0x000000a42c2c723c */ /* 0x080ff000000418ff */
[----:B------:R-:W-:Y:S08]  /*3440*/  HMMA.16816.F32.BF16 R48, R48, R164, RZ ;  /* 0x000000a43030723c */ /* 0x000ff000000418ff */
[-C--:B------:R-:W-:Y:S08]  /*3450*/  HMMA.16816.F32.BF16 R28, R148, R166.reuse, R28 ;  /* 0x000000a6941c723c */ /* 0x080ff0000004181c */
[C---:B------:R-:W-:Y:S08]  /*3460*/  HMMA.16816.F32.BF16 R32, R152.reuse, R166, R32 ;  /* 0x000000a69820723c */ /* 0x040ff00000041820 */
        /* <DEDUP_REMOVED lines=37> */
[----:B------:R3:W4:Y:S03]  /*36c0*/  LDSM.16.M88.4 R152, [R2+0x11080] ;  /* 0x011080000298783b */ /* 0x0007260000000200 */
[----:B---3--:R-:W-:Y:S04]  /*36d0*/  IMNMX R2, R238, R3, PT ;  /* 0x00000003ee027217 */ /* 0x008fe80003800200 */
[----:B------:R-:W-:Y:S04]  /*36e0*/  ISETP.GT.AND P1, PT, R2, RZ, PT ;  /* 0x000000ff0200720c */ /* 0x000fe80003f24270 */
[----:B------:R-:W-:Y:S01]  /*36f0*/  FSEL R4, R4, -INF , P1 ;  /* 0xff80000004047808 */ /* 0x000fe20000800000 */
[-C--:B-1----:R-:W-:Y:S05]  /*3700*/  HMMA.16816.F32.BF16 R28, R148, R196.reuse, R28 ;  /* 0x000000c4941c723c */ /* 0x082fea000004181c */
[----:B------:R-:W-:Y:S01]  /*3710*/  ISETP.GT.AND P1, PT, R2, 0x1, PT ;  /* 0x000000010200780c */ /* 0x000fe20003f24270 */
[--C-:B------:R-:W-:Y:S02]  /*3720*/  FFMA.FTZ R212, R4, c[0x0][0x29c], -R156.reuse ;  /* 0x0000a70004d47a23 */ /* 0x100fe4000001089c */
[C---:B----4-:R-:W-:Y:S04]  /*3730*/  HMMA.16816.F32.BF16 R32, R152.reuse, R196, R32 ;  /* 0x000000c49820723c */ /* 0x050fe80000041820 */
[----:B------:R-:W-:Y:S01]  /*3740*/  FSEL R5, R5, -INF , P1 ;  /* 0xff80000005057808 */ /* 0x000fe20000800000 */
[----:B------:R-:W-:Y:S01]  /*3750*/  MUFU.EX2 R212, R212 ;  /* 0x000000d400d47308 */ /* 0x000fe20000000800 */
[----:B------:R-:W-:Y:S02]  /*3760*/  ISETP.GT.AND P1, PT, R2, 0x20, PT ;  /* 0x000000200200780c */ /* 0x000fe40003f24270 */
[-C--:B------:R-:W-:Y:S04]  /*3770*/  HMMA.16816.F32.BF16 R36, R152, R198.reuse, R36 ;  /* 0x000000c69824723c */ /* 0x080fe80000041824 */
[----:B------:R-:W-:Y:S01]  /*3780*/  FSEL R16, R16, -INF , P1 ;  /* 0xff80000010107808 */ /* 0x000fe20000800000 */
[--C-:B------:R-:W-:Y:S01]  /*3790*/  FFMA.FTZ R211, R5, c[0x0][0x29c], -R156.reuse ;  /* 0x0000a70005d37a23 */ /* 0x100fe2000001089c */
[----:B------:R-:W-:Y:S02]  /*37a0*/  ISETP.GT.AND P1, PT, R2, 0x21, PT ;  /* 0x000000210200780c */ /* 0x000fe40003f24270 */
[C---:B------:R-:W-:Y:S03]  /*37b0*/  HMMA.16816.F32.BF16 R40, R148.reuse, R198, R40 ;  /* 0x000000c69428723c */ /* 0x040fe60000041828 */
[----:B------:R-:W-:Y:S01]  /*37c0*/  MUFU.EX2 R211, R211 ;  /* 0x000000d300d37308 */ /* 0x000fe20000000800 */
[----:B------:R-:W-:Y:S01]  /*37d0*/  FSEL R17, R17, -INF , P1 ;  /* 0xff80000011117808 */ /* 0x000fe20000800000 */
[--C-:B------:R-:W-:Y:S01]  /*37e0*/  FFMA.FTZ R210, R16, c[0x0][0x29c], -R156.reuse ;  /* 0x0000a70010d27a23 */ /* 0x100fe2000001089c */
[----:B------:R-:W-:Y:S02]  /*37f0*/  ISETP.GT.AND P1, PT, R2, 0x40, PT ;  /* 0x000000400200780c */ /* 0x000fe40003f24270 */
[-C--:B------:R-:W-:Y:S04]  /*3800*/  HMMA.16816.F32.BF16 R44, R148, R200.reuse, R44 ;  /* 0x000000c8942c723c */ /* 0x080fe8000004182c */
[----:B------:R-:W-:Y:S01]  /*3810*/  FSEL R20, R20, -INF , P1 ;  /* 0xff80000014147808 */ /* 0x000fe20000800000 */
[--C-:B------:R-:W-:Y:S01]  /*3820*/  FFMA.FTZ R209, R17, c[0x0][0x29c], -R156.reuse ;  /* 0x0000a70011d17a23 */ /* 0x100fe2000001089c */
[----:B------:R-:W-:Y:S01]  /*3830*/  ISETP.GT.AND P1, PT, R2, 0x41, PT ;  /* 0x000000410200780c */ /* 0x000fe20003f24270 */
[----:B------:R-:W-:Y:S01]  /*3840*/  MUFU.EX2 R210, R210 ;  /* 0x000000d200d27308 */ /* 0x000fe20000000800 */
[----:B------:R-:W-:Y:S04]  /*3850*/  HMMA.16816.F32.BF16 R48, R152, R200, R48 ;  /* 0x000000c89830723c */ /* 0x000fe80000041830 */
[----:B------:R-:W-:Y:S01]  /*3860*/  IADD3 R2, R3, 0x8, RZ ;  /* 0x0000000803027810 */ /* 0x000fe20007ffe0ff */
[--C-:B------:R-:W-:Y:S01]  /*3870*/  FFMA.FTZ R208, R20, c[0x0][0x29c], -R156.reuse ;  /* 0x0000a70014d07a23 */ /* 0x100fe2000001089c */
[----:B------:R-:W-:Y:S02]  /*3880*/  FSEL R21, R21, -INF , P1 ;  /* 0xff80000015157808 */ /* 0x000fe40000800000 */
[----:B------:R-:W-:Y:S01]  /*3890*/  IMNMX R2, R238, R2, PT ;  /* 0x00000002ee027217 */ /* 0x000fe20003800200 */
[----:B------:R-:W-:Y:S03]  /*38a0*/  MUFU.EX2 R209, R209 ;  /* 0x000000d100d17308 */ /* 0x000fe60000000800 */
[----:B------:R-:W-:Y:S01]  /*38b0*/  ISETP.GT.AND P1, PT, R2, RZ, PT ;  /* 0x000000ff0200720c */ /* 0x000fe20003f24270 */
[----:B------:R-:W-:Y:S03]  /*38c0*/  FFMA.FTZ R156, R21, c[0x0][0x29c], -R156 ;  /* 0x0000a700159c7a23 */ /* 0x000fe6000001089c */
[----:B------:R-:W-:Y:S02]  /*38d0*/  FSEL R6, R6, -INF , P1 ;  /* 0xff80000006067808 */ /* 0x000fe40000800000 */
[----:B------:R-:W-:Y:S01]  /*38e0*/  ISETP.GT.AND P1, PT, R2, 0x1, PT ;  /* 0x000000010200780c */ /* 0x000fe20003f24270 */
[----:B------:R-:W-:Y:S02]  /*38f0*/  MUFU.EX2 R208, R208 ;  /* 0x000000d000d07308 */ /* 0x000fe40000000800 */
[--C-:B------:R-:W-:Y:S01]  /*3900*/  FFMA.FTZ R21, R6, c[0x0][0x29c], -R157.reuse ;  /* 0x0000a70006157a23 */ /* 0x100fe2000001089d */
[----:B------:R-:W-:Y:S02]  /*3910*/  FSEL R7, R7, -INF , P1 ;  /* 0xff80000007077808 */ /* 0x000fe40000800000 */
[----:B------:R-:W-:Y:S03]  /*3920*/  ISETP.GT.AND P1, PT, R2, 0x20, PT ;  /* 0x000000200200780c */ /* 0x000fe60003f24270 */
[--C-:B------:R-:W-:Y:S01]  /*3930*/  FFMA.FTZ R20, R7, c[0x0][0x29c], -R157.reuse ;  /* 0x0000a70007147a23 */ /* 0x100fe2000001089d */
[----:B------:R-:W-:Y:S01]  /*3940*/  FSEL R18, R18, -INF , P1 ;  /* 0xff80000012127808 */ /* 0x000fe20000800000 */
[----:B------:R-:W1:Y:S01]  /*3950*/  LDSM.16.M88.4 R4, [R0+0x10080] ;  /* 0x010080000004783b */ /* 0x000e620000000200 */
[----:B------:R-:W-:Y:S01]  /*3960*/  ISETP.GT.AND P1, PT, R2, 0x21, PT ;  /* 0x000000210200780c */ /* 0x000fe20003f24270 */
[----:B------:R-:W3:Y:S02]  /*3970*/  MUFU.EX2 R156, R156 ;  /* 0x0000009c009c7308 */ /* 0x000ee40000000800 */
[--C-:B------:R-:W-:Y:S01]  /*3980*/  FFMA.FTZ R214, R18, c[0x0][0x29c], -R157.reuse ;  /* 0x0000a70012d67a23 */ /* 0x100fe2000001089d */
[----:B------:R-:W-:Y:S02]  /*3990*/  FSEL R19, R19, -INF , P1 ;  /* 0xff80000013137808 */ /* 0x000fe40000800000 */
[----:B------:R-:W-:Y:S03]  /*39a0*/  ISETP.GT.AND P1, PT, R2, 0x40, PT ;  /* 0x000000400200780c */ /* 0x000fe60003f24270 */
[--C-:B------:R-:W-:Y:S01]  /*39b0*/  FFMA.FTZ R213, R19, c[0x0][0x29c], -R157.reuse ;  /* 0x0000a70013d57a23 */ /* 0x100fe2000001089d */
[----:B------:R-:W-:Y:S01]  /*39c0*/  FSEL R22, R22, -INF , P1 ;  /* 0xff80000016167808 */ /* 0x000fe20000800000 */
[----:B------:R4:W5:Y:S01]  /*39d0*/  LDSM.16.M88.4 R16, [R0+0x11080] ;  /* 0x011080000010783b */ /* 0x0009620000000200 */
[----:B------:R-:W-:Y:S01]  /*39e0*/  ISETP.GT.AND P1, PT, R2, 0x41, PT ;  /* 0x000000410200780c */ /* 0x000fe20003f24270 */
[----:B------:R-:W-:Y:S01]  /*39f0*/  MUFU.EX2 R214, R214 ;  /* 0x000000d600d67308 */ /* 0x000fe20000000800 */
[----:B------:R-:W-:Y:S01]  /*3a00*/  IADD3 R2, R3, 0x20, RZ ;  /* 0x0000002003027810 */ /* 0x000fe20007ffe0ff */
[--C-:B------:R-:W-:Y:S01]  /*3a10*/  FFMA.FTZ R22, R22, c[0x0][0x29c], -R157.reuse ;  /* 0x0000a70016167a23 */ /* 0x100fe2000001089d */
[----:B------:R-:W-:Y:S02]  /*3a20*/  FSEL R23, R23, -INF , P1 ;  /* 0xff80000017177808 */ /* 0x000fe40000800000 */
[----:B------:R-:W-:Y:S03]  /*3a30*/  IMNMX R2, R238, R2, PT ;  /* 0x00000002ee027217 */ /* 0x000fe60003800200 */
[----:B------:R-:W-:Y:S01]  /*3a40*/  FFMA.FTZ R157, R23, c[0x0][0x29c], -R157 ;  /* 0x0000a700179d7a23 */ /* 0x000fe2000001089d */
[C---:B------:R-:W-:Y:S01]  /*3a50*/  ISETP.GT.AND P1, PT, R2.reuse, RZ, PT ;  /* 0x000000ff0200720c */ /* 0x040fe20003f24270 */
[----:B------:R-:W-:Y:S01]  /*3a60*/  MUFU.EX2 R213, R213 ;  /* 0x000000d500d57308 */ /* 0x000fe20000000800 */
[----:B------:R-:W-:Y:S02]  /*3a70*/  ISETP.GT.AND P6, PT, R2, 0x41, PT ;  /* 0x000000410200780c */ /* 0x000fe40003fc4270 */
[----:B------:R-:W-:Y:S02]  /*3a80*/  FSEL R8, R8, -INF , P1 ;  /* 0xff80000008087808 */ /* 0x000fe40000800000 */
[----:B------:R-:W-:Y:S02]  /*3a90*/  ISETP.GT.AND P1, PT, R2, 0x1, PT ;  /* 0x000000010200780c */ /* 0x000fe40003f24270 */
[----:B---3--:R-:W-:Y:S01]  /*3aa0*/  F2FP.BF16.PACK_AB R23, R156, R208 ;  /* 0x000000d09c17723e */ /* 0x008fe200000010ff */
[--C-:B------:R-:W-:Y:S01]  /*3ab0*/  FFMA.FTZ R150, R8, c[0x0][0x29c], -R158.reuse ;  /* 0x0000a70008967a23 */ /* 0x100fe2000001089e */
[----:B------:R-:W-:Y:S01]  /*3ac0*/  FSEL R9, R9, -INF , P1 ;  /* 0xff80000009097808 */ /* 0x000fe20000800000 */
[----:B------:R-:W3:Y:S01]  /*3ad0*/  LDS R8, [R236.X4+0x12280] ;  /* 0x01228000ec087984 */ /* 0x000ee20000004800 */
[----:B------:R-:W-:Y:S01]  /*3ae0*/  ISETP.GT.AND P1, PT, R2, 0x20, PT ;  /* 0x000000200200780c */ /* 0x000fe20003f24270 */
[----:B------:R-:W-:Y:S01]  /*3af0*/  MUFU.EX2 R151, R22 ;  /* 0x0000001600977308 */ /* 0x000fe20000000800 */
[----:B----4-:R-:W-:Y:S01]  /*3b00*/  IADD3 R0, R3, 0x28, RZ ;  /* 0x0000002803007810 */ /* 0x010fe20007ffe0ff */
[--C-:B------:R-:W-:Y:S01]  /*3b10*/  FFMA.FTZ R149, R9, c[0x0][0x29c], -R158.reuse ;  /* 0x0000a70009957a23 */ /* 0x100fe2000001089e */
[----:B------:R-:W-:Y:S01]  /*3b20*/  FSEL R12, R12, -INF , P1 ;  /* 0xff8000000c0c7808 */ /* 0x000fe20000800000 */
[-C--:B-1----:R-:W-:Y:S01]  /*3b30*/  HMMA.16816.F32.BF16 R28, R4, R202.reuse, R28 ;  /* 0x000000ca041c723c */ /* 0x082fe2000004181c */
[----:B------:R-:W1:Y:S04]  /*3b40*/  LDS R3, [R236.X4+0x122a0] ;  /* 0x0122a000ec037984 */ /* 0x000e680000004800 */
[----:B------:R-:W-:Y:S01]  /*3b50*/  FFMA.FTZ R12, R12, c[0x0][0x29c], -R158 ;  /* 0x0000a7000c0c7a23 */ /* 0x000fe2000001089e */
[----:B------:R-:W-:Y:S01]  /*3b60*/  ISETP.GT.AND P1, PT, R2, 0x21, PT ;  /* 0x000000210200780c */ /* 0x000fe20003f24270 */
[----:B------:R-:W-:Y:S01]  /*3b70*/  MUFU.EX2 R150, R150 ;  /* 0x0000009600967308 */ /* 0x000fe20000000800 */
[----:B------:R-:W-:Y:S01]  /*3b80*/  IMNMX R0, R238, R0, PT ;  /* 0x00000000ee007217 */ /* 0x000fe20003800200 */
[C---:B-----5:R-:W-:Y:S04]  /*3b90*/  HMMA.16816.F32.BF16 R32, R16.reuse, R202, R32 ;  /* 0x000000ca1020723c */ /* 0x060fe80000041820 */
[C---:B------:R-:W-:Y:S04]  /*3ba0*/  ISETP.GT.AND P5, PT, R0.reuse, RZ, PT ;  /* 0x000000ff0000720c */ /* 0x040fe80003fa4270 */
[----:B------:R4:W-:Y:S01]  /*3bb0*/  MUFU.EX2 R148, R12 ;  /* 0x0000000c00947308 */ /* 0x0009e20000000800 */
[----:B------:R-:W-:Y:S01]  /*3bc0*/  FSEL R25, R25, -INF , P6 ;  /* 0xff80000019197808 */ /* 0x000fe20003000000 */
[-C--:B------:R-:W-:Y:S03]  /*3bd0*/  HMMA.16816.F32.BF16 R36, R16, R204.reuse, R36 ;  /* 0x000000cc1024723c */ /* 0x080fe60000041824 */
[----:B------:R-:W-:Y:S02]  /*3be0*/  ISETP.GT.AND P6, PT, R0, 0x21, PT ;  /* 0x000000210000780c */ /* 0x000fe40003fc4270 */
[----:B------:R-:W-:Y:S03]  /*3bf0*/  FSEL R10, R10, -INF , P5 ;  /* 0xff8000000a0a7808 */ /* 0x000fe60002800000 */
[----:B------:R-:W-:Y:S01]  /*3c00*/  MUFU.EX2 R149, R149 ;  /* 0x0000009500957308 */ /* 0x000fe20000000800 */
[C---:B------:R-:W-:Y:S04]  /*3c10*/  HMMA.16816.F32.BF16 R40, R4.reuse, R204, R40 ;  /* 0x000000cc0428723c */ /* 0x040fe80000041828 */
[----:B------:R-:W-:Y:S01]  /*3c20*/  ISETP.GT.AND P5, PT, R0, 0x40, PT ;  /* 0x000000400000780c */ /* 0x000fe20003fa4270 */
[----:B---3--:R-:W-:Y:S01]  /*3c30*/  FADD.FTZ R28, R28, -R8 ;  /* 0x800000081c1c7221 */ /* 0x008fe20000010000 */
[----:B------:R-:W-:Y:S02]  /*3c40*/  FSEL R15, R15, -INF , P6 ;  /* 0xff8000000f0f7808 */ /* 0x000fe40003000000 */
[-C--:B------:R-:W-:Y:S01]  /*3c50*/  HMMA.16816.F32.BF16 R44, R4, R206.reuse, R44 ;  /* 0x000000ce042c723c */ /* 0x080fe2000004182c */
[----:B------:R-:W3:Y:S03]  /*3c60*/  MUFU.EX2 R21, R21 ;  /* 0x0000001500157308 */ /* 0x000ee60000000800 */
[----:B------:R-:W-:Y:S01]  /*3c70*/  FSEL R26, R26, -INF , P5 ;  /* 0xff8000001a1a7808 */ /* 0x000fe20002800000 */
[----:B------:R-:W-:Y:S01]  /*3c80*/  FFMA.FTZ R15, R15, c[0x0][0x29c], -R159 ;  /* 0x0000a7000f0f7a23 */ /* 0x000fe2000001089f */
[----:B----4-:R-:W-:Y:S01]  /*3c90*/  FSEL R12, R13, -INF , P1 ;  /* 0xff8000000d0c7808 */ /* 0x010fe20000800000 */
[----:B-1----:R-:W-:Y:S01]  /*3ca0*/  FADD.FTZ R30, R30, -R3 ;  /* 0x800000031e1e7221 */ /* 0x002fe20000010000 */
[----:B------:R-:W-:Y:S03]  /*3cb0*/  HMMA.16816.F32.BF16 R48, R16, R206, R48 ;  /* 0x000000ce1030723c */ /* 0x000fe60000041830 */
[----:B------:R-:W1:Y:S01]  /*3cc0*/  MUFU.EX2 R20, R20 ;  /* 0x0000001400147308 */ /* 0x000e620000000800 */
[----:B------:R-:W-:Y:S01]  /*3cd0*/  ISETP.GT.AND P1, PT, R2, 0x40, PT ;  /* 0x000000400200780c */ /* 0x000fe20003f24270 */
[--C-:B------:R-:W-:Y:S01]  /*3ce0*/  FFMA.FTZ R6, R26, c[0x0][0x29c], -R159.reuse ;  /* 0x0000a7001a067a23 */ /* 0x100fe2000001089f */
[----:B------:R-:W4:Y:S01]  /*3cf0*/  LDS R2, [R236.X4+0x12300] ;  /* 0x01230000ec027984 */ /* 0x000f220000004800 */
[----:B------:R-:W-:Y:S01]  /*3d00*/  FFMA.FTZ R12, R12, c[0x0][0x29c], -R158 ;  /* 0x0000a7000c0c7a23 */ /* 0x000fe2000001089e */
[----:B------:R-:W-:Y:S01]  /*3d10*/  FSEL R9, R24, -INF , P1 ;  /* 0xff80000018097808 */ /* 0x000fe20000800000 */
[--C-:B------:R-:W-:Y:S01]  /*3d20*/  FADD.FTZ R29, R29, -R8.reuse ;  /* 0x800000081d1d7221 */ /* 0x100fe20000010000 */
[----:B------:R-:W-:Y:S02]  /*3d30*/  ISETP.GT.AND P1, PT, R0, 0x1, PT ;  /* 0x000000010000780c */ /* 0x000fe40003f24270 */
[----:B------:R-:W-:Y:S01]  /*3d40*/  FADD.FTZ R40, R40, -R8 ;  /* 0x8000000828287221 */ /* 0x000fe20000010000 */
[----:B------:R-:W5:Y:S01]  /*3d50*/  MUFU.EX2 R12, R12 ;  /* 0x0000000c000c7308 */ /* 0x000f620000000800 */
[----:B------:R-:W-:Y:S01]  /*3d60*/  FSEL R11, R11, -INF , P1 ;  /* 0xff8000000b0b7808 */ /* 0x000fe20000800000 */
[--C-:B------:R-:W-:Y:S01]  /*3d70*/  FFMA.FTZ R9, R9, c[0x0][0x29c], -R158.reuse ;  /* 0x0000a70009097a23 */ /* 0x100fe2000001089e */
[----:B------:R-:W-:Y:S01]  /*3d80*/  ISETP.GT.AND P1, PT, R0, 0x20, PT ;  /* 0x000000200000780c */ /* 0x000fe20003f24270 */
[----:B------:R-:W-:Y:S01]  /*3d90*/  FFMA.FTZ R158, R25, c[0x0][0x29c], -R158 ;  /* 0x0000a700199e7a23 */ /* 0x000fe2000001089e */
[----:B------:R-:W-:Y:S01]  /*3da0*/  F2FP.BF16.PACK_AB R25, R211, R212 ;  /* 0x000000d4d319723e */ /* 0x000fe200000010ff */
[--C-:B------:R-:W-:Y:S01]  /*3db0*/  FFMA.FTZ R5, R11, c[0x0][0x29c], -R159.reuse ;  /* 0x0000a7000b057a23 */ /* 0x100fe2000001089f */
[----:B------:R-:W-:Y:S01]  /*3dc0*/  FSEL R14, R14, -INF , P1 ;  /* 0xff8000000e0e7808 */ /* 0x000fe20000800000 */
[----:B---3--:R-:W-:Y:S01]  /*3dd0*/  FMUL.FTZ R30, R21, R30 ;  /* 0x0000001e151e7220 */ /* 0x008fe20000410000 */
[----:B------:R-:W-:Y:S01]  /*3de0*/  ISETP.GT.AND P1, PT, R0, 0x41, PT ;  /* 0x000000410000780c */ /* 0x000fe20003f24270 */
[--C-:B------:R-:W-:Y:S01]  /*3df0*/  FFMA.FTZ R0, R10, c[0x0][0x29c], -R159.reuse ;  /* 0x0000a7000a007a23 */ /* 0x100fe2000001089f */
[----:B------:R-:W-:Y:S01]  /*3e00*/  MUFU.EX2 R26, R5 ;  /* 0x00000005001a7308 */ /* 0x000fe20000000800 */
[----:B------:R-:W-:Y:S01]  /*3e10*/  FFMA.FTZ R14, R14, c[0x0][0x29c], -R159 ;  /* 0x0000a7000e0e7a23 */ /* 0x000fe2000001089f */
[----:B------:R-:W-:Y:S01]  /*3e20*/  FSEL R4, R27, -INF , P1 ;  /* 0xff8000001b047808 */ /* 0x000fe20000800000 */
[--C-:B------:R-:W-:Y:S01]  /*3e30*/  FADD.FTZ R41, R41, -R8.reuse ;  /* 0x8000000829297221 */ /* 0x100fe20000010000 */
[----:B-1----:R-:W-:Y:S01]  /*3e40*/  F2FP.BF16.PACK_AB R21, R20, R21 ;  /* 0x000000151415723e */ /* 0x002fe200000010ff */
[--C-:B------:R-:W-:Y:S01]  /*3e50*/  FADD.FTZ R44, R44, -R8.reuse ;  /* 0x800000082c2c7221 */ /* 0x100fe20000010000 */
[----:B------:R-:W-:Y:S01]  /*3e60*/  F2FP.BF16.PACK_AB R24, R209, R210 ;  /* 0x000000d2d118723e */ /* 0x000fe200000010ff */
[----:B------:R-:W-:Y:S01]  /*3e70*/  FADD.FTZ R45, R45, -R8 ;  /* 0x800000082d2d7221 */ /* 0x000fe20000010000 */
[----:B------:R-:W-:Y:S01]  /*3e80*/  F2FP.BF16.PACK_AB R8, R149, R150 ;  /* 0x000000969508723e */ /* 0x000fe200000010ff */
[--C-:B------:R-:W-:Y:S01]  /*3e90*/  FADD.FTZ R47, R47, -R3.reuse ;  /* 0x800000032f2f7221 */ /* 0x100fe20000010000 */
[----:B------:R1:W3:Y:S01]  /*3ea0*/  MUFU.EX2 R27, R0 ;  /* 0x00000000001b7308 */ /* 0x0002e20000000800 */
[--C-:B------:R-:W-:Y:S01]  /*3eb0*/  FADD.FTZ R31, R31, -R3.reuse ;  /* 0x800000031f1f7221 */ /* 0x100fe20000010000 */
[----:B------:R-:W-:Y:S01]  /*3ec0*/  PLOP3.LUT P1, PT, PT, PT, UP0, 0x80, 0x0 ;  /* 0x000000000000781c */ /* 0x000fe20003f2f008 */
[--C-:B------:R-:W-:Y:S01]  /*3ed0*/  FADD.FTZ R42, R42, -R3.reuse ;  /* 0x800000032a2a7221 */ /* 0x100fe20000010000 */
[----:B-----5:R-:W-:Y:S01]  /*3ee0*/  F2FP.BF16.PACK_AB R7, R12, R148 ;  /* 0x000000940c07723e */ /* 0x020fe200000010ff */
[--C-:B------:R-:W-:Y:S02]  /*3ef0*/  FADD.FTZ R43, R43, -R3.reuse ;  /* 0x800000032b2b7221 */ /* 0x100fe40000010000 */
[----:B------:R-:W-:Y:S02]  /*3f00*/  FADD.FTZ R46, R46, -R3 ;  /* 0x800000032e2e7221 */ /* 0x000fe40000010000 */
[----:B------:R-:W-:Y:S01]  /*3f10*/  FFMA.FTZ R159, R4, c[0x0][0x29c], -R159 ;  /* 0x0000a700049f7a23 */ /* 0x000fe2000001089f */
[----:B------:R5:W-:Y:S01]  /*3f20*/  MUFU.EX2 R22, R14 ;  /* 0x0000000e00167308 */ /* 0x000be20000000800 */
[----:B------:R-:W-:Y:S02]  /*3f30*/  FMUL.FTZ R28, R212, R28 ;  /* 0x0000001cd41c7220 */ /* 0x000fe40000410000 */
[--C-:B----4-:R-:W-:Y:S02]  /*3f40*/  FADD.FTZ R33, R33, -R2.reuse ;  /* 0x8000000221217221 */ /* 0x110fe40000010000 */
[--C-:B------:R-:W-:Y:S02]  /*3f50*/  FADD.FTZ R37, R37, -R2.reuse ;  /* 0x8000000225257221 */ /* 0x100fe40000010000 */
[--C-:B------:R-:W-:Y:S02]  /*3f60*/  FADD.FTZ R49, R49, -R2.reuse ;  /* 0x8000000231317221 */ /* 0x100fe40000010000 */
[--C-:B------:R-:W-:Y:S01]  /*3f70*/  FADD.FTZ R32, R32, -R2.reuse ;  /* 0x8000000220207221 */ /* 0x100fe20000010000 */
[----:B------:R-:W4:Y:S01]  /*3f80*/  MUFU.EX2 R16, R15 ;  /* 0x0000000f00107308 */ /* 0x000f220000000800 */
[--C-:B------:R-:W-:Y:S02]  /*3f90*/  FADD.FTZ R36, R36, -R2.reuse ;  /* 0x8000000224247221 */ /* 0x100fe40000010000 */
[----:B------:R-:W-:Y:S01]  /*3fa0*/  FADD.FTZ R48, R48, -R2 ;  /* 0x8000000230307221 */ /* 0x000fe20000010000 */
[----:B-1----:R-:W1:Y:S01]  /*3fb0*/  LDS R0, [R236.X4+0x12320] ;  /* 0x01232000ec007984 */ /* 0x002e620000004800 */
[----:B---3--:R-:W-:Y:S01]  /*3fc0*/  F2FP.BF16.PACK_AB R3, R26, R27 ;  /* 0x0000001b1a03723e */ /* 0x008fe200000010ff */
[----:B------:R-:W-:Y:S02]  /*3fd0*/  FMUL.FTZ R29, R211, R29 ;  /* 0x0000001dd31d7220 */ /* 0x000fe40000410000 */
[----:B------:R-:W-:Y:S01]  /*3fe0*/  STS [R234+0x12480], R25 ;  /* 0x01248019ea007388 */ /* 0x000fe20000000800 */
[----:B------:R-:W-:Y:S01]  /*3ff0*/  FMUL.FTZ R31, R20, R31 ;  /* 0x0000001f141f7220 */ /* 0x000fe20000410000 */
[----:B------:R-:W3:Y:S01]  /*4000*/  MUFU.EX2 R157, R157 ;  /* 0x0000009d009d7308 */ /* 0x000ee20000000800 */
[----:B------:R-:W-:Y:S01]  /*4010*/  F2FP.BF16.PACK_AB R17, R29, R28 ;  /* 0x0000001c1d11723e */ /* 0x000fe200000010ff */
[----:B------:R-:W-:Y:S01]  /*4020*/  STS [R235], R21 ;  /* 0x00000015eb007388 */ /* 0x000fe20000000800 */
[----:B------:R-:W-:Y:S01]  /*4030*/  FMUL.FTZ R32, R150, R32 ;  /* 0x0000002096207220 */ /* 0x000fe20000410000 */
[----:B-----5:R-:W-:Y:S01]  /*4040*/  F2FP.BF16.PACK_AB R14, R213, R214 ;  /* 0x000000d6d50e723e */ /* 0x020fe200000010ff */
[----:B------:R-:W-:Y:S01]  /*4050*/  FMUL.FTZ R40, R210, R40 ;  /* 0x00000028d2287220 */ /* 0x000fe20000410000 */
[----:B------:R-:W-:Y:S01]  /*4060*/  STS [R234+0x12c80], R8 ;  /* 0x012c8008ea007388 */ /* 0x000fe20000000800 */
[----:B------:R-:W-:Y:S01]  /*4070*/  F2FP.BF16.PACK_AB R18, R31, R30 ;  /* 0x0000001e1f12723e */ /* 0x000fe200000010ff */
[----:B------:R-:W-:Y:S02]  /*4080*/  FMUL.FTZ R41, R209, R41 ;  /* 0x00000029d1297220 */ /* 0x000fe40000410000 */
[----:B------:R5:W-:Y:S01]  /*4090*/  STS [R235+0x800], R3 ;  /* 0x00080003eb007388 */ /* 0x000be20000000800 */
[----:B------:R-:W-:Y:S01]  /*40a0*/  MUFU.EX2 R158, R158 ;  /* 0x0000009e009e7308 */ /* 0x000fe20000000800 */
[----:B------:R-:W-:Y:S01]  /*40b0*/  FMUL.FTZ R42, R214, R42 ;  /* 0x0000002ad62a7220 */ /* 0x000fe20000410000 */
[----:B------:R-:W-:Y:S01]  /*40c0*/  F2FP.BF16.PACK_AB R20, R41, R40 ;  /* 0x000000282914723e */ /* 0x000fe200000010ff */
[----:B------:R-:W-:Y:S01]  /*40d0*/  STS [R234+0x13480], R24 ;  /* 0x01348018ea007388 */ /* 0x000fe20000000800 */
[----:B----4-:R-:W-:Y:S01]  /*40e0*/  F2FP.BF16.PACK_AB R2, R16, R22 ;  /* 0x000000161002723e */ /* 0x010fe200000010ff */
[----:B------:R-:W-:Y:S02]  /*40f0*/  FMUL.FTZ R43, R213, R43 ;  /* 0x0000002bd52b7220 */ /* 0x000fe40000410000 */
[----:B------:R-:W-:Y:S01]  /*4100*/  STS [R235+0x1000], R14 ;  /* 0x0010000eeb007388 */ /* 0x000fe20000000800 */
[----:B------:R-:W-:Y:S02]  /*4110*/  FMUL.FTZ R36, R148, R36 ;  /* 0x0000002494247220 */ /* 0x000fe40000410000 */
[----:B------:R-:W4:Y:S01]  /*4120*/  MUFU.EX2 R9, R9 ;  /* 0x0000000900097308 */ /* 0x000f220000000800 */
[----:B------:R-:W-:Y:S01]  /*4130*/  STS [R234+0x13c80], R7 ;  /* 0x013c8007ea007388 */ /* 0x000fe20000000800 */
[----:B------:R-:W-:Y:S01]  /*4140*/  FMUL.FTZ R11, R12, R37 ;  /* 0x000000250c0b7220 */ /* 0x000fe20000410000 */
[----:B---3--:R-:W-:Y:S01]  /*4150*/  F2FP.BF16.PACK_AB R13, R157, R151 ;  /* 0x000000979d0d723e */ /* 0x008fe200000010ff */
[----:B------:R-:W-:Y:S01]  /*4160*/  FMUL.FTZ R44, R208, R44 ;  /* 0x0000002cd02c7220 */ /* 0x000fe20000410000 */
[----:B------:R3:W-:Y:S01]  /*4170*/  STS [R235+0x1800], R2 ;  /* 0x00180002eb007388 */ /* 0x0007e20000000800 */
[----:B------:R-:W-:Y:S01]  /*4180*/  F2FP.BF16.PACK_AB R12, R43, R42 ;  /* 0x0000002a2b0c723e */ /* 0x000fe200000010ff */
[----:B------:R-:W-:Y:S01]  /*4190*/  FMUL.FTZ R45, R156, R45 ;  /* 0x0000002d9c2d7220 */ /* 0x000fe20000410000 */
[----:B------:R-:W-:Y:S01]  /*41a0*/  F2FP.BF16.PACK_AB R11, R11, R36 ;  /* 0x000000240b0b723e */ /* 0x000fe200000010ff */
[----:B------:R-:W-:Y:S01]  /*41b0*/  STS [R234+0x14480], R23 ;  /* 0x01448017ea007388 */ /* 0x000fe20000000800 */
[----:B------:R-:W2:Y:S01]  /*41c0*/  MUFU.EX2 R5, R159 ;  /* 0x0000009f00057308 */ /* 0x000ea20000000800 */
[----:B------:R-:W-:Y:S01]  /*41d0*/  FMUL.FTZ R46, R151, R46 ;  /* 0x0000002e972e7220 */ /* 0x000fe20000410000 */
[----:B------:R-:W-:Y:S01]  /*41e0*/  F2FP.BF16.PACK_AB R19, R45, R44 ;  /* 0x0000002c2d13723e */ /* 0x000fe200000010ff */
[----:B------:R-:W-:Y:S01]  /*41f0*/  STS [R235+0x2000], R13 ;  /* 0x0020000deb007388 */ /* 0x000fe20000000800 */
[--C-:B-1----:R-:W-:Y:S02]  /*4200*/  FADD.FTZ R35, R35, -R0.reuse ;  /* 0x8000000023237221 */ /* 0x102fe40000010000 */
[--C-:B------:R-:W-:Y:S02]  /*4210*/  FADD.FTZ R34, R34, -R0.reuse ;  /* 0x8000000022227221 */ /* 0x100fe40000010000 */
[----:B-----5:R-:W-:Y:S02]  /*4220*/  FMUL.FTZ R3, R26, R35 ;  /* 0x000000231a037220 */ /* 0x020fe40000410000 */
[----:B------:R-:W3:Y:S01]  /*4230*/  MUFU.EX2 R15, R6 ;  /* 0x00000006000f7308 */ /* 0x000ee20000000800 */
[----:B------:R-:W-:Y:S02]  /*4240*/  FMUL.FTZ R34, R27, R34 ;  /* 0x000000221b227220 */ /* 0x000fe40000410000 */
[--C-:B------:R-:W-:Y:S01]  /*4250*/  FADD.FTZ R39, R39, -R0.reuse ;  /* 0x8000000027277221 */ /* 0x100fe20000010000 */
[----:B----4-:R-:W-:Y:S01]  /*4260*/  F2FP.BF16.PACK_AB R4, R158, R9 ;  /* 0x000000099e04723e */ /* 0x010fe200000010ff */
[--C-:B------:R-:W-:Y:S01]  /*4270*/  FADD.FTZ R38, R38, -R0.reuse ;  /* 0x8000000026267221 */ /* 0x100fe20000010000 */
[----:B------:R-:W-:Y:S01]  /*4280*/  F2FP.BF16.PACK_AB R3, R3, R34 ;  /* 0x000000220303723e */ /* 0x000fe200000010ff */
[----:B------:R-:W-:Y:S02]  /*4290*/  FMUL.FTZ R10, R157, R47 ;  /* 0x0000002f9d0a7220 */ /* 0x000fe40000410000 */
[----:B------:R-:W-:Y:S01]  /*42a0*/  STS [R234+0x14c80], R4 ;  /* 0x014c8004ea007388 */ /* 0x000fe20000000800 */
[----:B------:R-:W-:Y:S02]  /*42b0*/  FMUL.FTZ R38, R22, R38 ;  /* 0x0000002616267220 */ /* 0x000fe40000410000 */
[----:B------:R-:W-:Y:S01]  /*42c0*/  FMUL.FTZ R48, R9, R48 ;  /* 0x0000003009307220 */ /* 0x000fe20000410000 */
[----:B------:R-:W-:Y:S01]  /*42d0*/  F2FP.BF16.PACK_AB R10, R10, R46 ;  /* 0x0000002e0a0a723e */ /* 0x000fe200000010ff */
[----:B------:R-:W-:Y:S02]  /*42e0*/  FMUL.FTZ R9, R158, R49 ;  /* 0x000000319e097220 */ /* 0x000fe40000410000 */
[--C-:B------:R-:W-:Y:S02]  /*42f0*/  FADD.FTZ R50, R50, -R0.reuse ;  /* 0x8000000032327221 */ /* 0x100fe40000010000 */
[----:B------:R-:W-:Y:S01]  /*4300*/  FADD.FTZ R0, R51, -R0 ;  /* 0x8000000033007221 */ /* 0x000fe20000010000 */
[----:B------:R-:W-:Y:S03]  /*4310*/  F2FP.BF16.PACK_AB R9, R9, R48 ;  /* 0x000000300909723e */ /* 0x000fe600000010ff */
[C---:B--2---:R-:W-:Y:S01]  /*4320*/  FMUL.FTZ R0, R5.reuse, R0 ;  /* 0x0000000005007220 */ /* 0x044fe20000410000 */
[----:B---3--:R-:W-:Y:S01]  /*4330*/  F2FP.BF16.PACK_AB R2, R5, R15 ;  /* 0x0000000f0502723e */ /* 0x008fe200000010ff */
[----:B------:R-:W-:Y:S02]  /*4340*/  FMUL.FTZ R6, R149, R33 ;  /* 0x0000002195067220 */ /* 0x000fe40000410000 */
[----:B------:R-:W-:Y:S02]  /*4350*/  FMUL.FTZ R15, R15, R50 ;  /* 0x000000320f0f7220 */ /* 0x000fe40000410000 */
[----:B------:R1:W-:Y:S01]  /*4360*/  STS [R235+0x2800], R2 ;  /* 0x00280002eb007388 */ /* 0x0003e20000000800 */
[----:B------:R-:W-:Y:S02]  /*4370*/  F2FP.BF16.PACK_AB R6, R6, R32 ;  /* 0x000000200606723e */ /* 0x000fe400000010ff */
[----:B------:R-:W-:Y:S01]  /*4380*/  F2FP.BF16.PACK_AB R0, R0, R15 ;  /* 0x0000000f0000723e */ /* 0x000fe200000010ff */
[----:B------:R-:W-:Y:S01]  /*4390*/  BAR.SYNC.DEFER_BLOCKING 0x0 ;  /* 0x0000000000007b1d */ /* 0x000fe20000010000 */
[----:B-1----:R-:W-:Y:S07]  /*43a0*/  FMUL.FTZ R2, R16, R39 ;  /* 0x0000002710027220 */ /* 0x002fee0000410000 */
        /* <DEDUP_REMOVED lines=95> */
[----:B------:R-:W-:Y:S01]  /*49a0*/  IMAD.U32 R9, RZ, RZ, UR15 ;  /* 0x0000000fff097e24 */ /* 0x000fe2000f8e00ff */
[----:B------:R-:W-:Y:S02]  /*49b0*/  UIMAD UR28, UR28, UR6, URZ ;  /* 0x000000061c1c72a4 */ /* 0x000fe4000f8e023f */
        /* <DEDUP_REMOVED lines=10> */
[----:B------:R-:W-:Y:S02]  /*4a60*/  IADD3 R0, -R242, c[0x0][0x168], -R0 ;  /* 0x00005a00f2007a10 */ /* 0x000fe40007ffe900 */
[----:B--2---:R-:W-:Y:S02]  /*4a70*/  IADD3 R2, P1, R2, UR29, RZ ;  /* 0x0000001d02027c10 */ /* 0x004fe4000ff3e0ff */
[----:B------:R-:W-:Y:S02]  /*4a80*/  IADD3 R3, P6, R248, UR6, RZ ;  /* 0x00000006f8037c10 */ /* 0x000fe4000ffde0ff */
[----:B------:R-:W-:Y:S02]  /*4a90*/  LEA.HI.X.SX32 R4, R4, R252, 0x1, P1 ;  /* 0x000000fc04047211 */ /* 0x000fe400008f0eff */
[----:B------:R-:W-:Y:S02]  /*4aa0*/  LOP3.LUT P1, RZ, R239, 0x1, RZ, 0xc0, !PT ;  /* 0x00000001efff7812 */ /* 0x000fe4000782c0ff */
[C---:B------:R-:W-:Y:S04]  /*4ab0*/  LEA R6, P5, R2.reuse, c[0x0][0x280], 0x2 ;  /* 0x0000a00002067a11 */ /* 0x040fe800078a10ff */
[----:B------:R-:W-:Y:S02]  /*4ac0*/  LEA.HI.X R7, R2, c[0x0][0x284], R4, 0x2, P5 ;  /* 0x0000a10002077a11 */ /* 0x000fe400028f1404 */
[C---:B------:R-:W-:Y:S02]  /*4ad0*/  ISETP.LT.OR P5, PT, R0.reuse, 0x1, !P1 ;  /* 0x000000010000780c */ /* 0x040fe40004fa1670 */
[----:B------:R-:W-:Y:S02]  /*4ae0*/  IADD3.X R2, R245, UR28, RZ, P6, !PT ;  /* 0x0000001cf5027c10 */ /* 0x000fe4000b7fe4ff */
[C---:B------:R-:W-:Y:S02]  /*4af0*/  LEA R4, P6, R3.reuse, c[0x0][0x1f0], 0x1 ;  /* 0x00007c0003047a11 */ /* 0x040fe400078c08ff */
        /* <DEDUP_REMOVED lines=16> */
.L_x_794:
[-C--:B-12-4-:R-:W-:Y:S01]  /*4c00*/  HMMA.16816.F32.BF16 R4, R32, R16.reuse, RZ ;  /* 0x000000102004723c */ /* 0x096fe200000418ff */
[----:B------:R-:W-:Y:S01]  /*4c10*/  LDSM.16.MT88.4 R44, [R217+0x1080] ;  /* 0x00108000d92c783b */ /* 0x000fe20000004200 */
[----:B------:R-:W-:Y:S02]  /*4c20*/  ULDC.64 UR6, c[0x0][0x238] ;  /* 0x00008e0000067ab9 */ /* 0x000fe40000000a00 */
[----:B------:R-:W-:Y:S01]  /*4c30*/  UIMAD UR28, UR12, UR6, URZ ;  /* 0x000000060c1c72a4 */ /* 0x000fe2000f8e023f */
[----:B------:R-:W-:Y:S01]  /*4c40*/  IMAD.U32 R0, RZ, RZ, UR23 ;  /* 0x00000017ff007e24 */ /* 0x000fe2000f8e00ff */
[----:B------:R-:W-:Y:S01]  /*4c50*/  LDSM.16.MT88.4 R48, [R217+0x4080] ;  /* 0x00408000d930783b */ /* 0x000fe20000004200 */
[----:B------:R-:W-:Y:S01]  /*4c60*/  USHF.L.U32 UR25, UR25, 0xd, URZ ;  /* 0x0000000d19197899 */ /* 0x000fe2000800063f */
[C---:B------:R-:W-:Y:S01]  /*4c70*/  HMMA.16816.F32.BF16 R8, R36.reuse, R16, RZ ;  /* 0x000000102408723c */ /* 0x040fe200000418ff */
[----:B------:R-:W-:Y:S02]  /*4c80*/  UIMAD UR28, UR22, UR7, UR28 ;  /* 0x00000007161c72a4 */ /* 0x000fe4000f8e021c */
[----:B------:R-:W-:Y:S01]  /*4c90*/  LDSM.16.M88.4 R148, [R223+0x1000] ;  /* 0x00100000df94783b */ /* 0x000fe20000000200 */
[----:B------:R-:W-:Y:S01]  /*4ca0*/  ULDC.64 UR6, c[0x0][0x240] ;  /* 0x0000900000067ab9 */ /* 0x000fe20000000a00 */
[----:B------:R-:W-:Y:S01]  /*4cb0*/  IMAD.U32 R2, RZ, RZ, UR22 ;  /* 0x00000016ff027e24 */ /* 0x000fe2000f8e00ff */
[----:B------:R-:W-:Y:S02]  /*4cc0*/  UIMAD UR6, UR11, UR6, URZ ;  /* 0x000000060b0672a4 */ /* 0x000fe4000f8e023f */
[-C--:B------:R-:W-:Y:S01]  /*4cd0*/  HMMA.16816.F32.BF16 R12, R36, R18.reuse, RZ ;  /* 0x00000012240c723c */ /* 0x080fe200000418ff */
[----:B------:R-:W0:Y:S01]  /*4ce0*/  LDGDEPBAR ;  /* 0x00000000000079af */ /* 0x000e220000000000 */
[----:B------:R-:W-:Y:S02]  /*4cf0*/  UIMAD UR6, UR23, UR7, UR6 ;  /* 0x00000007170672a4 */ /* 0x000fe4000f8e0206 */
[----:B------:R-:W-:Y:S01]  /*4d00*/  IMAD.WIDE.U32 R2, R2, c[0x0][0x238], R240 ;  /* 0x00008e0002027a25 */ /* 0x000fe200078e00f0 */
[----:B------:R-:W-:Y:S02]  /*4d10*/  UISETP.GE.AND UP0, UPT, UR19, UR21, UPT ;  /* 0x000000151300728c */ /* 0x000fe4000bf06270 */
[----:B------:R-:W-:Y:S01]  /*4d20*/  UIADD3 UR7, UR4, 0x1, URZ ;  /* 0x0000000104077890 */ /* 0x000fe2000fffe03f */
[C---:B------:R-:W-:Y:S01]  /*4d30*/  HMMA.16816.F32.BF16 R16, R32.reuse, R18, RZ ;  /* 0x000000122010723c */ /* 0x040fe200000418ff */
[----:B------:R-:W-:Y:S02]  /*4d40*/  UISETP.GE.AND UP2, UPT, UR4, 0x1, UPT ;  /* 0x000000010400788c */ /* 0x000fe4000bf46270 */
[----:B------:R-:W-:Y:S01]  /*4d50*/  UISETP.GE.AND UP1, UPT, UR20, 0x1, UPT ;  /* 0x000000011400788c */ /* 0x000fe2000bf26270 */
[----:B------:R-:W-:Y:S01]  /*4d60*/  IADD3 R3, R3, UR28, RZ ;  /* 0x0000001c03037c10 */ /* 0x000fe2000fffe0ff */
[----:B------:R-:W-:Y:S03]  /*4d70*/  USHF.R.S32.HI UR28, URZ, 0x1f, UR25 ;  /* 0x0000001f3f1c7899 */ /* 0x000fe60008011419 */
[-C--:B------:R-:W-:Y:S01]  /*4d80*/  HMMA.16816.F32.BF16 R20, R32, R40.reuse, RZ ;  /* 0x000000282014723c */ /* 0x080fe200000418ff */
[----:B------:R-:W-:Y:S05]  /*4d90*/  IMAD.WIDE.U32 R2, R0, c[0x0][0x240], R2 ;  /* 0x0000900000027a25 */ /* 0x000fea00078e0002 */
[----:B------:R-:W-:Y:S01]  /*4da0*/  IADD3 R0, P1, R2, UR25, RZ ;  /* 0x0000001902007c10 */ /* 0x000fe2000ff3e0ff */
[----:B------:R-:W-:Y:S01]  /*4db0*/  UMOV UR25, UR19 ;  /* 0x0000001300197c82 */ /* 0x000fe20008000000 */
[C---:B------:R-:W-:Y:S08]  /*4dc0*/  HMMA.16816.F32.BF16 R24, R36.reuse, R40, RZ ;  /* 0x000000282418723c */ /* 0x040ff000000418ff */
[-C--:B------:R-:W-:Y:S01]  /*4dd0*/  HMMA.16816.F32.BF16 R28, R36, R42.reuse, RZ ;  /* 0x0000002a241c723c */ /* 0x080fe200000418ff */
[----:B------:R-:W1:Y:S07]  /*4de0*/  LDSM.16.M88.4 R36, [R221+0x1000] ;  /* 0x00100000dd24783b */ /* 0x000e6e0000000200 */
[----:B------:R-:W-:Y:S01]  /*4df0*/  HMMA.16816.F32.BF16 R32, R32, R42, RZ ;  /* 0x0000002a2020723c */ /* 0x000fe200000418ff */
[----:B------:R-:W2:Y:S07]  /*4e00*/  LDSM.16.M88.4 R40, [R221+0x1800] ;  /* 0x00180000dd28783b */ /* 0x000eae0000000200 */
[-C--:B------:R-:W-:Y:S08]  /*4e10*/  HMMA.16816.F32.BF16 R4, R152, R156.reuse, R4 ;  /* 0x0000009c9804723c */ /* 0x080ff00000041804 */
[C---:B------:R-:W-:Y:S08]  /*4e20*/  HMMA.16816.F32.BF16 R8, R208.reuse, R156, R8 ;  /* 0x0000009cd008723c */ /* 0x040ff00000041808 */
[-C--:B------:R-:W-:Y:S08]  /*4e30*/  HMMA.16816.F32.BF16 R12, R208, R158.reuse, R12 ;  /* 0x0000009ed00c723c */ /* 0x080ff0000004180c */
[C---:B------:R-:W-:Y:S01]  /*4e40*/  HMMA.16816.F32.BF16 R16, R152.reuse, R158, R16 ;  /* 0x0000009e9810723c */ /* 0x040fe20000041810 */
[----:B------:R-:W3:Y:S07]  /*4e50*/  LDSM.16.MT88.4 R156, [R217+0x1880] ;  /* 0x00188000d99c783b */ /* 0x000eee0000004200 */
[-C--:B------:R-:W-:Y:S08]  /*4e60*/  HMMA.16816.F32.BF16 R20, R152, R212.reuse, R20 ;  /* 0x000000d49814723c */ /* 0x080ff00000041814 */
[C---:B------:R-:W-:Y:S08]  /*4e70*/  HMMA.16816.F32.BF16 R24, R208.reuse, R212, R24 ;  /* 0x000000d4d018723c */ /* 0x040ff00000041818 */
[-C--:B------:R-:W-:Y:S01]  /*4e80*/  HMMA.16816.F32.BF16 R28, R208, R214.reuse, R28 ;  /* 0x000000d6d01c723c */ /* 0x080fe2000004181c */
[----:B------:R-:W-:Y:S07]  /*4e90*/  LDSM.16.MT88.4 R208, [R217+0x4880] ;  /* 0x00488000d9d0783b */ /* 0x000fee0000004200 */
[----:B------:R-:W-:Y:S01]  /*4ea0*/  HMMA.16816.F32.BF16 R32, R152, R214, R32 ;  /* 0x000000d69820723c */ /* 0x000fe20000041820 */
[----:B------:R-:W4:Y:S07]  /*4eb0*/  LDSM.16.M88.4 R152, [R223+0x1800] ;  /* 0x00180000df98783b */ /* 0x000f2e0000000200 */
[-C--:B-1----:R-:W-:Y:S08]  /*4ec0*/  HMMA.16816.F32.BF16 R4, R36, R44.reuse, R4 ;  /* 0x0000002c2404723c */ /* 0x082ff00000041804 */
[C---:B--2---:R-:W-:Y:S08]  /*4ed0*/  HMMA.16816.F32.BF16 R8, R40.reuse, R44, R8 ;  /* 0x0000002c2808723c */ /* 0x044ff00000041808 */
        /* <DEDUP_REMOVED lines=8> */
[----:B------:R-:W1:Y:S05]  /*4f60*/  LDSM.16.M88.4 R36, [R221+0x2000] ;  /* 0x00200000dd24783b */ /* 0x000e6a0000000200 */
[----:B------:R-:W2:Y:S02]  /*4f70*/  LDSM.16.MT88.4 R48, [R217+0x5080] ;  /* 0x00508000d930783b */ /* 0x000ea40000004200 */
[-C--:B---3--:R-:W-:Y:S08]  /*4f80*/  HMMA.16816.F32.BF16 R4, R148, R156.reuse, R4 ;  /* 0x0000009c9404723c */ /* 0x088ff00000041804 */
[C---:B----4-:R-:W-:Y:S08]  /*4f90*/  HMMA.16816.F32.BF16 R8, R152.reuse, R156, R8 ;  /* 0x0000009c9808723c */ /* 0x050ff00000041808 */
[-C--:B------:R-:W-:Y:S08]  /*4fa0*/  HMMA.16816.F32.BF16 R12, R152, R158.reuse, R12 ;  /* 0x0000009e980c723c */ /* 0x080ff0000004180c */
[C---:B------:R-:W-:Y:S01]  /*4fb0*/  HMMA.16816.F32.BF16 R16, R148.reuse, R158, R16 ;  /* 0x0000009e9410723c */ /* 0x040fe20000041810 */
[----:B------:R-:W-:Y:S07]  /*4fc0*/  LDSM.16.MT88.4 R156, [R217+0x2880] ;  /* 0x00288000d99c783b */ /* 0x000fee0000004200 */
[-C--:B------:R-:W-:Y:S08]  /*4fd0*/  HMMA.16816.F32.BF16 R20, R148, R208.reuse, R20 ;  /* 0x000000d09414723c */ /* 0x080ff00000041814 */
[C---:B------:R-:W-:Y:S08]  /*4fe0*/  HMMA.16816.F32.BF16 R24, R152.reuse, R208, R24 ;  /* 0x000000d09818723c */ /* 0x040ff00000041818 */
[-C--:B------:R-:W-:Y:S01]  /*4ff0*/  HMMA.16816.F32.BF16 R28, R152, R210.reuse, R28 ;  /* 0x000000d2981c723c */ /* 0x080fe2000004181c */
[----:B------:R-:W3:Y:S07]  /*5000*/  LDSM.16.M88.4 R152, [R223+0x2000] ;  /* 0x00200000df98783b */ /* 0x000eee0000000200 */
[----:B------:R-:W-:Y:S01]  /*5010*/  HMMA.16816.F32.BF16 R32, R148, R210, R32 ;  /* 0x000000d29420723c */ /* 0x000fe20000041820 */
[----:B------:R-:W4:Y:S07]  /*5020*/  LDSM.16.M88.4 R148, [R223+0x2800] ;  /* 0x00280000df94783b */ /* 0x000f2e0000000200 */
[-C--:B-1----:R-:W-:Y:S08]  /*5030*/  HMMA.16816.F32.BF16 R4, R36, R40.reuse, R4 ;  /* 0x000000282404723c */ /* 0x082ff00000041804 */
[C---:B------:R-:W-:Y:S08]  /*5040*/  HMMA.16816.F32.BF16 R8, R44.reuse, R40, R8 ;  /* 0x000000282c08723c */ /* 0x040ff00000041808 */
[-C--:B------:R-:W-:Y:S08]  /*5050*/  HMMA.16816.F32.BF16 R12, R44, R42.reuse, R12 ;  /* 0x0000002a2c0c723c */ /* 0x080ff0000004180c */
[C---:B------:R-:W-:Y:S01]  /*5060*/  HMMA.16816.F32.BF16 R16, R36.reuse, R42, R16 ;  /* 0x0000002a2410723c */ /* 0x040fe20000041810 */
[----:B------:R-:W1:Y:S07]  /*5070*/  LDSM.16.MT88.4 R40, [R217+0x5880] ;  /* 0x00588000d928783b */ /* 0x000e6e0000004200 */
[-C--:B--2---:R-:W-:Y:S08]  /*5080*/  HMMA.16816.F32.BF16 R20, R36, R48.reuse, R20 ;  /* 0x000000302414723c */ /* 0x084ff00000041814 */
[C---:B------:R-:W-:Y:S08]  /*5090*/  HMMA.16816.F32.BF16 R24, R44.reuse, R48, R24 ;  /* 0x000000302c18723c */ /* 0x040ff00000041818 */
[-C--:B------:R-:W-:Y:S01]  /*50a0*/  HMMA.16816.F32.BF16 R28, R44, R50.reuse, R28 ;  /* 0x000000322c1c723c */ /* 0x080fe2000004181c */
[----:B------:R-:W-:Y:S07]  /*50b0*/  LDSM.16.MT88.4 R44, [R216+0x18080] ;  /* 0x01808000d82c783b */ /* 0x000fee0000004200 */
[----:B------:R-:W-:Y:S07]  /*50c0*/  HMMA.16816.F32.BF16 R32, R36, R50, R32 ;  /* 0x000000322420723c */ /* 0x000fee0000041820 */
[----:B------:R-:W-:Y:S01]  /*50d0*/  IMAD.U32 R36, RZ, RZ, UR28 ;  /* 0x0000001cff247e24 */ /* 0x000fe2000f8e00ff */
[-C--:B---3--:R-:W-:Y:S05]  /*50e0*/  HMMA.16816.F32.BF16 R4, R152, R156.reuse, R4 ;  /* 0x0000009c9804723c */ /* 0x088fea0000041804 */
[----:B------:R-:W-:Y:S01]  /*50f0*/  IADD3.X R3, R36, UR6, R3, P1, !PT ;  /* 0x0000000624037c10 */ /* 0x000fe20008ffe403 */
[----:B------:R-:W-:Y:S01]  /*5100*/  UIADD3 UR6, UR20, 0x1, URZ ;  /* 0x0000000114067890 */ /* 0x000fe2000fffe03f */
[C---:B------:R-:W-:Y:S01]  /*5110*/  LEA R2, P1, R0.reuse, c[0x0][0x220], 0x2 ;  /* 0x0000880000027a11 */ /* 0x040fe200078210ff */
[C---:B----4-:R-:W-:Y:S01]  /*5120*/  HMMA.16816.F32.BF16 R8, R148.reuse, R156, R8 ;  /* 0x0000009c9408723c */ /* 0x050fe20000041808 */
[----:B------:R-:W-:Y:S01]  /*5130*/  LDSM.16.MT88.4 R36, [R216+0x17880] ;  /* 0x01788000d824783b */ /* 0x000fe20000004200 */
[----:B------:R-:W-:Y:S02]  /*5140*/  USEL UR20, UR6, URZ, !UP1 ;  /* 0x0000003f06147287 */ /* 0x000fe4000c800000 */
[----:B------:R-:W-:Y:S02]  /*5150*/  LEA.HI.X R3, R0, c[0x0][0x224], R3, 0x2, P1 ;  /* 0x0000890000037a11 */ /* 0x000fe400008f1403 */
[----:B------:R-:W-:Y:S01]  /*5160*/  MOV R0, UR4 ;  /* 0x0000000400007c02 */ /* 0x000fe20008000f00 */
[----:B------:R-:W-:Y:S01]  /*5170*/  USEL UR4, UR7, URZ, !UP2 ;  /* 0x0000003f07047287 */ /* 0x000fe2000d000000 */
[-C--:B------:R-:W-:Y:S01]  /*5180*/  HMMA.16816.F32.BF16 R12, R148, R158.reuse, R12 ;  /* 0x0000009e940c723c */ /* 0x080fe2000004180c */
[----:B------:R-:W-:Y:S03]  /*5190*/  PLOP3.LUT P1, PT, PT, PT, UP0, 0x80, 0x0 ;  /* 0x000000000000781c */ /* 0x000fe60003f2f008 */
[----:B------:R-:W-:Y:S03]  /*51a0*/  IMAD R0, R0, 0x2000, R230 ;  /* 0x0000200000007824 */ /* 0x000fe600078e02e6 */
[----:B------:R-:W-:Y:S01]  /*51b0*/  RED.E.ADD.F32.FTZ.RN.STRONG.GPU [R2.64], R4 ;  /* 0x000000040200798e */ /* 0x000fe2000c10e79a */
[C---:B------:R-:W-:Y:S04]  /*51c0*/  HMMA.16816.F32.BF16 R16, R152.reuse, R158, R16 ;  /* 0x0000009e9810723c */ /* 0x040fe80000041810 */
[----:B------:R-:W-:Y:S01]  /*51d0*/  RED.E.ADD.F32.FTZ.RN.STRONG.GPU [R2.64+0x400], R5 ;  /* 0x000400050200798e */ /* 0x000fe2000c10e79a */
[----:B------:R-:W-:Y:S03]  /*51e0*/  SHF.L.U32 R0, R0, 0x1, RZ ;  /* 0x0000000100007819 */ /* 0x000fe600000006ff */
[-C--:B-1----:R-:W-:Y:S01]  /*51f0*/  HMMA.16816.F32.BF16 R20, R152, R40.reuse, R20 ;  /* 0x000000289814723c */ /* 0x082fe20000041814 */
[----:B------:R-:W-:Y:S05]  /*5200*/  RED.E.ADD.F32.FTZ.RN.STRONG.GPU [R2.64+0x800], R6 ;  /* 0x000800060200798e */ /* 0x000fea000c10e79a */
[----:B------:R-:W-:Y:S02]  /*5210*/  RED.E.ADD.F32.FTZ.RN.STRONG.GPU [R2.64+0xc00], R7 ;  /* 0x000c00070200798e */ /* 0x000fe4000c10e79a */
[C---:B------:R-:W-:Y:S03]  /*5220*/  HMMA.16816.F32.BF16 R24, R148.reuse, R40, R24 ;  /* 0x000000289418723c */ /* 0x040fe60000041818 */
[----:B------:R-:W-:Y:S05]  /*5230*/  RED.E.ADD.F32.FTZ.RN.STRONG.GPU [R2.64+0x1000], R8 ;  /* 0x001000080200798e */ /* 0x000fea000c10e79a */
[-C--:B------:R-:W-:Y:S01]  /*5240*/  HMMA.16816.F32.BF16 R28, R148, R42.reuse, R28 ;  /* 0x0000002a941c723c */ /* 0x080fe2000004181c */
[----:B------:R-:W-:Y:S05]  /*5250*/  RED.E.ADD.F32.FTZ.RN.STRONG.GPU [R2.64+0x1400], R9 ;  /* 0x001400090200798e */ /* 0x000fea000c10e79a */
[----:B------:R-:W-:Y:S02]  /*5260*/  RED.E.ADD.F32.FTZ.RN.STRONG.GPU [R2.64+0x1800], R10 ;  /* 0x0018000a0200798e */ /* 0x000fe4000c10e79a */
[----:B------:R-:W-:Y:S03]  /*5270*/  HMMA.16816.F32.BF16 R32, R152, R42, R32 ;  /* 0x0000002a9820723c */ /* 0x000fe60000041820 */
        /* <DEDUP_REMOVED lines=141> */
.L_x_792:
[----:B------:R-:W-:Y:S05]  /*5b50*/  @P1 EXIT ;  /* 0x000000000000194d */ /* 0x000fea0003800000 */
[----:B------:R-:W-:Y:S01]  /*5b60*/  UMOV UR6, 0x1 ;  /* 0x0000000100067882 */ /* 0x000fe20000000000 */
[----:B------:R-:W-:Y:S01]  /*5b70*/  BAR.SYNC.DEFER_BLOCKING 0x1, 0x100 ;  /* 0x0044000000007b1d */ /* 0x000fe20000010000 */
[----:B------:R-:W-:Y:S01]  /*5b80*/  UIMAD UR24, UR24, 0x3000, URZ ;  /* 0x00003000181878a4 */ /* 0x000fe2000f8e023f */
[----:B------:R-:W-:Y:S01]  /*5b90*/  IMAD.U32 R8, RZ, RZ, UR23 ;  /* 0x00000017ff087e24 */ /* 0x000fe2000f8e00ff */
[----:B------:R-:W-:Y:S01]  /*5ba0*/  USHF.R.S32.HI UR8, URZ, 0x1f, UR23 ;  /* 0x0000001f3f087899 */ /* 0x000fe20008011417 */
[----:B------:R-:W-:-:S02]  /*5bb0*/  IMAD.U32 R6, RZ, RZ, UR23 ;  /* 0x00000017ff067e24 */ /* 0x000fc4000f8e00ff */
[----:B------:R-:W-:Y:S01]  /*5bc0*/  ULDC.64 UR4, c[0x0][0x338] ;  /* 0x0000ce0000047ab9 */ /* 0x000fe20000000a00 */
[----:B------:R-:W-:Y:S01]  /*5bd0*/  IADD3 R2, P0, R240, UR24, RZ ;  /* 0x00000018f0027c10 */ /* 0x000fe2000ff1e0ff */
[----:B------:R-:W-:Y:S02]  /*5be0*/  UISETP.NE.AND UP0, UPT, UR6, UR4, UPT ;  /* 0x000000040600728c */ /* 0x000fe4000bf05270 */
[----:B------:R-:W-:Y:S02]  /*5bf0*/  UIMAD.WIDE.U32 UR6, UR22, UR5, URZ ;  /* 0x00000005160672a5 */ /* 0x000fe4000f8e003f */
[----:B------:R-:W-:-:S07]  /*5c00*/  ULDC UR4, c[0x0][0x340] ;  /* 0x0000d00000047ab9 */ /* 0x000fce0000000800 */
[----:B------:R-:W-:Y:S02]  /*5c10*/  @UP0 USHF.R.U32.HI UR22, URZ, UR4, UR7 ;  /* 0x000000043f160299 */ /* 0x000fe40008011607 */
[----:B------:R-:W-:Y:S02]  /*5c20*/  USHF.R.S32.HI UR7, URZ, 0x1f, UR24 ;  /* 0x0000001f3f077899 */ /* 0x000fe40008011418 */
[----:B------:R-:W-:Y:S02]  /*5c30*/  USHF.R.S32.HI UR6, URZ, 0x1f, UR22 ;  /* 0x0000001f3f067899 */ /* 0x000fe40008011416 */
[----:B------:R-:W-:Y:S01]  /*5c40*/  ULDC.64 UR4, c[0x0][0x328] ;  /* 0x0000ca0000047ab9 */ /* 0x000fe20000000a00 */
[----:B------:R-:W-:Y:S01]  /*5c50*/  IMAD.U32 R4, RZ, RZ, UR22 ;  /* 0x00000016ff047e24 */ /* 0x000fe2000f8e00ff */
[----:B------:R-:W-:Y:S01]  /*5c60*/  UIMAD UR4, UR6, UR4, URZ ;  /* 0x00000004060472a4 */ /* 0x000fe2000f8e023f */
[----:B------:R-:W-:Y:S01]  /*5c70*/  LEA.HI.X.SX32 R3, R240, UR7, 0x1, P0 ;  /* 0x00000007f0037c11 */ /* 0x000fe200080f0eff */
[----:B------:R-:W-:-:S02]  /*5c80*/  IMAD.U32 R0, RZ, RZ, UR22 ;  /* 0x00000016ff007e24 */ /* 0x000fc4000f8e00ff */
[----:B------:R-:W-:Y:S02]  /*5c90*/  UIMAD UR7, UR22, UR5, UR4 ;  /* 0x00000005160772a4 */ /* 0x000fe4000f8e0204 */
[--C-:B------:R-:W-:Y:S01]  /*5ca0*/  IMAD.WIDE.U32 R4, R4, c[0x0][0x328], R2.reuse ;  /* 0x0000ca0004047a25 */ /* 0x100fe200078e0002 */
[----:B------:R-:W-:Y:S02]  /*5cb0*/  ULDC.64 UR4, c[0x0][0x300] ;  /* 0x0000c00000047ab9 */ /* 0x000fe40000000a00 */
[----:B------:R-:W-:Y:S01]  /*5cc0*/  UIMAD UR4, UR6, UR4, URZ ;  /* 0x00000004060472a4 */ /* 0x000fe2000f8e023f */
[----:B------:R-:W-:Y:S01]  /*5cd0*/  IMAD.WIDE.U32 R2, R0, c[0x0][0x300], R2 ;  /* 0x0000c00000027a25 */ /* 0x000fe200078e0002 */
[----:B------:R-:W-:Y:S01]  /*5ce0*/  IADD3 R5, R5, UR7, RZ ;  /* 0x0000000705057c10 */ /* 0x000fe2000fffe0ff */
[----:B------:R-:W-:Y:S02]  /*5cf0*/  ULDC.64 UR6, c[0x0][0x330] ;  /* 0x0000cc0000067ab9 */ /* 0x000fe40000000a00 */
[----:B------:R-:W-:-:S02]  /*5d00*/  UIMAD UR6, UR8, UR6, URZ ;  /* 0x00000006080672a4 */ /* 0x000fc4000f8e023f */
[----:B------:R-:W-:Y:S01]  /*5d10*/  IMAD.WIDE.U32 R8, R8, c[0x0][0x330], R4 ;  /* 0x0000cc0008087a25 */ /* 0x000fe200078e0004 */
[----:B------:R-:W-:Y:S02]  /*5d20*/  UIMAD UR22, UR22, UR5, UR4 ;  /* 0x00000005161672a4 */ /* 0x000fe4000f8e0204 */
[----:B------:R-:W-:Y:S02]  /*5d30*/  UIMAD UR6, UR23, UR7, UR6 ;  /* 0x00000007170672a4 */ /* 0x000fe4000f8e0206 */
[----:B------:R-:W-:Y:S01]  /*5d40*/  LEA R4, P1, R8, c[0x0][0x310], 0x2 ;  /* 0x0000c40008047a11 */ /* 0x000fe200078210ff */
[----:B------:R-:W-:Y:S01]  /*5d50*/  ULDC.64 UR4, c[0x0][0x308] ;  /* 0x0000c20000047ab9 */ /* 0x000fe20000000a00 */
[----:B------:R-:W-:Y:S01]  /*5d60*/  IADD3 R3, R3, UR22, RZ ;  /* 0x0000001603037c10 */ /* 0x000fe2000fffe0ff */
[----:B------:R-:W-:Y:S01]  /*5d70*/  UIMAD UR4, UR8, UR4, URZ ;  /* 0x00000004080472a4 */ /* 0x000fe2000f8e023f */
[----:B------:R-:W-:-:S03]  /*5d80*/  IADD3 R0, R9, UR6, RZ ;  /* 0x0000000609007c10 */ /* 0x000fc6000fffe0ff */
[----:B------:R-:W-:Y:S01]  /*5d90*/  UIMAD UR4, UR23, UR5, UR4 ;  /* 0x00000005170472a4 */ /* 0x000fe2000f8e0204 */
[----:B------:R-:W-:Y:S01]  /*5da0*/  LEA.HI.X R5, R8, c[0x0][0x314], R0, 0x2, P1 ;  /* 0x0000c50008057a11 */ /* 0x000fe200008f1400 */
[----:B------:R-:W-:-:S04]  /*5db0*/  IMAD.WIDE.U32 R6, R6, c[0x0][0x308], R2 ;  /* 0x0000c20006067a25 */ /* 0x000fc800078e0002 */
[----:B------:R-:W-:Y:S01]  /*5dc0*/  RED.E.ADD.F32.FTZ.RN.STRONG.GPU [R4.64], R52 ;  /* 0x000000340400798e */ /* 0x000fe2000c10e79a */
[C---:B------:R-:W-:Y:S02]  /*5dd0*/  LEA R2, P0, R6.reuse, c[0x0][0x2e8], 0x2 ;  /* 0x0000ba0006027a11 */ /* 0x040fe400078010ff */
[----:B------:R-:W-:Y:S01]  /*5de0*/  IADD3 R3, R7, UR4, RZ ;  /* 0x0000000407037c10 */ /* 0x000fe2000fffe0ff */
[----:B------:R-:W-:Y:S03]  /*5df0*/  RED.E.ADD.F32.FTZ.RN.STRONG.GPU [R4.64+0x400], R53 ;  /* 0x000400350400798e */ /* 0x000fe6000c10e79a */
        /* <DEDUP_REMOVED lines=96> */
.L_x_796:
        /* <DEDUP_REMOVED lines=16> */
.L_x_2307:


//--------------------- .text._ZN7cutlass13device_kernelIN5flash19enable_sm80_to_sm89INS1_16FlashAttnBwdSm80INS1_25CollectiveMainloopBwdSm80ILi2ELi1EN4cute5tupleIJNS5_1CILi64EEENS7_ILi96EEENS7_ILi128EEEEEENS_10bfloat16_tEfNS_4arch4Sm80ELb1ELb0ELb0ELb0ELb1ELb0ELb0ELb0ELi2ELi2ELi2ELi2ELb1EEENS1_24CollectiveEpilogueBwdGQAISB_fSE_Li256ELb0ELb1EEENS1_25SingleTileBwdLPTSchedulerILb0ELi96ELb1EEEEEEEEEvNT_6ParamsE --------------------------
	.section	.text._ZN7cutlass13device_kernelIN5flash19enable_sm80_to_sm89INS1_16FlashAttnBwdSm80INS1_25CollectiveMainloopBwdSm80ILi2ELi1EN4cute5tupleIJNS5_1CILi64EEENS7_ILi96EEENS7_ILi128EEEEEENS_10bfloat16_tEfNS_4arch4Sm80ELb1ELb0ELb0ELb0ELb1ELb0ELb0ELb0ELi2ELi2ELi2ELi2ELb1EEENS1_24CollectiveEpilogueBwdGQAISB_fSE_Li256ELb0ELb1EEENS1_25SingleTileBwdLPTSchedulerILb0ELi96ELb1EEEEEEEEEvNT_6ParamsE,"ax",@progbits
	.sectioninfo	@"SHI_REGISTERS=255"
	.align	128
.text._ZN7cutlass13device_kernelIN5flash19enable_sm80_to_sm89INS1_16FlashAttnBwdSm80INS1_25CollectiveMainloopBwdSm80ILi2ELi1EN4cute5tupleIJNS5_1CILi64EEENS7_ILi96EEENS7_ILi128EEEEEENS_10bfloat16_tEfNS_4arch4Sm80ELb1ELb0ELb0ELb0ELb1ELb0ELb0ELb0ELi2ELi2ELi2ELi2ELb1EEENS1_24CollectiveEpilogueBwdGQAISB_fSE_Li256ELb0ELb1EEENS1_25SingleTileBwdLPTSchedulerILb0ELi96ELb1EEEEEEEEEvNT_6ParamsE:
        .type           _ZN7cutlass13device_kernelIN5flash19enable_sm80_to_sm89INS1_16FlashAttnBwdSm80INS1_25CollectiveMainloopBwdSm80ILi2ELi1EN4cute5tupleIJNS5_1CILi64EEENS7_ILi96EEENS7_ILi128EEEEEENS_10bfloat16_tEfNS_4arch4Sm80ELb1ELb0ELb0ELb0ELb1ELb0ELb0ELb0ELi2ELi2ELi2ELi2ELb1EEENS1_24CollectiveEpilogueBwdGQAISB_fSE_Li256ELb0ELb1EEENS1_25SingleTileBwdLPTSchedulerILb0ELi96ELb1EEEEEEEEEvNT_6ParamsE,@function
        .size           _ZN7cutlass13device_kernelIN5flash19enable_sm80_to_sm89INS1_16FlashAttnBwdSm80INS1_25CollectiveMainloopBwdSm80ILi2ELi1EN4cute5tupleIJNS5_1CILi64EEENS7_ILi96EEENS7_ILi128EEEEEENS_10bfloat16_tEfNS_4arch4Sm80ELb1ELb0ELb0ELb0ELb1ELb0ELb0ELb0ELi2ELi2ELi2ELi2ELb1EEENS1_24CollectiveEpilogueBwdGQAISB_fSE_Li256ELb0ELb1EEENS1_25SingleTileBwdLPTSchedulerILb0ELi96ELb1EEEEEEEEEvNT_6ParamsE,(.L_x_2308 - _ZN7cutlass13device_kernelIN5flash19enable_sm80_to_sm89INS1_16FlashAttnBwdSm80INS1_25CollectiveMainloopBwdSm80ILi2ELi1EN4cute5tupleIJNS5_1CILi64EEENS7_ILi96EEENS7_ILi128EEEEEENS_10bfloat16_tEfNS_4arch4Sm80ELb1ELb0ELb0ELb0ELb1ELb0ELb0ELb0ELi2ELi2ELi2ELi2ELb1EEENS1_24CollectiveEpilogueBwdGQAISB_fSE_Li256ELb0ELb1EEENS1_25SingleTileBwdLPTSchedulerILb0ELi96ELb1EEEEEEEEEvNT_6ParamsE)
        .other          _ZN7cutlass13device_kernelIN5flash19enable_sm80_to_sm89INS1_16FlashAttnBwdSm80INS1_25CollectiveMainloopBwdSm80ILi2ELi1EN4cute5tupleIJNS5_1CILi64EEENS7_ILi96EEENS7_ILi128EEEEEENS_10bfloat16_tEfNS_4arch4Sm80ELb1ELb0ELb0ELb0ELb1ELb0ELb0ELb0ELi2ELi2ELi2ELi2ELb1EEENS1_24CollectiveEpilogueBwdGQAISB_fSE_Li256ELb0ELb1EEENS1_25SingleTileBwdLPTSchedulerILb0ELi96ELb1EEEEEEEEEvNT_6ParamsE,@"STO_CUDA_ENTRY STV_DEFAULT"
_ZN7cutlass13device_kernelIN5flash19enable_sm80_to_sm89INS1_16FlashAttnBwdSm80INS1_25CollectiveMainloopBwdSm80ILi2ELi1EN4cute5tupleIJNS5_1CILi64EEENS7_ILi96EEENS7_ILi128EEEEEENS_10bfloat16_tEfNS_4arch4Sm80ELb1ELb0ELb0ELb0ELb1ELb0ELb0ELb0ELi2ELi2ELi2ELi2ELb1EEENS1_24CollectiveEpilogueBwdGQAISB_fSE_Li256ELb0ELb1EEENS1_25SingleTileBwdLPTSchedulerILb0ELi96ELb1EEEEEEEEEvNT_6ParamsE:
        /* <DEDUP_REMOVED lines=24> */
.L_x_798:
[----:B------:R-:W-:-:S04]  /*0180*/  MOV R0, c[0x0][0x3b4] ;  /* 0x0000ed0000007a02 */ /* 0x000fc80000000f00 */
[----:B------:R-:W-:Y:S02]  /*0190*/  ISETP.NE.AND P0, PT, R0, 0x1, PT ;  /* 0x000000010000780c */ /* 0x000fe40003f05270 */
[----:B------:R-:W-:-:S11]  /*01a0*/  MOV R0, R2 ;  /* 0x0000000200007202 */ /* 0x000fd60000000f00 */
[----:B------:R-:W-:-:S05]  /*01b0*/  @P0 IMAD.HI.U32 R4, R2, c[0x0][0x3b8], RZ ;  /* 0x0000ee0002040a27 */ /* 0x000fca00078e00ff */
[----:B------:R-:W-:-:S05]  /*01c0*/  @P0 SHF.R.U32.HI R0, RZ, c[0x0][0x3bc], R4 ;  /* 0x0000ef00ff000a19 */ /* 0x000fca0000011604 */
[----:B------:R-:W-:Y:S02]  /*01d0*/  IMAD R4, R0, c[0x0][0x3b4], RZ ;  /* 0x0000ed0000047a24 */ /* 0x000fe400078e02ff */
.L_x_799:
        /* <DEDUP_REMOVED lines=13> */
.L_x_797:
        /* <DEDUP_REMOVED lines=16> */
.L_x_801:
[----:B------:R-:W-:-:S04]  /*03b0*/  MOV R0, c[0x0][0x3b4] ;  /* 0x0000ed0000007a02 */ /* 0x000fc80000000f00 */
[----:B------:R-:W-:Y:S02]  /*03c0*/  ISETP.NE.AND P0, PT, R0, 0x1, PT ;  /* 0x000000010000780c */ /* 0x000fe40003f05270 */
[----:B------:R-:W-:-:S11]  /*03d0*/  MOV R0, R2 ;  /* 0x0000000200007202 */ /* 0x000fd60000000f00 */
[----:B------:R-:W-:-:S05]  /*03e0*/  @P0 IMAD.HI.U32 R4, R2, c[0x0][0x3b8], RZ ;  /* 0x0000ee0002040a27 */ /* 0x000fca00078e00ff */
[----:B------:R-:W-:-:S05]  /*03f0*/  @P0 SHF.R.U32.HI R0, RZ, c[0x0][0x3bc], R4 ;  /* 0x0000ef00ff000a19 */ /* 0x000fca0000011604 */
[----:B------:R-:W-:Y:S02]  /*0400*/  IMAD R4, R0, c[0x0][0x3b4], RZ ;  /* 0x0000ed0000047a24 */ /* 0x000fe400078e02ff */
.L_x_802:
        /* <DEDUP_REMOVED lines=12> */
.L_x_800:
        /* <DEDUP_REMOVED lines=62> */
[----:B------:R-:W-:-:S04]  /*08b0*/  LEA.HI R2, R2, R0, RZ, 0x6 ;  /* 0x0000000002027211 */ /* 0x000fc800078f30ff */
        /* <DEDUP_REMOVED lines=16> */
[C---:B------:R-:W-:Y:S01]  /*09c0*/  IMAD R5, R242.reuse, c[0x0][0x274], R2 ;  /* 0x00009d00f2057a24 */ /* 0x040fe200078e0202 */
        /* <DEDUP_REMOVED lines=25> */
[----:B------:R-:W-:Y:S01]  /*0b60*/  IMAD R8, R245, c[0x0][0x208], RZ ;  /* 0x00008200f5087a24 */ /* 0x000fe200078e02ff */
        /* <DEDUP_REMOVED lines=73> */
[----:B------:R-:W-:Y:S01]  /*1000*/  IMAD R9, R9, c[0x0][0x1a8], RZ ;  /* 0x00006a0009097a24 */ /* 0x000fe200078e02ff */
[----:B------:R-:W-:Y:S01]  /*1010*/  CS2R R72, SRZ ;  /* 0x0000000000487805 */ /* 0x000fe2000001ff00 */
[----:B------:R-:W-:Y:S01]  /*1020*/  IMAD.WIDE.U32 R10, R242, c[0x0][0x210], R6 ;  /* 0x00008400f20a7a25 */ /* 0x000fe200078e0006 */
[----:B------:R-:W-:Y:S01]  /*1030*/  CS2R R70, SRZ ;  /* 0x0000000000467805 */ /* 0x000fe2000001ff00 */
[----:B------:R-:W-:Y:S01]  /*1040*/  CS2R R68, SRZ ;  /* 0x0000000000447805 */ /* 0x000fe2000001ff00 */
[----:B------:R-:W-:Y:S01]  /*1050*/  CS2R R66, SRZ ;  /* 0x0000000000427805 */ /* 0x000fe2000001ff00 */
[C---:B------:R-:W-:Y:S01]  /*1060*/  IMAD.WIDE.U32 R6, R8.reuse, c[0x0][0x1d8], R4 ;  /* 0x0000760008067a25 */ /* 0x040fe200078e0004 */
[----:B------:R-:W-:Y:S01]  /*1070*/  CS2R R64, SRZ ;  /* 0x0000000000407805 */ /* 0x000fe2000001ff00 */
[----:B------:R-:W-:Y:S01]  /*1080*/  CS2R R62, SRZ ;  /* 0x00000000003e7805 */ /* 0x000fe2000001ff00 */
[----:B------:R-:W-:Y:S01]  /*1090*/  CS2R R60, SRZ ;  /* 0x00000000003c7805 */ /* 0x000fe2000001ff00 */
[C---:B------:R-:W-:Y:S01]  /*10a0*/  IMAD R0, R8.reuse, c[0x0][0x1dc], R0 ;  /* 0x0000770008007a24 */ /* 0x040fe200078e0200 */
[----:B------:R-:W-:Y:S01]  /*10b0*/  CS2R R58, SRZ ;  /* 0x00000000003a7805 */ /* 0x000fe2000001ff00 */
[C---:B------:R-:W-:Y:S01]  /*10c0*/  IMAD R9, R8.reuse, c[0x0][0x1ac], R9 ;  /* 0x00006b0008097a24 */ /* 0x040fe200078e0209 */
        /* <DEDUP_REMOVED lines=8> */
[----:B------:R-:W-:Y:S01]  /*1150*/  SHF.R.S32.HI R241, RZ, 0x1f, R240 ;  /* 0x0000001ffff17819 */ /* 0x000fe200000114f0 */
[----:B------:R-:W-:Y:S01]  /*1160*/  IMAD.IADD R11, R11, 0x1, R14 ;  /* 0x000000010b0b7824 */ /* 0x000fe200078e020e */
[----:B------:R-:W-:Y:S01]  /*1170*/  LEA.HI.X R3, R6, c[0x0][0x1c4], R0, 0x1, P1 ;  /* 0x0000710006037a11 */ /* 0x000fe200008f0c00 */
[----:B------:R-:W-:Y:S01]  /*1180*/  IMAD R0, R233, UR6, RZ ;  /* 0x00000006e9007c24 */ /* 0x000fe2000f8e02ff */
[----:B------:R-:W-:Y:S01]  /*1190*/  LEA.HI.X R9, R4, c[0x0][0x194], R5, 0x1, P0 ;  /* 0x0000650004097a11 */ /* 0x000fe200000f0c05 */
[----:B------:R-:W-:Y:S01]  /*11a0*/  IMAD R4, R31, c[0x0][0x218], RZ ;  /* 0x000086001f047a24 */ /* 0x000fe200078e02ff */
[----:B------:R-:W-:Y:S01]  /*11b0*/  IADD3 R6, -R244, c[0x0][0x198], RZ ;  /* 0x00006600f4067a10 */ /* 0x000fe20007ffe1ff */
[----:B------:R-:W-:Y:S01]  /*11c0*/  IMAD.WIDE.U32 R20, R239, c[0x0][0x218], R10 ;  /* 0x00008600ef147a25 */ /* 0x000fe200078e000a */
[----:B------:R-:W-:-:S02]  /*11d0*/  USHF.L.U32 UR6, UR4, 0x5, URZ ;  /* 0x0000000504067899 */ /* 0x000fc4000800063f */
[----:B------:R-:W-:Y:S01]  /*11e0*/  UMOV UR13, 0x1 ;  /* 0x00000001000d7882 */ /* 0x000fe20000000000 */
[----:B------:R-:W-:Y:S01]  /*11f0*/  IMAD R4, R239, c[0x0][0x21c], R4 ;  /* 0x00008700ef047a24 */ /* 0x000fe200078e0204 */
[----:B------:R1:W-:Y:S01]  /*1200*/  STL.64 [R1], R20 ;  /* 0x0000001401007387 */ /* 0x0003e20000100a00 */
[----:B------:R-:W-:Y:S02]  /*1210*/  IMAD R6, R33, -0x60, R6 ;  /* 0xffffffa021067824 */ /* 0x000fe400078e0206 */
[----:B------:R-:W-:Y:S01]  /*1220*/  IMAD.IADD R249, R21, 0x1, R4 ;  /* 0x0000000115f97824 */ /* 0x000fe200078e0204 */
[----:B------:R-:W-:Y:S01]  /*1230*/  IADD3 R4, P0, R2, UR12, RZ ;  /* 0x0000000c02047c10 */ /* 0x000fe2000ff1e0ff */
[----:B------:R-:W-:Y:S01]  /*1240*/  IMAD.MOV.U32 R248, RZ, RZ, R20 ;  /* 0x000000fffff87224 */ /* 0x000fe200078e0014 */
[C---:B------:R-:W-:Y:S01]  /*1250*/  ISETP.LT.OR P2, PT, R6.reuse, 0x1, P5 ;  /* 0x000000010600780c */ /* 0x040fe20002f41670 */
[----:B------:R-:W-:Y:S01]  /*1260*/  IMAD R0, R17, UR7, R0 ;  /* 0x0000000711007c24 */ /* 0x000fe2000f8e0200 */
[C---:B------:R-:W-:Y:S01]  /*1270*/  ISETP.LT.OR P1, PT, R6.reuse, 0x1, P4 ;  /* 0x000000010600780c */ /* 0x040fe20002721670 */
[----:B------:R-:W-:Y:S01]  /*1280*/  IMAD.WIDE.U32 R10, R233, UR7, R248 ;  /* 0x00000007e90a7c25 */ /* 0x000fe2000f8e00f8 */
[----:B------:R-:W-:Y:S01]  /*1290*/  IADD3.X R5, R3, UR11, RZ, P0, !PT ;  /* 0x0000000b03057c10 */ /* 0x000fe200087fe4ff */
[----:B------:R-:W-:Y:S01]  /*12a0*/  UMOV UR7, 0x5 ;  /* 0x0000000500077882 */ /* 0x000fe20000000000 */
[----:B------:R-:W-:Y:S01]  /*12b0*/  ISETP.LT.OR P3, PT, R6, 0x21, P5 ;  /* 0x000000210600780c */ /* 0x000fe20002f61670 */
[----:B------:R-:W-:Y:S01]  /*12c0*/  IMAD.IADD R0, R11, 0x1, R0 ;  /* 0x000000010b007824 */ /* 0x000fe200078e0200 */
[----:B------:R-:W-:Y:S01]  /*12d0*/  USHF.L.U64.HI UR7, UR4, UR7, UR5 ;  /* 0x0000000704077299 */ /* 0x000fe20008010205 */
[----:B------:R-:W-:Y:S01]  /*12e0*/  IMAD.SHL.U32 R236, R236, 0x2, RZ ;  /* 0x00000002ecec7824 */ /* 0x000fe200078e00ff */
[----:B------:R-:W-:Y:S01]  /*12f0*/  ISETP.LT.OR P5, PT, R6, 0x41, P5 ;  /* 0x000000410600780c */ /* 0x000fe20002fa1670 */
[----:B------:R-:W-:Y:S01]  /*1300*/  IMAD.U32 R14, RZ, RZ, UR12 ;  /* 0x0000000cff0e7e24 */ /* 0x000fe2000f8e00ff */
[----:B------:R-:W-:Y:S01]  /*1310*/  ULDC.64 UR4, c[0x0][0x1a8] ;  /* 0x00006a0000047ab9 */ /* 0x000fe20000000a00 */
[----:B------:R-:W-:Y:S01]  /*1320*/  IMAD R7, R15, c[0x0][0x180], RZ ;  /* 0x000060000f077a24 */ /* 0x000fe200078e02ff */
[----:B------:R-:W-:Y:S01]  /*1330*/  @!PT LDS RZ, [RZ] ;  /* 0x00000000fffff984 */ /* 0x000fe20000000800 */
[----:B------:R-:W-:Y:S01]  /*1340*/  @!PT LDS RZ, [RZ] ;  /* 0x00000000fffff984 */ /* 0x000fe20000000800 */
[----:B------:R-:W-:Y:S01]  /*1350*/  @!PT LDS RZ, [RZ] ;  /* 0x00000000fffff984 */ /* 0x000fe20000000800 */
[----:B------:R2:W-:Y:S01]  /*1360*/  LDGSTS.E.BYPASS.LTC128B.128 [R236+0x6080], [R2.64], !P2 ;  /* 0x0608000002ec7fae */ /* 0x0005e2000d101d48 */
[----:B------:R-:W-:Y:S01]  /*1370*/  IMAD.WIDE.U32 R12, R242, c[0x0][0x180], R12 ;  /* 0x00006000f20c7a25 */ /* 0x000fe200078e000c */
[----:B------:R-:W-:-:S02]  /*1380*/  USHF.L.U64.HI UR5, UR4, UR10, UR5 ;  /* 0x0000000a04057299 */ /* 0x000fc40008010205 */
[----:B------:R2:W-:Y:S01]  /*1390*/  LDGSTS.E.BYPASS.LTC128B.128 [R236+0x9080], [R2.64+0x80], !P1 ;  /* 0x0908008002ec7fae */ /* 0x0005e2000c901d48 */
[----:B------:R-:W-:Y:S01]  /*13a0*/  IADD3 R14, P2, P1, R14, 0x80, R2 ;  /* 0x000000800e0e7810 */ /* 0x000fe2000795e002 */
[----:B------:R-:W-:Y:S01]  /*13b0*/  USHF.L.U32 UR4, UR4, 0x6, URZ ;  /* 0x0000000604047899 */ /* 0x000fe2000800063f */
[----:B-1----:R-:W-:Y:S01]  /*13c0*/  LEA R20, P0, R10, c[0x0][0x1f0], 0x1 ;  /* 0x00007c000a147a11 */ /* 0x002fe200078008ff */
[----:B------:R1:W-:Y:S01]  /*13d0*/  LDGSTS.E.BYPASS.LTC128B.128 [R236+0x7080], [R4.64], !P3 ;  /* 0x0708000004ec7fae */ /* 0x0003e2000d901d48 */
[----:B------:R-:W-:Y:S01]  /*13e0*/  ISETP.LT.OR P3, PT, R6, 0x21, P4 ;  /* 0x000000210600780c */ /* 0x000fe20002761670 */
[----:B------:R-:W-:Y:S01]  /*13f0*/  IMAD.MOV.U32 R221, RZ, RZ, 0x40 ;  /* 0x00000040ffdd7424 */ /* 0x000fe200078e00ff */
[----:B------:R-:W-:Y:S01]  /*1400*/  LEA.HI.X R21, R10, c[0x0][0x1f4], R0, 0x1, P0 ;  /* 0x00007d000a157a11 */ /* 0x000fe200000f0c00 */
[----:B------:R-:W-:Y:S01]  /*1410*/  IMAD R0, R15, c[0x0][0x288], RZ ;  /* 0x0000a2000f007a24 */ /* 0x000fe200078e02ff */
[----:B------:R-:W-:Y:S01]  /*1420*/  ISETP.LT.OR P4, PT, R6, 0x41, P4 ;  /* 0x000000410600780c */ /* 0x000fe20002781670 */
[----:B------:R-:W-:Y:S01]  /*1430*/  IMAD.WIDE.U32 R10, R242, c[0x0][0x288], R18 ;  /* 0x0000a200f20a7a25 */ /* 0x000fe200078e0012 */
[----:B------:R-:W-:-:S02]  /*1440*/  IADD3.X R15, RZ, UR11, R3, P2, P1 ;  /* 0x0000000bff0f7c10 */ /* 0x000fc400097e2403 */
[----:B------:R-:W-:Y:S01]  /*1450*/  ISETP.GE.AND P2, PT, R28, c[0x0][0x19c], PT ;  /* 0x000067001c007a0c */ /* 0x000fe20003f46270 */
[----:B------:R-:W-:Y:S02]  /*1460*/  IMAD.MOV.U32 R18, RZ, RZ, R10 ;  /* 0x000000ffff127224 */ /* 0x000fe400078e000a */
[----:B------:R-:W-:Y:S02]  /*1470*/  IMAD.MOV.U32 R10, RZ, RZ, R12 ;  /* 0x000000ffff0a7224 */ /* 0x000fe400078e000c */
[----:B------:R-:W-:Y:S01]  /*1480*/  IMAD R12, R31, c[0x0][0x188], RZ ;  /* 0x000062001f0c7a24 */ /* 0x000fe200078e02ff */
[----:B------:R3:W-:Y:S01]  /*1490*/  LDGSTS.E.BYPASS.LTC128B.128 [R236+0xa080], [R14.64], !P3 ;  /* 0x0a0800000eec7fae */ /* 0x0007e2000d901d48 */
[----:B------:R-:W-:Y:S01]  /*14a0*/  ISETP.LT.OR P3, PT, R6, 0x1, P2 ;  /* 0x000000010600780c */ /* 0x000fe20001761670 */
[----:B------:R-:W-:-:S04]  /*14b0*/  IMAD.WIDE.U32 R24, R239, c[0x0][0x278], R24 ;  /* 0x00009e00ef187a25 */ /* 0x000fc800078e0018 */
[----:B------:R-:W-:Y:S01]  /*14c0*/  IMAD.MOV.U32 R225, RZ, RZ, 0x20 ;  /* 0x00000020ffe17424 */ /* 0x000fe200078e00ff */
[----:B------:R-:W-:Y:S01]  /*14d0*/  STL.64 [R1+0x18], R24 ;  /* 0x0000181801007387 */ /* 0x000fe20000100a00 */
[C---:B--2---:R-:W-:Y:S02]  /*14e0*/  IMAD R2, R242.reuse, c[0x0][0x28c], R0 ;  /* 0x0000a300f2027a24 */ /* 0x044fe400078e0200 */
[----:B------:R-:W-:Y:S02]  /*14f0*/  IMAD R0, R242, c[0x0][0x184], R7 ;  /* 0x00006100f2007a24 */ /* 0x000fe400078e0207 */
[----:B------:R-:W-:Y:S02]  /*1500*/  IMAD.U32 R7, RZ, RZ, UR6 ;  /* 0x00000006ff077e24 */ /* 0x000fe4000f8e00ff */
[----:B------:R-:W-:Y:S02]  /*1510*/  IMAD.IADD R19, R11, 0x1, R2 ;  /* 0x000000010b137824 */ /* 0x000fe400078e0202 */
[----:B------:R-:W-:Y:S01]  /*1520*/  IMAD.IADD R11, R13, 0x1, R0 ;  /* 0x000000010d0b7824 */ /* 0x000fe200078e0200 */
[----:B------:R-:W-:Y:S01]  /*1530*/  LEA R26, P0, R7, R20, 0x1 ;  /* 0x00000014071a7211 */ /* 0x000fe200078008ff */
[----:B------:R-:W-:-:S02]  /*1540*/  IMAD.U32 R2, RZ, RZ, UR6 ;  /* 0x00000006ff027e24 */ /* 0x000fc4000f8e00ff */
[----:B------:R-:W-:Y:S02]  /*1550*/  IMAD.U32 R0, RZ, RZ, UR7 ;  /* 0x00000007ff007e24 */ /* 0x000fe4000f8e00ff */
[----:B------:R-:W-:Y:S02]  /*1560*/  IMAD R7, R17, c[0x0][0x178], RZ ;  /* 0x00005e0011077a24 */ /* 0x000fe400078e02ff */
[----:B------:R-:W-:Y:S01]  /*1570*/  IMAD.WIDE.U32 R250, R239, c[0x0][0x188], R10 ;  /* 0x00006200effa7a25 */ /* 0x000fe200078e000a */
[----:B------:R-:W-:Y:S02]  /*1580*/  LEA.HI.X R27, R2, R21, R0, 0x1, P0 ;  /* 0x00000015021b7211 */ /* 0x000fe400000f0c00 */
[----:B------:R-:W-:Y:S01]  /*1590*/  IADD3 R2, P0, R4, UR12, RZ ;  /* 0x0000000c04027c10 */ /* 0x000fe2000ff1e0ff */
[----:B------:R-:W-:Y:S01]  /*15a0*/  IMAD.SHL.U32 R0, R22, 0x40, RZ ;  /* 0x0000004016007824 */ /* 0x000fe200078e00ff */
[----:B---3--:R-:W-:Y:S01]  /*15b0*/  SHF.R.S32.HI R14, RZ, 0x1f, R30 ;  /* 0x0000001fff0e7819 */ /* 0x008fe2000001141e */
[----:B------:R-:W-:Y:S01]  /*15c0*/  IMAD R7, R233, c[0x0][0x17c], R7 ;  /* 0x00005f00e9077a24 */ /* 0x000fe200078e0207 */
[----:B------:R-:W-:Y:S01]  /*15d0*/  IADD3.X R3, R5, UR11, RZ, P0, !PT ;  /* 0x0000000b05037c10 */ /* 0x000fe200087fe4ff */
[----:B-1----:R-:W-:Y:S01]  /*15e0*/  IMAD.WIDE.U32 R4, R233, c[0x0][0x178], RZ ;  /* 0x00005e00e9047a25 */ /* 0x002fe200078e00ff */
[----:B------:R-:W-:-:S02]  /*15f0*/  LOP3.LUT R0, R0, 0x1c0, RZ, 0xc0, !PT ;  /* 0x000001c000007812 */ /* 0x000fc400078ec0ff */
[C---:B------:R-:W-:Y:S01]  /*1600*/  ISETP.LT.OR P0, PT, R6.reuse, 0x21, P6 ;  /* 0x000000210600780c */ /* 0x040fe20003701670 */
[----:B------:R1:W-:Y:S01]  /*1610*/  LDGSTS.E.BYPASS.LTC128B.128 [R236+0x8080], [R2.64], !P5 ;  /* 0x0808000002ec7fae */ /* 0x0003e2000e901d48 */
[----:B------:R-:W-:Y:S01]  /*1620*/  ISETP.LT.OR P5, PT, R6, 0x1, P6 ;  /* 0x000000010600780c */ /* 0x000fe200037a1670 */
[----:B------:R-:W-:Y:S01]  /*1630*/  IMAD.IADD R7, R5, 0x1, R7 ;  /* 0x0000000105077824 */ /* 0x000fe200078e0207 */
[----:B------:R-:W-:Y:S01]  /*1640*/  LEA R10, P1, R4, R250, 0x6 ;  /* 0x000000fa040a7211 */ /* 0x000fe200078230ff */
[----:B------:R1:W-:Y:S01]  /*1650*/  LDGSTS.E.BYPASS.LTC128B.128 [R236+0xb080], [R2.64+0x80], !P4 ;  /* 0x0b08008002ec7fae */ /* 0x0003e2000e101d48 */
[----:B------:R-:W-:Y:S01]  /*1660*/  ISETP.LT.OR P6, PT, R6, 0x41, P6 ;  /* 0x000000410600780c */ /* 0x000fe200037c1670 */
[----:B------:R-:W-:Y:S02]  /*1670*/  IMAD.SHL.U32 R15, R233, 0x40, RZ ;  /* 0x00000040e90f7824 */ /* 0x000fe400078e00ff */
[----:B------:R-:W0:Y:S01]  /*1680*/  LDGDEPBAR ;  /* 0x00000000000079af */ /* 0x000e220000000000 */
[----:B------:R-:W-:-:S04]  /*1690*/  IMAD.WIDE.U32 R18, R239, c[0x0][0x290], R18 ;  /* 0x0000a400ef127a25 */ /* 0x000fc800078e0012 */
[----:B------:R-:W-:Y:S01]  /*16a0*/  IMAD.MOV.U32 R222, RZ, RZ, 0x10 ;  /* 0x00000010ffde7424 */ /* 0x000fe200078e00ff */
[----:B------:R2:W-:Y:S01]  /*16b0*/  LDGSTS.E.BYPASS.LTC128B.128 [R236+0x80], [R8.64], !P5 ;  /* 0x0008000008ec7fae */ /* 0x0005e2000e901d48 */
[----:B------:R-:W-:Y:S02]  /*16c0*/  IMAD.MOV.U32 R228, RZ, RZ, 0x10 ;  /* 0x00000010ffe47424 */ /* 0x000fe400078e00ff */
[----:B------:R-:W-:Y:S01]  /*16d0*/  IMAD.MOV.U32 R238, RZ, RZ, -0x60 ;  /* 0xffffffa0ffee7424 */ /* 0x000fe200078e00ff */
[----:B------:R2:W-:Y:S01]  /*16e0*/  LDGSTS.E.BYPASS.LTC128B.128 [R236+0x3080], [R8.64+0x80], !P3 ;  /* 0x0308008008ec7fae */ /* 0x0005e2000d901d48 */
[----:B------:R-:W-:Y:S02]  /*16f0*/  ISETP.GE.AND P3, PT, R28, c[0x0][0x16c], PT ;  /* 0x00005b001c007a0c */ /* 0x000fe40003f66270 */
[----:B------:R-:W-:Y:S02]  /*1700*/  IMAD R238, R33, R238, c[0x0][0x198] ;  /* 0x0000660021ee7624 */ /* 0x000fe400078e02ee */
[----:B-1----:R-:W-:Y:S01]  /*1710*/  IMAD R2, R239, c[0x0][0x18c], R12 ;  /* 0x00006300ef027a24 */ /* 0x002fe200078e020c */
[----:B------:R-:W-:-:S02]  /*1720*/  LOP3.LUT R3, R0, 0x8, R29, 0xf8, !PT ;  /* 0x0000000800037812 */ /* 0x000fc400078ef81d */
[----:B------:R-:W-:Y:S01]  /*1730*/  SHF.R.U32.HI R0, RZ, 0x3, R0 ;  /* 0x00000003ff007819 */ /* 0x000fe20000011600 */
[----:B------:R-:W-:Y:S01]  /*1740*/  IMAD.IADD R247, R251, 0x1, R2 ;  /* 0x00000001fbf77824 */ /* 0x000fe200078e0202 */
[----:B------:R-:W-:Y:S02]  /*1750*/  IADD3 R2, P4, R8, UR4, RZ ;  /* 0x0000000408027c10 */ /* 0x000fe4000ff9e0ff */
[----:B------:R-:W-:Y:S02]  /*1760*/  LOP3.LUT R0, R23, R3, R0, 0xf6, !PT ;  /* 0x0000000317007212 */ /* 0x000fe400078ef600 */
[----:B------:R-:W-:Y:S01]  /*1770*/  LEA.HI.X R11, R4, R247, R7, 0x6, P1 ;  /* 0x000000f7040b7211 */ /* 0x000fe200008f3407 */
[----:B------:R-:W-:Y:S01]  /*1780*/  IMAD.U32 R4, RZ, RZ, UR4 ;  /* 0x00000004ff047e24 */ /* 0x000fe2000f8e00ff */
[----:B------:R-:W-:Y:S01]  /*1790*/  IADD3.X R3, R9, UR5, RZ, P4, !PT ;  /* 0x0000000509037c10 */ /* 0x000fe2000a7fe4ff */
[----:B------:R-:W-:Y:S01]  /*17a0*/  IMAD.SHL.U32 R217, R0, 0x2, RZ ;  /* 0x0000000200d97824 */ /* 0x000fe200078e00ff */
[----:B------:R-:W-:-:S02]  /*17b0*/  ISETP.GE.AND P4, PT, R16, c[0x0][0x16c], PT ;  /* 0x00005b0010007a0c */ /* 0x000fc40003f86270 */
[----:B------:R-:W-:Y:S01]  /*17c0*/  IADD3 R4, P5, P1, R4, 0x80, R8 ;  /* 0x0000008004047810 */ /* 0x000fe200079be008 */
[----:B------:R1:W-:Y:S01]  /*17d0*/  LDGSTS.E.BYPASS.LTC128B.128 [R236+0x1080], [R2.64], !P0 ;  /* 0x0108000002ec7fae */ /* 0x0003e2000c101d48 */
[C---:B------:R-:W-:Y:S02]  /*17e0*/  ISETP.LT.OR P0, PT, R6.reuse, 0x21, P2 ;  /* 0x000000210600780c */ /* 0x040fe40001701670 */
[----:B------:R-:W-:Y:S02]  /*17f0*/  ISETP.LT.OR P2, PT, R6, 0x41, P2 ;  /* 0x000000410600780c */ /* 0x000fe40001741670 */
[----:B------:R-:W-:Y:S01]  /*1800*/  IADD3.X R5, RZ, UR5, R9, P5, P1 ;  /* 0x00000005ff057c10 */ /* 0x000fe2000afe2409 */
[----:B--2---:R-:W-:Y:S01]  /*1810*/  IMAD.MOV.U32 R9, RZ, RZ, c[0x0][0x17c] ;  /* 0x00005f00ff097624 */ /* 0x004fe200078e00ff */
[----:B------:R-:W-:Y:S02]  /*1820*/  SEL R7, RZ, 0x1, P4 ;  /* 0x00000001ff077807 */ /* 0x000fe40002000000 */
[----:B------:R-:W-:-:S02]  /*1830*/  SEL R8, RZ, 0x2, P3 ;  /* 0x00000002ff087807 */ /* 0x000fc40001800000 */
[----:B------:R-:W-:-:S03]  /*1840*/  LEA R12, P1, R10, c[0x0][0x160], 0x1 ;  /* 0x000058000a0c7a11 */ /* 0x000fc600078208ff */
[----:B------:R2:W-:Y:S01]  /*1850*/  LDGSTS.E.BYPASS.LTC128B.128 [R236+0x4080], [R4.64], !P0 ;  /* 0x0408000004ec7fae */ /* 0x0005e2000c101d48 */
[----:B------:R-:W-:Y:S01]  /*1860*/  IMAD.IADD R6, R8, 0x1, R7 ;  /* 0x0000000108067824 */ /* 0x000fe200078e0207 */
[----:B------:R-:W-:Y:S01]  /*1870*/  LEA.HI.X R13, R10, c[0x0][0x164], R11, 0x1, P1 ;  /* 0x000059000a0d7a11 */ /* 0x000fe200008f0c0b */
[----:B------:R-:W-:-:S03]  /*1880*/  IMAD.MOV.U32 R7, RZ, RZ, c[0x0][0x178] ;  /* 0x00005e00ff077624 */ /* 0x000fc600078e00ff */
[----:B------:R-:W-:Y:S02]  /*1890*/  LOP3.LUT P0, RZ, R6, 0x1, RZ, 0xc0, !PT ;  /* 0x0000000106ff7812 */ /* 0x000fe4000780c0ff */
[----:B------:R-:W-:-:S04]  /*18a0*/  LEA R8, P1, R7, R12, 0x6 ;  /* 0x0000000c07087211 */ /* 0x000fc800078230ff */
[----:B------:R-:W-:Y:S02]  /*18b0*/  LEA.HI.X R9, R7, R13, R9, 0x6, P1 ;  /* 0x0000000d07097211 */ /* 0x000fe400008f3409 */
[----:B-1----:R-:W-:Y:S02]  /*18c0*/  IADD3 R2, P5, R2, UR4, RZ ;  /* 0x0000000402027c10 */ /* 0x002fe4000ffbe0ff */
[----:B------:R-:W-:Y:S02]  /*18d0*/  LOP3.LUT P1, RZ, R22, 0x4, RZ, 0xc0, !PT ;  /* 0x0000000416ff7812 */ /* 0x000fe4000782c0ff */
[----:B------:R-:W-:Y:S01]  /*18e0*/  IADD3.X R3, R3, UR5, RZ, P5, !PT ;  /* 0x0000000503037c10 */ /* 0x000fe2000affe4ff */
[----:B------:R-:W-:Y:S01]  /*18f0*/  ULDC.64 UR4, c[0x0][0x178] ;  /* 0x00005e0000047ab9 */ /* 0x000fe20000000a00 */
[----:B------:R-:W-:Y:S01]  /*1900*/  LOP3.LUT P5, RZ, R6, 0x2, RZ, 0xc0, !PT ;  /* 0x0000000206ff7812 */ /* 0x000fe200078ac0ff */
[----:B------:R-:W-:Y:S01]  /*1910*/  IMAD.MOV.U32 R6, RZ, RZ, 0x20 ;  /* 0x00000020ff067424 */ /* 0x000fe200078e00ff */
[----:B------:R-:W-:Y:S01]  /*1920*/  SEL R221, R221, 0xffffffc0, !P1 ;  /* 0xffffffc0dddd7807 */ /* 0x000fe20004800000 */
[----:B------:R1:W-:Y:S01]  /*1930*/  LDGSTS.E.BYPASS.LTC128B.128 [R236+0x2080], [R2.64], !P6 ;  /* 0x0208000002ec7fae */ /* 0x0003e2000f101d48 */
[-C--:B------:R-:W-:Y:S01]  /*1940*/  LEA.HI R7, R32, R240.reuse, RZ, 0x2 ;  /* 0x000000f020077211 */ /* 0x080fe200078f10ff */
[----:B------:R-:W-:Y:S01]  /*1950*/  USHF.L.U64.HI UR5, UR4, 0x5, UR5 ;  /* 0x0000000504057899 */ /* 0x000fe20008010205 */
[----:B------:R-:W-:Y:S01]  /*1960*/  ISETP.GE.AND P1, PT, R16, c[0x0][0x1fc], PT ;  /* 0x00007f0010007a0c */ /* 0x000fe20003f26270 */
[----:B------:R1:W-:Y:S01]  /*1970*/  LDGSTS.E.BYPASS.LTC128B.128 [R236+0x5080], [R2.64+0x80], !P2 ;  /* 0x0508008002ec7fae */ /* 0x0003e2000d101d48 */
[----:B------:R-:W-:Y:S01]  /*1980*/  LOP3.LUT P2, RZ, R22, 0x2, RZ, 0xc0, !PT ;  /* 0x0000000216ff7812 */ /* 0x000fe2000784c0ff */
[C---:B------:R-:W-:Y:S01]  /*1990*/  IMAD.IADD R218, R217.reuse, 0x1, R221 ;  /* 0x00000001d9da7824 */ /* 0x040fe200078e02dd */
[-C--:B--2---:R-:W-:Y:S01]  /*19a0*/  LEA.HI R4, R32, R240.reuse, RZ, 0x5 ;  /* 0x000000f020047211 */ /* 0x084fe200078f28ff */
[----:B------:R-:W0:Y:S01]  /*19b0*/  LDGDEPBAR ;  /* 0x00000000000079af */ /* 0x000e220000000000 */
[----:B------:R-:W-:Y:S01]  /*19c0*/  SEL R0, R6, 0xffffffe0, !P2 ;  /* 0xffffffe006007807 */ /* 0x000fe20005000000 */
[----:B------:R-:W-:Y:S01]  /*19d0*/  IMAD.SHL.U32 R22, R22, 0x20, RZ ;  /* 0x0000002016167824 */ /* 0x000fe200078e00ff */
[----:B------:R-:W-:Y:S01]  /*19e0*/  SHF.R.S32.HI R5, RZ, 0x5, R4 ;  /* 0x00000005ff057819 */ /* 0x000fe20000011404 */
[----:B------:R-:W-:Y:S01]  /*19f0*/  USHF.L.U32 UR10, UR4, 0x5, URZ ;  /* 0x00000005040a7899 */ /* 0x000fe2000800063f */
[----:B------:R-:W-:Y:S01]  /*1a00*/  LEA.HI R6, R32, R240, RZ, 0x4 ;  /* 0x000000f020067211 */ /* 0x000fe200078f20ff */
[----:B------:R-:W-:Y:S01]  /*1a10*/  IMAD.IADD R219, R217, 0x1, R0 ;  /* 0x00000001d9db7824 */ /* 0x000fe200078e0200 */
[----:B------:R-:W-:Y:S01]  /*1a20*/  SHF.R.S32.HI R10, RZ, 0x1f, R7 ;  /* 0x0000001fff0a7819 */ /* 0x000fe20000011407 */
[----:B------:R-:W-:Y:S01]  /*1a30*/  IMAD.IADD R0, R0, 0x1, R218 ;  /* 0x0000000100007824 */ /* 0x000fe200078e02da */
[----:B------:R-:W-:Y:S01]  /*1a40*/  SHF.R.S32.HI R11, RZ, 0x4, R6 ;  /* 0x00000004ff0b7819 */ /* 0x000fe20000011406 */
[----:B------:R-:W-:Y:S01]  /*1a50*/  IMAD.IADD R221, R221, 0x1, R219 ;  /* 0x00000001dddd7824 */ /* 0x000fe200078e02db */
[----:B------:R-:W-:Y:S01]  /*1a60*/  SEL R17, RZ, 0x1, P1 ;  /* 0x00000001ff117807 */ /* 0x000fe20000800000 */
[----:B------:R-:W-:Y:S01]  /*1a70*/  UMOV UR4, URZ ;  /* 0x0000003f00047c82 */ /* 0x000fe20008000000 */
[----:B-1----:R-:W-:Y:S01]  /*1a80*/  IADD3 R3, -R244, c[0x0][0x168], -R15 ;  /* 0x00005a00f4037a10 */ /* 0x002fe20007ffe90f */
        /* <DEDUP_REMOVED lines=71> */
[----:B------:R-:W-:-:S02]  /*1f00*/  ISETP.GE.AND P0, PT, R28, c[0x0][0x1fc], PT ;  /* 0x00007f001c007a0c */ /* 0x000fc40003f06270 */
[----:B------:R-:W-:Y:S01]  /*1f10*/  SHF.R.S32.HI R237, RZ, 0x1f, R0 ;  /* 0x0000001fffed7819 */ /* 0x000fe20000011400 */
[----:B------:R-:W-:Y:S01]  /*1f20*/  IMAD.IADD R14, R30, 0x1, -R8 ;  /* 0x000000011e0e7824 */ /* 0x000fe200078e0a08 */
[----:B------:R-:W-:Y:S01]  /*1f30*/  ISETP.LT.OR P1, PT, R4, 0x1, P6 ;  /* 0x000000010400780c */ /* 0x000fe20003721670 */
[----:B------:R-:W-:Y:S01]  /*1f40*/  IMAD.SHL.U32 R8, R30, 0x8, RZ ;  /* 0x000000081e087824 */ /* 0x000fe200078e00ff */
[----:B------:R-:W-:Y:S02]  /*1f50*/  LEA.HI R237, R237, R0, RZ, 0x2 ;  /* 0x00000000eded7211 */ /* 0x000fe400078f10ff */
[----:B------:R-:W-:Y:S02]  /*1f60*/  SEL R246, RZ, 0xffffffff, P0 ;  /* 0xfffffffffff67807 */ /* 0x000fe40000000000 */
[----:B------:R-:W-:Y:S02]  /*1f70*/  LOP3.LUT R9, R237, 0x7ffffffc, RZ, 0xc0, !PT ;  /* 0x7ffffffced097812 */ /* 0x000fe400078ec0ff */
[----:B------:R-:W-:Y:S01]  /*1f80*/  ISETP.LT.OR P0, PT, R4, 0x1, P5 ;  /* 0x000000010400780c */ /* 0x000fe20002f01670 */
[----:B------:R-:W-:Y:S01]  /*1f90*/  IMAD.SHL.U32 R246, R246, 0x2, RZ ;  /* 0x00000002f6f67824 */ /* 0x000fe200078e00ff */
[----:B------:R-:W-:Y:S01]  /*1fa0*/  ISETP.LT.OR P6, PT, R4, 0x21, P6 ;  /* 0x000000210400780c */ /* 0x000fe200037c1670 */
[----:B------:R-:W-:Y:S01]  /*1fb0*/  IMAD.IADD R9, R0, 0x1, -R9 ;  /* 0x0000000100097824 */ /* 0x000fe200078e0a09 */
[----:B------:R-:W-:Y:S01]  /*1fc0*/  ISETP.LT.OR P5, PT, R4, 0x21, P5 ;  /* 0x000000210400780c */ /* 0x000fe20002fa1670 */
[----:B------:R-:W-:Y:S01]  /*1fd0*/  IMAD.SHL.U32 R0, R5, 0x10, RZ ;  /* 0x0000001005007824 */ /* 0x000fe200078e00ff */
[----:B------:R-:W-:Y:S01]  /*1fe0*/  LOP3.LUT R4, R8, 0x18, RZ, 0xc0, !PT ;  /* 0x0000001808047812 */ /* 0x000fe200078ec0ff */
[----:B------:R-:W-:Y:S01]  /*1ff0*/  @!P2 IMAD.SHL.U32 R8, R240, 0x10, RZ ;  /* 0x00000010f008a824 */ /* 0x000fe200078e00ff */
[----:B------:R-:W-:Y:S01]  /*2000*/  LOP3.LUT R223, R223, 0x8, RZ, 0xc0, !PT ;  /* 0x00000008dfdf7812 */ /* 0x000fe200078ec0ff */
[----:B------:R-:W-:Y:S01]  /*2010*/  IMAD R14, R14, 0x4, R9 ;  /* 0x000000040e0e7824 */ /* 0x000fe200078e0209 */
[----:B------:R-:W-:-:S02]  /*2020*/  LEA.HI.SX32 R237, R237, R0, 0x1e ;  /* 0x00000000eded7211 */ /* 0x000fc400078ff2ff */
[----:B------:R1:W-:Y:S01]  /*2030*/  @!P2 LDGSTS.E.BYPASS.LTC128B.128 [R8+0x12080], [R10.64] ;  /* 0x120800000a08afae */ /* 0x0003e2000b901d48 */
[----:B------:R-:W-:Y:S02]  /*2040*/  LOP3.LUT R0, R0, 0x10, RZ, 0xc0, !PT ;  /* 0x0000001000007812 */ /* 0x000fe400078ec0ff */
[C---:B------:R-:W-:Y:S01]  /*2050*/  LOP3.LUT R13, R4.reuse, 0xe0, R13, 0xf8, !PT ;  /* 0x000000e0040d7812 */ /* 0x040fe200078ef80d */
[----:B------:R-:W0:Y:S01]  /*2060*/  LDGDEPBAR ;  /* 0x00000000000079af */ /* 0x000e220000000000 */
[----:B------:R-:W-:Y:S01]  /*2070*/  LOP3.LUT R12, R4, 0x20, R12, 0xf8, !PT ;  /* 0x00000020040c7812 */ /* 0x000fe200078ef80c */
[----:B------:R-:W-:Y:S01]  /*2080*/  IMAD.SHL.U32 R4, R2, 0x4, RZ ;  /* 0x0000000402047824 */ /* 0x000fe200078e00ff */
[----:B------:R-:W-:Y:S01]  /*2090*/  LOP3.LUT R22, R0, 0xe0, R22, 0xf8, !PT ;  /* 0x000000e000167812 */ /* 0x000fe200078ef816 */
[----:B------:R2:W-:Y:S01]  /*20a0*/  LDGSTS.E.BYPASS.LTC128B.128 [R236+0xe080], [R20.64], !P1 ;  /* 0x0e08000014ec7fae */ /* 0x0005e2000c901d48 */
[----:B------:R-:W-:Y:S02]  /*20b0*/  LOP3.LUT P1, RZ, R2, 0x1, RZ, 0xc0, !PT ;  /* 0x0000000102ff7812 */ /* 0x000fe4000782c0ff */
[----:B------:R-:W-:Y:S01]  /*20c0*/  LOP3.LUT R0, R6, 0xfffffff0, RZ, 0xc0, !PT ;  /* 0xfffffff006007812 */ /* 0x000fe200078ec0ff */
[----:B------:R2:W-:Y:S01]  /*20d0*/  LDGSTS.E.BYPASS.LTC128B.128 [R236+0x10080], [R20.64+0x80], !P0 ;  /* 0x1008008014ec7fae */ /* 0x0005e2000c101d48 */
[----:B------:R-:W-:-:S02]  /*20e0*/  LOP3.LUT R13, R13, 0x18, R4, 0x78, !PT ;  /* 0x000000180d0d7812 */ /* 0x000fc400078e7804 */
[----:B------:R-:W-:Y:S01]  /*20f0*/  LOP3.LUT R246, R246, 0x2, R17, 0xe2, !PT ;  /* 0x00000002f6f67812 */ /* 0x000fe200078ee211 */
[----:B------:R-:W-:Y:S01]  /*2100*/  IMAD.IADD R0, R240, 0x1, -R0 ;  /* 0x00000001f0007824 */ /* 0x000fe200078e0a00 */
[----:B------:R2:W-:Y:S04]  /*2110*/  LDGSTS.E.BYPASS.LTC128B.128 [R236+0xf080], [R26.64], !P6 ;  /* 0x0f0800001aec7fae */ /* 0x0005e8000f101d48 */
[----:B------:R-:W-:Y:S01]  /*2120*/  SHF.R.S32.HI R4, RZ, 0x1f, R0 ;  /* 0x0000001fff047819 */ /* 0x000fe20000011400 */
[----:B------:R2:W-:Y:S01]  /*2130*/  LDGSTS.E.BYPASS.LTC128B.128 [R236+0x11080], [R26.64+0x80], !P5 ;  /* 0x110800801aec7fae */ /* 0x0005e2000e901d48 */
[----:B------:R-:W-:Y:S01]  /*2140*/  LOP3.LUT P6, RZ, R0, 0x4, RZ, 0xc0, !PT ;  /* 0x0000000400ff7812 */ /* 0x000fe200078cc0ff */
[----:B-1----:R-:W-:-:S03]  /*2150*/  IMAD R8, R31, c[0x0][0x290], RZ ;  /* 0x0000a4001f087a24 */ /* 0x002fc600078e02ff */
[----:B------:R-:W-:Y:S01]  /*2160*/  SEL R222, R222, 0xfffffff0, !P6 ;  /* 0xfffffff0dede7807 */ /* 0x000fe20007000000 */
[----:B------:R-:W-:Y:S02]  /*2170*/  IMAD.SHL.U32 R10, R0, 0x20, RZ ;  /* 0x00000020000a7824 */ /* 0x000fe400078e00ff */
[----:B------:R-:W-:-:S04]  /*2180*/  IMAD R2, R239, c[0x0][0x294], R8 ;  /* 0x0000a500ef027a24 */ /* 0x000fc800078e0208 */
[----:B------:R-:W-:Y:S01]  /*2190*/  IMAD.IADD R23, R19, 0x1, R2 ;  /* 0x0000000113177824 */ /* 0x000fe200078e0202 */
[----:B------:R-:W-:-:S04]  /*21a0*/  IADD3 R2, P0, R15, R18, RZ ;  /* 0x000000120f027210 */ /* 0x000fc80007f1e0ff */
[----:B------:R1:W-:Y:S01]  /*21b0*/  STL [R1+0x20], R23 ;  /* 0x0000201701007387 */ /* 0x0003e20000100800 */
[----:B------:R-:W-:Y:S01]  /*21c0*/  IMAD.X R6, R16, 0x1, R23, P0 ;  /* 0x0000000110067824 */ /* 0x000fe200000e0617 */
[----:B------:R-:W-:-:S04]  /*21d0*/  LEA R8, P0, R2, c[0x0][0x280], 0x2 ;  /* 0x0000a00002087a11 */ /* 0x000fc800078010ff */
[----:B------:R-:W-:Y:S01]  /*21e0*/  LEA.HI.X R9, R2, c[0x0][0x284], R6, 0x2, P0 ;  /* 0x0000a10002097a11 */ /* 0x000fe200000f1406 */
[----:B------:R-:W-:Y:S01]  /*21f0*/  IMAD.IADD R6, R240, 0x1, -R7 ;  /* 0x00000001f0067824 */ /* 0x000fe200078e0a07 */
[----:B------:R-:W-:Y:S01]  /*2200*/  LEA.HI R2, R4, R0, RZ, 0x3 ;  /* 0x0000000004027211 */ /* 0x000fe200078f18ff */
[----:B------:R-:W-:Y:S01]  /*2210*/  IMAD.SHL.U32 R7, R0, 0x4, RZ ;  /* 0x0000000400077824 */ /* 0x000fe200078e00ff */
[----:B------:R-:W-:Y:S01]  /*2220*/  ISETP.GE.AND P0, PT, R240, 0x10, PT ;  /* 0x00000010f000780c */ /* 0x000fe20003f06270 */
[----:B------:R-:W-:Y:S01]  /*2230*/  IMAD R11, R6, 0x2, R220 ;  /* 0x00000002060b7824 */ /* 0x000fe200078e02dc */
[----:B------:R-:W-:Y:S01]  /*2240*/  LOP3.LUT R4, R2, 0xfffffff8, RZ, 0xc0, !PT ;  /* 0xfffffff802047812 */ /* 0x000fe200078ec0ff */
[----:B------:R-:W-:Y:S02]  /*2250*/  IMAD.SHL.U32 R6, R3, 0x100, RZ ;  /* 0x0000010003067824 */ /* 0x000fe400078e00ff */
        /* <DEDUP_REMOVED lines=45> */
.L_x_806:
[----:B------:R-:W-:Y:S04]  /*2530*/  DEPBAR.LE SB0, 0x1 ;  /* 0x000080400000791a */ /* 0x000fe80000000000 */
[----:B------:R-:W-:Y:S01]  /*2540*/  BAR.SYNC.DEFER_BLOCKING 0x0 ;  /* 0x0000000000007b1d */ /* 0x000fe20000010000 */
[----:B-1----:R-:W-:Y:S02]  /*2550*/  IMAD.U32 R0, RZ, RZ, UR4 ;  /* 0x00000004ff007e24 */ /* 0x002fe4000f8e00ff */
[----:B------:R-:W-:Y:S02]  /*2560*/  IMAD.U32 R148, RZ, RZ, UR4 ;  /* 0x00000004ff947e24 */ /* 0x000fe4000f8e00ff */
[----:B------:R-:W-:Y:S02]  /*2570*/  IMAD R0, R0, 0x2000, R223 ;  /* 0x0000200000007824 */ /* 0x000fe400078e02df */
[----:B------:R-:W-:Y:S01]  /*2580*/  IMAD.U32 R42, RZ, RZ, UR4 ;  /* 0x00000004ff2a7e24 */ /* 0x000fe2000f8e00ff */
[----:B------:R-:W-:Y:S01]  /*2590*/  LEA R148, R148, R228, 0xd ;  /* 0x000000e494947211 */ /* 0x000fe200078e68ff */
[----:B------:R-:W-:Y:S01]  /*25a0*/  IMAD.U32 R149, RZ, RZ, UR4 ;  /* 0x00000004ff957e24 */ /* 0x000fe2000f8e00ff */
[----:B------:R-:W-:Y:S01]  /*25b0*/  SHF.L.U32 R0, R0, 0x1, RZ ;  /* 0x0000000100007819 */ /* 0x000fe200000006ff */
[----:B------:R-:W-:Y:S01]  /*25c0*/  IMAD.MOV.U32 R243, RZ, RZ, R233 ;  /* 0x000000fffff37224 */ /* 0x000fe200078e00e9 */
[----:B------:R-:W-:Y:S01]  /*25d0*/  LEA R42, R42, R226, 0xd ;  /* 0x000000e22a2a7211 */ /* 0x000fe200078e68ff */
[----:B------:R-:W-:Y:S01]  /*25e0*/  IMAD.IADD R154, R223, 0x1, R148 ;  /* 0x00000001df9a7824 */ /* 0x000fe200078e0294 */
[----:B------:R-:W-:Y:S02]  /*25f0*/  LEA R149, R149, R232, 0xd ;  /* 0x000000e895957211 */ /* 0x000fe400078e68ff */
[C---:B------:R-:W-:Y:S02]  /*2600*/  IADD3 R150, R223.reuse, R148, R226 ;  /* 0x00000094df967210 */ /* 0x040fe40007ffe0e2 */
[----:B------:R-:W-:Y:S01]  /*2610*/  SHF.L.U32 R154, R154, 0x1, RZ ;  /* 0x000000019a9a7819 */ /* 0x000fe200000006ff */
[C---:B------:R-:W-:Y:S01]  /*2620*/  IMAD.IADD R148, R223.reuse, 0x1, R149 ;  /* 0x00000001df947824 */ /* 0x040fe200078e0295 */
[----:B------:R-:W-:Y:S03]  /*2630*/  SHF.L.U32 R150, R150, 0x1, RZ ;  /* 0x0000000196967819 */ /* 0x000fe600000006ff */
        /* <DEDUP_REMOVED lines=10> */
[----:B------:R-:W-:Y:S04]  /*26e0*/  LDSM.16.M88.4 R148, [R150+0x6080] ;  /* 0x006080009694783b */ /* 0x000fe80000000200 */
[----:B------:R-:W-:Y:S01]  /*26f0*/  LDSM.16.M88.2 R152, [R221+0x1080] ;  /* 0x00108000dd98783b */ /* 0x000fe20000000100 */
[-C--:B-1----:R-:W-:Y:S08]  /*2700*/  HMMA.16816.F32.BF16 R4, R20, R2.reuse, RZ ;  /* 0x000000021404723c */ /* 0x082ff000000418ff */
[C---:B--2---:R-:W-:Y:S01]  /*2710*/  HMMA.16816.F32.BF16 R8, R24.reuse, R2, RZ ;  /* 0x000000021808723c */ /* 0x044fe200000418ff */
[----:B------:R-:W1:Y:S07]  /*2720*/  LDSM.16.M88.2 R2, [R219+0x2080] ;  /* 0x00208000db02783b */ /* 0x000e6e0000000100 */
[-C--:B---3--:R-:W-:Y:S08]  /*2730*/  HMMA.16816.F32.BF16 R12, R24, R16.reuse, RZ ;  /* 0x00000010180c723c */ /* 0x088ff000000418ff */
[C---:B------:R-:W-:Y:S08]  /*2740*/  HMMA.16816.F32.BF16 R16, R20.reuse, R16, RZ ;  /* 0x000000101410723c */ /* 0x040ff000000418ff */
[-C--:B----4-:R-:W-:Y:S08]  /*2750*/  HMMA.16816.F32.BF16 R20, R20, R28.reuse, RZ ;  /* 0x0000001c1414723c */ /* 0x090ff000000418ff */
[----:B------:R-:W-:Y:S07]  /*2760*/  HMMA.16816.F32.BF16 R24, R24, R28, RZ ;  /* 0x0000001c1818723c */ /* 0x000fee00000418ff */
[----:B------:R-:W-:Y:S01]  /*2770*/  IMAD.IADD R28, R223, 0x1, R42 ;  /* 0x00000001df1c7824 */ /* 0x000fe200078e022a */
[-C--:B-----5:R-:W-:Y:S01]  /*2780*/  HMMA.16816.F32.BF16 R4, R32, R30.reuse, R4 ;  /* 0x0000001e2004723c */ /* 0x0a0fe20000041804 */
[----:B------:R-:W-:Y:S04]  /*2790*/  LDSM.16.M88.2 R42, [R218+0x2080] ;  /* 0x00208000da2a783b */ /* 0x000fe80000000100 */
[----:B------:R-:W-:Y:S02]  /*27a0*/  SHF.L.U32 R155, R28, 0x1, RZ ;  /* 0x000000011c9b7819 */ /* 0x000fe400000006ff */
[----:B------:R-:W-:Y:S01]  /*27b0*/  LDSM.16.M88.2 R28, [R218+0x80] ;  /* 0x00008000da1c783b */ /* 0x000fe20000000100 */
[C---:B------:R-:W-:Y:S03]  /*27c0*/  HMMA.16816.F32.BF16 R8, R36.reuse, R30, R8 ;  /* 0x0000001e2408723c */ /* 0x040fe60000041808 */
[----:B------:R-:W2:Y:S04]  /*27d0*/  LDSM.16.M88.4 R44, [R155+0x6080] ;  /* 0x006080009b2c783b */ /* 0x000ea80000000200 */
[----:B------:R-:W3:Y:S01]  /*27e0*/  LDSM.16.M88.4 R48, [R155+0x7080] ;  /* 0x007080009b30783b */ /* 0x000ee20000000200 */
[-C--:B------:R-:W-:Y:S03]  /*27f0*/  HMMA.16816.F32.BF16 R12, R36, R40.reuse, R12 ;  /* 0x00000028240c723c */ /* 0x080fe6000004180c */
[----:B------:R-:W4:Y:S05]  /*2800*/  LDSM.16.M88.2 R30, [R218+0x1080] ;  /* 0x00108000da1e783b */ /* 0x000f2a0000000100 */
[C---:B------:R-:W-:Y:S01]  /*2810*/  HMMA.16816.F32.BF16 R16, R32.reuse, R40, R16 ;  /* 0x000000282010723c */ /* 0x040fe20000041810 */
[----:B------:R-:W5:Y:S07]  /*2820*/  LDSM.16.M88.2 R40, [R221+0x80] ;  /* 0x00008000dd28783b */ /* 0x000f6e0000000100 */
[-C--:B-1----:R-:W-:Y:S01]  /*2830*/  HMMA.16816.F32.BF16 R20, R32, R2.reuse, R20 ;  /* 0x000000022014723c */ /* 0x082fe20000041814 */
[----:B------:R-:W1:Y:S07]  /*2840*/  LDSM.16.M88.4 R32, [R204+0x7080] ;  /* 0x00708000cc20783b */ /* 0x000e6e0000000200 */
[----:B------:R-:W-:Y:S01]  /*2850*/  HMMA.16816.F32.BF16 R24, R36, R2, R24 ;  /* 0x000000022418723c */ /* 0x000fe20000041818 */
[----:B------:R-:W1:Y:S04]  /*2860*/  LDSM.16.M88.2 R2, [R221+0x2080] ;  /* 0x00208000dd02783b */ /* 0x000e680000000100 */
[----:B------:R-:W-:Y:S04]  /*2870*/  LDSM.16.M88.2 R36, [R217+0x3080] ;  /* 0x00308000d924783b */ /* 0x000fe80000000100 */
[----:B------:R-:W-:Y:S01]  /*2880*/  LDSM.16.M88.2 R38, [R217+0x4080] ;  /* 0x00408000d926783b */ /* 0x000fe20000000100 */
[-C--:B--2---:R-:W-:Y:S08]  /*2890*/  HMMA.16816.F32.BF16 R4, R44, R28.reuse, R4 ;  /* 0x0000001c2c04723c */ /* 0x084ff00000041804 */
[C---:B---3--:R-:W-:Y:S08]  /*28a0*/  HMMA.16816.F32.BF16 R8, R48.reuse, R28, R8 ;  /* 0x0000001c3008723c */ /* 0x048ff00000041808 */
[-C--:B----4-:R-:W-:Y:S08]  /*28b0*/  HMMA.16816.F32.BF16 R12, R48, R30.reuse, R12 ;  /* 0x0000001e300c723c */ /* 0x090ff0000004180c */
[C---:B------:R-:W-:Y:S01]  /*28c0*/  HMMA.16816.F32.BF16 R16, R44.reuse, R30, R16 ;  /* 0x0000001e2c10723c */ /* 0x040fe20000041810 */
[----:B------:R-:W2:Y:S07]  /*28d0*/  LDSM.16.M88.4 R28, [R0+0x8080] ;  /* 0x00808000001c783b */ /* 0x000eae0000000200 */
[-C--:B------:R-:W-:Y:S01]  /*28e0*/  HMMA.16816.F32.BF16 R20, R44, R42.reuse, R20 ;  /* 0x0000002a2c14723c */ /* 0x080fe20000041814 */
[----:B------:R3:W4:Y:S07]  /*28f0*/  LDSM.16.M88.4 R44, [R0+0x9080] ;  /* 0x00908000002c783b */ /* 0x00072e0000000200 */
[----:B------:R-:W-:Y:S01]  /*2900*/  HMMA.16816.F32.BF16 R24, R48, R42, R24 ;  /* 0x0000002a3018723c */ /* 0x000fe20000041818 */
[----:B------:R-:W-:Y:S04]  /*2910*/  LDSM.16.M88.4 R48, [R154+0x9080] ;  /* 0x009080009a30783b */ /* 0x000fe80000000200 */
[----:B------:R-:W-:Y:S03]  /*2920*/  LDSM.16.M88.2 R42, [R219+0x4080] ;  /* 0x00408000db2a783b */ /* 0x000fe60000000100 */
[-C--:B-----5:R-:W-:Y:S08]  /*2930*/  HMMA.16816.F32.BF16 R4, R148, R40.reuse, R4 ;  /* 0x000000289404723c */ /* 0x0a0ff00000041804 */
[C---:B-1----:R-:W-:Y:S01]  /*2940*/  HMMA.16816.F32.BF16 R8, R32.reuse, R40, R8 ;  /* 0x000000282008723c */ /* 0x042fe20000041808 */
[----:B------:R-:W1:Y:S03]  /*2950*/  LDSM.16.M88.2 R40, [R217+0x5080] ;  /* 0x00508000d928783b */ /* 0x000e660000000100 */
[----:B---3--:R-:W-:Y:S04]  /*2960*/  MOV R0, UR4 ;  /* 0x0000000400007c02 */ /* 0x008fe80008000f00 */
[-C--:B------:R-:W-:Y:S04]  /*2970*/  HMMA.16816.F32.BF16 R12, R32, R152.reuse, R12 ;  /* 0x00000098200c723c */ /* 0x080fe8000004180c */
[----:B------:R-:W-:Y:S04]  /*2980*/  IMAD R0, R0, 0x2000, R231 ;  /* 0x0000200000007824 */ /* 0x000fe800078e02e7 */
[C---:B------:R-:W-:Y:S01]  /*2990*/  HMMA.16816.F32.BF16 R16, R148.reuse, R152, R16 ;  /* 0x000000989410723c */ /* 0x040fe20000041810 */
[----:B------:R-:W-:Y:S03]  /*29a0*/  LDSM.16.M88.4 R152, [R155+0x9080] ;  /* 0x009080009b98783b */ /* 0x000fe60000000200 */
[----:B------:R-:W-:Y:S04]  /*29b0*/  SHF.L.U32 R0, R0, 0x1, RZ ;  /* 0x0000000100007819 */ /* 0x000fe800000006ff */
[-C--:B------:R-:W-:Y:S08]  /*29c0*/  HMMA.16816.F32.BF16 R20, R148, R2.reuse, R20 ;  /* 0x000000029414723c */ /* 0x080ff00000041814 */
[----:B------:R-:W-:Y:S01]  /*29d0*/  HMMA.16816.F32.BF16 R24, R32, R2, R24 ;  /* 0x000000022018723c */ /* 0x000fe20000041818 */
[----:B------:R-:W-:Y:S04]  /*29e0*/  LDSM.16.M88.2 R2, [R219+0x3080] ;  /* 0x00308000db02783b */ /* 0x000fe80000000100 */
[----:B------:R3:W5:Y:S03]  /*29f0*/  LDSM.16.M88.4 R32, [R0+0x8080] ;  /* 0x008080000020783b */ /* 0x0007660000000200 */
[-C--:B--2---:R-:W-:Y:S08]  /*2a00*/  HMMA.16816.F32.BF16 R4, R28, R36.reuse, R4 ;  /* 0x000000241c04723c */ /* 0x084ff00000041804 */
[C---:B----4-:R-:W-:Y:S01]  /*2a10*/  HMMA.16816.F32.BF16 R8, R44.reuse, R36, R8 ;  /* 0x000000242c08723c */ /* 0x050fe20000041808 */
[----:B------:R-:W2:Y:S07]  /*2a20*/  LDSM.16.M88.2 R36, [R219+0x5080] ;  /* 0x00508000db24783b */ /* 0x000eae0000000100 */
[-C--:B------:R-:W-:Y:S01]  /*2a30*/  HMMA.16816.F32.BF16 R12, R44, R38.reuse, R12 ;  /* 0x000000262c0c723c */ /* 0x080fe2000004180c */
[----:B---3--:R-:W-:Y:S07]  /*2a40*/  IMAD.U32 R0, RZ, RZ, UR4 ;  /* 0x00000004ff007e24 */ /* 0x008fee000f8e00ff */
[C---:B------:R-:W-:Y:S01]  /*2a50*/  HMMA.16816.F32.BF16 R16, R28.reuse, R38, R16 ;  /* 0x000000261c10723c */ /* 0x040fe20000041810 */
[----:B------:R-:W-:Y:S03]  /*2a60*/  LDSM.16.M88.2 R38, [R218+0x3080] ;  /* 0x00308000da26783b */ /* 0x000fe60000000100 */
[----:B------:R-:W-:Y:S04]  /*2a70*/  LEA R0, R0, R229, 0xd ;  /* 0x000000e500007211 */ /* 0x000fe800078e68ff */
[-C--:B-1----:R-:W-:Y:S01]  /*2a80*/  HMMA.16816.F32.BF16 R20, R28, R40.reuse, R20 ;  /* 0x000000281c14723c */ /* 0x082fe20000041814 */
[----:B------:R-:W-:Y:S03]  /*2a90*/  LDSM.16.M88.2 R28, [R218+0x4080] ;  /* 0x00408000da1c783b */ /* 0x000fe60000000100 */
[----:B------:R-:W-:Y:S04]  /*2aa0*/  IMAD.SHL.U32 R0, R0, 0x2, RZ ;  /* 0x0000000200007824 */ /* 0x000fe800078e00ff */
[----:B------:R-:W-:Y:S01]  /*2ab0*/  HMMA.16816.F32.BF16 R24, R44, R40, R24 ;  /* 0x000000282c18723c */ /* 0x000fe20000041818 */
[----:B------:R1:W3:Y:S04]  /*2ac0*/  LDSM.16.M88.4 R148, [R0+0x8080] ;  /* 0x008080000094783b */ /* 0x0002e80000000200 */
[----:B------:R-:W-:Y:S03]  /*2ad0*/  LDSM.16.M88.2 R40, [R221+0x5080] ;  /* 0x00508000dd28783b */ /* 0x000fe60000000100 */
[-C--:B-----5:R-:W-:Y:S08]  /*2ae0*/  HMMA.16816.F32.BF16 R4, R32, R2.reuse, R4 ;  /* 0x000000022004723c */ /* 0x0a0ff00000041804 */
[C---:B------:R-:W-:Y:S01]  /*2af0*/  HMMA.16816.F32.BF16 R8, R48.reuse, R2, R8 ;  /* 0x000000023008723c */ /* 0x040fe20000041808 */
[----:B------:R-:W4:Y:S07]  /*2b00*/  LDSM.16.M88.2 R2, [R218+0x5080] ;  /* 0x00508000da02783b */ /* 0x000f2e0000000100 */
[-C--:B------:R-:W-:Y:S01]  /*2b10*/  HMMA.16816.F32.BF16 R12, R48, R42.reuse, R12 ;  /* 0x0000002a300c723c */ /* 0x080fe2000004180c */
[----:B-1----:R-:W-:Y:S05]  /*2b20*/  MOV R0, UR4 ;  /* 0x0000000400007c02 */ /* 0x002fea0008000f00 */
[----:B------:R-:W-:Y:S02]  /*2b30*/  IMAD R0, R0, 0x2000, R230 ;  /* 0x0000200000007824 */ /* 0x000fe400078e02e6 */
[C---:B------:R-:W-:Y:S04]  /*2b40*/  HMMA.16816.F32.BF16 R16, R32.reuse, R42, R16 ;  /* 0x0000002a2010723c */ /* 0x040fe80000041810 */
[----:B------:R-:W-:Y:S04]  /*2b50*/  SHF.L.U32 R0, R0, 0x1, RZ ;  /* 0x0000000100007819 */ /* 0x000fe800000006ff */
[-C--:B--2---:R-:W-:Y:S01]  /*2b60*/  HMMA.16816.F32.BF16 R20, R32, R36.reuse, R20 ;  /* 0x000000242014723c */ /* 0x084fe20000041814 */
[----:B------:R-:W-:Y:S04]  /*2b70*/  LDSM.16.M88.2 R32, [R221+0x3080] ;  /* 0x00308000dd20783b */ /* 0x000fe80000000100 */
[----:B------:R-:W-:Y:S03]  /*2b80*/  LDSM.16.M88.2 R34, [R221+0x4080] ;  /* 0x00408000dd22783b */ /* 0x000fe60000000100 */
[----:B------:R-:W-:Y:S08]  /*2b90*/  HMMA.16816.F32.BF16 R24, R48, R36, R24 ;  /* 0x000000243018723c */ /* 0x000ff00000041818 */
[-C--:B---3--:R-:W-:Y:S08]  /*2ba0*/  HMMA.16816.F32.BF16 R4, R148, R38.reuse, R4 ;  /* 0x000000269404723c */ /* 0x088ff00000041804 */
[C---:B------:R-:W-:Y:S01]  /*2bb0*/  HMMA.16816.F32.BF16 R8, R152.reuse, R38, R8 ;  /* 0x000000269808723c */ /* 0x040fe20000041808 */
[----:B------:R-:W-:Y:S07]  /*2bc0*/  LDSM.16.M88.4 R36, [R204+0x9080] ;  /* 0x00908000cc24783b */ /* 0x000fee0000000200 */
[-C--:B------:R-:W-:Y:S08]  /*2bd0*/  HMMA.16816.F32.BF16 R12, R152, R28.reuse, R12 ;  /* 0x0000001c980c723c */ /* 0x080ff0000004180c */
[C---:B------:R-:W-:Y:S01]  /*2be0*/  HMMA.16816.F32.BF16 R16, R148.reuse, R28, R16 ;  /* 0x0000001c9410723c */ /* 0x040fe20000041810 */
[----:B------:R1:W2:Y:S07]  /*2bf0*/  LDSM.16.M88.4 R28, [R0+0x8080] ;  /* 0x00808000001c783b */ /* 0x0002ae0000000200 */
[-C--:B----4-:R-:W-:Y:S08]  /*2c00*/  HMMA.16816.F32.BF16 R20, R148, R2.reuse, R20 ;  /* 0x000000029414723c */ /* 0x090ff00000041814 */
[----:B------:R-:W-:Y:S01]  /*2c10*/  HMMA.16816.F32.BF16 R24, R152, R2, R24 ;  /* 0x000000029818723c */ /* 0x000fe20000041818 */
[----:B-1----:R-:W-:Y:S05]  /*2c20*/  IMAD.U32 R0, RZ, RZ, UR4 ;  /* 0x00000004ff007e24 */ /* 0x002fea000f8e00ff */
[----:B------:R-:W-:Y:S05]  /*2c30*/  LEA R0, R0, R237, 0x6 ;  /* 0x000000ed00007211 */ /* 0x000fea00078e30ff */
[----:B------:R1:W3:Y:S04]  /*2c40*/  LDS R204, [R0.X4+0x12080] ;  /* 0x0120800000cc7984 */ /* 0x0002e80000004800 */
[----:B------:R1:W4:Y:S01]  /*2c50*/  LDS R205, [R0.X4+0x120a0] ;  /* 0x0120a00000cd7984 */ /* 0x0003220000004800 */
[-C--:B--2---:R-:W-:Y:S03]  /*2c60*/  HMMA.16816.F32.BF16 R4, R28, R32.reuse, R4 ;  /* 0x000000201c04723c */ /* 0x084fe60000041804 */
[----:B------:R1:W2:Y:S04]  /*2c70*/  LDS R207, [R0.X4+0x12100] ;  /* 0x0121000000cf7984 */ /* 0x0002a80000004800 */
[----:B------:R1:W1:Y:S01]  /*2c80*/  LDS R206, [R0.X4+0x12120] ;  /* 0x0121200000ce7984 */ /* 0x0002620000004800 */
[C---:B------:R-:W-:Y:S01]  /*2c90*/  HMMA.16816.F32.BF16 R8, R36.reuse, R32, R8 ;  /* 0x000000202408723c */ /* 0x040fe20000041808 */
[----:B------:R-:W-:Y:S04]  /*2ca0*/  DEPBAR.LE SB0, 0x0 ;  /* 0x000080000000791a */ /* 0x000fe80000000000 */
[----:B------:R-:W-:Y:S03]  /*2cb0*/  BAR.SYNC.DEFER_BLOCKING 0x0 ;  /* 0x0000000000007b1d */ /* 0x000fe60000010000 */
[-C--:B------:R-:W-:Y:S08]  /*2cc0*/  HMMA.16816.F32.BF16 R12, R36, R34.reuse, R12 ;  /* 0x00000022240c723c */ /* 0x080ff0000004180c */
[C---:B------:R-:W-:Y:S08]  /*2cd0*/  HMMA.16816.F32.BF16 R16, R28.reuse, R34, R16 ;  /* 0x000000221c10723c */ /* 0x040ff00000041810 */
[-C--:B------:R-:W-:Y:S01]  /*2ce0*/  HMMA.16816.F32.BF16 R20, R28, R40.reuse, R20 ;  /* 0x000000281c14723c */ /* 0x080fe20000041814 */
[----:B------:R1:W1:Y:S06]  /*2cf0*/  LDSM.16.M88.4 R44, [R224+0xe080] ;  /* 0x00e08000e02c783b */ /* 0x00026c0000000200 */
[----:B------:R-:W-:Y:S01]  /*2d00*/  IADD3 R28, R233, 0x1, RZ ;  /* 0x00000001e91c7810 */ /* 0x000fe20007ffe0ff */
[----:B------:R-:W-:Y:S01]  /*2d10*/  HMMA.16816.F32.BF16 R24, R36, R40, R24 ;  /* 0x000000282418723c */ /* 0x000fe20000041818 */
[----:B------:R1:W1:Y:S03]  /*2d20*/  LDSM.16.M88.4 R48, [R224+0xf080] ;  /* 0x00f08000e030783b */ /* 0x0002660000000200 */
[----:B------:R-:W-:Y:S01]  /*2d30*/  ISETP.GE.AND P1, PT, R28, R252, PT ;  /* 0x000000fc1c00720c */ /* 0x000fe20003f26270 */
[----:B------:R1:W1:Y:S04]  /*2d40*/  LDSM.16.M88.4 R148, [R225+0xe080] ;  /* 0x00e08000e194783b */ /* 0x0002680000000200 */
[----:B------:R1:W1:Y:S08]  /*2d50*/  LDSM.16.M88.4 R152, [R225+0xf080] ;  /* 0x00f08000e198783b */ /* 0x0002700000000200 */
[----:B------:R-:W-:-:S05]  /*2d60*/  @P1 BRA `(.L_x_804) ;  /* 0x000002c000001947 */ /* 0x000fca0003800000 */
[----:B--234-:R-:W-:Y:S01]  /*2d70*/  SHF.R.S32.HI R3, RZ, 0x1f, R28 ;  /* 0x0000001fff037819 */ /* 0x01cfe2000001141c */
[----:B------:R-:W2:Y:S01]  /*2d80*/  LDL.64 R210, [R1+0x18] ;  /* 0x0000180001d27983 */ /* 0x000ea20000100a00 */
[----:B------:R-:W-:Y:S01]  /*2d90*/  @!P2 LEA R2, R233, 0x40, 0x6 ;  /* 0x00000040e902a811 */ /* 0x000fe200078e30ff */
[----:B------:R-:W-:Y:S02]  /*2da0*/  IMAD.WIDE.U32 R30, R28, c[0x0][0x178], RZ ;  /* 0x00005e001c1e7a25 */ /* 0x000fe400078e00ff */
[----:B------:R-:W3:Y:S02]  /*2db0*/  LDL R208, [R1+0x24] ;  /* 0x0000240001d07983 */ /* 0x000ee40000100800 */
[----:B------:R-:W-:Y:S02]  /*2dc0*/  IMAD R3, R3, c[0x0][0x178], RZ ;  /* 0x00005e0003037a24 */ /* 0x000fe400078e02ff */
[----:B------:R-:W-:Y:S02]  /*2dd0*/  IMAD.SHL.U32 R33, R30, 0x40, RZ ;  /* 0x000000401e217824 */ /* 0x000fe400078e00ff */
[C---:B------:R-:W-:Y:S02]  /*2de0*/  IMAD R3, R28.reuse, c[0x0][0x17c], R3 ;  /* 0x00005f001c037a24 */ /* 0x040fe400078e0203 */
[----:B------:R-:W-:Y:S02]  /*2df0*/  IMAD.MOV.U32 R35, RZ, RZ, -0x40 ;  /* 0xffffffc0ff237424 */ /* 0x000fe400078e00ff */
[----:B------:R-:W-:Y:S02]  /*2e00*/  IMAD.IADD R3, R31, 0x1, R3 ;  /* 0x000000011f037824 */ /* 0x000fe400078e0203 */
[----:B------:R-:W-:Y:S01]  /*2e10*/  IMAD R35, R28, R35, c[0x0][0x168] ;  /* 0x00005a001c237624 */ /* 0x000fe200078e0223 */
[C---:B-12---:R-:W-:Y:S04]  /*2e20*/  @!P2 IADD3 R0, P5, R2.reuse, R210, RZ ;  /* 0x000000d20200a210 */ /* 0x046fe80007fbe0ff */
[----:B---3--:R-:W-:Y:S02]  /*2e30*/  @!P2 LEA.HI.X.SX32 R31, R2, R208, 0x1, P5 ;  /* 0x000000d0021fa211 */ /* 0x008fe400028f0eff */
[----:B------:R-:W-:Y:S02]  /*2e40*/  IADD3 R29, P6, P5, R250, UR10, R33 ;  /* 0x0000000afa1d7c10 */ /* 0x000fe4000fdde021 */
[----:B------:R-:W-:Y:S04]  /*2e50*/  SHF.L.U64.HI R2, R30, 0x6, R3 ;  /* 0x000000061e027819 */ /* 0x000fe80000010203 */
[----:B------:R-:W-:Y:S02]  /*2e60*/  IADD3.X R34, R247, UR5, R2, P6, P5 ;  /* 0x00000005f7227c10 */ /* 0x000fe4000b7ea402 */
[----:B------:R-:W-:Y:S02]  /*2e70*/  IADD3 R3, P6, R33, R250, RZ ;  /* 0x000000fa21037210 */ /* 0x000fe40007fde0ff */
[C---:B------:R-:W-:Y:S04]  /*2e80*/  @!P2 LEA R32, P5, R0.reuse, c[0x0][0x258], 0x2 ;  /* 0x000096000020aa11 */ /* 0x040fe800078a10ff */
[----:B------:R-:W-:Y:S01]  /*2e90*/  @!P2 LEA.HI.X R33, R0, c[0x0][0x25c], R31, 0x2, P5 ;  /* 0x000097000021aa11 */ /* 0x000fe200028f141f */
[----:B------:R-:W-:Y:S01]  /*2ea0*/  IMAD.X R0, R2, 0x1, R247, P6 ;  /* 0x0000000102007824 */ /* 0x000fe200030e06f7 */
[----:B------:R-:W-:Y:S01]  /*2eb0*/  LEA R28, P6, R29, c[0x0][0x160], 0x1 ;  /* 0x000058001d1c7a11 */ /* 0x000fe200078c08ff */
[----:B------:R-:W-:Y:S01]  /*2ec0*/  IMAD.IADD R2, R35, 0x1, -R244 ;  /* 0x0000000123027824 */ /* 0x000fe200078e0af4 */
[----:B------:R-:W-:Y:S02]  /*2ed0*/  LEA R30, P5, R3, c[0x0][0x160], 0x1 ;  /* 0x00005800031e7a11 */ /* 0x000fe400078a08ff */
[----:B------:R-:W-:Y:S02]  /*2ee0*/  LEA.HI.X R29, R29, c[0x0][0x164], R34, 0x1, P6 ;  /* 0x000059001d1d7a11 */ /* 0x000fe400030f0c22 */
[----:B------:R-:W-:Y:S02]  /*2ef0*/  ISETP.LT.OR P6, PT, R2, 0x1, P4 ;  /* 0x000000010200780c */ /* 0x000fe400027c1670 */
[----:B------:R-:W-:Y:S01]  /*2f00*/  LEA.HI.X R31, R3, c[0x0][0x164], R0, 0x1, P5 ;  /* 0x00005900031f7a11 */ /* 0x000fe200028f0c00 */
[----:B------:R-:W-:Y:S01]  /*2f10*/  IMAD.U32 R0, RZ, RZ, UR13 ;  /* 0x0000000dff007e24 */ /* 0x000fe2000f8e00ff */
[----:B------:R-:W-:Y:S02]  /*2f20*/  IADD3 R3, R236, 0x6080, RZ ;  /* 0x00006080ec037810 */ /* 0x000fe40007ffe0ff */
[----:B------:R-:W-:Y:S03]  /*2f30*/  ISETP.LT.OR P5, PT, R2, 0x1, P3 ;  /* 0x000000010200780c */ /* 0x000fe60001fa1670 */
[----:B------:R-:W-:Y:S02]  /*2f40*/  IMAD R0, R0, 0x4000, R3 ;  /* 0x0000400000007824 */ /* 0x000fe400078e0203 */
[----:B------:R-:W-:Y:S03]  /*2f50*/  IMAD.SHL.U32 R3, R240, 0x4, RZ ;  /* 0x00000004f0037824 */ /* 0x000fe600078e00ff */
[----:B------:R-:W-:Y:S01]  /*2f60*/  @!PT LDS RZ, [RZ] ;  /* 0x00000000fffff984 */ /* 0x000fe20000000800 */
[----:B------:R-:W-:Y:S01]  /*2f70*/  @!PT LDS RZ, [RZ] ;  /* 0x00000000fffff984 */ /* 0x000fe20000000800 */
[----:B------:R-:W-:Y:S01]  /*2f80*/  @!PT LDS RZ, [RZ] ;  /* 0x00000000fffff984 */ /* 0x000fe20000000800 */
[----:B------:R1:W-:Y:S01]  /*2f90*/  LDGSTS.E.BYPASS.LTC128B.128 [R0], [R30.64], !P6 ;  /* 0x000000001e007fae */ /* 0x0003e2000f101d48 */
[C---:B------:R-:W-:Y:S04]  /*2fa0*/  ISETP.LT.OR P6, PT, R2.reuse, 0x21, P4 ;  /* 0x000000210200780c */ /* 0x040fe800027c1670 */
[----:B------:R1:W-:Y:S01]  /*2fb0*/  LDGSTS.E.BYPASS.LTC128B.128 [R0+0x2000], [R30.64+0x80], !P5 ;  /* 0x020000801e007fae */ /* 0x0003e2000e901d48 */
[----:B------:R-:W-:Y:S01]  /*2fc0*/  ISETP.LT.OR P5, PT, R2, 0x21, P3 ;  /* 0x000000210200780c */ /* 0x000fe20001fa1670 */
[----:B------:R-:W-:Y:S04]  /*2fd0*/  IMAD.U32 R2, RZ, RZ, UR13 ;  /* 0x0000000dff027e24 */ /* 0x000fe8000f8e00ff */
[----:B------:R-:W-:Y:S03]  /*2fe0*/  @!P2 IMAD R2, R2, 0x40, R3 ;  /* 0x000000400202a824 */ /* 0x000fe600078e0203 */
[----:B------:R1:W-:Y:S01]  /*2ff0*/  LDGSTS.E.BYPASS.LTC128B.128 [R0+0x1000], [R28.64], !P6 ;  /* 0x010000001c007fae */ /* 0x0003e2000f101d48 */
[----:B------:R-:W-:Y:S04]  /*3000*/  @!P2 IMAD.SHL.U32 R2, R2, 0x4, RZ ;  /* 0x000000040202a824 */ /* 0x000fe800078e00ff */
[----:B------:R1:W-:Y:S04]  /*3010*/  LDGSTS.E.BYPASS.LTC128B.128 [R0+0x3000], [R28.64+0x80], !P5 ;  /* 0x030000801c007fae */ /* 0x0003e8000e901d48 */
[----:B------:R1:W-:Y:S02]  /*3020*/  @!P2 LDGSTS.E.BYPASS.LTC128B.128 [R2+0x12080], [R32.64] ;  /* 0x120800002002afae */ /* 0x0003e4000b901d48 */
.L_x_804:
[-C--:B-1234-:R-:W-:Y:S01]  /*3030*/  HMMA.16816.F32.BF16 R28, R44, R156.reuse, RZ ;  /* 0x0000009c2c1c723c */ /* 0x09efe200000418ff */
[----:B------:R-:W2:Y:S03]  /*3040*/  LDL R208, [R1+0x8] ;  /* 0x0000080001d07983 */ /* 0x000ea60000100800 */
[----:B------:R-:W-:Y:S01]  /*3050*/  IMAD.MOV.U32 R0, RZ, RZ, -0x40 ;  /* 0xffffffc0ff007424 */ /* 0x000fe200078e00ff */
[----:B------:R-:W3:Y:S03]  /*3060*/  LDL R3, [R1+0xc] ;  /* 0x00000c0001037983 */ /* 0x000ee60000100800 */
[C---:B------:R-:W-:Y:S01]  /*3070*/  HMMA.16816.F32.BF16 R32, R48.reuse, R156, RZ ;  /* 0x0000009c3020723c */ /* 0x040fe200000418ff */
[----:B------:R-:W0:Y:S03]  /*3080*/  LDGDEPBAR ;  /* 0x00000000000079af */ /* 0x000e260000000000 */
[----:B------:R-:W-:Y:S04]  /*3090*/  SEL R0, R0, 0x40, P0 ;  /* 0x0000004000007807 */ /* 0x000fe80000000000 */
[-C--:B------:R-:W-:Y:S01]  /*30a0*/  HMMA.16816.F32.BF16 R36, R48, R158.reuse, RZ ;  /* 0x0000009e3024723c */ /* 0x080fe200000418ff */
[----:B------:R-:W-:Y:S03]  /*30b0*/  IMAD.IADD R2, R224, 0x1, R0 ;  /* 0x00000001e0027824 */ /* 0x000fe600078e0200 */
[----:B------:R-:W-:Y:S04]  /*30c0*/  IMAD.IADD R0, R0, 0x1, R225 ;  /* 0x0000000100007824 */ /* 0x000fe800078e02e1 */
        /* <DEDUP_REMOVED lines=10> */
[----:B------:R-:W4:Y:S07]  /*3170*/  LDSM.16.M88.4 R152, [R2+0xf080] ;  /* 0x00f080000298783b */ /* 0x000f2e0000000200 */
[-C--:B-1----:R-:W-:Y:S08]  /*3180*/  HMMA.16816.F32.BF16 R28, R148, R168.reuse, R28 ;  /* 0x000000a8941c723c */ /* 0x082ff0000004181c */
[C---:B----4-:R-:W-:Y:S08]  /*3190*/  HMMA.16816.F32.BF16 R32, R152.reuse, R168, R32 ;  /* 0x000000a89820723c */ /* 0x050ff00000041820 */
        /* <DEDUP_REMOVED lines=29> */
[----:B------:R4:W5:Y:S03]  /*3370*/  LDSM.16.M88.4 R152, [R2+0x11080] ;  /* 0x011080000298783b */ /* 0x0009660000000200 */
[----:B----4-:R-:W-:Y:S04]  /*3380*/  IMAD.MOV.U32 R2, RZ, RZ, 0x1 ;  /* 0x00000001ff027424 */ /* 0x010fe800078e00ff */
[-C--:B-1----:R-:W-:Y:S08]  /*3390*/  HMMA.16816.F32.BF16 R28, R148, R192.reuse, R28 ;  /* 0x000000c0941c723c */ /* 0x082ff0000004181c */
[C---:B-----5:R-:W-:Y:S08]  /*33a0*/  HMMA.16816.F32.BF16 R32, R152.reuse, R192, R32 ;  /* 0x000000c09820723c */ /* 0x060ff00000041820 */
[-C--:B------:R-:W-:Y:S08]  /*33b0*/  HMMA.16816.F32.BF16 R36, R152, R194.reuse, R36 ;  /* 0x000000c29824723c */ /* 0x080ff00000041824 */
[C---:B------:R-:W-:Y:S08]  /*33c0*/  HMMA.16816.F32.BF16 R40, R148.reuse, R194, R40 ;  /* 0x000000c29428723c */ /* 0x040ff00000041828 */
[-C--:B------:R-:W-:Y:S01]  /*33d0*/  HMMA.16816.F32.BF16 R44, R148, R196.reuse, R44 ;  /* 0x000000c4942c723c */ /* 0x080fe2000004182c */
[----:B------:R-:W1:Y:S07]  /*33e0*/  LDSM.16.M88.4 R148, [R0+0x10080] ;  /* 0x010080000094783b */ /* 0x000e6e0000000200 */
[----:B------:R-:W-:Y:S01]  /*33f0*/  HMMA.16816.F32.BF16 R48, R152, R196, R48 ;  /* 0x000000c49830723c */ /* 0x000fe20000041830 */
[----:B------:R4:W5:Y:S03]  /*3400*/  LDSM.16.M88.4 R152, [R0+0x11080] ;  /* 0x011080000098783b */ /* 0x0009660000000200 */
[----:B----4-:R-:W-:Y:S04]  /*3410*/  IMAD.MOV.U32 R0, RZ, RZ, -0x60 ;  /* 0xffffffa0ff007424 */ /* 0x010fe800078e00ff */
[----:B--2---:R-:W-:Y:S04]  /*3420*/  IMAD R0, R208, R0, c[0x0][0x198] ;  /* 0x00006600d0007624 */ /* 0x004fe800078e0200 */
[C---:B------:R-:W-:Y:S01]  /*3430*/  IMAD R0, R233.reuse, 0x40, R0 ;  /* 0x00000040e9007824 */ /* 0x040fe200078e0200 */
[-C--:B-1----:R-:W-:Y:S05]  /*3440*/  HMMA.16816.F32.BF16 R28, R148, R198.reuse, R28 ;  /* 0x000000c6941c723c */ /* 0x082fea000004181c */
[----:B------:R-:W-:Y:S02]  /*3450*/  IADD3 R0, R0, -c[0x0][0x168], R2 ;  /* 0x80005a0000007a10 */ /* 0x000fe40007ffe002 */
[----:B------:R-:W-:Y:S01]  /*3460*/  IADD3 R233, R233, 0x1, RZ ;  /* 0x00000001e9e97810 */ /* 0x000fe20007ffe0ff */
[C---:B-----5:R-:W-:Y:S08]  /*3470*/  HMMA.16816.F32.BF16 R32, R152.reuse, R198, R32 ;  /* 0x000000c69820723c */ /* 0x060ff00000041820 */
[-C--:B------:R-:W-:Y:S08]  /*3480*/  HMMA.16816.F32.BF16 R36, R152, R200.reuse, R36 ;  /* 0x000000c89824723c */ /* 0x080ff00000041824 */
[C---:B------:R-:W-:Y:S08]  /*3490*/  HMMA.16816.F32.BF16 R40, R148.reuse, R200, R40 ;  /* 0x000000c89428723c */ /* 0x040ff00000041828 */
[-C--:B------:R-:W-:Y:S07]  /*34a0*/  HMMA.16816.F32.BF16 R44, R148, R202.reuse, R44 ;  /* 0x000000ca942c723c */ /* 0x080fee000004182c */
[----:B---3--:R-:W-:Y:S01]  /*34b0*/  IADD3 R148, -R3, R237, R0 ;  /* 0x000000ed03947210 */ /* 0x008fe20007ffe100 */
[----:B------:R-:W-:Y:S01]  /*34c0*/  HMMA.16816.F32.BF16 R48, R152, R202, R48 ;  /* 0x000000ca9830723c */ /* 0x000fe20000041830 */
[----:B------:R-:W1:Y:S03]  /*34d0*/  LDS R3, [R237.X4+0x12280] ;  /* 0x01228000ed037984 */ /* 0x000e660000004800 */
[----:B------:R-:W-:Y:S02]  /*34e0*/  IMNMX R0, R238, R148, PT ;  /* 0x00000094ee007217 */ /* 0x000fe40003800200 */
[----:B------:R-:W-:Y:S02]  /*34f0*/  IADD3 R2, R148, 0x20, RZ ;  /* 0x0000002094027810 */ /* 0x000fe40007ffe0ff */
[----:B------:R-:W-:Y:S04]  /*3500*/  ISETP.GT.AND P5, PT, R0, RZ, PT ;  /* 0x000000ff0000720c */ /* 0x000fe80003fa4270 */
[----:B------:R-:W-:Y:S02]  /*3510*/  FSEL R4, R4, -INF , P5 ;  /* 0xff80000004047808 */ /* 0x000fe40002800000 */
[----:B------:R-:W-:Y:S02]  /*3520*/  ISETP.GT.AND P5, PT, R0, 0x1, PT ;  /* 0x000000010000780c */ /* 0x000fe40003fa4270 */
[----:B------:R-:W-:Y:S01]  /*3530*/  IMNMX R2, R238, R2, PT ;  /* 0x00000002ee027217 */ /* 0x000fe20003800200 */
[--C-:B------:R-:W-:Y:S01]  /*3540*/  FFMA.FTZ R151, R4, c[0x0][0x29c], -R204.reuse ;  /* 0x0000a70004977a23 */ /* 0x100fe200000108cc */
[----:B------:R-:W-:Y:S01]  /*3550*/  FSEL R5, R5, -INF , P5 ;  /* 0xff80000005057808 */ /* 0x000fe20002800000 */
[----:B------:R-:W2:Y:S01]  /*3560*/  LDS R4, [R237.X4+0x122a0] ;  /* 0x0122a000ed047984 */ /* 0x000ea20000004800 */
[----:B------:R-:W-:Y:S03]  /*3570*/  ISETP.GT.AND P5, PT, R0, 0x20, PT ;  /* 0x000000200000780c */ /* 0x000fe60003fa4270 */
[--C-:B------:R-:W-:Y:S01]  /*3580*/  FFMA.FTZ R150, R5, c[0x0][0x29c], -R204.reuse ;  /* 0x0000a70005967a23 */ /* 0x100fe200000108cc */
[----:B------:R-:W-:Y:S01]  /*3590*/  FSEL R16, R16, -INF , P5 ;  /* 0xff80000010107808 */ /* 0x000fe20002800000 */
[----:B------:R-:W-:Y:S01]  /*35a0*/  MUFU.EX2 R151, R151 ;  /* 0x0000009700977308 */ /* 0x000fe20000000800 */
[----:B------:R-:W-:Y:S03]  /*35b0*/  ISETP.GT.AND P5, PT, R0, 0x21, PT ;  /* 0x000000210000780c */ /* 0x000fe60003fa4270 */
[--C-:B------:R-:W-:Y:S01]  /*35c0*/  FFMA.FTZ R149, R16, c[0x0][0x29c], -R204.reuse ;  /* 0x0000a70010957a23 */ /* 0x100fe200000108cc */
[----:B------:R-:W-:Y:S02]  /*35d0*/  FSEL R17, R17, -INF , P5 ;  /* 0xff80000011117808 */ /* 0x000fe40002800000 */
[----:B------:R-:W-:Y:S03]  /*35e0*/  ISETP.GT.AND P5, PT, R0, 0x40, PT ;  /* 0x000000400000780c */ /* 0x000fe60003fa4270 */
[--C-:B------:R-:W-:Y:S01]  /*35f0*/  FFMA.FTZ R17, R17, c[0x0][0x29c], -R204.reuse ;  /* 0x0000a70011117a23 */ /* 0x100fe200000108cc */
[----:B------:R-:W-:Y:S01]  /*3600*/  FSEL R16, R20, -INF , P5 ;  /* 0xff80000014107808 */ /* 0x000fe20002800000 */
[----:B------:R-:W-:Y:S01]  /*3610*/  MUFU.EX2 R150, R150 ;  /* 0x0000009600967308 */ /* 0x000fe20000000800 */
[----:B------:R-:W-:Y:S02]  /*3620*/  ISETP.GT.AND P5, PT, R0, 0x41, PT ;  /* 0x000000410000780c */ /* 0x000fe40003fa4270 */
[----:B------:R-:W-:Y:S01]  /*3630*/  IADD3 R0, R148, 0x8, RZ ;  /* 0x0000000894007810 */ /* 0x000fe20007ffe0ff */
[--C-:B------:R-:W-:Y:S01]  /*3640*/  FFMA.FTZ R16, R16, c[0x0][0x29c], -R204.reuse ;  /* 0x0000a70010107a23 */ /* 0x100fe200000108cc */
[----:B------:R-:W-:Y:S01]  /*3650*/  FSEL R21, R21, -INF , P5 ;  /* 0xff80000015157808 */ /* 0x000fe20002800000 */
[--C-:B-1----:R-:W-:Y:S01]  /*3660*/  FADD.FTZ R44, R44, -R3.reuse ;  /* 0x800000032c2c7221 */ /* 0x102fe20000010000 */
[----:B------:R-:W-:Y:S01]  /*3670*/  IMNMX R0, R238, R0, PT ;  /* 0x00000000ee007217 */ /* 0x000fe20003800200 */
[--C-:B------:R-:W-:Y:S02]  /*3680*/  FADD.FTZ R41, R41, -R3.reuse ;  /* 0x8000000329297221 */ /* 0x100fe40000010000 */
[----:B------:R-:W-:Y:S01]  /*3690*/  FFMA.FTZ R204, R21, c[0x0][0x29c], -R204 ;  /* 0x0000a70015cc7a23 */ /* 0x000fe200000108cc */
[----:B------:R-:W-:Y:S01]  /*36a0*/  ISETP.GT.AND P5, PT, R0, RZ, PT ;  /* 0x000000ff0000720c */ /* 0x000fe20003fa4270 */
[----:B------:R-:W1:Y:S01]  /*36b0*/  MUFU.EX2 R16, R16 ;  /* 0x0000001000107308 */ /* 0x000e620000000800 */
[--C-:B------:R-:W-:Y:S02]  /*36c0*/  FADD.FTZ R45, R45, -R3.reuse ;  /* 0x800000032d2d7221 */ /* 0x100fe40000010000 */
[----:B------:R-:W-:Y:S01]  /*36d0*/  FSEL R6, R6, -INF , P5 ;  /* 0xff80000006067808 */ /* 0x000fe20002800000 */
[--C-:B------:R-:W-:Y:S01]  /*36e0*/  FADD.FTZ R28, R28, -R3.reuse ;  /* 0x800000031c1c7221 */ /* 0x100fe20000010000 */
[----:B------:R-:W-:Y:S01]  /*36f0*/  ISETP.GT.AND P5, PT, R0, 0x1, PT ;  /* 0x000000010000780c */ /* 0x000fe20003fa4270 */
[----:B------:R-:W-:Y:S02]  /*3700*/  FADD.FTZ R29, R29, -R3 ;  /* 0x800000031d1d7221 */ /* 0x000fe40000010000 */
[--C-:B------:R-:W-:Y:S01]  /*3710*/  FFMA.FTZ R21, R6, c[0x0][0x29c], -R205.reuse ;  /* 0x0000a70006157a23 */ /* 0x100fe200000108cd */
[----:B------:R-:W-:Y:S01]  /*3720*/  FSEL R5, R7, -INF , P5 ;  /* 0xff80000007057808 */ /* 0x000fe20002800000 */
[----:B------:R-:W-:Y:S01]  /*3730*/  MUFU.EX2 R204, R204 ;  /* 0x000000cc00cc7308 */ /* 0x000fe20000000800 */
[----:B------:R-:W-:Y:S01]  /*3740*/  ISETP.GT.AND P5, PT, R0, 0x20, PT ;  /* 0x000000200000780c */ /* 0x000fe20003fa4270 */
[--C-:B--2---:R-:W-:Y:S02]  /*3750*/  FADD.FTZ R30, R30, -R4.reuse ;  /* 0x800000041e1e7221 */ /* 0x104fe40000010000 */
[----:B------:R-:W-:Y:S01]  /*3760*/  FFMA.FTZ R5, R5, c[0x0][0x29c], -R205 ;  /* 0x0000a70005057a23 */ /* 0x000fe200000108cd */
[----:B------:R-:W-:Y:S01]  /*3770*/  FSEL R18, R18, -INF , P5 ;  /* 0xff80000012127808 */ /* 0x000fe20002800000 */
[----:B------:R-:W-:Y:S01]  /*3780*/  FADD.FTZ R40, R40, -R3 ;  /* 0x8000000328287221 */ /* 0x000fe20000010000 */
[----:B------:R-:W-:Y:S01]  /*3790*/  ISETP.GT.AND P5, PT, R0, 0x21, PT ;  /* 0x000000210000780c */ /* 0x000fe20003fa4270 */
[--C-:B------:R-:W-:Y:S02]  /*37a0*/  FADD.FTZ R31, R31, -R4.reuse ;  /* 0x800000041f1f7221 */ /* 0x100fe40000010000 */
[--C-:B------:R-:W-:Y:S01]  /*37b0*/  FFMA.FTZ R211, R18, c[0x0][0x29c], -R205.reuse ;  /* 0x0000a70012d37a23 */ /* 0x100fe200000108cd */
[----:B------:R-:W-:Y:S01]  /*37c0*/  FSEL R19, R19, -INF , P5 ;  /* 0xff80000013137808 */ /* 0x000fe20002800000 */
[----:B------:R-:W2:Y:S01]  /*37d0*/  MUFU.EX2 R21, R21 ;  /* 0x0000001500157308 */ /* 0x000ea20000000800 */
[----:B------:R-:W-:Y:S01]  /*37e0*/  ISETP.GT.AND P5, PT, R0, 0x40, PT ;  /* 0x000000400000780c */ /* 0x000fe20003fa4270 */
[----:B-1----:R-:W-:Y:S02]  /*37f0*/  FMUL.FTZ R44, R16, R44 ;  /* 0x0000002c102c7220 */ /* 0x002fe40000410000 */
[--C-:B------:R-:W-:Y:S01]  /*3800*/  FFMA.FTZ R210, R19, c[0x0][0x29c], -R205.reuse ;  /* 0x0000a70013d27a23 */ /* 0x100fe200000108cd */
[----:B------:R-:W-:Y:S01]  /*3810*/  FSEL R22, R22, -INF , P5 ;  /* 0xff80000016167808 */ /* 0x000fe20002800000 */
[--C-:B------:R-:W-:Y:S01]  /*3820*/  FADD.FTZ R43, R43, -R4.reuse ;  /* 0x800000042b2b7221 */ /* 0x100fe20000010000 */
[----:B------:R-:W-:Y:S01]  /*3830*/  ISETP.GT.AND P5, PT, R0, 0x41, PT ;  /* 0x000000410000780c */ /* 0x000fe20003fa4270 */
[--C-:B------:R-:W-:Y:S01]  /*3840*/  FADD.FTZ R47, R47, -R4.reuse ;  /* 0x800000042f2f7221 */ /* 0x100fe20000010000 */
[----:B------:R-:W-:Y:S01]  /*3850*/  IADD3 R0, R148, 0x28, RZ ;  /* 0x0000002894007810 */ /* 0x000fe20007ffe0ff */
[--C-:B------:R-:W-:Y:S01]  /*3860*/  FFMA.FTZ R209, R22, c[0x0][0x29c], -R205.reuse ;  /* 0x0000a70016d17a23 */ /* 0x100fe200000108cd */
[----:B------:R-:W-:Y:S01]  /*3870*/  FSEL R23, R23, -INF , P5 ;  /* 0xff80000017177808 */ /* 0x000fe20002800000 */
[----:B------:R-:W1:Y:S01]  /*3880*/  MUFU.EX2 R5, R5 ;  /* 0x0000000500057308 */ /* 0x000e620000000800 */
[----:B------:R-:W-:Y:S01]  /*3890*/  ISETP.GT.AND P5, PT, R2, RZ, PT ;  /* 0x000000ff0200720c */ /* 0x000fe20003fa4270 */
[--C-:B------:R-:W-:Y:S01]  /*38a0*/  FADD.FTZ R42, R42, -R4.reuse ;  /* 0x800000042a2a7221 */ /* 0x100fe20000010000 */
[----:B------:R-:W-:Y:S01]  /*38b0*/  IMNMX R0, R238, R0, PT ;  /* 0x00000000ee007217 */ /* 0x000fe20003800200 */
[----:B------:R-:W-:Y:S01]  /*38c0*/  FFMA.FTZ R205, R23, c[0x0][0x29c], -R205 ;  /* 0x0000a70017cd7a23 */ /* 0x000fe200000108cd */
[----:B------:R-:W-:Y:S01]  /*38d0*/  FSEL R8, R8, -INF , P5 ;  /* 0xff80000008087808 */ /* 0x000fe20002800000 */
[----:B------:R-:W-:Y:S01]  /*38e0*/  FADD.FTZ R46, R46, -R4 ;  /* 0x800000042e2e7221 */ /* 0x000fe20000010000 */
[----:B------:R-:W-:Y:S01]  /*38f0*/  ISETP.GT.AND P5, PT, R2, 0x1, PT ;  /* 0x000000010200780c */ /* 0x000fe20003fa4270 */
[----:B------:R-:W-:Y:S01]  /*3900*/  FMUL.FTZ R28, R151, R28 ;  /* 0x0000001c971c7220 */ /* 0x000fe20000410000 */
[----:B------:R-:W-:Y:S01]  /*3910*/  ISETP.GT.AND P6, PT, R0, RZ, PT ;  /* 0x000000ff0000720c */ /* 0x000fe20003fc4270 */
[----:B------:R3:W4:Y:S01]  /*3920*/  MUFU.EX2 R208, R205 ;  /* 0x000000cd00d07308 */ /* 0x0007220000000800 */
[----:B------:R-:W-:Y:S01]  /*3930*/  FSEL R9, R9, -INF , P5 ;  /* 0xff80000009097808 */ /* 0x000fe20002800000 */
[--C-:B------:R-:W-:Y:S01]  /*3940*/  FFMA.FTZ R8, R8, c[0x0][0x29c], -R207.reuse ;  /* 0x0000a70008087a23 */ /* 0x100fe200000108cf */
[----:B------:R-:W-:Y:S01]  /*3950*/  ISETP.GT.AND P5, PT, R2, 0x20, PT ;  /* 0x000000200200780c */ /* 0x000fe20003fa4270 */
[----:B--2---:R-:W-:Y:S01]  /*3960*/  FMUL.FTZ R30, R21, R30 ;  /* 0x0000001e151e7220 */ /* 0x004fe20000410000 */
[----:B------:R-:W-:Y:S01]  /*3970*/  FSEL R10, R10, -INF , P6 ;  /* 0xff8000000a0a7808 */ /* 0x000fe20003000000 */
[----:B------:R-:W-:Y:S01]  /*3980*/  FMUL.FTZ R29, R150, R29 ;  /* 0x0000001d961d7220 */ /* 0x000fe20000410000 */
[----:B------:R-:W-:Y:S01]  /*3990*/  FSEL R7, R12, -INF , P5 ;  /* 0xff8000000c077808 */ /* 0x000fe20002800000 */
[----:B------:R-:W-:Y:S01]  /*39a0*/  FMUL.FTZ R19, R204, R45 ;  /* 0x0000002dcc137220 */ /* 0x000fe20000410000 */
[----:B------:R-:W-:Y:S01]  /*39b0*/  ISETP.GT.AND P5, PT, R2, 0x21, PT ;  /* 0x000000210200780c */ /* 0x000fe20003fa4270 */
[----:B------:R-:W-:Y:S01]  /*39c0*/  MUFU.EX2 R8, R8 ;  /* 0x0000000800087308 */ /* 0x000fe20000000800 */
[----:B------:R-:W-:Y:S01]  /*39d0*/  ISETP.GT.AND P6, PT, R0, 0x20, PT ;  /* 0x000000200000780c */ /* 0x000fe20003fc4270 */
[--C-:B------:R-:W-:Y:S01]  /*39e0*/  FFMA.FTZ R7, R7, c[0x0][0x29c], -R207.reuse ;  /* 0x0000a70007077a23 */ /* 0x100fe200000108cf */
[----:B------:R-:W-:Y:S01]  /*39f0*/  F2FP.BF16.PACK_AB R23, R204, R16 ;  /* 0x00000010cc17723e */ /* 0x000fe200000010ff */
[C---:B-1----:R-:W-:Y:S01]  /*3a00*/  FMUL.FTZ R18, R5.reuse, R31 ;  /* 0x0000001f05127220 */ /* 0x042fe20000410000 */
[----:B------:R-:W-:Y:S02]  /*3a10*/  FSEL R14, R14, -INF , P6 ;  /* 0xff8000000e0e7808 */ /* 0x000fe40003000000 */
[----:B------:R-:W-:Y:S02]  /*3a20*/  ISETP.GT.AND P6, PT, R0, 0x40, PT ;  /* 0x000000400000780c */ /* 0x000fe40003fc4270 */
[----:B------:R-:W-:Y:S01]  /*3a30*/  F2FP.BF16.PACK_AB R21, R5, R21 ;  /* 0x000000150515723e */ /* 0x000fe200000010ff */
[----:B------:R-:W1:Y:S01]  /*3a40*/  MUFU.EX2 R149, R149 ;  /* 0x0000009500957308 */ /* 0x000e620000000800 */
[----:B------:R-:W-:Y:S01]  /*3a50*/  FSEL R26, R26, -INF , P6 ;  /* 0xff8000001a1a7808 */ /* 0x000fe20003000000 */
[--C-:B------:R-:W-:Y:S01]  /*3a60*/  FFMA.FTZ R14, R14, c[0x0][0x29c], -R206.reuse ;  /* 0x0000a7000e0e7a23 */ /* 0x100fe200000108ce */
[----:B------:R-:W-:Y:S01]  /*3a70*/  F2FP.BF16.PACK_AB R18, R18, R30 ;  /* 0x0000001e1212723e */ /* 0x000fe200000010ff */
[--C-:B---3--:R-:W-:Y:S01]  /*3a80*/  FFMA.FTZ R205, R9, c[0x0][0x29c], -R207.reuse ;  /* 0x0000a70009cd7a23 */ /* 0x108fe200000108cf */
[----:B------:R-:W-:Y:S01]  /*3a90*/  FSEL R9, R13, -INF , P5 ;  /* 0xff8000000d097808 */ /* 0x000fe20002800000 */
[--C-:B------:R-:W-:Y:S01]  /*3aa0*/  FFMA.FTZ R148, R26, c[0x0][0x29c], -R206.reuse ;  /* 0x0000a7001a947a23 */ /* 0x100fe200000108ce */
[----:B------:R-:W-:Y:S01]  /*3ab0*/  ISETP.GT.AND P5, PT, R2, 0x40, PT ;  /* 0x000000400200780c */ /* 0x000fe20003fa4270 */
[----:B----4-:R-:W-:Y:S01]  /*3ac0*/  FMUL.FTZ R12, R208, R47 ;  /* 0x0000002fd00c7220 */ /* 0x010fe20000410000 */
[----:B------:R-:W-:Y:S01]  /*3ad0*/  F2FP.BF16.PACK_AB R19, R19, R44 ;  /* 0x0000002c1313723e */ /* 0x000fe200000010ff */
[----:B------:R-:W-:Y:S01]  /*3ae0*/  MUFU.EX2 R205, R205 ;  /* 0x000000cd00cd7308 */ /* 0x000fe20000000800 */
[----:B------:R-:W-:Y:S01]  /*3af0*/  FSEL R24, R24, -INF , P5 ;  /* 0xff80000018187808 */ /* 0x000fe20002800000 */
[--C-:B------:R-:W-:Y:S01]  /*3b00*/  FFMA.FTZ R9, R9, c[0x0][0x29c], -R207.reuse ;  /* 0x0000a70009097a23 */ /* 0x100fe200000108cf */
[----:B------:R-:W-:Y:S02]  /*3b10*/  ISETP.GT.AND P5, PT, R2, 0x41, PT ;  /* 0x000000410200780c */ /* 0x000fe40003fa4270 */
[----:B------:R-:W2:Y:S01]  /*3b20*/  LDS R2, [R237.X4+0x12300] ;  /* 0x01230000ed027984 */ /* 0x000ea20000004800 */
[--C-:B------:R-:W-:Y:S01]  /*3b30*/  FFMA.FTZ R6, R24, c[0x0][0x29c], -R207.reuse ;  /* 0x0000a70018067a23 */ /* 0x100fe200000108cf */
[----:B------:R-:W-:Y:S02]  /*3b40*/  FSEL R25, R25, -INF , P5 ;  /* 0xff80000019197808 */ /* 0x000fe40002800000 */
[C---:B------:R-:W-:Y:S01]  /*3b50*/  ISETP.GT.AND P5, PT, R0.reuse, 0x1, PT ;  /* 0x000000010000780c */ /* 0x040fe20003fa4270 */
[----:B------:R-:W3:Y:S02]  /*3b60*/  MUFU.EX2 R17, R17 ;  /* 0x0000001100117308 */ /* 0x000ee40000000800 */
[----:B------:R-:W-:Y:S01]  /*3b70*/  FFMA.FTZ R207, R25, c[0x0][0x29c], -R207 ;  /* 0x0000a70019cf7a23 */ /* 0x000fe200000108cf */
[----:B------:R-:W-:Y:S01]  /*3b80*/  FSEL R11, R11, -INF , P5 ;  /* 0xff8000000b0b7808 */ /* 0x000fe20002800000 */
[----:B-1----:R-:W-:Y:S01]  /*3b90*/  FMUL.FTZ R40, R149, R40 ;  /* 0x0000002895287220 */ /* 0x002fe20000410000 */
[----:B------:R-:W-:Y:S02]  /*3ba0*/  ISETP.GT.AND P5, PT, R0, 0x21, PT ;  /* 0x000000210000780c */ /* 0x000fe40003fa4270 */
[----:B------:R-:W-:Y:S01]  /*3bb0*/  F2FP.BF16.PACK_AB R25, R150, R151 ;  /* 0x000000979619723e */ /* 0x000fe200000010ff */
[--C-:B------:R-:W-:Y:S01]  /*3bc0*/  FFMA.FTZ R11, R11, c[0x0][0x29c], -R206.reuse ;  /* 0x0000a7000b0b7a23 */ /* 0x100fe200000108ce */
[----:B------:R-:W-:Y:S01]  /*3bd0*/  FSEL R15, R15, -INF , P5 ;  /* 0xff8000000f0f7808 */ /* 0x000fe20002800000 */
[----:B------:R-:W1:Y:S01]  /*3be0*/  MUFU.EX2 R211, R211 ;  /* 0x000000d300d37308 */ /* 0x000e620000000800 */
[----:B------:R-:W-:Y:S01]  /*3bf0*/  ISETP.GT.AND P5, PT, R0, 0x41, PT ;  /* 0x000000410000780c */ /* 0x000fe20003fa4270 */
[--C-:B------:R-:W-:Y:S02]  /*3c00*/  FFMA.FTZ R0, R10, c[0x0][0x29c], -R206.reuse ;  /* 0x0000a7000a007a23 */ /* 0x100fe400000108ce */
[--C-:B------:R-:W-:Y:S01]  /*3c10*/  FFMA.FTZ R15, R15, c[0x0][0x29c], -R206.reuse ;  /* 0x0000a7000f0f7a23 */ /* 0x100fe200000108ce */
[----:B------:R-:W-:Y:S05]  /*3c20*/  FSEL R10, R27, -INF , P5 ;  /* 0xff8000001b0a7808 */ /* 0x000fea0002800000 */
[----:B------:R4:W-:Y:S01]  /*3c30*/  MUFU.EX2 R27, R0 ;  /* 0x00000000001b7308 */ /* 0x0009e20000000800 */
[----:B------:R-:W-:Y:S01]  /*3c40*/  FFMA.FTZ R206, R10, c[0x0][0x29c], -R206 ;  /* 0x0000a7000ace7a23 */ /* 0x000fe200000108ce */
[C---:B---3--:R-:W-:Y:S01]  /*3c50*/  F2FP.BF16.PACK_AB R24, R17.reuse, R149 ;  /* 0x000000951118723e */ /* 0x048fe200000010ff */
[----:B------:R-:W-:Y:S01]  /*3c60*/  FMUL.FTZ R20, R17, R41 ;  /* 0x0000002911147220 */ /* 0x000fe20000410000 */
[----:B------:R-:W-:Y:S06]  /*3c70*/  F2FP.BF16.PACK_AB R17, R29, R28 ;  /* 0x0000001c1d11723e */ /* 0x000fec00000010ff */
[----:B------:R-:W3:Y:S01]  /*3c80*/  MUFU.EX2 R26, R11 ;  /* 0x0000000b001a7308 */ /* 0x000ee20000000800 */
[----:B------:R-:W-:Y:S01]  /*3c90*/  F2FP.BF16.PACK_AB R20, R20, R40 ;  /* 0x000000281414723e */ /* 0x000fe200000010ff */
[----:B-1----:R-:W-:Y:S02]  /*3ca0*/  FMUL.FTZ R42, R211, R42 ;  /* 0x0000002ad32a7220 */ /* 0x002fe40000410000 */
[--C-:B--2---:R-:W-:Y:S02]  /*3cb0*/  FADD.FTZ R32, R32, -R2.reuse ;  /* 0x8000000220207221 */ /* 0x104fe40000010000 */
[--C-:B------:R-:W-:Y:S04]  /*3cc0*/  FADD.FTZ R36, R36, -R2.reuse ;  /* 0x8000000224247221 */ /* 0x100fe80000010000 */
[----:B------:R-:W1:Y:S01]  /*3cd0*/  MUFU.EX2 R210, R210 ;  /* 0x000000d200d27308 */ /* 0x000e620000000800 */
[----:B------:R-:W-:Y:S01]  /*3ce0*/  FMUL.FTZ R32, R8, R32 ;  /* 0x0000002008207220 */ /* 0x000fe20000410000 */
[----:B------:R-:W-:Y:S01]  /*3cf0*/  F2FP.BF16.PACK_AB R8, R205, R8 ;  /* 0x00000008cd08723e */ /* 0x000fe200000010ff */
[--C-:B------:R-:W-:Y:S01]  /*3d00*/  FADD.FTZ R37, R37, -R2.reuse ;  /* 0x8000000225257221 */ /* 0x100fe20000010000 */
[----:B----4-:R-:W2:Y:S01]  /*3d10*/  LDS R0, [R237.X4+0x12320] ;  /* 0x01232000ed007984 */ /* 0x010ea20000004800 */
[--C-:B------:R-:W-:Y:S02]  /*3d20*/  FADD.FTZ R49, R49, -R2.reuse ;  /* 0x8000000231317221 */ /* 0x100fe40000010000 */
[--C-:B------:R-:W-:Y:S01]  /*3d30*/  FADD.FTZ R33, R33, -R2.reuse ;  /* 0x8000000221217221 */ /* 0x100fe20000010000 */
[----:B------:R-:W-:Y:S01]  /*3d40*/  STS [R234+0x12480], R25 ;  /* 0x01248019ea007388 */ /* 0x000fe20000000800 */
[----:B------:R-:W-:Y:S01]  /*3d50*/  FADD.FTZ R48, R48, -R2 ;  /* 0x8000000230307221 */ /* 0x000fe20000010000 */
[----:B------:R4:W-:Y:S01]  /*3d60*/  MUFU.EX2 R22, R14 ;  /* 0x0000000e00167308 */ /* 0x0009e20000000800 */
[----:B------:R-:W-:Y:S01]  /*3d70*/  FMUL.FTZ R33, R205, R33 ;  /* 0x00000021cd217220 */ /* 0x000fe20000410000 */
[----:B------:R-:W-:Y:S01]  /*3d80*/  STS [R235], R21 ;  /* 0x00000015eb007388 */ /* 0x000fe20000000800 */
[----:B---3--:R-:W-:Y:S03]  /*3d90*/  F2FP.BF16.PACK_AB R3, R26, R27 ;  /* 0x0000001b1a03723e */ /* 0x008fe600000010ff */
[----:B------:R-:W-:Y:S04]  /*3da0*/  STS [R234+0x12c80], R8 ;  /* 0x012c8008ea007388 */ /* 0x000fe80000000800 */
[----:B------:R-:W3:Y:S01]  /*3db0*/  MUFU.EX2 R7, R7 ;  /* 0x0000000700077308 */ /* 0x000ee20000000800 */
[----:B------:R-:W-:Y:S01]  /*3dc0*/  STS [R235+0x800], R3 ;  /* 0x00080003eb007388 */ /* 0x000fe20000000800 */
[----:B-1----:R-:W-:Y:S03]  /*3dd0*/  FMUL.FTZ R10, R210, R43 ;  /* 0x0000002bd20a7220 */ /* 0x002fe60000410000 */
[----:B------:R-:W-:Y:S02]  /*3de0*/  STS [R234+0x13480], R24 ;  /* 0x01348018ea007388 */ /* 0x000fe40000000800 */
[----:B------:R-:W-:Y:S03]  /*3df0*/  F2FP.BF16.PACK_AB R10, R10, R42 ;  /* 0x0000002a0a0a723e */ /* 0x000fe600000010ff */
[----:B------:R-:W1:Y:S01]  /*3e00*/  MUFU.EX2 R9, R9 ;  /* 0x0000000900097308 */ /* 0x000e620000000800 */
[----:B----4-:R-:W-:Y:S05]  /*3e10*/  F2FP.BF16.PACK_AB R14, R210, R211 ;  /* 0x000000d3d20e723e */ /* 0x010fea00000010ff */
[----:B------:R-:W-:Y:S04]  /*3e20*/  STS [R235+0x1000], R14 ;  /* 0x0010000eeb007388 */ /* 0x000fe80000000800 */
[----:B------:R-:W4:Y:S01]  /*3e30*/  MUFU.EX2 R16, R15 ;  /* 0x0000000f00107308 */ /* 0x000f220000000800 */
[----:B---3--:R-:W-:Y:S02]  /*3e40*/  FMUL.FTZ R36, R7, R36 ;  /* 0x0000002407247220 */ /* 0x008fe40000410000 */
[--C-:B--2---:R-:W-:Y:S02]  /*3e50*/  FADD.FTZ R34, R34, -R0.reuse ;  /* 0x8000000022227221 */ /* 0x104fe40000010000 */
[--C-:B------:R-:W-:Y:S05]  /*3e60*/  FADD.FTZ R35, R35, -R0.reuse ;  /* 0x8000000023237221 */ /* 0x100fea0000010000 */
[----:B------:R-:W2:Y:S01]  /*3e70*/  MUFU.EX2 R209, R209 ;  /* 0x000000d100d17308 */ /* 0x000ea20000000800 */
[----:B------:R-:W-:Y:S02]  /*3e80*/  FMUL.FTZ R34, R27, R34 ;  /* 0x000000221b227220 */ /* 0x000fe40000410000 */
[----:B------:R-:W-:Y:S01]  /*3e90*/  FMUL.FTZ R35, R26, R35 ;  /* 0x000000231a237220 */ /* 0x000fe20000410000 */
[C---:B-1----:R-:W-:Y:S01]  /*3ea0*/  F2FP.BF16.PACK_AB R7, R9.reuse, R7 ;  /* 0x000000070907723e */ /* 0x042fe200000010ff */
[----:B------:R-:W-:Y:S02]  /*3eb0*/  FMUL.FTZ R9, R9, R37 ;  /* 0x0000002509097220 */ /* 0x000fe40000410000 */
[--C-:B------:R-:W-:Y:S02]  /*3ec0*/  FADD.FTZ R38, R38, -R0.reuse ;  /* 0x8000000026267221 */ /* 0x100fe40000010000 */
[----:B------:R-:W-:Y:S01]  /*3ed0*/  STS [R234+0x13c80], R7 ;  /* 0x013c8007ea007388 */ /* 0x000fe20000000800 */
[----:B------:R-:W1:Y:S01]  /*3ee0*/  MUFU.EX2 R207, R207 ;  /* 0x000000cf00cf7308 */ /* 0x000e620000000800 */
[--C-:B------:R-:W-:Y:S01]  /*3ef0*/  FADD.FTZ R39, R39, -R0.reuse ;  /* 0x8000000027277221 */ /* 0x100fe20000010000 */
[----:B------:R-:W-:Y:S01]  /*3f00*/  F2FP.BF16.PACK_AB R9, R9, R36 ;  /* 0x000000240909723e */ /* 0x000fe200000010ff */
[----:B------:R-:W-:Y:S01]  /*3f10*/  FMUL.FTZ R38, R22, R38 ;  /* 0x0000002616267220 */ /* 0x000fe20000410000 */
[C---:B----4-:R-:W-:Y:S01]  /*3f20*/  F2FP.BF16.PACK_AB R2, R16.reuse, R22 ;  /* 0x000000161002723e */ /* 0x050fe200000010ff */
[----:B------:R-:W-:Y:S02]  /*3f30*/  FMUL.FTZ R39, R16, R39 ;  /* 0x0000002710277220 */ /* 0x000fe40000410000 */
[--C-:B------:R-:W-:Y:S02]  /*3f40*/  FADD.FTZ R50, R50, -R0.reuse ;  /* 0x8000000032327221 */ /* 0x100fe40000010000 */
[----:B------:R3:W-:Y:S01]  /*3f50*/  STS [R235+0x1800], R2 ;  /* 0x00180002eb007388 */ /* 0x0007e20000000800 */
[----:B------:R-:W4:Y:S01]  /*3f60*/  MUFU.EX2 R6, R6 ;  /* 0x0000000600067308 */ /* 0x000f220000000800 */
[----:B------:R-:W-:Y:S01]  /*3f70*/  FADD.FTZ R51, R51, -R0 ;  /* 0x8000000033337221 */ /* 0x000fe20000010000 */
[----:B------:R-:W-:Y:S01]  /*3f80*/  F2FP.BF16.PACK_AB R0, R39, R38 ;  /* 0x000000262700723e */ /* 0x000fe200000010ff */
[----:B------:R-:W-:Y:S01]  /*3f90*/  STS [R234+0x14480], R23 ;  /* 0x01448017ea007388 */ /* 0x000fe20000000800 */
[----:B--2---:R-:W-:Y:S01]  /*3fa0*/  F2FP.BF16.PACK_AB R13, R208, R209 ;  /* 0x000000d1d00d723e */ /* 0x004fe200000010ff */
[----:B------:R-:W-:Y:S04]  /*3fb0*/  FMUL.FTZ R46, R209, R46 ;  /* 0x0000002ed12e7220 */ /* 0x000fe80000410000 */
[----:B------:R-:W-:Y:S01]  /*3fc0*/  STS [R235+0x2000], R13 ;  /* 0x0020000deb007388 */ /* 0x000fe20000000800 */
[----:B------:R-:W-:Y:S01]  /*3fd0*/  MUFU.EX2 R15, R148 ;  /* 0x00000094000f7308 */ /* 0x000fe20000000800 */
[----:B------:R-:W-:Y:S01]  /*3fe0*/  F2FP.BF16.PACK_AB R12, R12, R46 ;  /* 0x0000002e0c0c723e */ /* 0x000fe200000010ff */
[C---:B-1----:R-:W-:Y:S08]  /*3ff0*/  FMUL.FTZ R11, R207.reuse, R49 ;  /* 0x00000031cf0b7220 */ /* 0x042ff00000410000 */
[----:B------:R-:W3:Y:S01]  /*4000*/  MUFU.EX2 R5, R206 ;  /* 0x000000ce00057308 */ /* 0x000ee20000000800 */
[----:B----4-:R-:W-:Y:S01]  /*4010*/  F2FP.BF16.PACK_AB R4, R207, R6 ;  /* 0x00000006cf04723e */ /* 0x010fe200000010ff */
[----:B------:R-:W-:Y:S01]  /*4020*/  FMUL.FTZ R48, R6, R48 ;  /* 0x0000003006307220 */ /* 0x000fe20000410000 */
[----:B------:R-:W-:Y:S03]  /*4030*/  F2FP.BF16.PACK_AB R6, R33, R32 ;  /* 0x000000202106723e */ /* 0x000fe600000010ff */
[----:B------:R-:W-:Y:S01]  /*4040*/  STS [R234+0x14c80], R4 ;  /* 0x014c8004ea007388 */ /* 0x000fe20000000800 */
[----:B------:R-:W-:Y:S02]  /*4050*/  F2FP.BF16.PACK_AB R11, R11, R48 ;  /* 0x000000300b0b723e */ /* 0x000fe400000010ff */
[----:B---3--:R-:W-:Y:S01]  /*4060*/  F2FP.BF16.PACK_AB R2, R5, R15 ;  /* 0x0000000f0502723e */ /* 0x008fe200000010ff */
        /* <DEDUP_REMOVED lines=99> */
[C---:B------:R-:W-:Y:S03]  /*46a0*/  IMAD.SHL.U32 R5, R233.reuse, 0x40, RZ ;  /* 0x00000040e9057824 */ /* 0x040fe600078e00ff */
[----:B------:R-:W3:Y:S01]  /*46b0*/  LDL.64 R20, [R1] ;  /* 0x0000000001147983 */ /* 0x000ee20000100a00 */
[----:B------:R-:W-:Y:S02]  /*46c0*/  IMAD R4, R2, c[0x0][0x208], RZ ;  /* 0x0000820002047a24 */ /* 0x000fe400078e02ff */
[C---:B------:R-:W-:Y:S01]  /*46d0*/  IMAD.WIDE.U32 R2, R233.reuse, c[0x0][0x208], RZ ;  /* 0x00008200e9027a25 */ /* 0x040fe200078e00ff */
[----:B------:R-:W4:Y:S03]  /*46e0*/  LDL R9, [R1+0x20] ;  /* 0x0000200001097983 */ /* 0x000f260000100800 */
[----:B------:R-:W-:Y:S02]  /*46f0*/  IMAD R4, R233, c[0x0][0x20c], R4 ;  /* 0x00008300e9047a24 */ /* 0x000fe400078e0204 */
[C---:B------:R-:W-:Y:S02]  /*4700*/  IMAD.SHL.U32 R6, R2.reuse, 0x40, RZ ;  /* 0x0000004002067824 */ /* 0x040fe400078e00ff */
[----:B------:R-:W-:Y:S05]  /*4710*/  IMAD.IADD R3, R3, 0x1, R4 ;  /* 0x0000000103037824 */ /* 0x000fea00078e0204 */
[----:B------:R-:W-:Y:S02]  /*4720*/  SHF.L.U64.HI R3, R2, 0x6, R3 ;  /* 0x0000000602037819 */ /* 0x000fe40000010203 */
[----:B------:R-:W-:Y:S02]  /*4730*/  IADD3 R2, -R244, c[0x0][0x168], -R5 ;  /* 0x00005a00f4027a10 */ /* 0x000fe40007ffe905 */
[C---:B--2---:R-:W-:Y:S02]  /*4740*/  IADD3 R4, P1, R5.reuse, R10, RZ ;  /* 0x0000000a05047210 */ /* 0x044fe40007f3e0ff */
[----:B---3--:R-:W-:Y:S02]  /*4750*/  IADD3 R10, P6, P5, R20, UR6, R6 ;  /* 0x00000006140a7c10 */ /* 0x008fe4000fdde006 */
[----:B----4-:R-:W-:Y:S02]  /*4760*/  LEA.HI.X.SX32 R7, R5, R9, 0x1, P1 ;  /* 0x0000000905077211 */ /* 0x010fe400008f0eff */
[----:B------:R-:W-:Y:S02]  /*4770*/  IADD3.X R11, R249, UR7, R3, P6, P5 ;  /* 0x00000007f90b7c10 */ /* 0x000fe4000b7ea403 */
[----:B------:R-:W-:Y:S02]  /*4780*/  IADD3 R5, P6, R6, R20, RZ ;  /* 0x0000001406057210 */ /* 0x000fe40007fde0ff */
[----:B------:R-:W-:Y:S02]  /*4790*/  LOP3.LUT P1, RZ, R246, 0x1, RZ, 0xc0, !PT ;  /* 0x00000001f6ff7812 */ /* 0x000fe4000782c0ff */
[C---:B------:R-:W-:Y:S01]  /*47a0*/  LEA R8, P5, R4.reuse, c[0x0][0x280], 0x2 ;  /* 0x0000a00004087a11 */ /* 0x040fe200078a10ff */
[----:B------:R-:W-:Y:S01]  /*47b0*/  IMAD.X R3, R3, 0x1, R249, P6 ;  /* 0x0000000103037824 */ /* 0x000fe200030e06f9 */
[C---:B------:R-:W-:Y:S02]  /*47c0*/  LEA R6, P6, R5.reuse, c[0x0][0x1f0], 0x1 ;  /* 0x00007c0005067a11 */ /* 0x040fe400078c08ff */
[----:B------:R-:W-:Y:S02]  /*47d0*/  LEA.HI.X R9, R4, c[0x0][0x284], R7, 0x2, P5 ;  /* 0x0000a10004097a11 */ /* 0x000fe400028f1407 */
[----:B------:R-:W-:Y:S02]  /*47e0*/  ISETP.LT.OR P5, PT, R2, 0x1, !P1 ;  /* 0x000000010200780c */ /* 0x000fe40004fa1670 */
[----:B------:R-:W-:Y:S02]  /*47f0*/  LEA.HI.X R7, R5, c[0x0][0x1f4], R3, 0x1, P6 ;  /* 0x00007d0005077a11 */ /* 0x000fe400030f0c03 */
[----:B------:R-:W-:Y:S02]  /*4800*/  LEA R4, P6, R10, c[0x0][0x1f0], 0x1 ;  /* 0x00007c000a047a11 */ /* 0x000fe400078c08ff */
[----:B------:R-:W-:Y:S02]  /*4810*/  ISETP.LT.OR P1, PT, R2, 0x21, !P1 ;  /* 0x000000210200780c */ /* 0x000fe40004f21670 */
[----:B------:R-:W-:Y:S02]  /*4820*/  LEA.HI.X R5, R10, c[0x0][0x1f4], R11, 0x1, P6 ;  /* 0x00007d000a057a11 */ /* 0x000fe400030f0c0b */
[----:B------:R-:W-:Y:S03]  /*4830*/  LOP3.LUT P6, RZ, R246, 0x2, RZ, 0xc0, !PT ;  /* 0x00000002f6ff7812 */ /* 0x000fe600078cc0ff */
[----:B------:R-:W-:Y:S01]  /*4840*/  @!PT LDS RZ, [RZ] ;  /* 0x00000000fffff984 */ /* 0x000fe20000000800 */
[----:B------:R-:W-:Y:S01]  /*4850*/  @!PT LDS RZ, [RZ] ;  /* 0x00000000fffff984 */ /* 0x000fe20000000800 */
[----:B------:R-:W-:Y:S01]  /*4860*/  @!PT LDS RZ, [RZ] ;  /* 0x00000000fffff984 */ /* 0x000fe20000000800 */
[----:B------:R1:W-:Y:S01]  /*4870*/  LDGSTS.E.BYPASS.LTC128B.128 [R236+0xe080], [R6.64], !P5 ;  /* 0x0e08000006ec7fae */ /* 0x0003e2000e901d48 */
[C---:B------:R-:W-:Y:S02]  /*4880*/  ISETP.LT.OR P5, PT, R2.reuse, 0x1, !P6 ;  /* 0x000000010200780c */ /* 0x040fe400077a1670 */
[----:B------:R-:W-:Y:S01]  /*4890*/  ISETP.LT.OR P6, PT, R2, 0x21, !P6 ;  /* 0x000000210200780c */ /* 0x000fe200077c1670 */
[----:B------:R-:W-:Y:S10]  /*48a0*/  @!P2 IMAD.SHL.U32 R2, R240, 0x10, RZ ;  /* 0x00000010f002a824 */ /* 0x000ff400078e00ff */
[----:B------:R1:W-:Y:S04]  /*48b0*/  LDGSTS.E.BYPASS.LTC128B.128 [R236+0x10080], [R6.64+0x80], !P5 ;  /* 0x1008008006ec7fae */ /* 0x0003e8000e901d48 */
[----:B------:R1:W-:Y:S04]  /*48c0*/  LDGSTS.E.BYPASS.LTC128B.128 [R236+0xf080], [R4.64], !P1 ;  /* 0x0f08000004ec7fae */ /* 0x0003e8000c901d48 */
[----:B------:R1:W-:Y:S04]  /*48d0*/  LDGSTS.E.BYPASS.LTC128B.128 [R236+0x11080], [R4.64+0x80], !P6 ;  /* 0x1108008004ec7fae */ /* 0x0003e8000f101d48 */
[----:B------:R1:W-:Y:S02]  /*48e0*/  @!P2 LDGSTS.E.BYPASS.LTC128B.128 [R2+0x12280], [R8.64] ;  /* 0x122800000802afae */ /* 0x0003e4000b901d48 */
.L_x_805:
[-C--:B-1-34-:R-:W-:Y:S01]  /*48f0*/  HMMA.16816.F32.BF16 R4, R32, R16.reuse, RZ ;  /* 0x000000102004723c */ /* 0x09afe200000418ff */
[----:B------:R-:W-:Y:S01]  /*4900*/  LDSM.16.M88.4 R44, [R220+0x1800] ;  /* 0x00180000dc2c783b */ /* 0x000fe20000000200 */
[----:B------:R-:W-:Y:S02]  /*4910*/  UIADD3 UR12, UR4, 0x1, URZ ;  /* 0x00000001040c7890 */ /* 0x000fe4000fffe03f */
[----:B------:R-:W-:Y:S01]  /*4920*/  IMAD.WIDE.U32 R2, R242, c[0x0][0x238], R240 ;  /* 0x00008e00f2027a25 */ /* 0x000fe200078e00f0 */
[----:B------:R-:W-:Y:S01]  /*4930*/  UISETP.GE.AND UP1, UPT, UR4, 0x1, UPT ;  /* 0x000000010400788c */ /* 0x000fe2000bf26270 */
[----:B------:R-:W-:Y:S01]  /*4940*/  LDSM.16.MT88.4 R48, [R0+0x4080] ;  /* 0x004080000030783b */ /* 0x000fe20000004200 */
[----:B------:R-:W-:Y:S01]  /*4950*/  UIADD3 UR11, UR13, 0x1, URZ ;  /* 0x000000010d0b7890 */ /* 0x000fe2000fffe03f */
[C---:B------:R-:W-:Y:S01]  /*4960*/  HMMA.16816.F32.BF16 R8, R36.reuse, R16, RZ ;  /* 0x000000102408723c */ /* 0x040fe200000418ff */
[----:B------:R-:W-:Y:S02]  /*4970*/  UISETP.GE.AND UP0, UPT, UR13, 0x1, UPT ;  /* 0x000000010d00788c */ /* 0x000fe4000bf06270 */
[----:B------:R-:W-:Y:S02]  /*4980*/  LDSM.16.M88.4 R148, [R222+0x1000] ;  /* 0x00100000de94783b */ /* 0x000fe40000000200 */
[----:B------:R-:W-:Y:S03]  /*4990*/  USEL UR13, UR11, URZ, !UP0 ;  /* 0x0000003f0b0d7287 */ /* 0x000fe6000c000000 */
        /* <DEDUP_REMOVED lines=45> */
[----:B------:R-:W-:Y:S01]  /*4c70*/  SHF.R.S32.HI R44, RZ, 0x1f, R239 ;  /* 0x0000001fff2c7819 */ /* 0x000fe200000114ef */
[-C--:B------:R-:W-:Y:S04]  /*4c80*/  HMMA.16816.F32.BF16 R12, R48, R46.reuse, R12 ;  /* 0x0000002e300c723c */ /* 0x080fe8000004180c */
[----:B------:R-:W-:Y:S04]  /*4c90*/  IMAD R44, R44, c[0x0][0x240], RZ ;  /* 0x000090002c2c7a24 */ /* 0x000fe800078e02ff */
[C---:B------:R-:W-:Y:S04]  /*4ca0*/  HMMA.16816.F32.BF16 R16, R36.reuse, R46, R16 ;  /* 0x0000002e2410723c */ /* 0x040fe80000041810 */
[----:B------:R-:W-:Y:S04]  /*4cb0*/  IMAD R44, R239, c[0x0][0x244], R44 ;  /* 0x00009100ef2c7a24 */ /* 0x000fe800078e022c */
        /* <DEDUP_REMOVED lines=14> */
[----:B------:R-:W-:Y:S03]  /*4da0*/  SHF.L.U32 R0, R243, 0xd, RZ ;  /* 0x0000000df3007819 */ /* 0x000fe600000006ff */
        /* <DEDUP_REMOVED lines=10> */
[----:B------:R-:W-:Y:S01]  /*4e50*/  IMAD.U32 R0, RZ, RZ, UR4 ;  /* 0x00000004ff007e24 */ /* 0x000fe2000f8e00ff */
[----:B------:R-:W-:Y:S01]  /*4e60*/  LDSM.16.MT88.4 R44, [R216+0x18080] ;  /* 0x01808000d82c783b */ /* 0x000fe20000004200 */
[----:B------:R-:W-:Y:S01]  /*4e70*/  ISETP.GE.AND P1, PT, R233, R252, PT ;  /* 0x000000fce900720c */ /* 0x000fe20003f26270 */
[----:B------:R-:W-:Y:S03]  /*4e80*/  USEL UR4, UR12, URZ, !UP1 ;  /* 0x0000003f0c047287 */ /* 0x000fe6000c800000 */
[----:B------:R-:W-:Y:S01]  /*4e90*/  RED.E.ADD.F32.FTZ.RN.STRONG.GPU [R2.64], R4 ;  /* 0x000000040200798e */ /* 0x000fe2000c10e788 */
[----:B------:R-:W-:Y:S04]  /*4ea0*/  LEA R0, R0, R227, 0xd ;  /* 0x000000e300007211 */ /* 0x000fe800078e68ff */
[----:B------:R-:W-:Y:S01]  /*4eb0*/  RED.E.ADD.F32.FTZ.RN.STRONG.GPU [R2.64+0x400], R5 ;  /* 0x000400050200798e */ /* 0x000fe2000c10e788 */
[----:B------:R-:W-:Y:S04]  /*4ec0*/  IMAD.SHL.U32 R0, R0, 0x2, RZ ;  /* 0x0000000200007824 */ /* 0x000fe800078e00ff */
        /* <DEDUP_REMOVED lines=146> */
.L_x_803:
[----:B------:R-:W-:Y:S05]  /*57f0*/  @P1 EXIT ;  /* 0x000000000000194d */ /* 0x000fea0003800000 */
[----:B------:R-:W2:Y:S01]  /*5800*/  LDL R2, [R1+0x8] ;  /* 0x0000080001027983 */ /* 0x000ea20000100800 */
[----:B------:R-:W-:Y:S01]  /*5810*/  IMAD.MOV.U32 R0, RZ, RZ, 0x1 ;  /* 0x00000001ff007424 */ /* 0x000fe200078e00ff */
[----:B------:R-:W-:Y:S01]  /*5820*/  BSSY B0, `(.L_x_807) ;  /* 0x000001c000007945 */ /* 0x000fe20003800000 */
[----:B------:R-:W-:Y:S01]  /*5830*/  IMAD.MOV.U32 R7, RZ, RZ, R242 ;  /* 0x000000ffff077224 */ /* 0x000fe200078e00f2 */
[----:B------:R-:W-:Y:S01]  /*5840*/  SHF.R.S32.HI R15, RZ, 0x1f, R239 ;  /* 0x0000001fff0f7819 */ /* 0x000fe200000114ef */
[----:B------:R-:W-:Y:S01]  /*5850*/  BAR.SYNC.DEFER_BLOCKING 0x1, 0x100 ;  /* 0x0044000000007b1d */ /* 0x000fe20000010000 */
[----:B------:R-:W-:Y:S01]  /*5860*/  ISETP.NE.AND P0, PT, R0, c[0x0][0x338], PT ;  /* 0x0000ce0000007a0c */ /* 0x000fe20003f05270 */
[----:B------:R-:W-:-:S12]  /*5870*/  IMAD R0, R239, c[0x0][0x2f4], RZ ;  /* 0x0000bd00ef007a24 */ /* 0x000fd800078e02ff */
[----:B------:R-:W-:-:S05]  /*5880*/  @P0 IMAD.HI.U32 R3, R242, c[0x0][0x33c], RZ ;  /* 0x0000cf00f2030a27 */ /* 0x000fca00078e00ff */
[----:B------:R-:W-:Y:S02]  /*5890*/  @P0 SHF.R.U32.HI R7, RZ, c[0x0][0x340], R3 ;  /* 0x0000d000ff070a19 */ /* 0x000fe40000011603 */
[----:B------:R-:W-:Y:S02]  /*58a0*/  SHF.R.S32.HI R3, RZ, 0x1f, R0 ;  /* 0x0000001fff037819 */ /* 0x000fe40000011400 */
[--C-:B------:R-:W-:Y:S01]  /*58b0*/  SHF.R.S32.HI R12, RZ, 0x1f, R7.reuse ;  /* 0x0000001fff0c7819 */ /* 0x100fe20000011407 */
[----:B------:R-:W-:-:S04]  /*58c0*/  IMAD.MOV R6, RZ, RZ, -R7 ;  /* 0x000000ffff067224 */ /* 0x000fc800078e0a07 */
[----:B------:R-:W-:Y:S02]  /*58d0*/  IMAD R6, R6, c[0x0][0x338], R242 ;  /* 0x0000ce0006067a24 */ /* 0x000fe400078e02f2 */
[----:B--2---:R-:W-:-:S04]  /*58e0*/  IMAD R2, R2, c[0x0][0x358], RZ ;  /* 0x0000d60002027a24 */ /* 0x004fc800078e02ff */
[----:B------:R-:W-:-:S05]  /*58f0*/  IMAD R2, R2, c[0x0][0x2f4], RZ ;  /* 0x0000bd0002027a24 */ /* 0x000fca00078e02ff */
[----:B------:R-:W-:Y:S02]  /*5900*/  IADD3 R0, P1, P0, R2, R0, R7 ;  /* 0x0000000002007210 */ /* 0x000fe4000783e007 */
[----:B------:R-:W-:-:S03]  /*5910*/  SHF.R.S32.HI R2, RZ, 0x1f, R2 ;  /* 0x0000001fff027819 */ /* 0x000fc60000011402 */
[----:B------:R-:W-:Y:S01]  /*5920*/  IMAD.SHL.U32 R13, R0, 0x4, RZ ;  /* 0x00000004000d7824 */ /* 0x000fe200078e00ff */
[----:B------:R-:W-:Y:S02]  /*5930*/  IADD3.X R2, R2, R3, R12, P1, P0 ;  /* 0x0000000302027210 */ /* 0x000fe40000fe040c */
[----:B------:R-:W-:Y:S02]  /*5940*/  ISETP.NE.AND P1, PT, R240, RZ, PT ;  /* 0x000000fff000720c */ /* 0x000fe40003f25270 */
[----:B------:R-:W-:Y:S02]  /*5950*/  SHF.L.U64.HI R14, R0, 0x2, R2 ;  /* 0x00000002000e7819 */ /* 0x000fe40000010202 */
[----:B------:R-:W-:-:S04]  /*5960*/  IADD3 R4, P0, R13, c[0x0][0x350], RZ ;  /* 0x0000d4000d047a10 */ /* 0x000fc80007f1e0ff */
[----:B------:R-:W-:-:S05]  /*5970*/  IADD3.X R5, R14, c[0x0][0x354], RZ, P0, !PT ;  /* 0x0000d5000e057a10 */ /* 0x000fca00007fe4ff */
[----:B------:R-:W-:Y:S05]  /*5980*/  @P1 BRA `(.L_x_808) ;  /* 0x0000005000001947 */ /* 0x000fea0003800000 */
.L_x_809:
[----:B------:R-:W2:Y:S01]  /*5990*/  LDG.E.STRONG.GPU R0, [R4.64] ;  /* 0x0000000804007981 */ /* 0x000ea2000c1ef900 */
[----:B------:R-:W-:Y:S01]  /*59a0*/  YIELD ;  /* 0x0000000000007946 */ /* 0x000fe20003800000 */
[----:B--2---:R-:W-:Y:S01]  /*59b0*/  ISETP.NE.AND P0, PT, R0, R6, PT ;  /* 0x000000060000720c */ /* 0x004fe20003f05270 */
[----:B------:R-:W-:-:S12]  /*59c0*/  CCTL.IVALL ;  /* 0x00000000ff00798f */ /* 0x000fd80002000000 */
[----:B------:R-:W-:Y:S05]  /*59d0*/  @P0 BRA `(.L_x_809) ;  /* 0xffffffb000000947 */ /* 0x000fea000383ffff */
.L_x_808:
[----:B------:R-:W-:Y:S05]  /*59e0*/  BSYNC B0 ;  /* 0x0000000000007941 */ /* 0x000fea0003800000 */
.L_x_807:
[----:B------:R-:W-:Y:S01]  /*59f0*/  MOV R16, 0xffffffff ;  /* 0xffffffff00107802 */ /* 0x000fe20000000f00 */
[----:B------:R-:W-:Y:S05]  /*5a00*/  BRA.CONV ~URZ, `(.L_x_810) ;  /* 0x000000237f007947 */ /* 0x000fea000b800000 */
[----:B------:R-:W-:Y:S02]  /*5a10*/  MOV R2, 0x5a30 ;  /* 0x00005a3000027802 */ /* 0x000fe40000000f00 */
[----:B------:R-:W-:Y:S05]  /*5a20*/  CALL.REL.NOINC `($__internal_4_$__cuda_sm70_warpsync) ;  /* 0x00000a9000007944 */ /* 0x000fea0003c00000 */
.L_x_810:
[----:B------:R-:W2:Y:S01]  /*5a30*/  LDL.LU R0, [R1+0x8] ;  /* 0x0000080001007983 */ /* 0x000ea20000300800 */
[----:B------:R-:W-:Y:S01]  /*5a40*/  IMAD R8, R15, c[0x0][0x330], RZ ;  /* 0x0000cc000f087a24 */ /* 0x000fe200078e02ff */
[----:B------:R-:W-:-:S06]  /*5a50*/  NOP ;  /* 0x0000000000007918 */ /* 0x000fcc0000000000 */
[----:B--2---:R-:W-:Y:S02]  /*5a60*/  IMAD R10, R0, 0x3000, RZ ;  /* 0x00003000000a7824 */ /* 0x004fe400078e02ff */
[----:B------:R-:W-:-:S03]  /*5a70*/  IMAD R0, R12, c[0x0][0x328], RZ ;  /* 0x0000ca000c007a24 */ /* 0x000fc600078e02ff */
[----:B------:R-:W-:Y:S01]  /*5a80*/  SHF.R.S32.HI R2, RZ, 0x1f, R10 ;  /* 0x0000001fff027819 */ /* 0x000fe2000001140a */
[----:B------:R-:W-:Y:S01]  /*5a90*/  IMAD R0, R7, c[0x0][0x32c], R0 ;  /* 0x0000cb0007007a24 */ /* 0x000fe200078e0200 */
[----:B------:R-:W-:-:S04]  /*5aa0*/  IADD3 R10, P0, R10, R240, RZ ;  /* 0x000000f00a0a7210 */ /* 0x000fc80007f1e0ff */
[----:B------:R-:W-:-:S05]  /*5ab0*/  LEA.HI.X.SX32 R11, R240, R2, 0x1, P0 ;  /* 0x00000002f00b7211 */ /* 0x000fca00000f0eff */
        /* <DEDUP_REMOVED lines=57> */
[----:B------:R-:W-:Y:S05]  /*5e50*/  CALL.REL.NOINC `($__internal_4_$__cuda_sm70_warpsync) ;  /* 0x0000066000007944 */ /* 0x000fea0003c00000 */
.L_x_811:
        /* <DEDUP_REMOVED lines=12> */
.L_x_813:
[----:B------:R-:W-:Y:S05]  /*5f20*/  BSYNC B0 ;  /* 0x0000000000007941 */ /* 0x000fea0003800000 */
.L_x_812:
[----:B--2---:R-:W-:Y:S01]  /*5f30*/  IADD3 R4, P0, R13, c[0x0][0x348], RZ ;  /* 0x0000d2000d047a10 */ /* 0x004fe20007f1e0ff */
[----:B------:R-:W-:Y:S03]  /*5f40*/  BSSY B0, `(.L_x_814) ;  /* 0x0000008000007945 */ /* 0x000fe60003800000 */
[----:B------:R-:W-:Y:S01]  /*5f50*/  IADD3.X R5, R14, c[0x0][0x34c], RZ, P0, !PT ;  /* 0x0000d3000e057a10 */ /* 0x000fe200007fe4ff */
[----:B------:R-:W-:Y:S05]  /*5f60*/  @P1 BRA `(.L_x_815) ;  /* 0x0000005000001947 */ /* 0x000fea0003800000 */
.L_x_816:
[----:B------:R-:W2:Y:S01]  /*5f70*/  LDG.E.STRONG.GPU R0, [R4.64] ;  /* 0x0000000804007981 */ /* 0x000ea2000c1ef900 */
[----:B------:R-:W-:Y:S01]  /*5f80*/  YIELD ;  /* 0x0000000000007946 */ /* 0x000fe20003800000 */
[----:B--2---:R-:W-:Y:S01]  /*5f90*/  ISETP.NE.AND P0, PT, R0, R6, PT ;  /* 0x000000060000720c */ /* 0x004fe20003f05270 */
[----:B------:R-:W-:-:S12]  /*5fa0*/  CCTL.IVALL ;  /* 0x00000000ff00798f */ /* 0x000fd80002000000 */
[----:B------:R-:W-:Y:S05]  /*5fb0*/  @P0 BRA `(.L_x_816) ;  /* 0xffffffb000000947 */ /* 0x000fea000383ffff */
.L_x_815:
[----:B------:R-:W-:Y:S05]  /*5fc0*/  BSYNC B0 ;  /* 0x0000000000007941 */ /* 0x000fea0003800000 */
.L_x_814:
[----:B------:R-:W-:Y:S05]  /*5fd0*/  BRA.CONV ~URZ, `(.L_x_817) ;  /* 0x000000237f007947 */ /* 0x000fea000b800000 */
[----:B-1----:R-:W-:Y:S02]  /*5fe0*/  MOV R2, 0x6000 ;  /* 0x0000600000027802 */ /* 0x002fe40000000f00 */
[----:B------:R-:W-:Y:S05]  /*5ff0*/  CALL.REL.NOINC `($__internal_4_$__cuda_sm70_warpsync) ;  /* 0x000004c000007944 */ /* 0x000fea0003c00000 */
.L_x_817:
        /* <DEDUP_REMOVED lines=64> */
.L_x_818:
        /* <DEDUP_REMOVED lines=12> */
        .weak           $__internal_4_$__cuda_sm70_warpsync
        .type           $__internal_4_$__cuda_sm70_warpsync,@function
        .size           $__internal_4_$__cuda_sm70_warpsync,(.L_x_2308 - $__internal_4_$__cuda_sm70_warpsync)
$__internal_4_$__cuda_sm70_warpsync:
[----:B------:R-:W-:Y:S01]  /*64c0*/  MOV R3, 0x0 ;  /* 0x0000000000037802 */ /* 0x000fe20000000f00 */
[----:B------:R-:W-:Y:S04]  /*64d0*/  WARPSYNC R16 ;  /* 0x0000001000007348 */ /* 0x000fe80003800000 */
[----:B------:R-:W-:Y:S05]  /*64e0*/  RET.REL.NODEC R2 `(_ZN7cutlass13device_kernelIN5flash19enable_sm80_to_sm89INS1_16FlashAttnBwdSm80INS1_25CollectiveMainloopBwdSm80ILi2ELi1EN4cute5tupleIJNS5_1CILi64EEENS7_ILi96EEENS7_ILi128EEEEEENS_10bfloat16_tEfNS_4arch4Sm80ELb1ELb0ELb0ELb0ELb1ELb0ELb0ELb0ELi2ELi2ELi2ELi2ELb1EEENS1_24CollectiveEpilogueBwdGQAISB_fSE_Li256ELb0ELb1EEENS1_25SingleTileBwdLPTSchedulerILb0ELi96ELb1EEEEEEEEEvNT_6ParamsE) ;  /* 0xffff9b1002007950 */ /* 0x000fea0003c3ffff */
.L_x_819:
        /* <DEDUP_REMOVED lines=9> */
.L_x_2308:


//--------------------- .text._ZN7cutlass13device_kernelIN5flash19enable_sm80_to_sm89INS1_16FlashAttnBwdSm80INS1_25CollectiveMainloopBwdSm80ILi2ELi1EN4cute5tupleIJNS5_1CILi64EEENS7_ILi96EEENS7_ILi128EEEEEENS_10bfloat16_tEfNS_4arch4Sm80ELb1ELb0ELb0ELb1ELb0ELb0ELb0ELb0ELi2ELi2ELi2ELi2ELb1EEENS1_21CollectiveEpilogueBwdISB_SC_SE_Li256ELb1ELb0ELi4EEENS1_25SingleTileBwdLPTSchedulerILb1ELi96ELb0EEEEEEEEEvNT_6ParamsE --------------------------
	.section	.text._ZN7cutlass13device_kernelIN5flash19enable_sm80_to_sm89INS1_16FlashAttnBwdSm80INS1_25CollectiveMainloopBwdSm80ILi2ELi1EN4cute5tupleIJNS5_1CILi64EEENS7_ILi96EEENS7_ILi128EEEEEENS_10bfloat16_tEfNS_4arch4Sm80ELb1ELb0ELb0ELb1ELb0ELb0ELb0ELb0ELi2ELi2ELi2ELi2ELb1EEENS1_21CollectiveEpilogueBwdISB_SC_SE_Li256ELb1ELb0ELi4EEENS1_25SingleTileBwdLPTSchedulerILb1ELi96ELb0EEEEEEEEEvNT_6ParamsE,"ax",@progbits
	.sectioninfo	@"SHI_REGISTERS=255"
	.align	128
.text._ZN7cutlass13device_kernelIN5flash19enable_sm80_to_sm89INS1_16FlashAttnBwdSm80INS1_25CollectiveMainloopBwdSm80ILi2ELi1EN4cute5tupleIJNS5_1CILi64EEENS7_ILi96EEENS7_ILi128EEEEEENS_10bfloat16_tEfNS_4arch4Sm80ELb1ELb0ELb0ELb1ELb0ELb0ELb0ELb0ELi2ELi2ELi2ELi2ELb1EEENS1_21CollectiveEpilogueBwdISB_SC_SE_Li256ELb1ELb0ELi4EEENS1_25SingleTileBwdLPTSchedulerILb1ELi96ELb0EEEEEEEEEvNT_6ParamsE:
        .type           _ZN7cutlass13device_kernelIN5flash19enable_sm80_to_sm89INS1_16FlashAttnBwdSm80INS1_25CollectiveMainloopBwdSm80ILi2ELi1EN4cute5tupleIJNS5_1CILi64EEENS7_ILi96EEENS7_ILi128EEEEEENS_10bfloat16_tEfNS_4arch4Sm80ELb1ELb0ELb0ELb1ELb0ELb0ELb0ELb0ELi2ELi2ELi2ELi2ELb1EEENS1_21CollectiveEpilogueBwdISB_SC_SE_Li256ELb1ELb0ELi4EEENS1_25SingleTileBwdLPTSchedulerILb1ELi96ELb0EEEEEEEEEvNT_6ParamsE,@function
        .size           _ZN7cutlass13device_kernelIN5flash19enable_sm80_to_sm89INS1_16FlashAttnBwdSm80INS1_25CollectiveMainloopBwdSm80ILi2ELi1EN4cute5tupleIJNS5_1CILi64EEENS7_ILi96EEENS7_ILi128EEEEEENS_10bfloat16_tEfNS_4arch4Sm80ELb1ELb0ELb0ELb1ELb0ELb0ELb0ELb0ELi2ELi2ELi2ELi2ELb1EEENS1_21CollectiveEpilogueBwdISB_SC_SE_Li256ELb1ELb0ELi4EEENS1_25SingleTileBwdLPTSchedulerILb1ELi96ELb0EEEEEEEEEvNT_6ParamsE,(.L_x_2310 - _ZN7cutlass13device_kernelIN5flash19enable_sm80_to_sm89INS1_16FlashAttnBwdSm80INS1_25CollectiveMainloopBwdSm80ILi2ELi1EN4cute5tupleIJNS5_1CILi64EEENS7_ILi96EEENS7_ILi128EEEEEENS_10bfloat16_tEfNS_4arch4Sm80ELb1ELb0ELb0ELb1ELb0ELb0ELb0ELb0ELi2ELi2ELi2ELi2ELb1EEENS1_21CollectiveEpilogueBwdISB_SC_SE_Li256ELb1ELb0ELi4EEENS1_25SingleTileBwdLPTSchedulerILb1ELi96ELb0EEEEEEEEEvNT_6ParamsE)
        .other          _ZN7cutlass13device_kernelIN5flash19enable_sm80_to_sm89INS1_16FlashAttnBwdSm80INS1_25CollectiveMainloopBwdSm80ILi2ELi1EN4cute5tupleIJNS5_1CILi64EEENS7_ILi96EEENS7_ILi128EEEEEENS_10bfloat16_tEfNS_4arch4Sm80ELb1ELb0ELb0ELb1ELb0ELb0ELb0ELb0ELi2ELi2ELi2ELi2ELb1EEENS1_21CollectiveEpilogueBwdISB_SC_SE_Li256ELb1ELb0ELi4EEENS1_25SingleTileBwdLPTSchedulerILb1ELi96ELb0EEEEEEEEEvNT_6ParamsE,@"STO_CUDA_ENTRY STV_DEFAULT"
_ZN7cutlass13device_kernelIN5flash19enable_sm80_to_sm89INS1_16FlashAttnBwdSm80INS1_25CollectiveMainloopBwdSm80ILi2ELi1EN4cute5tupleIJNS5_1CILi64EEENS7_ILi96EEENS7_ILi128EEEEEENS_10bfloat16_tEfNS_4arch4Sm80ELb1ELb0ELb0ELb1ELb0ELb0ELb0ELb0ELi2ELi2ELi2ELi2ELb1EEENS1_21CollectiveEpilogueBwdISB_SC_SE_Li256ELb1ELb0ELi4EEENS1_25SingleTileBwdLPTSchedulerILb1ELi96ELb0EEEEEEEEEvNT_6ParamsE:
[----:B------:R-:W-:Y:S02]  /*0000*/  MOV R1, c[0x0][0x28] ;  /* 0x00000a0000017a02 */ /* 0x000fe40000000f00 */
[----:B------:R-:W1:Y:S01]  /*0010*/  S2R R81, SR_TID.X ;  /* 0x0000000000517919 */ /* 0x000e620000002100 */
[----:B------:R-:W-:Y:S01]  /*0020*/  ULDC.64 UR14, c[0x0][0x118] ;  /* 0x00004600000e7ab9 */ /* 0x000fe20000000a00 */
[----:B------:R-:W-:Y:S02]  /*0030*/  IADD3 R1, R1, -0x40, RZ ;  /* 0xffffffc001017810 */ /* 0x000fe40007ffe0ff */
        /* <DEDUP_REMOVED lines=19> */
[----:B------:R1:W-:Y:S01]  /*0170*/  STL [R1+0x38], R4 ;  /* 0x0000380401007387 */ /* 0x0003e20000100800 */
[----:B------:R-:W-:Y:S01]  /*0180*/  IMAD R3, R4, c[0x0][0x3c4], RZ ;  /* 0x0000f10004037a24 */ /* 0x000fe200078e02ff */
[----:B------:R-:W-:Y:S05]  /*0190*/  BRA `(.L_x_822) ;  /* 0x0000007000007947 */ /* 0x000fea0003800000 */
.L_x_821:
[----:B------:R-:W-:Y:S02]  /*01a0*/  MOV R3, c[0x0][0x3ac] ;  /* 0x0000eb0000037a02 */ /* 0x000fe40000000f00 */
[----:B------:R-:W-:Y:S02]  /*01b0*/  MOV R4, R0 ;  /* 0x0000000000047202 */ /* 0x000fe40000000f00 */
[----:B------:R-:W-:-:S13]  /*01c0*/  ISETP.NE.AND P0, PT, R3, 0x1, PT ;  /* 0x000000010300780c */ /* 0x000fda0003f05270 */
[----:B------:R-:W-:-:S05]  /*01d0*/  @P0 IMAD.HI.U32 R3, R0, c[0x0][0x3b0], RZ ;  /* 0x0000ec0000030a27 */ /* 0x000fca00078e00ff */
[----:B------:R-:W-:-:S05]  /*01e0*/  @P0 SHF.R.U32.HI R4, RZ, c[0x0][0x3b4], R3 ;  /* 0x0000ed00ff040a19 */ /* 0x000fca0000011603 */
[----:B------:R1:W-:Y:S01]  /*01f0*/  STL [R1+0x38], R4 ;  /* 0x0000380401007387 */ /* 0x0003e20000100800 */
[----:B------:R-:W-:-:S03]  /*0200*/  IMAD R3, R4, c[0x0][0x3ac], RZ ;  /* 0x0000eb0004037a24 */ /* 0x000fc600078e02ff */
.L_x_822:
[----:B-1----:R-:W-:Y:S01]  /*0210*/  IMAD.MOV.U32 R4, RZ, RZ, c[0x0][0x3a0] ;  /* 0x0000e800ff047624 */ /* 0x002fe200078e00ff */
[----:B------:R-:W-:Y:S01]  /*0220*/  ISETP.NE.U32.AND P0, PT, RZ, c[0x0][0x3e0], PT ;  /* 0x0000f800ff007a0c */ /* 0x000fe20003f05070 */
[----:B------:R-:W-:-:S03]  /*0230*/  IMAD.IADD R0, R0, 0x1, -R3 ;  /* 0x0000000100007824 */ /* 0x000fc600078e0a03 */
[----:B------:R-:W-:Y:S01]  /*0240*/  ISETP.NE.AND P1, PT, R4, 0x1, PT ;  /* 0x000000010400780c */ /* 0x000fe20003f25270 */
[----:B------:R-:W-:Y:S01]  /*0250*/  IMAD R0, R2, c[0x0][0x3ac], R0 ;  /* 0x0000eb0002007a24 */ /* 0x000fe200078e0200 */
[----:B------:R-:W-:-:S04]  /*0260*/  ISETP.NE.AND.EX P0, PT, RZ, c[0x0][0x3e4], PT, P0 ;  /* 0x0000f900ff007a0c */ /* 0x000fc80003f05300 */
[----:B------:R-:W-:-:S07]  /*0270*/  MOV R4, R0 ;  /* 0x0000000000047202 */ /* 0x000fce0000000f00 */
[----:B------:R-:W-:-:S05]  /*0280*/  @P1 IMAD.HI.U32 R2, R0, c[0x0][0x3a4], RZ ;  /* 0x0000e90000021a27 */ /* 0x000fca00078e00ff */
[----:B------:R-:W-:-:S04]  /*0290*/  @P1 SHF.R.U32.HI R4, RZ, c[0x0][0x3a8], R2 ;  /* 0x0000ea00ff041a19 */ /* 0x000fc80000011602 */
[----:B------:R-:W-:-:S05]  /*02a0*/  IADD3 R2, -R4, RZ, RZ ;  /* 0x000000ff04027210 */ /* 0x000fca0007ffe1ff */
[----:B------:R-:W-:-:S05]  /*02b0*/  IMAD R0, R2, c[0x0][0x3a0], R0 ;  /* 0x0000e80002007a24 */ /* 0x000fca00078e0200 */
[----:B------:R1:W-:Y:S01]  /*02c0*/  STL [R1+0x18], R0 ;  /* 0x0000180001007387 */ /* 0x0003e20000100800 */
[----:B------:R-:W-:Y:S05]  /*02d0*/  @!P0 BRA `(.L_x_823) ;  /* 0x0000004000008947 */ /* 0x000fea0003800000 */
[----:B------:R-:W-:-:S05]  /*02e0*/  MOV R2, 0x4 ;  /* 0x0000000400027802 */ /* 0x000fca0000000f00 */
[----:B------:R-:W-:-:S05]  /*02f0*/  IMAD.WIDE R2, R4, R2, c[0x0][0x3e0] ;  /* 0x0000f80004027625 */ /* 0x000fca00078e0202 */
[----:B-1----:R1:W5:Y:S01]  /*0300*/  LDG.E R0, [R2.64] ;  /* 0x0000000e02007981 */ /* 0x002362000c1e1900 */
[----:B------:R-:W-:Y:S05]  /*0310*/  BRA `(.L_x_824) ;  /* 0x000000a000007947 */ /* 0x000fea0003800000 */
.L_x_823:
[----:B------:R-:W-:-:S04]  /*0320*/  ISETP.NE.U32.AND P0, PT, RZ, c[0x0][0x3d8], PT ;  /* 0x0000f600ff007a0c */ /* 0x000fc80003f05070 */
[----:B------:R-:W-:-:S13]  /*0330*/  ISETP.NE.AND.EX P0, PT, RZ, c[0x0][0x3dc], PT, P0 ;  /* 0x0000f700ff007a0c */ /* 0x000fda0003f05300 */
[----:B------:R-:W-:Y:S05]  /*0340*/  @!P0 BRA `(.L_x_825) ;  /* 0x0000006000008947 */ /* 0x000fea0003800000 */
[----:B------:R-:W-:-:S05]  /*0350*/  MOV R2, 0x4 ;  /* 0x0000000400027802 */ /* 0x000fca0000000f00 */
[----:B------:R-:W-:-:S05]  /*0360*/  IMAD.WIDE R2, R4, R2, c[0x0][0x3d8] ;  /* 0x0000f60004027625 */ /* 0x000fca00078e0202 */
[----:B------:R-:W2:Y:S04]  /*0370*/  LDG.E R5, [R2.64] ;  /* 0x0000000e02057981 */ /* 0x000ea8000c1e1900 */
[----:B-1----:R-:W2:Y:S02]  /*0380*/  LDG.E R0, [R2.64+0x4] ;  /* 0x0000040e02007981 */ /* 0x002ea4000c1e1900 */
[----:B--2---:R-:W-:Y:S01]  /*0390*/  IADD3 R0, -R5, R0, RZ ;  /* 0x0000000005007210 */ /* 0x004fe20007ffe1ff */
[----:B------:R-:W-:Y:S05]  /*03a0*/  BRA `(.L_x_824) ;  /* 0x0000001000007947 */ /* 0x000fea0003800000 */
.L_x_825:
[----:B-1----:R-:W-:-:S03]  /*03b0*/  MOV R0, c[0x0][0x3d4] ;  /* 0x0000f50000007a02 */ /* 0x002fc60000000f00 */
.L_x_824:
[----:B-1----:R-:W2:Y:S01]  /*03c0*/  LDL R3, [R1+0x38] ;  /* 0x0000380001037983 */ /* 0x002ea20000100800 */
[----:B-----5:R-:W-:-:S05]  /*03d0*/  IADD3 R0, R0, 0x5f, RZ ;  /* 0x0000005f00007810 */ /* 0x020fca0007ffe0ff */
[----:B------:R-:W-:-:S05]  /*03e0*/  IMAD.HI R0, R0, 0x2aaaaaab, RZ ;  /* 0x2aaaaaab00007827 */ /* 0x000fca00078e02ff */
[----:B------:R-:W-:-:S04]  /*03f0*/  SHF.R.U32.HI R2, RZ, 0x1f, R0 ;  /* 0x0000001fff027819 */ /* 0x000fc80000011600 */
[----:B------:R-:W-:-:S04]  /*0400*/  LEA.HI.SX32 R0, R0, R2, 0x1c ;  /* 0x0000000200007211 */ /* 0x000fc800078fe2ff */
[----:B--2---:R-:W-:-:S04]  /*0410*/  ISETP.GE.AND P0, PT, R3, R0, PT ;  /* 0x000000000300720c */ /* 0x004fc80003f06270 */
[----:B------:R-:W-:-:S05]  /*0420*/  SEL R0, R4, 0xffffffff, !P0 ;  /* 0xffffffff04007807 */ /* 0x000fca0004000000 */
[----:B------:R1:W-:Y:S01]  /*0430*/  STL [R1+0x3c], R0 ;  /* 0x00003c0001007387 */ /* 0x0003e20000100800 */
[----:B------:R-:W-:Y:S05]  /*0440*/  BRA `(.L_x_826) ;  /* 0x000003b000007947 */ /* 0x000fea0003800000 */
.L_x_820:
        /* <DEDUP_REMOVED lines=17> */
.L_x_827:
[----:B------:R-:W-:Y:S02]  /*0560*/  MOV R3, c[0x0][0x3ac] ;  /* 0x0000eb0000037a02 */ /* 0x000fe40000000f00 */
[----:B------:R-:W-:Y:S02]  /*0570*/  MOV R4, R0 ;  /* 0x0000000000047202 */ /* 0x000fe40000000f00 */
[----:B------:R-:W-:-:S13]  /*0580*/  ISETP.NE.AND P0, PT, R3, 0x1, PT ;  /* 0x000000010300780c */ /* 0x000fda0003f05270 */
[----:B------:R-:W-:-:S05]  /*0590*/  @P0 IMAD.HI.U32 R3, R0, c[0x0][0x3b0], RZ ;  /* 0x0000ec0000030a27 */ /* 0x000fca00078e00ff */
[----:B------:R-:W-:-:S05]  /*05a0*/  @P0 SHF.R.U32.HI R4, RZ, c[0x0][0x3b4], R3 ;  /* 0x0000ed00ff040a19 */ /* 0x000fca0000011603 */
[----:B------:R1:W-:Y:S01]  /*05b0*/  STL [R1+0x38], R4 ;  /* 0x0000380401007387 */ /* 0x0003e20000100800 */
[----:B------:R-:W-:-:S03]  /*05c0*/  IMAD R3, R4, c[0x0][0x3ac], RZ ;  /* 0x0000eb0004037a24 */ /* 0x000fc600078e02ff */
.L_x_828:
        /* <DEDUP_REMOVED lines=17> */
.L_x_829:
        /* <DEDUP_REMOVED lines=9> */
.L_x_831:
[----:B-1----:R-:W-:-:S03]  /*0770*/  MOV R0, c[0x0][0x3d4] ;  /* 0x0000f50000007a02 */ /* 0x002fc60000000f00 */
.L_x_830:
[----:B-1----:R-:W2:Y:S01]  /*0780*/  LDL R3, [R1+0x38] ;  /* 0x0000380001037983 */ /* 0x002ea20000100800 */
[----:B-----5:R-:W-:-:S05]  /*0790*/  IADD3 R0, R0, 0x5f, RZ ;  /* 0x0000005f00007810 */ /* 0x020fca0007ffe0ff */
[----:B------:R-:W-:-:S05]  /*07a0*/  IMAD.HI R0, R0, 0x2aaaaaab, RZ ;  /* 0x2aaaaaab00007827 */ /* 0x000fca00078e02ff */
[----:B------:R-:W-:-:S04]  /*07b0*/  SHF.R.U32.HI R2, RZ, 0x1f, R0 ;  /* 0x0000001fff027819 */ /* 0x000fc80000011600 */
[----:B------:R-:W-:-:S04]  /*07c0*/  LEA.HI.SX32 R0, R0, R2, 0x1c ;  /* 0x0000000200007211 */ /* 0x000fc800078fe2ff */
[----:B--2---:R-:W-:-:S04]  /*07d0*/  ISETP.GE.AND P0, PT, R3, R0, PT ;  /* 0x000000000300720c */ /* 0x004fc80003f06270 */
[----:B------:R-:W-:-:S05]  /*07e0*/  SEL R0, R4, 0xffffffff, !P0 ;  /* 0xffffffff04007807 */ /* 0x000fca0004000000 */
[----:B------:R1:W-:Y:S04]  /*07f0*/  STL [R1+0x3c], R0 ;  /* 0x00003c0001007387 */ /* 0x0003e80000100800 */
.L_x_826:
[----:B------:R-:W2:Y:S02]  /*0800*/  LDL R27, [R1+0x3c] ;  /* 0x00003c00011b7983 */ /* 0x000ea40000100800 */
[----:B--2---:R-:W-:-:S13]  /*0810*/  ISETP.GE.AND P0, PT, R27, RZ, PT ;  /* 0x000000ff1b00720c */ /* 0x004fda0003f06270 */
[----:B------:R-:W-:Y:S05]  /*0820*/  @!P0 EXIT ;  /* 0x000000000000894d */ /* 0x000fea0003800000 */
[----:B------:R-:W-:Y:S01]  /*0830*/  ISETP.NE.U32.AND P4, PT, RZ, c[0x0][0x2c8], PT ;  /* 0x0000b200ff007a0c */ /* 0x000fe20003f85070 */
[----:B------:R-:W-:Y:S01]  /*0840*/  IMAD.MOV.U32 R10, RZ, RZ, 0x4 ;  /* 0x00000004ff0a7424 */ /* 0x000fe200078e00ff */
[----:B------:R-:W-:Y:S02]  /*0850*/  ISETP.NE.U32.AND P0, PT, RZ, c[0x0][0x2d8], PT ;  /* 0x0000b600ff007a0c */ /* 0x000fe40003f05070 */
[----:B------:R-:W-:Y:S01]  /*0860*/  ISETP.NE.AND.EX P4, PT, RZ, c[0x0][0x2cc], PT, P4 ;  /* 0x0000b300ff007a0c */ /* 0x000fe20003f85340 */
[----:B------:R-:W-:Y:S01]  /*0870*/  IMAD.WIDE R4, R27, R10, c[0x0][0x2c8] ;  /* 0x0000b2001b047625 */ /* 0x000fe200078e020a */
[----:B------:R-:W-:-:S04]  /*0880*/  ISETP.NE.U32.AND P3, PT, RZ, c[0x0][0x2d0], PT ;  /* 0x0000b400ff007a0c */ /* 0x000fc80003f65070 */
[----:B------:R-:W-:-:S07]  /*0890*/  ISETP.NE.AND.EX P3, PT, RZ, c[0x0][0x2d4], PT, P3 ;  /* 0x0000b500ff007a0c */ /* 0x000fce0003f65330 */
[----:B-1----:R-:W2:Y:S01]  /*08a0*/  @P4 LDG.E R0, [R4.64] ;  /* 0x0000000e04004981 */ /* 0x002ea2000c1e1900 */
[----:B------:R-:W-:Y:S01]  /*08b0*/  CS2R R8, SRZ ;  /* 0x0000000000087805 */ /* 0x000fe2000001ff00 */
[----:B------:R-:W-:Y:S01]  /*08c0*/  IMAD.WIDE R2, R27, R10, c[0x0][0x2d0] ;  /* 0x0000b4001b027625 */ /* 0x000fe200078e020a */
[----:B------:R-:W-:-:S03]  /*08d0*/  ISETP.NE.AND.EX P0, PT, RZ, c[0x0][0x2dc], PT, P0 ;  /* 0x0000b700ff007a0c */ /* 0x000fc60003f05300 */
[----:B------:R-:W-:Y:S01]  /*08e0*/  IMAD.MOV.U32 R244, RZ, RZ, c[0x0][0x168] ;  /* 0x00005a00fff47624 */ /* 0x000fe200078e00ff */
[----:B------:R1:W5:Y:S04]  /*08f0*/  @P4 LDG.E R8, [R4.64] ;  /* 0x0000000e04084981 */ /* 0x000368000c1e1900 */
[----:B------:R1:W5:Y:S05]  /*0900*/  @P3 LDG.E R9, [R2.64] ;  /* 0x0000000e02093981 */ /* 0x00036a000c1e1900 */
[----:B------:R-:W-:-:S05]  /*0910*/  @P0 IMAD.WIDE R6, R27, R10, c[0x0][0x2d8] ;  /* 0x0000b6001b060625 */ /* 0x000fca00078e020a */
[----:B------:R3:W5:Y:S01]  /*0920*/  @P0 LDG.E R244, [R6.64] ;  /* 0x0000000e06f40981 */ /* 0x000762000c1e1900 */
[----:B------:R-:W-:Y:S02]  /*0930*/  IMAD.MOV.U32 R22, RZ, RZ, RZ ;  /* 0x000000ffff167224 */ /* 0x000fe400078e00ff */
[----:B------:R-:W-:Y:S02]  /*0940*/  IMAD.MOV.U32 R245, RZ, RZ, c[0x0][0x198] ;  /* 0x00006600fff57624 */ /* 0x000fe400078e00ff */
[----:B--2---:R-:W-:-:S05]  /*0950*/  @P4 IMAD R0, R27, 0x40, R0 ;  /* 0x000000401b004824 */ /* 0x004fca00078e0200 */
[----:B---3--:R-:W-:-:S04]  /*0960*/  @P4 SHF.R.S32.HI R6, RZ, 0x1f, R0 ;  /* 0x0000001fff064819 */ /* 0x008fc80000011400 */
[----:B------:R-:W-:-:S04]  /*0970*/  @P4 LEA.HI R0, R6, R0, RZ, 0x6 ;  /* 0x0000000006004211 */ /* 0x000fc800078f30ff */
[----:B------:R-:W-:Y:S01]  /*0980*/  @P4 LOP3.LUT R22, R0, 0xffffffc0, RZ, 0xc0, !PT ;  /* 0xffffffc000164812 */ /* 0x000fe200078ec0ff */
[----:B------:R-:W-:Y:S05]  /*0990*/  @P0 BRA `(.L_x_832) ;  /* 0x0000004000000947 */ /* 0x000fea0003800000 */
[----:B-1----:R-:W-:Y:S05]  /*09a0*/  @!P4 BRA `(.L_x_832) ;  /* 0x000000300000c947 */ /* 0x002fea0003800000 */
[----:B------:R1:W2:Y:S04]  /*09b0*/  LDG.E R0, [R4.64] ;  /* 0x0000000e04007981 */ /* 0x0002a8000c1e1900 */
[----:B-1----:R-:W2:Y:S02]  /*09c0*/  LDG.E R4, [R4.64+0x4] ;  /* 0x0000040e04047981 */ /* 0x002ea4000c1e1900 */
[----:B--2--5:R-:W-:Y:S02]  /*09d0*/  IADD3 R244, -R0, R4, RZ ;  /* 0x0000000400f47210 */ /* 0x024fe40007ffe1ff */
.L_x_832:
[----:B-1----:R-:W-:-:S04]  /*09e0*/  ISETP.NE.U32.AND P0, PT, RZ, c[0x0][0x2e0], PT ;  /* 0x0000b800ff007a0c */ /* 0x002fc80003f05070 */
[----:B------:R-:W-:-:S13]  /*09f0*/  ISETP.NE.AND.EX P0, PT, RZ, c[0x0][0x2e4], PT, P0 ;  /* 0x0000b900ff007a0c */ /* 0x000fda0003f05300 */
[----:B------:R-:W-:Y:S05]  /*0a00*/  @!P0 BRA `(.L_x_833) ;  /* 0x0000003000008947 */ /* 0x000fea0003800000 */
[----:B------:R-:W-:-:S05]  /*0a10*/  IMAD.WIDE R2, R27, R10, c[0x0][0x2e0] ;  /* 0x0000b8001b027625 */ /* 0x000fca00078e020a */
[----:B------:R1:W5:Y:S01]  /*0a20*/  LDG.E R245, [R2.64] ;  /* 0x0000000e02f57981 */ /* 0x000362000c1e1900 */
[----:B------:R-:W-:Y:S05]  /*0a30*/  BRA `(.L_x_834) ;  /* 0x0000004000007947 */ /* 0x000fea0003800000 */
.L_x_833:
[----:B------:R-:W-:Y:S05]  /*0a40*/  @!P3 BRA `(.L_x_834) ;  /* 0x000000300000b947 */ /* 0x000fea0003800000 */
[----:B------:R1:W2:Y:S04]  /*0a50*/  LDG.E R0, [R2.64] ;  /* 0x0000000e02007981 */ /* 0x0002a8000c1e1900 */
[----:B-1----:R-:W2:Y:S02]  /*0a60*/  LDG.E R2, [R2.64+0x4] ;  /* 0x0000040e02027981 */ /* 0x002ea4000c1e1900 */
[----:B--2---:R-:W-:-:S04]  /*0a70*/  IADD3 R245, -R0, R2, RZ ;  /* 0x0000000200f57210 */ /* 0x004fc80007ffe1ff */
.L_x_834:
[----:B------:R-:W2:Y:S01]  /*0a80*/  LDL R80, [R1+0x38] ;  /* 0x0000380001507983 */ /* 0x000ea20000100800 */
[----:B-----5:R-:W-:Y:S01]  /*0a90*/  IMAD.IADD R0, R244, 0x1, -R245 ;  /* 0x00000001f4007824 */ /* 0x020fe200078e0af5 */
[----:B------:R-:W-:Y:S01]  /*0aa0*/  PLOP3.LUT P1, PT, PT, PT, PT, 0x80, 0x0 ;  /* 0x000000000000781c */ /* 0x000fe20003f2f070 */
[----:B------:R-:W-:Y:S01]  /*0ab0*/  CS2R R10, SRZ ;  /* 0x00000000000a7805 */ /* 0x000fe2000001ff00 */
[----:B------:R-:W-:Y:S01]  /*0ac0*/  IMAD.MOV.U32 R122, RZ, RZ, RZ ;  /* 0x000000ffff7a7224 */ /* 0x000fe200078e00ff */
[----:B------:R-:W-:Y:S01]  /*0ad0*/  CS2R R126, SRZ ;  /* 0x00000000007e7805 */ /* 0x000fe2000001ff00 */
[----:B------:R-:W-:Y:S01]  /*0ae0*/  IMAD.MOV.U32 R120, RZ, RZ, RZ ;  /* 0x000000ffff787224 */ /* 0x000fe200078e00ff */
[----:B------:R-:W-:Y:S01]  /*0af0*/  CS2R R124, SRZ ;  /* 0x00000000007c7805 */ /* 0x000fe2000001ff00 */
[----:B------:R-:W-:Y:S01]  /*0b00*/  CS2R R130, SRZ ;  /* 0x0000000000827805 */ /* 0x000fe2000001ff00 */
[----:B------:R-:W-:Y:S01]  /*0b10*/  CS2R R128, SRZ ;  /* 0x0000000000807805 */ /* 0x000fe2000001ff00 */
[----:B------:R-:W-:Y:S01]  /*0b20*/  CS2R R12, SRZ ;  /* 0x00000000000c7805 */ /* 0x000fe2000001ff00 */
[----:B------:R-:W-:Y:S01]  /*0b30*/  MOV R118, RZ ;  /* 0x000000ff00767202 */ /* 0x000fe20000000f00 */
[----:B------:R-:W-:Y:S01]  /*0b40*/  IMAD.MOV.U32 R7, RZ, RZ, RZ ;  /* 0x000000ffff077224 */ /* 0x000fe200078e00ff */
[----:B------:R-:W-:Y:S01]  /*0b50*/  CS2R R114, SRZ ;  /* 0x0000000000727805 */ /* 0x000fe2000001ff00 */
[----:B------:R-:W-:Y:S01]  /*0b60*/  IMAD.MOV.U32 R116, RZ, RZ, RZ ;  /* 0x000000ffff747224 */ /* 0x000fe200078e00ff */
[----:B------:R-:W-:Y:S01]  /*0b70*/  CS2R R112, SRZ ;  /* 0x0000000000707805 */ /* 0x000fe2000001ff00 */
        /* <DEDUP_REMOVED lines=20> */
[----:B------:R-:W-:Y:S01]  /*0cc0*/  MOV R84, RZ ;  /* 0x000000ff00547202 */ /* 0x000fe20000000f00 */
        /* <DEDUP_REMOVED lines=24> */
[----:B--2---:R-:W-:-:S05]  /*0e50*/  IMAD R0, R80, 0x60, R0 ;  /* 0x0000006050007824 */ /* 0x004fca00078e0200 */
[----:B-1----:R-:W-:Y:S02]  /*0e60*/  IADD3 R2, R0, -c[0x0][0x2a4], RZ ;  /* 0x8000a90000027a10 */ /* 0x002fe40007ffe0ff */
[----:B------:R-:W-:Y:S02]  /*0e70*/  IADD3 R0, R244, 0x3f, RZ ;  /* 0x0000003ff4007810 */ /* 0x000fe40007ffe0ff */
[----:B------:R-:W-:-:S04]  /*0e80*/  SHF.R.S32.HI R3, RZ, 0x1f, R2 ;  /* 0x0000001fff037819 */ /* 0x000fc80000011402 */
[----:B------:R-:W-:Y:S02]  /*0e90*/  LEA.HI R3, R3, R2, RZ, 0x6 ;  /* 0x0000000203037211 */ /* 0x000fe400078f30ff */
[----:B------:R-:W-:Y:S02]  /*0ea0*/  SHF.R.S32.HI R2, RZ, 0x1f, R0 ;  /* 0x0000001fff027819 */ /* 0x000fe40000011400 */
[----:B------:R-:W-:Y:S02]  /*0eb0*/  SHF.R.S32.HI R3, RZ, 0x6, R3 ;  /* 0x00000006ff037819 */ /* 0x000fe40000011403 */
[----:B------:R-:W-:Y:S02]  /*0ec0*/  LEA.HI R2, R2, R0, RZ, 0x6 ;  /* 0x0000000002027211 */ /* 0x000fe400078f30ff */
[----:B------:R-:W1:Y:S02]  /*0ed0*/  R2UR UR4, R3 ;  /* 0x00000000030473c2 */ /* 0x000e6400000e0000 */
[----:B------:R-:W-:-:S05]  /*0ee0*/  SHF.R.S32.HI R4, RZ, 0x6, R2 ;  /* 0x00000006ff047819 */ /* 0x000fca0000011402 */
[----:B------:R2:W-:Y:S01]  /*0ef0*/  STL [R1+0xc], R4 ;  /* 0x00000c0401007387 */ /* 0x0005e20000100800 */
[----:B-1----:R-:W-:-:S04]  /*0f00*/  UISETP.LT.AND UP0, UPT, URZ, UR4, UPT ;  /* 0x000000043f00728c */ /* 0x002fc8000bf01270 */
[----:B------:R-:W-:-:S06]  /*0f10*/  USEL UR12, URZ, UR4, !UP0 ;  /* 0x000000043f0c7287 */ /* 0x000fcc000c000000 */
[----:B------:R-:W-:-:S13]  /*0f20*/  ISETP.GT.AND P0, PT, R4, UR12, PT ;  /* 0x0000000c04007c0c */ /* 0x000fda000bf04270 */
[----:B------:R-:W-:Y:S05]  /*0f30*/  @!P0 BRA `(.L_x_835) ;  /* 0x0000508000008947 */ /* 0x000fea0003800000 */
[----:B--2---:R-:W2:Y:S01]  /*0f40*/  LDL R82, [R1+0x18] ;  /* 0x0000180001527983 */ /* 0x004ea20000100800 */
[----:B------:R-:W-:Y:S01]  /*0f50*/  IMAD.MOV.U32 R0, RZ, RZ, c[0x0][0x248] ;  /* 0x00009200ff007624 */ /* 0x000fe200078e00ff */
[----:B------:R-:W-:Y:S01]  /*0f60*/  SHF.R.S32.HI R34, RZ, 0x1f, R81 ;  /* 0x0000001fff227819 */ /* 0x000fe20000011451 */
[----:B------:R-:W-:Y:S01]  /*0f70*/  IMAD.SHL.U32 R10, R81, 0x4, RZ ;  /* 0x00000004510a7824 */ /* 0x000fe200078e00ff */
[----:B------:R-:W-:Y:S01]  /*0f80*/  SHF.R.S32.HI R5, RZ, 0x1f, R22 ;  /* 0x0000001fff057819 */ /* 0x000fe20000011416 */
[----:B------:R-:W-:Y:S01]  /*0f90*/  USHF.R.S32.HI UR13, URZ, 0x1f, UR12 ;  /* 0x0000001f3f0d7899 */ /* 0x000fe2000801140c */
[----:B------:R-:W-:Y:S01]  /*0fa0*/  ISETP.NE.AND P0, PT, R0, 0x1, PT ;  /* 0x000000010000780c */ /* 0x000fe20003f05270 */
[----:B------:R-:W-:Y:S01]  /*0fb0*/  ULDC.64 UR4, c[0x0][0x178] ;  /* 0x00005e0000047ab9 */ /* 0x000fe20000000a00 */
[----:B------:R-:W-:Y:S01]  /*0fc0*/  LEA.HI R216, R34, R81, RZ, 0x3 ;  /* 0x0000005122d87211 */ /* 0x000fe200078f18ff */
[----:B------:R-:W-:Y:S01]  /*0fd0*/  UIMAD UR6, UR13, UR4, URZ ;  /* 0x000000040d0672a4 */ /* 0x000fe2000f8e023f */
[----:B------:R-:W-:Y:S01]  /*0fe0*/  IADD3 R28, P1, R10, R22, RZ ;  /* 0x000000160a1c7210 */ /* 0x000fe20007f3e0ff */
[----:B------:R-:W-:Y:S01]  /*0ff0*/  UIMAD.WIDE.U32 UR10, UR12, UR4, URZ ;  /* 0x000000040c0a72a5 */ /* 0x000fe2000f8e003f */
[----:B------:R-:W-:Y:S01]  /*1000*/  SHF.R.S32.HI R35, RZ, 0x3, R216 ;  /* 0x00000003ff237819 */ /* 0x000fe200000114d8 */
[----:B------:R-:W-:Y:S01]  /*1010*/  UIMAD UR6, UR12, UR5, UR6 ;  /* 0x000000050c0672a4 */ /* 0x000fe2000f8e0206 */
[----:B------:R-:W-:Y:S01]  /*1020*/  LOP3.LUT R3, R216, 0xfffffff8, RZ, 0xc0, !PT ;  /* 0xfffffff8d8037812 */ /* 0x000fe200078ec0ff */
[----:B------:R-:W-:Y:S01]  /*1030*/  ULDC.64 UR8, c[0x0][0x208] ;  /* 0x0000820000087ab9 */ /* 0x000fe20000000a00 */
[----:B------:R-:W-:Y:S01]  /*1040*/  SHF.R.S32.HI R6, RZ, 0x1f, R35 ;  /* 0x0000001fff067819 */ /* 0x000fe20000011423 */
[----:B------:R-:W-:Y:S01]  /*1050*/  USHF.L.U32 UR17, UR8, 0x6, URZ ;  /* 0x0000000608117899 */ /* 0x000fe2000800063f */
[----:B------:R-:W-:Y:S01]  /*1060*/  IADD3 R7, P2, R35, R8, RZ ;  /* 0x0000000823077210 */ /* 0x000fe20007f5e0ff */
[----:B------:R-:W-:Y:S01]  /*1070*/  IMAD.IADD R24, R81, 0x1, -R3 ;  /* 0x0000000151187824 */ /* 0x000fe200078e0a03 */
[----:B------:R-:W-:Y:S01]  /*1080*/  LEA.HI.X.SX32 R29, R10, R5, 0x1, P1 ;  /* 0x000000050a1d7211 */ /* 0x000fe200008f0eff */
[----:B------:R-:W-:Y:S01]  /*1090*/  IMAD.MOV.U32 R222, RZ, RZ, 0x40 ;  /* 0x00000040ffde7424 */ /* 0x000fe200078e00ff */
[----:B------:R-:W-:Y:S01]  /*10a0*/  SHF.R.S32.HI R20, RZ, 0x1f, R27 ;  /* 0x0000001fff147819 */ /* 0x000fe2000001141b */
[----:B------:R-:W-:Y:S01]  /*10b0*/  IMAD.SHL.U32 R16, R24, 0x8, RZ ;  /* 0x0000000818107824 */ /* 0x000fe200078e00ff */
[----:B------:R-:W-:Y:S01]  /*10c0*/  SEL R25, R27, RZ, !P4 ;  /* 0x000000ff1b197207 */ /* 0x000fe20006000000 */
[----:B------:R-:W-:Y:S01]  /*10d0*/  IMAD.MOV.U32 R227, RZ, RZ, 0x20 ;  /* 0x00000020ffe37424 */ /* 0x000fe200078e00ff */
[----:B------:R-:W-:Y:S01]  /*10e0*/  LEA.HI R33, R34, R81, RZ, 0x2 ;  /* 0x0000005122217211 */ /* 0x000fe200078f10ff */
[----:B------:R-:W-:Y:S01]  /*10f0*/  IMAD.MOV.U32 R223, RZ, RZ, 0x10 ;  /* 0x00000010ffdf7424 */ /* 0x000fe200078e00ff */
[----:B------:R-:W-:Y:S01]  /*1100*/  SHF.R.S32.HI R17, RZ, 0x1f, R16 ;  /* 0x0000001fff117819 */ /* 0x000fe20000011410 */
[----:B------:R-:W-:Y:S01]  /*1110*/  IMAD.MOV.U32 R229, RZ, RZ, 0x10 ;  /* 0x00000010ffe57424 */ /* 0x000fe200078e00ff */
[C---:B------:R-:W-:Y:S01]  /*1120*/  IADD3 R31, R16.reuse, 0x40, RZ ;  /* 0x00000040101f7810 */ /* 0x040fe20007ffe0ff */
[----:B------:R-:W-:Y:S01]  /*1130*/  IMAD.MOV.U32 R217, RZ, RZ, RZ ;  /* 0x000000ffffd97224 */ /* 0x000fe200078e00ff */
        /* <DEDUP_REMOVED lines=46> */
[----:B--2---:R-:W-:Y:S01]  /*1420*/  @P0 IMAD.HI.U32 R2, R82, c[0x0][0x24c], RZ ;  /* 0x0000930052020a27 */ /* 0x004fe200078e00ff */
[----:B------:R-:W-:-:S03]  /*1430*/  SHF.R.S32.HI R32, RZ, 0x1f, R82 ;  /* 0x0000001fff207819 */ /* 0x000fc60000011452 */
[----:B------:R-:W-:Y:S01]  /*1440*/  IMAD.MOV.U32 R0, RZ, RZ, R82 ;  /* 0x000000ffff007224 */ /* 0x000fe200078e0052 */
[----:B------:R-:W-:Y:S01]  /*1450*/  @P0 SHF.R.U32.HI R0, RZ, c[0x0][0x250], R2 ;  /* 0x00009400ff000a19 */ /* 0x000fe20000011602 */
[----:B------:R-:W-:Y:S01]  /*1460*/  IMAD R13, R32, c[0x0][0x180], RZ ;  /* 0x00006000200d7a24 */ /* 0x000fe200078e02ff */
[----:B------:R-:W-:Y:S02]  /*1470*/  LEA.HI R2, R34, R81, RZ, 0x6 ;  /* 0x0000005122027211 */ /* 0x000fe400078f30ff */
[C---:B------:R-:W-:Y:S02]  /*1480*/  IADD3 R18, P0, R35.reuse, R9, RZ ;  /* 0x0000000923127210 */ /* 0x040fe40007f1e0ff */
[----:B------:R-:W-:Y:S01]  /*1490*/  SHF.R.S32.HI R21, RZ, 0x6, R2 ;  /* 0x00000006ff157819 */ /* 0x000fe20000011402 */
[----:B------:R-:W-:Y:S01]  /*14a0*/  IMAD.SHL.U32 R2, R35, 0x40, RZ ;  /* 0x0000004023027824 */ /* 0x000fe200078e00ff */
[----:B------:R-:W-:Y:S02]  /*14b0*/  SHF.R.S32.HI R3, RZ, 0x1f, R0 ;  /* 0x0000001fff037819 */ /* 0x000fe40000011400 */
[----:B------:R-:W-:Y:S01]  /*14c0*/  LEA.HI.X.SX32 R19, R9, R6, 0x1, P0 ;  /* 0x0000000609137211 */ /* 0x000fe200000f0eff */
[----:B------:R-:W-:Y:S01]  /*14d0*/  IMAD.SHL.U32 R30, R21, 0x200, RZ ;  /* 0x00000200151e7824 */ /* 0x000fe200078e00ff */
[----:B------:R-:W-:-:S02]  /*14e0*/  LOP3.LUT R2, R2, 0x1c0, RZ, 0xc0, !PT ;  /* 0x000001c002027812 */ /* 0x000fc400078ec0ff */
[----:B------:R-:W-:Y:S02]  /*14f0*/  LEA.HI.X.SX32 R6, R8, R6, 0x1, P2 ;  /* 0x0000000608067211 */ /* 0x000fe400010f0eff */
[----:B------:R-:W-:Y:S02]  /*1500*/  LOP3.LUT R4, R2, 0x38, R16, 0xf8, !PT ;  /* 0x0000003802047812 */ /* 0x000fe400078ef810 */
[----:B------:R-:W-:Y:S01]  /*1510*/  SHF.R.U32.HI R2, RZ, 0x3, R2 ;  /* 0x00000003ff027819 */ /* 0x000fe20000011602 */
[C---:B------:R-:W-:Y:S02]  /*1520*/  IMAD R9, R6.reuse, c[0x0][0x178], RZ ;  /* 0x00005e0006097a24 */ /* 0x040fe400078e02ff */
[----:B------:R-:W-:Y:S01]  /*1530*/  IMAD R6, R6, c[0x0][0x208], RZ ;  /* 0x0000820006067a24 */ /* 0x000fe200078e02ff */
[----:B------:R-:W-:Y:S01]  /*1540*/  LOP3.LUT R242, R30, R4, R2, 0xf6, !PT ;  /* 0x000000041ef27212 */ /* 0x000fe200078ef602 */
[C---:B------:R-:W-:Y:S02]  /*1550*/  IMAD R2, R3.reuse, c[0x0][0x1e0], RZ ;  /* 0x0000780003027a24 */ /* 0x040fe400078e02ff */
[----:B------:R-:W-:-:S02]  /*1560*/  IMAD R3, R3, c[0x0][0x1b0], RZ ;  /* 0x00006c0003037a24 */ /* 0x000fc400078e02ff */
[C---:B------:R-:W-:Y:S02]  /*1570*/  IMAD R8, R0.reuse, c[0x0][0x1e4], R2 ;  /* 0x0000790000087a24 */ /* 0x040fe400078e0202 */
[----:B------:R-:W-:-:S04]  /*1580*/  IMAD.WIDE.U32 R4, R0, c[0x0][0x1e0], R16 ;  /* 0x0000780000047a25 */ /* 0x000fc800078e0010 */
[C---:B------:R-:W-:Y:S02]  /*1590*/  IMAD R10, R0.reuse, c[0x0][0x1b4], R3 ;  /* 0x00006d00000a7a24 */ /* 0x040fe400078e0203 */
[----:B------:R-:W-:Y:S01]  /*15a0*/  IMAD.WIDE.U32 R2, R0, c[0x0][0x1b0], R16 ;  /* 0x00006c0000027a25 */ /* 0x000fe200078e0010 */
[C---:B------:R-:W-:Y:S02]  /*15b0*/  SEL R0, R20.reuse, RZ, !P3 ;  /* 0x000000ff14007207 */ /* 0x040fe40005800000 */
[----:B------:R-:W-:Y:S01]  /*15c0*/  SEL R20, R20, RZ, !P4 ;  /* 0x000000ff14147207 */ /* 0x000fe20006000000 */
[----:B------:R-:W-:Y:S02]  /*15d0*/  IMAD R11, R7, c[0x0][0x17c], R9 ;  /* 0x00005f00070b7a24 */ /* 0x000fe400078e0209 */
[----:B------:R-:W-:Y:S02]  /*15e0*/  IMAD.IADD R5, R5, 0x1, R8 ;  /* 0x0000000105057824 */ /* 0x000fe400078e0208 */
[----:B------:R-:W-:-:S04]  /*15f0*/  IMAD.WIDE.U32 R8, R7, c[0x0][0x178], R16 ;  /* 0x00005e0007087a25 */ /* 0x000fc800078e0010 */
[----:B------:R-:W-:Y:S01]  /*1600*/  IMAD.IADD R3, R3, 0x1, R10 ;  /* 0x0000000103037824 */ /* 0x000fe200078e020a */
[----:B------:R-:W-:Y:S01]  /*1610*/  SEL R10, R27, RZ, !P3 ;  /* 0x000000ff1b0a7207 */ /* 0x000fe20005800000 */
[----:B------:R-:W-:Y:S02]  /*1620*/  IMAD.IADD R9, R9, 0x1, R11 ;  /* 0x0000000109097824 */ /* 0x000fe400078e020b */
[C---:B------:R-:W-:Y:S02]  /*1630*/  IMAD R11, R0.reuse, c[0x0][0x1e8], RZ ;  /* 0x00007a00000b7a24 */ /* 0x040fe400078e02ff */
[----:B------:R-:W-:Y:S02]  /*1640*/  IMAD R0, R0, c[0x0][0x1b8], RZ ;  /* 0x00006e0000007a24 */ /* 0x000fe400078e02ff */
[----:B------:R-:W-:Y:S02]  /*1650*/  IMAD R12, R7, c[0x0][0x20c], R6 ;  /* 0x00008300070c7a24 */ /* 0x000fe400078e0206 */
[----:B------:R-:W-:-:S02]  /*1660*/  IMAD R11, R10, c[0x0][0x1ec], R11 ;  /* 0x00007b000a0b7a24 */ /* 0x000fc400078e020b */
[----:B------:R-:W-:-:S04]  /*1670*/  IMAD.WIDE.U32 R4, R10, c[0x0][0x1e8], R4 ;  /* 0x00007a000a047a25 */ /* 0x000fc800078e0004 */
[----:B------:R-:W-:-:S04]  /*1680*/  IMAD.WIDE.U32 R6, R7, c[0x0][0x208], R16 ;  /* 0x0000820007067a25 */ /* 0x000fc800078e0010 */
[C---:B------:R-:W-:Y:S02]  /*1690*/  IMAD R0, R10.reuse, c[0x0][0x1bc], R0 ;  /* 0x00006f000a007a24 */ /* 0x040fe400078e0200 */
[----:B------:R-:W-:-:S04]  /*16a0*/  IMAD.WIDE.U32 R2, R10, c[0x0][0x1b8], R2 ;  /* 0x00006e000a027a25 */ /* 0x000fc800078e0002 */
[----:B------:R-:W-:Y:S02]  /*16b0*/  IMAD.IADD R15, R5, 0x1, R11 ;  /* 0x00000001050f7824 */ /* 0x000fe400078e020b */
[----:B------:R-:W-:Y:S02]  /*16c0*/  IMAD.MOV.U32 R14, RZ, RZ, R4 ;  /* 0x000000ffff0e7224 */ /* 0x000fe400078e0004 */
[----:B------:R-:W-:Y:S02]  /*16d0*/  IMAD.IADD R7, R7, 0x1, R12 ;  /* 0x0000000107077824 */ /* 0x000fe400078e020c */
[----:B------:R-:W-:Y:S02]  /*16e0*/  IMAD R10, R32, c[0x0][0x210], RZ ;  /* 0x00008400200a7a24 */ /* 0x000fe400078e02ff */
[----:B------:R-:W-:Y:S02]  /*16f0*/  IMAD.IADD R5, R3, 0x1, R0 ;  /* 0x0000000103057824 */ /* 0x000fe400078e0200 */
[----:B------:R-:W-:-:S02]  /*1700*/  IMAD.MOV.U32 R4, RZ, RZ, R2 ;  /* 0x000000ffff047224 */ /* 0x000fc400078e0002 */
[----:B------:R-:W-:-:S04]  /*1710*/  IMAD.WIDE R2, R80, 0x60, R18 ;  /* 0x0000006050027825 */ /* 0x000fc800078e0212 */
[C---:B------:R-:W-:Y:S02]  /*1720*/  IMAD R10, R82.reuse, c[0x0][0x214], R10 ;  /* 0x00008500520a7a24 */ /* 0x040fe400078e020a */
[----:B------:R-:W-:-:S04]  /*1730*/  IMAD.WIDE.U32 R6, R82, c[0x0][0x210], R6 ;  /* 0x0000840052067a25 */ /* 0x000fc800078e0006 */
[C---:B------:R-:W-:Y:S02]  /*1740*/  IMAD R12, R82.reuse, c[0x0][0x184], R13 ;  /* 0x00006100520c7a24 */ /* 0x040fe400078e020d */
[----:B------:R-:W-:-:S04]  /*1750*/  IMAD.WIDE.U32 R8, R82, c[0x0][0x180], R8 ;  /* 0x0000600052087a25 */ /* 0x000fc800078e0008 */
[----:B------:R-:W-:Y:S02]  /*1760*/  IMAD R0, R3, c[0x0][0x1a8], RZ ;  /* 0x00006a0003007a24 */ /* 0x000fe400078e02ff */
[----:B------:R-:W-:Y:S02]  /*1770*/  IMAD.IADD R11, R7, 0x1, R10 ;  /* 0x00000001070b7824 */ /* 0x000fe400078e020a */
[----:B------:R-:W-:Y:S02]  /*1780*/  IMAD.IADD R13, R9, 0x1, R12 ;  /* 0x00000001090d7824 */ /* 0x000fe400078e020c */
[----:B------:R-:W-:Y:S02]  /*1790*/  IMAD.MOV.U32 R10, RZ, RZ, R6 ;  /* 0x000000ffff0a7224 */ /* 0x000fe400078e0006 */
[----:B------:R-:W-:Y:S02]  /*17a0*/  IMAD R17, R2, c[0x0][0x1ac], R0 ;  /* 0x00006b0002117a24 */ /* 0x000fe400078e0200 */
[----:B------:R-:W-:-:S02]  /*17b0*/  IMAD.MOV.U32 R12, RZ, RZ, R8 ;  /* 0x000000ffff0c7224 */ /* 0x000fc400078e0008 */
[----:B------:R-:W-:Y:S02]  /*17c0*/  IMAD R6, R3, c[0x0][0x1d8], RZ ;  /* 0x0000760003067a24 */ /* 0x000fe400078e02ff */
[----:B------:R-:W-:Y:S02]  /*17d0*/  IMAD R0, R20, c[0x0][0x188], RZ ;  /* 0x0000620014007a24 */ /* 0x000fe400078e02ff */
[----:B------:R-:W-:Y:S02]  /*17e0*/  IMAD.U32 R9, RZ, RZ, UR11 ;  /* 0x0000000bff097e24 */ /* 0x000fe4000f8e00ff */
[C---:B------:R-:W-:Y:S02]  /*17f0*/  IMAD R3, R2.reuse, c[0x0][0x1dc], R6 ;  /* 0x0000770002037a24 */ /* 0x040fe400078e0206 */
[----:B------:R-:W-:-:S04]  /*1800*/  IMAD.WIDE.U32 R14, R2, c[0x0][0x1d8], R14 ;  /* 0x00007600020e7a25 */ /* 0x000fc800078e000e */
[----:B------:R-:W-:Y:S01]  /*1810*/  IMAD.U32 R8, RZ, RZ, UR10 ;  /* 0x0000000aff087e24 */ /* 0x000fe2000f8e00ff */
[----:B------:R-:W-:Y:S01]  /*1820*/  UMOV UR10, 0x6 ;  /* 0x00000006000a7882 */ /* 0x000fe20000000000 */
[----:B------:R-:W-:Y:S01]  /*1830*/  IMAD.U32 R9, RZ, RZ, UR6 ;  /* 0x00000006ff097e24 */ /* 0x000fe2000f8e00ff */
[----:B------:R-:W-:Y:S01]  /*1840*/  USHF.L.U64.HI UR16, UR8, UR10, UR9 ;  /* 0x0000000a08107299 */ /* 0x000fe20008010209 */
[C---:B------:R-:W-:Y:S01]  /*1850*/  IMAD R0, R25.reuse, c[0x0][0x18c], R0 ;  /* 0x0000630019007a24 */ /* 0x040fe200078e0200 */
[----:B------:R-:W-:Y:S01]  /*1860*/  ULDC.64 UR6, c[0x0][0x1d8] ;  /* 0x0000760000067ab9 */ /* 0x000fe20000000a00 */
[----:B------:R-:W-:Y:S01]  /*1870*/  IMAD.WIDE.U32 R18, R25, c[0x0][0x188], R12 ;  /* 0x0000620019127a25 */ /* 0x000fe200078e000c */
[----:B------:R-:W-:Y:S01]  /*1880*/  IADD3 R9, R9, UR11, RZ ;  /* 0x0000000b09097c10 */ /* 0x000fe2000fffe0ff */
[----:B------:R-:W-:Y:S02]  /*1890*/  USHF.L.U32 UR11, UR6, 0x6, URZ ;  /* 0x00000006060b7899 */ /* 0x000fe4000800063f */
[----:B------:R-:W-:Y:S01]  /*18a0*/  IMAD.WIDE.U32 R6, R2, c[0x0][0x1a8], R4 ;  /* 0x00006a0002067a25 */ /* 0x000fe200078e0004 */
[----:B------:R-:W-:Y:S01]  /*18b0*/  LEA R4, P2, R14, c[0x0][0x1c0], 0x1 ;  /* 0x000070000e047a11 */ /* 0x000fe200078408ff */
[----:B------:R1:W-:Y:S01]  /*18c0*/  STL.64 [R1], R18 ;  /* 0x0000001201007387 */ /* 0x0003e20000100a00 */
[----:B------:R-:W-:Y:S01]  /*18d0*/  UIMAD UR16, UR16, UR12, URZ ;  /* 0x0000000c101072a4 */ /* 0x000fe2000f8e023f */
[----:B------:R-:W-:Y:S01]  /*18e0*/  IMAD R2, R20, c[0x0][0x218], RZ ;  /* 0x0000860014027a24 */ /* 0x000fe200078e02ff */
[----:B------:R-:W-:Y:S01]  /*18f0*/  USHF.L.U64.HI UR18, UR6, UR10, UR7 ;  /* 0x0000000a06127299 */ /* 0x000fe20008010207 */
[----:B------:R-:W-:Y:S01]  /*1900*/  IMAD.IADD R3, R15, 0x1, R3 ;  /* 0x000000010f037824 */ /* 0x000fe200078e0203 */
[----:B------:R-:W-:Y:S01]  /*1910*/  UIMAD UR16, UR13, UR17, UR16 ;  /* 0x000000110d1072a4 */ /* 0x000fe2000f8e0210 */
[----:B------:R-:W-:Y:S01]  /*1920*/  IMAD.IADD R252, R19, 0x1, R0 ;  /* 0x0000000113fc7824 */ /* 0x000fe200078e0200 */
[----:B------:R-:W-:Y:S01]  /*1930*/  LEA R0, P0, R8, R18, 0x6 ;  /* 0x0000001208007211 */ /* 0x000fe200078030ff */
[----:B------:R-:W-:Y:S01]  /*1940*/  IMAD R12, R25, c[0x0][0x21c], R2 ;  /* 0x00008700190c7a24 */ /* 0x000fe200078e0202 */
[----:B------:R-:W-:Y:S01]  /*1950*/  LEA R2, P1, R6, c[0x0][0x190], 0x1 ;  /* 0x0000640006027a11 */ /* 0x000fe200078208ff */
[----:B------:R-:W-:Y:S01]  /*1960*/  IMAD.IADD R7, R7, 0x1, R17 ;  /* 0x0000000107077824 */ /* 0x000fe200078e0211 */
[----:B------:R-:W-:Y:S01]  /*1970*/  LEA.HI.X R5, R14, c[0x0][0x1c4], R3, 0x1, P2 ;  /* 0x000071000e057a11 */ /* 0x000fe200010f0c03 */
[----:B------:R-:W-:Y:S01]  /*1980*/  IMAD.WIDE.U32 R250, R25, c[0x0][0x218], R10 ;  /* 0x0000860019fa7a25 */ /* 0x000fe200078e000a */
[----:B------:R-:W-:Y:S01]  /*1990*/  LEA.HI.X R8, R8, R252, R9, 0x6, P0 ;  /* 0x000000fc08087211 */ /* 0x000fe200000f3409 */
[----:B------:R-:W-:Y:S01]  /*19a0*/  USHF.L.U32 UR13, UR8, 0x5, URZ ;  /* 0x00000005080d7899 */ /* 0x000fe2000800063f */
[----:B------:R-:W-:Y:S01]  /*19b0*/  LEA R14, P0, R0, c[0x0][0x160], 0x1 ;  /* 0x00005800000e7a11 */ /* 0x000fe200078008ff */
[----:B------:R-:W-:Y:S01]  /*19c0*/  IMAD.IADD R249, R251, 0x1, R12 ;  /* 0x00000001fbf97824 */ /* 0x000fe200078e020c */
[----:B------:R-:W-:Y:S01]  /*19d0*/  LEA.HI.X R3, R6, c[0x0][0x194], R7, 0x1, P1 ;  /* 0x0000650006037a11 */ /* 0x000fe200008f0c07 */
[----:B------:R-:W-:Y:S01]  /*19e0*/  IMAD.U32 R6, RZ, RZ, UR4 ;  /* 0x00000004ff067e24 */ /* 0x000fe2000f8e00ff */
[----:B------:R-:W-:Y:S01]  /*19f0*/  LEA.HI.X R15, R0, c[0x0][0x164], R8, 0x1, P0 ;  /* 0x00005900000f7a11 */ /* 0x000fe200000f0c08 */
[----:B------:R-:W-:Y:S01]  /*1a00*/  IMAD.IADD R0, R245, 0x1, -R35 ;  /* 0x00000001f5007824 */ /* 0x000fe200078e0a23 */
[----:B------:R-:W-:Y:S01]  /*1a10*/  ISETP.GE.AND P2, PT, R31, c[0x0][0x1cc], PT ;  /* 0x000073001f007a0c */ /* 0x000fe20003f46270 */
[----:B------:R-:W-:Y:S01]  /*1a20*/  IMAD.U32 R7, RZ, RZ, UR5 ;  /* 0x00000005ff077e24 */ /* 0x000fe2000f8e00ff */
[----:B------:R-:W-:Y:S01]  /*1a30*/  UMOV UR6, 0x5 ;  /* 0x0000000500067882 */ /* 0x000fe20000000000 */
[----:B------:R-:W-:Y:S01]  /*1a40*/  IMAD R0, R80, -0x60, R0 ;  /* 0xffffffa050007824 */ /* 0x000fe200078e0200 */
[----:B------:R-:W-:Y:S01]  /*1a50*/  USHF.L.U64.HI UR8, UR8, UR6, UR9 ;  /* 0x0000000608087299 */ /* 0x000fe20008010209 */
[----:B------:R-:W-:Y:S01]  /*1a60*/  IMAD.U32 R9, RZ, RZ, UR17 ;  /* 0x00000011ff097e24 */ /* 0x000fe2000f8e00ff */
[----:B-1----:R-:W-:Y:S01]  /*1a70*/  LEA R18, P0, R6, R14, 0x6 ;  /* 0x0000000e06127211 */ /* 0x002fe200078030ff */
[----:B------:R-:W-:Y:S01]  /*1a80*/  IMAD.MOV.U32 R248, RZ, RZ, R250 ;  /* 0x000000fffff87224 */ /* 0x000fe200078e00fa */
[----:B------:R-:W-:Y:S01]  /*1a90*/  ISETP.LT.OR P4, PT, R0, 0x1, P5 ;  /* 0x000000010000780c */ /* 0x000fe20002f81670 */
[----:B------:R-:W-:Y:S01]  /*1aa0*/  IMAD.SHL.U32 R242, R242, 0x2, RZ ;  /* 0x00000002f2f27824 */ /* 0x000fe200078e00ff */
[----:B------:R-:W-:Y:S01]  /*1ab0*/  LEA.HI.X R19, R6, R15, R7, 0x6, P0 ;  /* 0x0000000f06137211 */ /* 0x000fe200000f3407 */
[----:B------:R-:W-:Y:S01]  /*1ac0*/  IMAD.WIDE.U32 R8, R9, UR12, R248 ;  /* 0x0000000c09087c25 */ /* 0x000fe2000f8e00f8 */
[----:B------:R-:W-:Y:S01]  /*1ad0*/  IADD3 R6, P0, R4, UR11, RZ ;  /* 0x0000000b04067c10 */ /* 0x000fe2000ff1e0ff */
[----:B------:R-:W-:Y:S01]  /*1ae0*/  ULDC.64 UR6, c[0x0][0x1a8] ;  /* 0x00006a0000067ab9 */ /* 0x000fe20000000a00 */
[C---:B------:R-:W-:Y:S01]  /*1af0*/  ISETP.LT.OR P3, PT, R0.reuse, 0x1, P2 ;  /* 0x000000010000780c */ /* 0x040fe20001761670 */
[----:B------:R-:W-:Y:S01]  /*1b00*/  IMAD.U32 R11, RZ, RZ, UR11 ;  /* 0x0000000bff0b7e24 */ /* 0x000fe2000f8e00ff */
[----:B------:R-:W-:Y:S01]  /*1b10*/  ISETP.LT.OR P1, PT, R0, 0x21, P5 ;  /* 0x000000210000780c */ /* 0x000fe20002f21670 */
[----:B------:R-:W-:Y:S01]  /*1b20*/  IMAD.U32 R10, RZ, RZ, UR13 ;  /* 0x0000000dff0a7e24 */ /* 0x000fe2000f8e00ff */
[----:B------:R-:W-:Y:S01]  /*1b30*/  IADD3.X R7, R5, UR18, RZ, P0, !PT ;  /* 0x0000001205077c10 */ /* 0x000fe200087fe4ff */
[----:B------:R-:W-:Y:S01]  /*1b40*/  USHF.L.U32 UR9, UR6, 0x6, URZ ;  /* 0x0000000606097899 */ /* 0x000fe2000800063f */
[----:B------:R-:W-:Y:S01]  /*1b50*/  IADD3 R9, R9, UR16, RZ ;  /* 0x0000001009097c10 */ /* 0x000fe2000fffe0ff */
[----:B------:R-:W-:Y:S01]  /*1b60*/  @!PT LDS RZ, [RZ] ;  /* 0x00000000fffff984 */ /* 0x000fe20000000800 */
[----:B------:R-:W-:Y:S01]  /*1b70*/  @!PT LDS RZ, [RZ] ;  /* 0x00000000fffff984 */ /* 0x000fe20000000800 */
[----:B------:R-:W-:Y:S01]  /*1b80*/  @!PT LDS RZ, [RZ] ;  /* 0x00000000fffff984 */ /* 0x000fe20000000800 */
[----:B------:R1:W-:Y:S01]  /*1b90*/  LDGSTS.E.BYPASS.LTC128B.128 [R242+0x6080], [R4.64], !P4 ;  /* 0x0608000004f27fae */ /* 0x0003e2000e101d4e */
[----:B------:R-:W-:Y:S01]  /*1ba0*/  LEA R12, P0, R8, c[0x0][0x1f0], 0x1 ;  /* 0x00007c00080c7a11 */ /* 0x000fe200078008ff */
[----:B------:R-:W-:Y:S01]  /*1bb0*/  USHF.L.U64.HI UR7, UR6, UR10, UR7 ;  /* 0x0000000a06077299 */ /* 0x000fe20008010207 */
[----:B------:R-:W-:Y:S01]  /*1bc0*/  LEA.HI R17, R34, R81, RZ, 0x4 ;  /* 0x0000005122117211 */ /* 0x000fe200078f20ff */
[----:B------:R-:W-:Y:S01]  /*1bd0*/  IMAD R245, R80, -0x60, R245 ;  /* 0xffffffa050f57824 */ /* 0x000fe200078e02f5 */
[----:B------:R-:W-:Y:S01]  /*1be0*/  LEA.HI.X R13, R8, c[0x0][0x1f4], R9, 0x1, P0 ;  /* 0x00007d00080d7a11 */ /* 0x000fe200000f0c09 */
[----:B------:R-:W-:Y:S01]  /*1bf0*/  IMAD.U32 R8, RZ, RZ, UR13 ;  /* 0x0000000dff087e24 */ /* 0x000fe2000f8e00ff */
[----:B------:R1:W-:Y:S01]  /*1c00*/  LDGSTS.E.BYPASS.LTC128B.128 [R242+0x9080], [R4.64+0x80], !P3 ;  /* 0x0908008004f27fae */ /* 0x0003e2000d901d4e */
[----:B------:R-:W-:Y:S01]  /*1c10*/  IMAD.U32 R9, RZ, RZ, UR8 ;  /* 0x00000008ff097e24 */ /* 0x000fe2000f8e00ff */
[----:B------:R-:W-:-:S02]  /*1c20*/  ISETP.LT.OR P3, PT, R0, 0x21, P2 ;  /* 0x000000210000780c */ /* 0x000fc40001761670 */
[----:B------:R2:W-:Y:S01]  /*1c30*/  LDGSTS.E.BYPASS.LTC128B.128 [R242+0x7080], [R6.64], !P1 ;  /* 0x0708000006f27fae */ /* 0x0005e2000c901d4e */
[----:B------:R-:W-:-:S04]  /*1c40*/  LEA R26, P4, R8, R12, 0x1 ;  /* 0x0000000c081a7211 */ /* 0x000fc800078808ff */
[----:B------:R-:W-:Y:S02]  /*1c50*/  LEA.HI.X R27, R10, R13, R9, 0x1, P4 ;  /* 0x0000000d0a1b7211 */ /* 0x000fe400020f0c09 */
[----:B------:R-:W-:Y:S02]  /*1c60*/  ISETP.LT.OR P4, PT, R0, 0x41, P5 ;  /* 0x000000410000780c */ /* 0x000fe40002f81670 */
[----:B------:R-:W-:Y:S02]  /*1c70*/  ISETP.GE.AND P5, PT, R16, c[0x0][0x19c], PT ;  /* 0x0000670010007a0c */ /* 0x000fe40003fa6270 */
[----:B------:R-:W-:Y:S02]  /*1c80*/  SHF.R.S32.HI R10, RZ, 0x1f, R81 ;  /* 0x0000001fff0a7819 */ /* 0x000fe40000011451 */
[----:B-1----:R-:W-:-:S04]  /*1c90*/  IADD3 R4, P1, P0, R11, 0x80, R4 ;  /* 0x000000800b047810 */ /* 0x002fc8000783e004 */
[----:B------:R-:W-:Y:S02]  /*1ca0*/  IADD3.X R5, RZ, UR18, R5, P1, P0 ;  /* 0x00000012ff057c10 */ /* 0x000fe40008fe0405 */
[----:B------:R-:W-:Y:S02]  /*1cb0*/  ISETP.LT.OR P1, PT, R0, 0x41, P2 ;  /* 0x000000410000780c */ /* 0x000fe40001721670 */
[----:B--2---:R-:W-:Y:S01]  /*1cc0*/  IADD3 R6, P0, R6, UR11, RZ ;  /* 0x0000000b06067c10 */ /* 0x004fe2000ff1e0ff */
[----:B------:R1:W-:Y:S01]  /*1cd0*/  LDGSTS.E.BYPASS.LTC128B.128 [R242+0xa080], [R4.64], !P3 ;  /* 0x0a08000004f27fae */ /* 0x0003e2000d901d4e */
[----:B------:R-:W-:Y:S02]  /*1ce0*/  ISETP.GE.AND P2, PT, R31, c[0x0][0x19c], PT ;  /* 0x000067001f007a0c */ /* 0x000fe40003f46270 */
[----:B------:R-:W-:Y:S02]  /*1cf0*/  IADD3.X R7, R7, UR18, RZ, P0, !PT ;  /* 0x0000001207077c10 */ /* 0x000fe400087fe4ff */
[----:B------:R-:W-:-:S02]  /*1d00*/  ISETP.LT.OR P3, PT, R0, 0x1, P5 ;  /* 0x000000010000780c */ /* 0x000fc40002f61670 */
[C---:B------:R-:W-:Y:S01]  /*1d10*/  ISETP.LT.OR P0, PT, R0.reuse, 0x1, P2 ;  /* 0x000000010000780c */ /* 0x040fe20001701670 */
[----:B------:R2:W-:Y:S01]  /*1d20*/  LDGSTS.E.BYPASS.LTC128B.128 [R242+0x8080], [R6.64], !P4 ;  /* 0x0808000006f27fae */ /* 0x0005e2000e101d4e */
[C---:B------:R-:W-:Y:S02]  /*1d30*/  ISETP.LT.OR P6, PT, R0.reuse, 0x21, P2 ;  /* 0x000000210000780c */ /* 0x040fe400017c1670 */
[C---:B------:R-:W-:Y:S01]  /*1d40*/  ISETP.LT.OR P2, PT, R0.reuse, 0x41, P2 ;  /* 0x000000410000780c */ /* 0x040fe20001741670 */
[----:B------:R2:W-:Y:S01]  /*1d50*/  LDGSTS.E.BYPASS.LTC128B.128 [R242+0xb080], [R6.64+0x80], !P1 ;  /* 0x0b08008006f27fae */ /* 0x0005e2000c901d4e */
[C---:B------:R-:W-:Y:S02]  /*1d60*/  ISETP.LT.OR P1, PT, R0.reuse, 0x21, P5 ;  /* 0x000000210000780c */ /* 0x040fe40002f21670 */
[----:B------:R-:W-:Y:S01]  /*1d70*/  ISETP.LT.OR P5, PT, R0, 0x41, P5 ;  /* 0x000000410000780c */ /* 0x000fe20002fa1670 */
[----:B------:R-:W0:Y:S01]  /*1d80*/  LDGDEPBAR ;  /* 0x00000000000079af */ /* 0x000e220000000000 */
[----:B------:R-:W-:-:S03]  /*1d90*/  IMAD.SHL.U32 R0, R24, 0x40, RZ ;  /* 0x0000004018007824 */ /* 0x000fc600078e00ff */
[----:B------:R3:W-:Y:S02]  /*1da0*/  LDGSTS.E.BYPASS.LTC128B.128 [R242+0x80], [R2.64], !P3 ;  /* 0x0008000002f27fae */ /* 0x0007e4000d901d4e */
[----:B------:R-:W-:Y:S02]  /*1db0*/  LOP3.LUT R0, R0, 0x1c0, RZ, 0xc0, !PT ;  /* 0x000001c000007812 */ /* 0x000fe400078ec0ff */
[----:B------:R3:W-:Y:S02]  /*1dc0*/  LDGSTS.E.BYPASS.LTC128B.128 [R242+0x3080], [R2.64+0x80], !P0 ;  /* 0x0308008002f27fae */ /* 0x0007e4000c101d4e */
[----:B------:R-:W-:Y:S02]  /*1dd0*/  LOP3.LUT R9, R0, 0x8, R216, 0xf8, !PT ;  /* 0x0000000800097812 */ /* 0x000fe400078ef8d8 */
[----:B-1----:R-:W-:Y:S02]  /*1de0*/  IADD3 R4, P4, R2, UR9, RZ ;  /* 0x0000000902047c10 */ /* 0x002fe4000ff9e0ff */
[----:B------:R-:W-:-:S02]  /*1df0*/  SHF.R.U32.HI R0, RZ, 0x3, R0 ;  /* 0x00000003ff007819 */ /* 0x000fc40000011600 */
[----:B------:R-:W-:Y:S02]  /*1e00*/  IADD3.X R5, R3, UR7, RZ, P4, !PT ;  /* 0x0000000703057c10 */ /* 0x000fe4000a7fe4ff */
[----:B------:R-:W-:-:S03]  /*1e10*/  ISETP.GE.AND P4, PT, R16, c[0x0][0x16c], PT ;  /* 0x00005b0010007a0c */ /* 0x000fc60003f86270 */
[----:B------:R1:W-:Y:S01]  /*1e20*/  LDGSTS.E.BYPASS.LTC128B.128 [R242+0x1080], [R4.64], !P1 ;  /* 0x0108000004f27fae */ /* 0x0003e2000c901d4e */
[----:B--2---:R-:W-:-:S05]  /*1e30*/  IMAD.U32 R6, RZ, RZ, UR9 ;  /* 0x00000009ff067e24 */ /* 0x004fca000f8e00ff */
[----:B------:R-:W-:-:S04]  /*1e40*/  IADD3 R6, P3, P0, R6, 0x80, R2 ;  /* 0x0000008006067810 */ /* 0x000fc8000787e002 */
[----:B------:R-:W-:Y:S02]  /*1e50*/  IADD3.X R7, RZ, UR7, R3, P3, P0 ;  /* 0x00000007ff077c10 */ /* 0x000fe40009fe0403 */
[----:B------:R-:W-:Y:S01]  /*1e60*/  ISETP.GE.AND P3, PT, R31, c[0x0][0x16c], PT ;  /* 0x00005b001f007a0c */ /* 0x000fe20003f66270 */
[----:B---3--:R-:W-:Y:S01]  /*1e70*/  IMAD.SHL.U32 R2, R22, 0x80, RZ ;  /* 0x0000008016027824 */ /* 0x008fe200078e00ff */
[----:B------:R-:W-:Y:S01]  /*1e80*/  SEL R3, RZ, 0x1, P4 ;  /* 0x00000001ff037807 */ /* 0x000fe20002000000 */
[----:B------:R2:W-:Y:S01]  /*1e90*/  LDGSTS.E.BYPASS.LTC128B.128 [R242+0x4080], [R6.64], !P6 ;  /* 0x0408000006f27fae */ /* 0x0005e2000f101d4e */
[----:B------:R-:W-:Y:S02]  /*1ea0*/  SEL R8, RZ, 0x2, P3 ;  /* 0x00000002ff087807 */ /* 0x000fe40001800000 */
[----:B------:R-:W-:-:S04]  /*1eb0*/  IADD3 R22, P1, R2, R81, RZ ;  /* 0x0000005102167210 */ /* 0x000fc80007f3e0ff */
[----:B------:R-:W-:Y:S02]  /*1ec0*/  LEA.HI.X.SX32 R23, R2, R10, 0x1, P1 ;  /* 0x0000000a02177211 */ /* 0x000fe400008f0eff */
[----:B------:R-:W-:Y:S01]  /*1ed0*/  LOP3.LUT R2, R30, R9, R0, 0xf6, !PT ;  /* 0x000000091e027212 */ /* 0x000fe200078ef600 */
[----:B------:R-:W-:Y:S01]  /*1ee0*/  IMAD.IADD R0, R8, 0x1, R3 ;  /* 0x0000000108007824 */ /* 0x000fe200078e0203 */
[----:B-1----:R-:W-:Y:S01]  /*1ef0*/  IADD3 R4, P0, R4, UR9, RZ ;  /* 0x0000000904047c10 */ /* 0x002fe2000ff1e0ff */
[----:B------:R-:W-:Y:S01]  /*1f00*/  UMOV UR9, 0x1 ;  /* 0x0000000100097882 */ /* 0x000fe20000000000 */
[----:B------:R-:W-:Y:S01]  /*1f10*/  SHF.R.S32.HI R9, RZ, 0x2, R33 ;  /* 0x00000002ff097819 */ /* 0x000fe20000011421 */
[----:B------:R-:W-:Y:S01]  /*1f20*/  IMAD.SHL.U32 R218, R2, 0x2, RZ ;  /* 0x0000000202da7824 */ /* 0x000fe200078e00ff */
[----:B------:R-:W-:Y:S01]  /*1f30*/  IADD3.X R5, R5, UR7, RZ, P0, !PT ;  /* 0x0000000705057c10 */ /* 0x000fe200087fe4ff */
[----:B------:R-:W-:Y:S01]  /*1f40*/  USHF.L.U32 UR7, UR12, 0x6, URZ ;  /* 0x000000060c077899 */ /* 0x000fe2000800063f */
[----:B------:R-:W-:-:S02]  /*1f50*/  LOP3.LUT P1, RZ, R0, 0x1, RZ, 0xc0, !PT ;  /* 0x0000000100ff7812 */ /* 0x000fc4000782c0ff */
[----:B------:R-:W-:Y:S01]  /*1f60*/  LOP3.LUT P6, RZ, R0, 0x2, RZ, 0xc0, !PT ;  /* 0x0000000200ff7812 */ /* 0x000fe200078cc0ff */
[----:B------:R1:W-:Y:S01]  /*1f70*/  LDGSTS.E.BYPASS.LTC128B.128 [R242+0x2080], [R4.64], !P5 ;  /* 0x0208000004f27fae */ /* 0x0003e2000e901d4e */
[----:B------:R-:W-:Y:S01]  /*1f80*/  IMAD R0, R32, c[0x0][0x270], RZ ;  /* 0x00009c0020007a24 */ /* 0x000fe200078e02ff */
[C---:B------:R-:W-:Y:S01]  /*1f90*/  LOP3.LUT P0, RZ, R24.reuse, 0x4, RZ, 0xc0, !PT ;  /* 0x0000000418ff7812 */ /* 0x040fe2000780c0ff */
[----:B------:R-:W-:Y:S01]  /*1fa0*/  USHF.R.S32.HI UR6, URZ, 0x1f, UR7 ;  /* 0x0000001f3f067899 */ /* 0x000fe20008011407 */
[----:B------:R1:W-:Y:S01]  /*1fb0*/  LDGSTS.E.BYPASS.LTC128B.128 [R242+0x5080], [R4.64+0x80], !P2 ;  /* 0x0508008004f27fae */ /* 0x0003e2000d101d4e */
[----:B------:R-:W-:Y:S01]  /*1fc0*/  LOP3.LUT P2, RZ, R24, 0x2, RZ, 0xc0, !PT ;  /* 0x0000000218ff7812 */ /* 0x000fe2000784c0ff */
[----:B--2---:R-:W-:Y:S02]  /*1fd0*/  IMAD R6, R82, c[0x0][0x274], R0 ;  /* 0x00009d0052067a24 */ /* 0x004fe400078e0200 */
[----:B------:R-:W0:Y:S01]  /*1fe0*/  LDGDEPBAR ;  /* 0x00000000000079af */ /* 0x000e220000000000 */
[----:B------:R-:W-:-:S02]  /*1ff0*/  SHF.R.S32.HI R0, RZ, 0x1f, R33 ;  /* 0x0000001fff007819 */ /* 0x000fc40000011421 */
[----:B------:R-:W-:Y:S02]  /*2000*/  SEL R222, R222, 0xffffffc0, !P0 ;  /* 0xffffffc0dede7807 */ /* 0x000fe40004000000 */
[----:B------:R-:W-:Y:S02]  /*2010*/  LEA.HI R7, R0, R9, RZ, 0x3 ;  /* 0x0000000900077211 */ /* 0x000fe400078f18ff */
[----:B------:R-:W-:Y:S01]  /*2020*/  IADD3 R3, R244, -UR7, -R35 ;  /* 0x80000007f4037c10 */ /* 0x000fe2000fffe823 */
[----:B------:R-:W-:Y:S01]  /*2030*/  IMAD.IADD R219, R218, 0x1, R222 ;  /* 0x00000001dadb7824 */ /* 0x000fe200078e02de */
[----:B------:R-:W-:Y:S02]  /*2040*/  LEA.HI R30, R34, R81, RZ, 0x5 ;  /* 0x00000051221e7211 */ /* 0x000fe400078f28ff */
[----:B------:R-:W-:Y:S02]  /*2050*/  ISETP.LT.OR P0, PT, R3, 0x1, !P1 ;  /* 0x000000010300780c */ /* 0x000fe40004f01670 */
[----:B------:R-:W-:-:S02]  /*2060*/  SHF.R.S32.HI R8, RZ, 0x5, R30 ;  /* 0x00000005ff087819 */ /* 0x000fc4000001141e */
[----:B------:R-:W-:Y:S02]  /*2070*/  ISETP.LT.OR P1, PT, R3, 0x21, !P1 ;  /* 0x000000210300780c */ /* 0x000fe40004f21670 */
[----:B------:R-:W-:Y:S02]  /*2080*/  LEA.HI R10, R30, R8, RZ, 0x1 ;  /* 0x000000081e0a7211 */ /* 0x000fe400078f08ff */
[----:B------:R-:W-:Y:S02]  /*2090*/  LOP3.LUT R7, R7, 0xfffffff8, RZ, 0xc0, !PT ;  /* 0xfffffff807077812 */ /* 0x000fe400078ec0ff */
[----:B------:R-:W-:Y:S01]  /*20a0*/  LOP3.LUT R10, R10, 0xfffffffe, RZ, 0xc0, !PT ;  /* 0xfffffffe0a0a7812 */ /* 0x000fe200078ec0ff */
[----:B-1----:R-:W-:Y:S01]  /*20b0*/  IMAD.MOV.U32 R4, RZ, RZ, 0x20 ;  /* 0x00000020ff047424 */ /* 0x002fe200078e00ff */
[----:B------:R-:W-:-:S04]  /*20c0*/  DEPBAR.LE SB0, 0x1 ;  /* 0x000080400000791a */ /* 0x000fc80000000000 */
[----:B------:R-:W-:Y:S01]  /*20d0*/  BAR.SYNC.DEFER_BLOCKING 0x0 ;  /* 0x0000000000007b1d */ /* 0x000fe20000010000 */
[----:B------:R-:W-:Y:S01]  /*20e0*/  SEL R0, R4, 0xffffffe0, !P2 ;  /* 0xffffffe004007807 */ /* 0x000fe20005000000 */
[----:B------:R-:W-:Y:S01]  /*20f0*/  IMAD.WIDE.U32 R4, R82, c[0x0][0x270], R28 ;  /* 0x00009c0052047a25 */ /* 0x000fe200078e001c */
[C---:B------:R-:W-:Y:S02]  /*2100*/  ISETP.LT.OR P2, PT, R3.reuse, 0x1, !P6 ;  /* 0x000000010300780c */ /* 0x040fe40007741670 */
[----:B------:R-:W-:Y:S01]  /*2110*/  ISETP.LT.OR P6, PT, R3, 0x21, !P6 ;  /* 0x000000210300780c */ /* 0x000fe200077c1670 */
[----:B------:R-:W-:Y:S01]  /*2120*/  IMAD.IADD R220, R218, 0x1, R0 ;  /* 0x00000001dadc7824 */ /* 0x000fe200078e0200 */
[----:B------:R-:W-:Y:S01]  /*2130*/  ISETP.GE.AND P5, PT, R16, c[0x0][0x1fc], PT ;  /* 0x00007f0010007a0c */ /* 0x000fe20003fa6270 */
[----:B------:R-:W-:Y:S02]  /*2140*/  IMAD.IADD R0, R0, 0x1, R219 ;  /* 0x0000000100007824 */ /* 0x000fe400078e02db */
[----:B------:R-:W-:Y:S01]  /*2150*/  IMAD.IADD R5, R5, 0x1, R6 ;  /* 0x0000000105057824 */ /* 0x000fe200078e0206 */
[----:B------:R-:W-:Y:S01]  /*2160*/  SEL R246, RZ, 0x1, P5 ;  /* 0x00000001fff67807 */ /* 0x000fe20002800000 */
[----:B------:R-:W-:-:S02]  /*2170*/  IMAD.IADD R10, R8, 0x1, -R10 ;  /* 0x00000001080a7824 */ /* 0x000fc400078e0a0a */
[----:B------:R-:W-:-:S04]  /*2180*/  IMAD.WIDE.U32 R36, R25, c[0x0][0x278], R4 ;  /* 0x00009e0019247a25 */ /* 0x000fc800078e0004 */
[----:B------:R-:W-:Y:S01]  /*2190*/  IMAD R8, R32, c[0x0][0x288], RZ ;  /* 0x0000a20020087a24 */ /* 0x000fe200078e02ff */
[----:B------:R-:W-:Y:S01]  /*21a0*/  STL.64 [R1+0x20], R36 ;  /* 0x0000202401007387 */ /* 0x000fe20000100a00 */
[----:B------:R-:W-:Y:S02]  /*21b0*/  IMAD.IADD R7, R9, 0x1, -R7 ;  /* 0x0000000109077824 */ /* 0x000fe400078e0a07 */
[C---:B------:R-:W-:Y:S01]  /*21c0*/  IMAD R8, R82.reuse, c[0x0][0x28c], R8 ;  /* 0x0000a30052087a24 */ /* 0x040fe200078e0208 */
[----:B------:R-:W1:Y:S01]  /*21d0*/  LDSM.16.M88.2 R174, [R0+0x6080] ;  /* 0x0060800000ae783b */ /* 0x000e620000000100 */
[----:B------:R-:W-:-:S03]  /*21e0*/  IMAD.WIDE.U32 R4, R82, c[0x0][0x288], R28 ;  /* 0x0000a20052047a25 */ /* 0x000fc600078e001c */
[----:B------:R-:W2:Y:S01]  /*21f0*/  LDSM.16.M88.2 R176, [R0+0x7080] ;  /* 0x0070800000b0783b */ /* 0x000ea20000000100 */
[----:B------:R-:W-:Y:S02]  /*2200*/  IMAD R6, R32, c[0x0][0x238], RZ ;  /* 0x00008e0020067a24 */ /* 0x000fe400078e02ff */
[----:B------:R-:W-:Y:S01]  /*2210*/  IMAD.IADD R5, R5, 0x1, R8 ;  /* 0x0000000105057824 */ /* 0x000fe200078e0208 */
[----:B------:R-:W3:Y:S01]  /*2220*/  LDSM.16.M88.2 R178, [R0+0x8080] ;  /* 0x0080800000b2783b */ /* 0x000ee20000000100 */
[C---:B------:R-:W-:Y:S02]  /*2230*/  IMAD R6, R82.reuse, c[0x0][0x23c], R6 ;  /* 0x00008f0052067a24 */ /* 0x040fe400078e0206 */
[----:B------:R-:W-:Y:S01]  /*2240*/  IMAD.WIDE.U32 R2, R82, c[0x0][0x238], R22 ;  /* 0x00008e0052027a25 */ /* 0x000fe200078e0016 */
[----:B------:R-:W4:Y:S03]  /*2250*/  LDSM.16.M88.2 R198, [R0+0x9080] ;  /* 0x0090800000c6783b */ /* 0x000f260000000100 */
[----:B------:R-:W-:Y:S01]  /*2260*/  IMAD.IADD R3, R3, 0x1, R6 ;  /* 0x0000000103037824 */ /* 0x000fe200078e0206 */
[----:B------:R-:W1:Y:S01]  /*2270*/  LDSM.16.M88.2 R200, [R0+0xa080] ;  /* 0x00a0800000c8783b */ /* 0x000e620000000100 */
[----:B------:R-:W-:-:S03]  /*2280*/  IMAD.WIDE.U32 R28, R25, c[0x0][0x290], R4 ;  /* 0x0000a400191c7a25 */ /* 0x000fc600078e0004 */
[----:B------:R5:W1:Y:S01]  /*2290*/  LDSM.16.M88.2 R202, [R0+0xb080] ;  /* 0x00b0800000ca783b */ /* 0x000a620000000100 */
[----:B------:R-:W-:-:S03]  /*22a0*/  IMAD.WIDE.U32 R22, R25, c[0x0][0x240], R2 ;  /* 0x0000900019167a25 */ /* 0x000fc600078e0002 */
[----:B------:R-:W1:Y:S01]  /*22b0*/  LDSM.16.M88.2 R152, [R218+0x6080] ;  /* 0x00608000da98783b */ /* 0x000e620000000100 */
[----:B------:R-:W-:Y:S02]  /*22c0*/  IMAD.SHL.U32 R221, R10, 0x200, RZ ;  /* 0x000002000add7824 */ /* 0x000fe400078e00ff */
[----:B------:R-:W-:Y:S01]  /*22d0*/  IMAD.IADD R222, R222, 0x1, R220 ;  /* 0x00000001dede7824 */ /* 0x000fe200078e02dc */
[----:B------:R-:W1:Y:S04]  /*22e0*/  LDSM.16.M88.2 R154, [R218+0x7080] ;  /* 0x00708000da9a783b */ /* 0x000e680000000100 */
[----:B------:R-:W1:Y:S04]  /*22f0*/  LDSM.16.M88.2 R156, [R218+0x8080] ;  /* 0x00808000da9c783b */ /* 0x000e680000000100 */
[----:B------:R-:W1:Y:S04]  /*2300*/  LDSM.16.M88.2 R158, [R220+0x6080] ;  /* 0x00608000dc9e783b */ /* 0x000e680000000100 */
[----:B------:R-:W1:Y:S01]  /*2310*/  LDSM.16.M88.2 R164, [R220+0x7080] ;  /* 0x00708000dca4783b */ /* 0x000e620000000100 */
[----:B-----5:R-:W-:-:S03]  /*2320*/  IMAD R0, R20, c[0x0][0x278], RZ ;  /* 0x00009e0014007a24 */ /* 0x020fc600078e02ff */
[----:B------:R-:W1:Y:S01]  /*2330*/  LDSM.16.M88.2 R166, [R220+0x8080] ;  /* 0x00808000dca6783b */ /* 0x000e620000000100 */
[----:B------:R-:W-:-:S03]  /*2340*/  IMAD R0, R25, c[0x0][0x27c], R0 ;  /* 0x00009f0019007a24 */ /* 0x000fc600078e0200 */
[----:B------:R-:W1:Y:S01]  /*2350*/  LDSM.16.M88.2 R180, [R218+0x9080] ;  /* 0x00908000dab4783b */ /* 0x000e620000000100 */
[----:B------:R-:W-:-:S03]  /*2360*/  IMAD.IADD R9, R37, 0x1, R0 ;  /* 0x0000000125097824 */ /* 0x000fc600078e0200 */
        /* <DEDUP_REMOVED lines=12> */
[----:B------:R5:W-:Y:S04]  /*2430*/  STL [R1+0x30], R9 ;  /* 0x0000300901007387 */ /* 0x000be80000100800 */
[----:B------:R-:W-:Y:S04]  /*2440*/  STL.64 [R1+0x28], R22 ;  /* 0x0000281601007387 */ /* 0x000fe80000100a00 */
[----:B------:R-:W-:Y:S04]  /*2450*/  STL.64 [R1+0x10], R28 ;  /* 0x0000101c01007387 */ /* 0x000fe80000100a00 */
[----:B------:R-:W-:Y:S01]  /*2460*/  @!PT LDS RZ, [RZ] ;  /* 0x00000000fffff984 */ /* 0x000fe20000000800 */
[----:B------:R-:W-:Y:S01]  /*2470*/  @!PT LDS RZ, [RZ] ;  /* 0x00000000fffff984 */ /* 0x000fe20000000800 */
[----:B------:R-:W-:Y:S01]  /*2480*/  @!PT LDS RZ, [RZ] ;  /* 0x00000000fffff984 */ /* 0x000fe20000000800 */
[----:B------:R1:W-:Y:S01]  /*2490*/  LDGSTS.E.BYPASS.LTC128B.128 [R242+0x6080], [R14.64], !P0 ;  /* 0x060800000ef27fae */ /* 0x0003e2000c101d4e */
[----:B------:R-:W-:-:S03]  /*24a0*/  ISETP.GE.AND P0, PT, R16, c[0x0][0x1fc], PT ;  /* 0x00007f0010007a0c */ /* 0x000fc60003f06270 */
[----:B------:R1:W-:Y:S01]  /*24b0*/  LDGSTS.E.BYPASS.LTC128B.128 [R242+0x8080], [R14.64+0x80], !P2 ;  /* 0x080800800ef27fae */ /* 0x0003e2000d101d4e */
[----:B------:R-:W-:-:S03]  /*24c0*/  ISETP.GT.AND P2, PT, R81, 0xf, PT ;  /* 0x0000000f5100780c */ /* 0x000fc60003f44270 */
[----:B------:R2:W-:Y:S04]  /*24d0*/  LDGSTS.E.BYPASS.LTC128B.128 [R242+0x7080], [R18.64], !P1 ;  /* 0x0708000012f27fae */ /* 0x0005e8000c901d4e */
[----:B------:R2:W-:Y:S01]  /*24e0*/  LDGSTS.E.BYPASS.LTC128B.128 [R242+0x9080], [R18.64+0x80], !P6 ;  /* 0x0908008012f27fae */ /* 0x0005e2000f101d4e */
[----:B------:R-:W-:-:S05]  /*24f0*/  ISETP.GE.AND P6, PT, R31, c[0x0][0x1fc], PT ;  /* 0x00007f001f007a0c */ /* 0x000fca0003fc6270 */
[----:B------:R-:W-:Y:S01]  /*2500*/  @!P2 IADD3 R0, P1, R36, UR7, RZ ;  /* 0x000000072400ac10 */ /* 0x000fe2000ff3e0ff */
[----:B------:R-:W-:Y:S01]  /*2510*/  @!P2 IMAD.SHL.U32 R4, R81, 0x10, RZ ;  /* 0x000000105104a824 */ /* 0x000fe200078e00ff */
[----:B------:R-:W-:Y:S02]  /*2520*/  CS2R R36, SRZ ;  /* 0x0000000000247805 */ /* 0x000fe4000001ff00 */
[----:B-----5:R-:W-:Y:S02]  /*2530*/  @!P2 IADD3.X R9, R9, UR6, RZ, P1, !PT ;  /* 0x000000060909ac10 */ /* 0x020fe40008ffe4ff */
[----:B------:R-:W-:-:S04]  /*2540*/  @!P2 LEA R8, P1, R0, c[0x0][0x258], 0x2 ;  /* 0x000096000008aa11 */ /* 0x000fc800078210ff */
[----:B------:R-:W-:Y:S01]  /*2550*/  @!P2 LEA.HI.X R9, R0, c[0x0][0x25c], R9, 0x2, P1 ;  /* 0x000097000009aa11 */ /* 0x000fe200008f1409 */
[C---:B------:R-:W-:Y:S01]  /*2560*/  IMAD R0, R20.reuse, c[0x0][0x290], RZ ;  /* 0x0000a40014007a24 */ /* 0x040fe200078e02ff */
[----:B------:R-:W-:Y:S01]  /*2570*/  ISETP.GE.AND P1, PT, R31, c[0x0][0x1fc], PT ;  /* 0x00007f001f007a0c */ /* 0x000fe20003f26270 */
[----:B------:R-:W-:Y:S01]  /*2580*/  IMAD R20, R20, c[0x0][0x240], RZ ;  /* 0x0000900014147a24 */ /* 0x000fe200078e02ff */
[----:B-1----:R-:W-:Y:S01]  /*2590*/  SHF.R.S32.HI R14, RZ, 0x4, R17 ;  /* 0x00000004ff0e7819 */ /* 0x002fe20000011411 */
[C---:B------:R-:W-:Y:S01]  /*25a0*/  IMAD R15, R25.reuse, c[0x0][0x294], R0 ;  /* 0x0000a500190f7a24 */ /* 0x040fe200078e0200 */
[----:B------:R1:W-:Y:S01]  /*25b0*/  @!P2 LDGSTS.E.BYPASS.LTC128B.128 [R4+0x12080], [R8.64] ;  /* 0x120800000804afae */ /* 0x0003e2000b901d4e */
[----:B------:R-:W-:Y:S01]  /*25c0*/  IMAD R20, R25, c[0x0][0x244], R20 ;  /* 0x0000910019147a24 */ /* 0x000fe200078e0214 */
[----:B------:R-:W-:Y:S01]  /*25d0*/  LEA.HI R11, R17, R14, RZ, 0x1 ;  /* 0x0000000e110b7211 */ /* 0x000fe200078f08ff */
[----:B------:R-:W-:Y:S01]  /*25e0*/  IMAD.IADD R15, R29, 0x1, R15 ;  /* 0x000000011d0f7824 */ /* 0x000fe200078e020f */
[----:B------:R-:W0:Y:S01]  /*25f0*/  LDGDEPBAR ;  /* 0x00000000000079af */ /* 0x000e220000000000 */
[----:B--2---:R-:W-:-:S02]  /*2600*/  SEL R18, RZ, 0xffffffff, P1 ;  /* 0xffffffffff127807 */ /* 0x004fc40000800000 */
[----:B------:R-:W-:Y:S01]  /*2610*/  LOP3.LUT R11, R11, 0xfffffffe, RZ, 0xc0, !PT ;  /* 0xfffffffe0b0b7812 */ /* 0x000fe200078ec0ff */
[----:B------:R-:W-:Y:S01]  /*2620*/  STL [R1+0x1c], R15 ;  /* 0x00001c0f01007387 */ /* 0x000fe20000100800 */
[----:B------:R-:W-:-:S03]  /*2630*/  LOP3.LUT P1, RZ, R7, 0x1, RZ, 0xc0, !PT ;  /* 0x0000000107ff7812 */ /* 0x000fc6000782c0ff */
[----:B------:R-:W-:Y:S01]  /*2640*/  IMAD.IADD R6, R14, 0x1, -R11 ;  /* 0x000000010e067824 */ /* 0x000fe200078e0a0b */
[----:B------:R-:W-:Y:S02]  /*2650*/  SHF.R.S32.HI R14, RZ, 0x1f, R21 ;  /* 0x0000001fff0e7819 */ /* 0x000fe40000011415 */
[----:B------:R-:W-:Y:S01]  /*2660*/  LOP3.LUT R11, R30, 0xffffffe0, RZ, 0xc0, !PT ;  /* 0xffffffe01e0b7812 */ /* 0x000fe200078ec0ff */
[----:B------:R-:W-:Y:S01]  /*2670*/  IMAD.SHL.U32 R5, R6, 0x20, RZ ;  /* 0x0000002006057824 */ /* 0x000fe200078e00ff */
[----:B------:R-:W-:Y:S01]  /*2680*/  LEA.HI R0, R14, R21, RZ, 0x2 ;  /* 0x000000150e007211 */ /* 0x000fe200078f10ff */
[----:B------:R-:W-:Y:S02]  /*2690*/  IMAD.SHL.U32 R224, R6, 0x8, RZ ;  /* 0x0000000806e07824 */ /* 0x000fe400078e00ff */
[----:B------:R-:W-:Y:S01]  /*26a0*/  IMAD.IADD R2, R81, 0x1, -R11 ;  /* 0x0000000151027824 */ /* 0x000fe200078e0a0b */
[----:B------:R-:W-:Y:S02]  /*26b0*/  LOP3.LUT R3, R0, 0x1ffffffc, RZ, 0xc0, !PT ;  /* 0x1ffffffc00037812 */ /* 0x000fe400078ec0ff */
[----:B------:R-:W-:-:S02]  /*26c0*/  IADD3 R0, R244, -UR7, -R35 ;  /* 0x80000007f4007c10 */ /* 0x000fc4000fffe823 */
[----:B------:R-:W-:Y:S01]  /*26d0*/  SHF.R.S32.HI R243, RZ, 0x1f, R2 ;  /* 0x0000001ffff37819 */ /* 0x000fe20000011402 */
[C---:B------:R-:W-:Y:S01]  /*26e0*/  IMAD.IADD R14, R21.reuse, 0x1, -R3 ;  /* 0x00000001150e7824 */ /* 0x040fe200078e0a03 */
[C---:B------:R-:W-:Y:S01]  /*26f0*/  ISETP.LT.OR P5, PT, R0.reuse, 0x1, P0 ;  /* 0x000000010000780c */ /* 0x040fe200007a1670 */
[----:B------:R-:W-:Y:S01]  /*2700*/  IMAD.SHL.U32 R3, R21, 0x8, RZ ;  /* 0x0000000815037824 */ /* 0x000fe200078e00ff */
[----:B------:R-:W-:Y:S01]  /*2710*/  LEA.HI R243, R243, R2, RZ, 0x2 ;  /* 0x00000002f3f37211 */ /* 0x000fe200078f10ff */
[C---:B-1----:R-:W-:Y:S01]  /*2720*/  IMAD.SHL.U32 R8, R7.reuse, 0x20, RZ ;  /* 0x0000002007087824 */ /* 0x042fe200078e00ff */
[----:B------:R-:W-:Y:S01]  /*2730*/  ISETP.LT.OR P0, PT, R0, 0x21, P0 ;  /* 0x000000210000780c */ /* 0x000fe20000701670 */
[----:B------:R-:W-:Y:S01]  /*2740*/  IMAD.SHL.U32 R9, R7, 0x4, RZ ;  /* 0x0000000407097824 */ /* 0x000fe200078e00ff */
[----:B------:R-:W-:Y:S01]  /*2750*/  LOP3.LUT R3, R3, 0x18, RZ, 0xc0, !PT ;  /* 0x0000001803037812 */ /* 0x000fe200078ec0ff */
[----:B------:R-:W-:Y:S01]  /*2760*/  CS2R R34, SRZ ;  /* 0x0000000000227805 */ /* 0x000fe2000001ff00 */
[----:B------:R-:W-:-:S02]  /*2770*/  LOP3.LUT R4, R243, 0x7ffffffc, RZ, 0xc0, !PT ;  /* 0x7ffffffcf3047812 */ /* 0x000fc400078ec0ff */
[C---:B------:R-:W-:Y:S02]  /*2780*/  LOP3.LUT R7, R3.reuse, 0xe0, R8, 0xf8, !PT ;  /* 0x000000e003077812 */ /* 0x040fe400078ef808 */
[----:B------:R-:W-:Y:S01]  /*2790*/  LOP3.LUT R16, R3, 0x20, R5, 0xf8, !PT ;  /* 0x0000002003107812 */ /* 0x000fe200078ef805 */
[----:B------:R1:W-:Y:S01]  /*27a0*/  LDGSTS.E.BYPASS.LTC128B.128 [R242+0xe080], [R12.64], !P5 ;  /* 0x0e0800000cf27fae */ /* 0x0003e2000e901d4e */
[----:B------:R-:W-:Y:S01]  /*27b0*/  ISETP.LT.OR P5, PT, R0, 0x1, P6 ;  /* 0x000000010000780c */ /* 0x000fe200037a1670 */
[----:B------:R-:W-:Y:S01]  /*27c0*/  IMAD.IADD R8, R2, 0x1, -R4 ;  /* 0x0000000102087824 */ /* 0x000fe200078e0a04 */
[----:B------:R-:W-:Y:S01]  /*27d0*/  ISETP.LT.OR P6, PT, R0, 0x21, P6 ;  /* 0x000000210000780c */ /* 0x000fe200037c1670 */
[----:B------:R-:W-:Y:S01]  /*27e0*/  IMAD.SHL.U32 R0, R10, 0x10, RZ ;  /* 0x000000100a007824 */ /* 0x000fe200078e00ff */
[----:B------:R-:W-:Y:S01]  /*27f0*/  LOP3.LUT R4, R17, 0xfffffff0, RZ, 0xc0, !PT ;  /* 0xfffffff011047812 */ /* 0x000fe200078ec0ff */
[----:B------:R-:W-:Y:S01]  /*2800*/  IMAD.SHL.U32 R5, R24, 0x20, RZ ;  /* 0x0000002018057824 */ /* 0x000fe200078e00ff */
[----:B------:R-:W-:Y:S01]  /*2810*/  LOP3.LUT R2, R33, 0x3ffffffc, RZ, 0xc0, !PT ;  /* 0x3ffffffc21027812 */ /* 0x000fe200078ec0ff */
[----:B------:R-:W-:Y:S01]  /*2820*/  IMAD R14, R14, 0x4, R8 ;  /* 0x000000040e0e7824 */ /* 0x000fe200078e0208 */
[----:B------:R-:W-:Y:S01]  /*2830*/  LEA.HI.SX32 R243, R243, R0, 0x1e ;  /* 0x00000000f3f37211 */ /* 0x000fe200078ff2ff */
[----:B------:R-:W-:Y:S01]  /*2840*/  CS2R R32, SRZ ;  /* 0x0000000000207805 */ /* 0x000fe2000001ff00 */
[----:B------:R-:W-:Y:S01]  /*2850*/  LOP3.LUT R3, R0, 0x10, RZ, 0xc0, !PT ;  /* 0x0000001000037812 */ /* 0x000fe200078ec0ff */
[----:B------:R-:W-:Y:S01]  /*2860*/  IMAD.IADD R0, R81, 0x1, -R4 ;  /* 0x0000000151007824 */ /* 0x000fe200078e0a04 */
[----:B------:R-:W-:Y:S01]  /*2870*/  LOP3.LUT R7, R7, 0x18, R9, 0x78, !PT ;  /* 0x0000001807077812 */ /* 0x000fe200078e7809 */
[----:B------:R-:W-:Y:S01]  /*2880*/  IMAD.IADD R2, R81, 0x1, -R2 ;  /* 0x0000000151027824 */ /* 0x000fe200078e0a02 */
[----:B------:R-:W-:Y:S01]  /*2890*/  LOP3.LUT R11, R3, 0xe0, R5, 0xf8, !PT ;  /* 0x000000e0030b7812 */ /* 0x000fe200078ef805 */
[----:B------:R-:W-:Y:S01]  /*28a0*/  IMAD.SHL.U32 R3, R18, 0x2, RZ ;  /* 0x0000000212037824 */ /* 0x000fe200078e00ff */
[----:B------:R-:W-:Y:S01]  /*28b0*/  SHF.R.S32.HI R5, RZ, 0x1f, R0 ;  /* 0x0000001fff057819 */ /* 0x000fe20000011400 */
[----:B------:R-:W-:Y:S01]  /*28c0*/  IMAD R2, R2, 0x2, R221 ;  /* 0x0000000202027824 */ /* 0x000fe200078e02dd */
[----:B------:R-:W-:Y:S01]  /*28d0*/  LOP3.LUT R224, R224, 0x8, RZ, 0xc0, !PT ;  /* 0x00000008e0e07812 */ /* 0x000fe200078ec0ff */
[----:B------:R1:W-:Y:S01]  /*28e0*/  LDGSTS.E.BYPASS.LTC128B.128 [R242+0x10080], [R12.64+0x80], !P5 ;  /* 0x100800800cf27fae */ /* 0x0003e2000e901d4e */
[----:B------:R-:W-:Y:S01]  /*28f0*/  LEA.HI R5, R5, R0, RZ, 0x3 ;  /* 0x0000000005057211 */ /* 0x000fe200078f18ff */
[----:B------:R-:W-:Y:S01]  /*2900*/  IMAD.IADD R234, R2, 0x1, R7 ;  /* 0x0000000102ea7824 */ /* 0x000fe200078e0207 */
[----:B------:R-:W-:Y:S01]  /*2910*/  LOP3.LUT R246, R3, 0x2, R246, 0xe2, !PT ;  /* 0x0000000203f67812 */ /* 0x000fe200078ee2f6 */
[C---:B------:R-:W-:Y:S01]  /*2920*/  IMAD.SHL.U32 R3, R0.reuse, 0x20, RZ ;  /* 0x0000002000037824 */ /* 0x040fe200078e00ff */
[C---:B------:R-:W-:Y:S01]  /*2930*/  LOP3.LUT R4, R5.reuse, 0xfffffff8, RZ, 0xc0, !PT ;  /* 0xfffffff805047812 */ /* 0x040fe200078ec0ff */
[----:B------:R1:W-:Y:S01]  /*2940*/  LDGSTS.E.BYPASS.LTC128B.128 [R242+0xf080], [R26.64], !P0 ;  /* 0x0f0800001af27fae */ /* 0x0003e2000c101d4e */
[----:B------:R-:W-:Y:S01]  /*2950*/  IMAD.SHL.U32 R7, R0, 0x4, RZ ;  /* 0x0000000400077824 */ /* 0x000fe200078e00ff */
[----:B------:R-:W-:Y:S01]  /*2960*/  IADD3 R2, P0, R28, UR7, RZ ;  /* 0x000000071c027c10 */ /* 0x000fe2000ff1e0ff */
[----:B------:R-:W-:Y:S01]  /*2970*/  IMAD.SHL.U32 R5, R5, 0x40, RZ ;  /* 0x0000004005057824 */ /* 0x000fe200078e00ff */
[----:B------:R-:W-:Y:S01]  /*2980*/  LOP3.LUT R3, R224, 0x1e0, R3, 0xf8, !PT ;  /* 0x000001e0e0037812 */ /* 0x000fe200078ef803 */
[C---:B------:R-:W-:Y:S01]  /*2990*/  IMAD.IADD R4, R0.reuse, 0x1, -R4 ;  /* 0x0000000100047824 */ /* 0x040fe200078e0a04 */
[----:B------:R-:W-:Y:S01]  /*29a0*/  LOP3.LUT P5, RZ, R0, 0x4, RZ, 0xc0, !PT ;  /* 0x0000000400ff7812 */ /* 0x000fe200078ac0ff */
[----:B------:R-:W-:Y:S01]  /*29b0*/  IMAD.SHL.U32 R0, R6, 0x100, RZ ;  /* 0x0000010006007824 */ /* 0x000fe200078e00ff */
[----:B------:R-:W-:Y:S01]  /*29c0*/  IADD3.X R9, R15, UR6, RZ, P0, !PT ;  /* 0x000000060f097c10 */ /* 0x000fe200087fe4ff */
[----:B------:R-:W-:Y:S01]  /*29d0*/  IMAD.SHL.U32 R8, R4, 0x40, RZ ;  /* 0x0000004004087824 */ /* 0x000fe200078e00ff */
[----:B------:R-:W-:Y:S01]  /*29e0*/  LOP3.LUT R3, R3, 0x38, R7, 0x78, !PT ;  /* 0x0000003803037812 */ /* 0x000fe200078e7807 */
[----:B------:R-:W-:Y:S01]  /*29f0*/  IMAD.SHL.U32 R234, R234, 0x2, RZ ;  /* 0x00000002eaea7824 */ /* 0x000fe200078e00ff */
[----:B------:R-:W-:Y:S01]  /*2a00*/  LEA R6, P0, R2, c[0x0][0x280], 0x2 ;  /* 0x0000a00002067a11 */ /* 0x000fe200078010ff */
[----:B------:R1:W-:Y:S01]  /*2a10*/  LDGSTS.E.BYPASS.LTC128B.128 [R242+0x11080], [R26.64+0x80], !P6 ;  /* 0x110800801af27fae */ /* 0x0003e2000f101d4e */
[----:B------:R-:W-:Y:S01]  /*2a20*/  LOP3.LUT R221, R3, R221, RZ, 0xfc, !PT ;  /* 0x000000dd03dd7212 */ /* 0x000fe200078efcff */
[----:B------:R-:W-:Y:S01]  /*2a30*/  IMAD.SHL.U32 R247, R14, 0x2, RZ ;  /* 0x000000020ef77824 */ /* 0x000fe200078e00ff */
[----:B------:R-:W-:Y:S01]  /*2a40*/  LEA.HI.X R7, R2, c[0x0][0x284], R9, 0x2, P0 ;  /* 0x0000a10002077a11 */ /* 0x000fe200000f1409 */
[----:B------:R-:W-:Y:S01]  /*2a50*/  USHF.L.U64.HI UR6, UR4, 0x5, UR5 ;  /* 0x0000000504067899 */ /* 0x000fe20008010205 */
[----:B------:R-:W-:Y:S01]  /*2a60*/  LOP3.LUT R3, R8, 0x1c0, RZ, 0xc0, !PT ;  /* 0x000001c008037812 */ /* 0x000fe200078ec0ff */
[----:B------:R-:W-:Y:S01]  /*2a70*/  USHF.L.U32 UR7, UR4, 0x5, URZ ;  /* 0x0000000504077899 */ /* 0x000fe2000800063f */
[----:B------:R-:W-:-:S02]  /*2a80*/  ISETP.GE.AND P0, PT, R81, 0x10, PT ;  /* 0x000000105100780c */ /* 0x000fc40003f06270 */
[----:B------:R-:W-:Y:S02]  /*2a90*/  LOP3.LUT R0, R11, 0x100, R0, 0xf8, !PT ;  /* 0x000001000b007812 */ /* 0x000fe400078ef800 */
[----:B------:R-:W-:Y:S02]  /*2aa0*/  SHF.R.U32.HI R2, RZ, 0x3, R3 ;  /* 0x00000003ff027819 */ /* 0x000fe40000011603 */
[C---:B------:R-:W-:Y:S02]  /*2ab0*/  LOP3.LUT R216, R0.reuse, 0x8, R216, 0xf8, !PT ;  /* 0x0000000800d87812 */ /* 0x040fe400078ef8d8 */
[----:B------:R-:W-:Y:S02]  /*2ac0*/  LOP3.LUT R8, R0, 0x1c0, RZ, 0xc0, !PT ;  /* 0x000001c000087812 */ /* 0x000fe400078ec0ff */
[----:B------:R-:W-:Y:S02]  /*2ad0*/  LOP3.LUT R0, R5, 0xfffffe00, RZ, 0xc0, !PT ;  /* 0xfffffe0005007812 */ /* 0x000fe400078ec0ff */
[----:B------:R-:W-:-:S02]  /*2ae0*/  LOP3.LUT R224, R2, R3, R224, 0x1e, !PT ;  /* 0x0000000302e07212 */ /* 0x000fc400078e1ee0 */
[----:B------:R-:W-:Y:S01]  /*2af0*/  LOP3.LUT R3, R2, R16, R3, 0x1e, !PT ;  /* 0x0000001002037212 */ /* 0x000fe200078e1e03 */
[----:B------:R-:W-:Y:S01]  /*2b00*/  IMAD R2, R10, 0x400, R0 ;  /* 0x000004000a027824 */ /* 0x000fe200078e0200 */
[C---:B------:R-:W-:Y:S02]  /*2b10*/  IADD3 R5, R234.reuse, 0x12480, RZ ;  /* 0x00012480ea057810 */ /* 0x040fe40007ffe0ff */
[----:B------:R-:W-:Y:S01]  /*2b20*/  LOP3.LUT R228, R3, R0, RZ, 0xfc, !PT ;  /* 0x0000000003e47212 */ /* 0x000fe200078efcff */
[----:B------:R-:W-:Y:S01]  /*2b30*/  @!P0 IMAD.SHL.U32 R0, R81, 0x10, RZ ;  /* 0x0000001051008824 */ /* 0x000fe200078e00ff */
[----:B------:R-:W-:Y:S01]  /*2b40*/  IADD3 R235, R234, 0x126c0, RZ ;  /* 0x000126c0eaeb7810 */ /* 0x000fe20007ffe0ff */
[----:B------:R-:W-:Y:S01]  /*2b50*/  IMAD.IADD R224, R2, 0x1, R224 ;  /* 0x0000000102e07824 */ /* 0x000fe200078e02e0 */
[----:B------:R-:W-:Y:S02]  /*2b60*/  @P1 IADD3 R235, R5, 0x1c0, RZ ;  /* 0x000001c005eb1810 */ /* 0x000fe40007ffe0ff */
[----:B------:R2:W-:Y:S01]  /*2b70*/  @!P0 LDGSTS.E.BYPASS.LTC128B.128 [R0+0x12280], [R6.64] ;  /* 0x1228000006008fae */ /* 0x0005e2000b901d4e */
[----:B------:R-:W-:Y:S01]  /*2b80*/  LOP3.LUT P1, RZ, R4, 0x2, RZ, 0xc0, !PT ;  /* 0x0000000204ff7812 */ /* 0x000fe2000782c0ff */
[----:B------:R-:W-:Y:S01]  /*2b90*/  IMAD.SHL.U32 R225, R224, 0x2, RZ ;  /* 0x00000002e0e17824 */ /* 0x000fe200078e00ff */
[----:B------:R-:W-:Y:S01]  /*2ba0*/  LOP3.LUT P0, RZ, R4, 0x4, RZ, 0xc0, !PT ;  /* 0x0000000404ff7812 */ /* 0x000fe2000780c0ff */
[----:B------:R-:W0:Y:S01]  /*2bb0*/  LDGDEPBAR ;  /* 0x00000000000079af */ /* 0x000e220000000000 */
[----:B------:R-:W-:-:S02]  /*2bc0*/  SEL R226, R227, 0xffffffe0, !P1 ;  /* 0xffffffe0e3e27807 */ /* 0x000fc40004800000 */
[----:B------:R-:W-:Y:S01]  /*2bd0*/  SHF.R.U32.HI R8, RZ, 0x3, R8 ;  /* 0x00000003ff087819 */ /* 0x000fe20000011608 */
[----:B------:R-:W0:Y:S01]  /*2be0*/  LDGDEPBAR ;  /* 0x00000000000079af */ /* 0x000e220000000000 */
[----:B------:R-:W-:Y:S02]  /*2bf0*/  SEL R227, R227, 0xffffffe0, !P0 ;  /* 0xffffffe0e3e37807 */ /* 0x000fe40004000000 */
[----:B------:R-:W-:Y:S02]  /*2c00*/  LOP3.LUT R216, R8, R216, RZ, 0x3c, !PT ;  /* 0x000000d808d87212 */ /* 0x000fe400078e3cff */
[----:B------:R-:W-:Y:S01]  /*2c10*/  SEL R223, R223, 0xfffffff0, !P5 ;  /* 0xfffffff0dfdf7807 */ /* 0x000fe20006800000 */
[----:B------:R-:W-:Y:S01]  /*2c20*/  IMAD.IADD R230, R224, 0x1, R227 ;  /* 0x00000001e0e67824 */ /* 0x000fe200078e02e3 */
[----:B------:R-:W-:Y:S01]  /*2c30*/  LEA R221, R221, 0x15480, 0x1 ;  /* 0x00015480dddd7811 */ /* 0x000fe200078e08ff */
[----:B------:R-:W-:Y:S01]  /*2c40*/  IMAD.SHL.U32 R216, R216, 0x2, RZ ;  /* 0x00000002d8d87824 */ /* 0x000fe200078e00ff */
[----:B------:R-:W-:-:S03]  /*2c50*/  SEL R229, R229, 0xfffffff0, !P1 ;  /* 0xfffffff0e5e57807 */ /* 0x000fc60004800000 */
[----:B------:R-:W-:Y:S02]  /*2c60*/  IMAD R223, R223, 0x2, R221 ;  /* 0x00000002dfdf7824 */ /* 0x000fe400078e02dd */
[C---:B------:R-:W-:Y:S02]  /*2c70*/  IMAD.IADD R233, R229.reuse, 0x1, R227 ;  /* 0x00000001e5e97824 */ /* 0x040fe400078e02e3 */
[----:B------:R-:W-:Y:S02]  /*2c80*/  IMAD.IADD R232, R224, 0x1, R229 ;  /* 0x00000001e0e87824 */ /* 0x000fe400078e02e5 */
[----:B------:R-:W-:Y:S02]  /*2c90*/  IMAD.IADD R231, R229, 0x1, R230 ;  /* 0x00000001e5e77824 */ /* 0x000fe400078e02e6 */
[----:B--2---:R-:W-:-:S05]  /*2ca0*/  IMAD.IADD R0, R23, 0x1, R20 ;  /* 0x0000000117007824 */ /* 0x004fca00078e0214 */
[----:B------:R2:W-:Y:S02]  /*2cb0*/  STL [R1+0x34], R0 ;  /* 0x0000340001007387 */ /* 0x0005e40000100800 */
[----:B--2---:R-:W-:-:S04]  /*2cc0*/  IMAD.SHL.U32 R0, R224, 0x2, RZ ;  /* 0x00000002e0007824 */ /* 0x004fc800078e00ff */
[----:B-1-34-:R-:W-:Y:S02]  /*2cd0*/  IMAD.IADD R226, R0, 0x1, R226 ;  /* 0x0000000100e27824 */ /* 0x01afe400078e02e2 */
.L_x_838:
[----:B------:R-:W-:Y:S04]  /*2ce0*/  DEPBAR.LE SB0, 0x1 ;  /* 0x000080400000791a */ /* 0x000fe80000000000 */
[----:B------:R-:W-:Y:S01]  /*2cf0*/  BAR.SYNC.DEFER_BLOCKING 0x0 ;  /* 0x0000000000007b1d */ /* 0x000fe20000010000 */
[C---:B------:R-:W-:Y:S01]  /*2d00*/  IMAD R0, R217.reuse, 0x2000, R224 ;  /* 0x00002000d9007824 */ /* 0x040fe200078e02e0 */
[C---:B------:R-:W-:Y:S01]  /*2d10*/  LEA R150, R217.reuse, R227, 0xd ;  /* 0x000000e3d9967211 */ /* 0x040fe200078e68ff */
[----:B------:R-:W-:Y:S01]  /*2d20*/  IMAD R148, R217, 0x2000, R229 ;  /* 0x00002000d9947824 */ /* 0x000fe200078e02e5 */
[----:B------:R-:W-:Y:S02]  /*2d30*/  UIADD3 UR16, UR12, 0x1, URZ ;  /* 0x000000010c107890 */ /* 0x000fe4000fffe03f */
[----:B------:R-:W-:Y:S01]  /*2d40*/  SHF.L.U32 R0, R0, 0x1, RZ ;  /* 0x0000000100007819 */ /* 0x000fe200000006ff */
[C---:B------:R-:W-:Y:S01]  /*2d50*/  IMAD.IADD R150, R224.reuse, 0x1, R150 ;  /* 0x00000001e0967824 */ /* 0x040fe200078e0296 */
[CC--:B------:R-:W-:Y:S02]  /*2d60*/  IADD3 R149, R224.reuse, R148.reuse, RZ ;  /* 0x00000094e0957210 */ /* 0x0c0fe40007ffe0ff */
[----:B------:R-:W-:Y:S02]  /*2d70*/  IADD3 R148, R224, R148, R227 ;  /* 0x00000094e0947210 */ /* 0x000fe40007ffe0e3 */
[----:B------:R-:W-:Y:S01]  /*2d80*/  SHF.L.U32 R150, R150, 0x1, RZ ;  /* 0x0000000196967819 */ /* 0x000fe200000006ff */
[----:B------:R-:W-:Y:S01]  /*2d90*/  IMAD.SHL.U32 R149, R149, 0x2, RZ ;  /* 0x0000000295957824 */ /* 0x000fe200078e00ff */
[----:B------:R-:W-:Y:S01]  /*2da0*/  LDSM.16.M88.2 R2, [R218+0x80] ;  /* 0x00008000da02783b */ /* 0x000fe20000000100 */
[----:B------:R-:W-:Y:S03]  /*2db0*/  UMOV UR10, UR12 ;  /* 0x0000000c000a7c82 */ /* 0x000fe60008000000 */
        /* <DEDUP_REMOVED lines=27> */
[----:B------:R-:W-:Y:S01]  /*2f70*/  SHF.L.U32 R80, R148, 0x1, RZ ;  /* 0x0000000194507819 */ /* 0x000fe200000006ff */
[----:B------:R-:W-:Y:S01]  /*2f80*/  HMMA.16816.F32.BF16 R24, R132, R136, R24 ;  /* 0x000000888418723c */ /* 0x000fe20000041818 */
[----:B------:R-:W-:Y:S04]  /*2f90*/  LDSM.16.M88.2 R136, [R222+0x1080] ;  /* 0x00108000de88783b */ /* 0x000fe80000000100 */
[----:B------:R-:W3:Y:S02]  /*2fa0*/  LDSM.16.M88.4 R80, [R80+0x6080] ;  /* 0x006080005050783b */ /* 0x000ee40000000200 */
[C---:B------:R-:W-:Y:S01]  /*2fb0*/  IMAD R132, R217.reuse, 0x2000, R233 ;  /* 0x00002000d9847824 */ /* 0x040fe200078e02e9 */
[-C--:B------:R-:W-:Y:S05]  /*2fc0*/  HMMA.16816.F32.BF16 R4, R140, R138.reuse, R4 ;  /* 0x0000008a8c04723c */ /* 0x080fea0000041804 */
[----:B------:R-:W-:Y:S03]  /*2fd0*/  IMAD.IADD R132, R224, 0x1, R132 ;  /* 0x00000001e0847824 */ /* 0x000fe600078e0284 */
[C---:B------:R-:W-:Y:S01]  /*2fe0*/  HMMA.16816.F32.BF16 R8, R144.reuse, R138, R8 ;  /* 0x0000008a9008723c */ /* 0x040fe20000041808 */
[----:B------:R-:W-:Y:S03]  /*2ff0*/  LDSM.16.M88.2 R138, [R218+0x3080] ;  /* 0x00308000da8a783b */ /* 0x000fe60000000100 */
[----:B------:R-:W-:Y:S04]  /*3000*/  SHF.L.U32 R160, R132, 0x1, RZ ;  /* 0x0000000184a07819 */ /* 0x000fe800000006ff */
        /* <DEDUP_REMOVED lines=12> */
[C---:B----4-:R-:W-:Y:S04]  /*30d0*/  IMAD R0, R217.reuse, 0x2000, R232 ;  /* 0x00002000d9007824 */ /* 0x050fe800078e02e8 */
[-C--:B------:R-:W-:Y:S04]  /*30e0*/  HMMA.16816.F32.BF16 R12, R132, R136.reuse, R12 ;  /* 0x00000088840c723c */ /* 0x080fe8000004180c */
[----:B------:R-:W-:Y:S04]  /*30f0*/  SHF.L.U32 R0, R0, 0x1, RZ ;  /* 0x0000000100007819 */ /* 0x000fe800000006ff */
        /* <DEDUP_REMOVED lines=11> */
[C---:B---3--:R-:W-:Y:S04]  /*31b0*/  IMAD R0, R217.reuse, 0x2000, R230 ;  /* 0x00002000d9007824 */ /* 0x048fe800078e02e6 */
[-C--:B------:R-:W-:Y:S04]  /*31c0*/  HMMA.16816.F32.BF16 R12, R144, R2.reuse, R12 ;  /* 0x00000002900c723c */ /* 0x080fe8000004180c */
[----:B------:R-:W-:Y:S04]  /*31d0*/  SHF.L.U32 R0, R0, 0x1, RZ ;  /* 0x0000000100007819 */ /* 0x000fe800000006ff */
        /* <DEDUP_REMOVED lines=9> */
[C---:B--2---:R-:W-:Y:S04]  /*3270*/  IMAD R0, R217.reuse, 0x2000, R231 ;  /* 0x00002000d9007824 */ /* 0x044fe800078e02e7 */
[-C--:B------:R-:W-:Y:S04]  /*3280*/  HMMA.16816.F32.BF16 R12, R132, R136.reuse, R12 ;  /* 0x00000088840c723c */ /* 0x080fe8000004180c */
[----:B------:R-:W-:Y:S04]  /*3290*/  SHF.L.U32 R0, R0, 0x1, RZ ;  /* 0x0000000100007819 */ /* 0x000fe800000006ff */
[C---:B------:R-:W-:Y:S01]  /*32a0*/  HMMA.16816.F32.BF16 R16, R80.reuse, R136, R16 ;  /* 0x000000885010723c */ /* 0x040fe20000041810 */
[----:B------:R-:W-:Y:S07]  /*32b0*/  LDSM.16.M88.2 R136, [R222+0x4080] ;  /* 0x00408000de88783b */ /* 0x000fee0000000100 */
[-C--:B-1----:R-:W-:Y:S01]  /*32c0*/  HMMA.16816.F32.BF16 R20, R80, R2.reuse, R20 ;  /* 0x000000025014723c */ /* 0x082fe20000041814 */
[----:B------:R-:W-:Y:S02]  /*32d0*/  LDSM.16.M88.4 R80, [R0+0x8080] ;  /* 0x008080000050783b */ /* 0x000fe40000000200 */
[----:B-----5:R-:W-:Y:S05]  /*32e0*/  ISETP.LE.AND P1, PT, R204, UR16, PT ;  /* 0x00000010cc007c0c */ /* 0x020fea000bf23270 */
[----:B------:R-:W-:Y:S01]  /*32f0*/  HMMA.16816.F32.BF16 R24, R132, R2, R24 ;  /* 0x000000028418723c */ /* 0x000fe20000041818 */
[----:B------:R-:W1:Y:S04]  /*3300*/  LDSM.16.M88.2 R2, [R222+0x3080] ;  /* 0x00308000de02783b */ /* 0x000e680000000100 */
[----:B------:R-:W2:Y:S03]  /*3310*/  LDSM.16.M88.4 R132, [R160+0x9080] ;  /* 0x00908000a084783b */ /* 0x000ea60000000200 */
[-C--:B---3--:R-:W-:Y:S08]  /*3320*/  HMMA.16816.F32.BF16 R4, R140, R138.reuse, R4 ;  /* 0x0000008a8c04723c */ /* 0x088ff00000041804 */
[C---:B------:R-:W-:Y:S07]  /*3330*/  HMMA.16816.F32.BF16 R8, R148.reuse, R138, R8 ;  /* 0x0000008a9408723c */ /* 0x040fee0000041808 */
[----:B------:R-:W-:Y:S01]  /*3340*/  IMAD R139, R217, 0x40, R243 ;  /* 0x00000040d98b7824 */ /* 0x000fe200078e02f3 */
        /* <DEDUP_REMOVED lines=23> */
[----:B------:R-:W-:Y:S01]  /*34c0*/  IMAD.U32 R2, RZ, RZ, UR12 ;  /* 0x0000000cff027e24 */ /* 0x000fe2000f8e00ff */
[----:B------:R-:W-:Y:S01]  /*34d0*/  USHF.R.S32.HI UR11, URZ, 0x1f, UR16 ;  /* 0x0000001f3f0b7899 */ /* 0x000fe20008011410 */
[----:B------:R-:W-:Y:S01]  /*34e0*/  IMAD.U32 R31, RZ, RZ, UR7 ;  /* 0x00000007ff1f7e24 */ /* 0x000fe2000f8e00ff */
[----:B------:R-:W5:Y:S01]  /*34f0*/  LDL R204, [R1+0x30] ;  /* 0x0000300001cc7983 */ /* 0x000f620000100800 */
[----:B------:R-:W-:Y:S01]  /*3500*/  ULDC.64 UR4, c[0x0][0x178] ;  /* 0x00005e0000047ab9 */ /* 0x000fe20000000a00 */
[----:B------:R-:W-:Y:S01]  /*3510*/  @!P2 LEA R2, R2, 0x40, 0x6 ;  /* 0x000000400202a811 */ /* 0x000fe200078e30ff */
[----:B------:R-:W-:Y:S01]  /*3520*/  UIMAD UR11, UR11, UR4, URZ ;  /* 0x000000040b0b72a4 */ /* 0x000fe2000f8e023f */
[----:B--2---:R-:W2:Y:S01]  /*3530*/  LDL.64 R206, [R1] ;  /* 0x0000000001ce7983 */ /* 0x004ea20000100a00 */
[----:B------:R-:W-:Y:S01]  /*3540*/  UIMAD.WIDE.U32 UR18, UR16, UR4, URZ ;  /* 0x00000004101272a5 */ /* 0x000fe2000f8e003f */
[----:B------:R-:W-:Y:S01]  /*3550*/  IMAD.U32 R132, RZ, RZ, UR6 ;  /* 0x00000006ff847e24 */ /* 0x000fe2000f8e00ff */
[----:B------:R-:W-:Y:S01]  /*3560*/  UIMAD UR11, UR16, UR5, UR11 ;  /* 0x00000005100b72a4 */ /* 0x000fe2000f8e020b */
[----:B------:R-:W3:Y:S01]  /*3570*/  S2R R205, SR_TID.X ;  /* 0x0000000000cd7919 */ /* 0x000ee20000002100 */
[----:B------:R-:W-:Y:S01]  /*3580*/  USHF.L.U32 UR4, UR18, 0x6, URZ ;  /* 0x0000000612047899 */ /* 0x000fe2000800063f */
[----:B------:R-:W-:Y:S01]  /*3590*/  IMAD.U32 R81, RZ, RZ, UR16 ;  /* 0x00000010ff517e24 */ /* 0x000fe2000f8e00ff */
[----:B------:R-:W-:Y:S01]  /*35a0*/  UIADD3 UR11, UR19, UR11, URZ ;  /* 0x0000000b130b7290 */ /* 0x000fe2000fffe03f */
[----:B------:R-:W1:Y:S02]  /*35b0*/  S2R R133, SR_TID.X ;  /* 0x0000000000857919 */ /* 0x000e640000002100 */
[----:B------:R-:W-:Y:S01]  /*35c0*/  IMAD R81, R81, -0x40, R244 ;  /* 0xffffffc051517824 */ /* 0x000fe200078e02f4 */
[----:B------:R-:W-:Y:S01]  /*35d0*/  USHF.L.U64.HI UR11, UR18, 0x6, UR11 ;  /* 0x00000006120b7899 */ /* 0x000fe2000801020b */
[C---:B----4-:R-:W-:Y:S04]  /*35e0*/  @!P2 IADD3 R0, P5, R2.reuse, R208, RZ ;  /* 0x000000d00200a210 */ /* 0x050fe80007fbe0ff */
[----:B-----5:R-:W-:Y:S02]  /*35f0*/  @!P2 LEA.HI.X.SX32 R2, R2, R204, 0x1, P5 ;  /* 0x000000cc0202a211 */ /* 0x020fe400028f0eff */
[----:B---3--:R-:W-:Y:S02]  /*3600*/  SHF.R.S32.HI R204, RZ, 0x1f, R205 ;  /* 0x0000001fffcc7819 */ /* 0x008fe400000114cd */
[----:B--2---:R-:W-:Y:S02]  /*3610*/  IADD3 R31, P6, P5, R206, UR4, R31 ;  /* 0x00000004ce1f7c10 */ /* 0x004fe4000fdde01f */
[----:B------:R-:W-:Y:S02]  /*3620*/  LEA.HI R204, R204, R205, RZ, 0x3 ;  /* 0x000000cdcccc7211 */ /* 0x000fe400078f18ff */
[----:B------:R-:W-:Y:S02]  /*3630*/  IADD3.X R132, R252, UR11, R132, P6, P5 ;  /* 0x0000000bfc847c10 */ /* 0x000fe4000b7ea484 */
[----:B------:R-:W-:Y:S02]  /*3640*/  SHF.R.S32.HI R204, RZ, 0x3, R204 ;  /* 0x00000003ffcc7819 */ /* 0x000fe400000114cc */
[----:B------:R-:W-:Y:S02]  /*3650*/  @!P2 LEA R82, P5, R0, c[0x0][0x258], 0x2 ;  /* 0x000096000052aa11 */ /* 0x000fe400078a10ff */
[----:B------:R-:W-:Y:S02]  /*3660*/  IADD3 R3, P6, R206, UR4, RZ ;  /* 0x00000004ce037c10 */ /* 0x000fe4000ffde0ff */
[----:B------:R-:W-:Y:S01]  /*3670*/  @!P2 LEA.HI.X R83, R0, c[0x0][0x25c], R2, 0x2, P5 ;  /* 0x000097000053aa11 */ /* 0x000fe200028f1402 */
[----:B------:R-:W-:Y:S01]  /*3680*/  IMAD.IADD R2, R81, 0x1, -R204 ;  /* 0x0000000151027824 */ /* 0x000fe200078e0acc */
[----:B------:R-:W-:Y:S02]  /*3690*/  IADD3.X R0, R252, UR11, RZ, P6, !PT ;  /* 0x0000000bfc007c10 */ /* 0x000fe4000b7fe4ff */
[----:B------:R-:W-:Y:S02]  /*36a0*/  LEA R30, P6, R31, c[0x0][0x160], 0x1 ;  /* 0x000058001f1e7a11 */ /* 0x000fe400078c08ff */
        /* <DEDUP_REMOVED lines=8> */
[----:B-1----:R-:W-:Y:S03]  /*3730*/  IMAD.SHL.U32 R3, R133, 0x4, RZ ;  /* 0x0000000485037824 */ /* 0x002fe600078e00ff */
        /* <DEDUP_REMOVED lines=13> */
.L_x_836:
[----:B-1--4-:R-:W-:Y:S01]  /*3810*/  IMAD.U32 R0, RZ, RZ, UR12 ;  /* 0x0000000cff007e24 */ /* 0x012fe2000f8e00ff */
[----:B------:R-:W0:Y:S01]  /*3820*/  LDGDEPBAR ;  /* 0x00000000000079af */ /* 0x000e220000000000 */
[----:B------:R-:W-:Y:S01]  /*3830*/  IMAD.IADD R30, R245, 0x1, -R247 ;  /* 0x00000001f51e7824 */ /* 0x000fe200078e0af7 */
[----:B------:R-:W-:Y:S01]  /*3840*/  UIADD3 UR12, UR12, 0x1, URZ ;  /* 0x000000010c0c7890 */ /* 0x000fe2000fffe03f */
[----:B------:R-:W-:Y:S05]  /*3850*/  IMAD R0, R0, 0x40, R245 ;  /* 0x0000004000007824 */ /* 0x000fea00078e02f5 */
[----:B------:R-:W-:Y:S04]  /*3860*/  IADD3 R0, -R244, 0x1, R0 ;  /* 0x00000001f4007810 */ /* 0x000fe80007ffe100 */
[----:B------:R-:W-:Y:S04]  /*3870*/  IADD3 R2, -R247, R243, R0 ;  /* 0x000000f3f7027210 */ /* 0x000fe80007ffe100 */
[----:B------:R-:W-:Y:S02]  /*3880*/  IMNMX R0, R30, R2, PT ;  /* 0x000000021e007217 */ /* 0x000fe40003800200 */
[----:B------:R-:W-:Y:S02]  /*3890*/  IADD3 R3, R2, 0x8, RZ ;  /* 0x0000000802037810 */ /* 0x000fe40007ffe0ff */
[----:B------:R-:W-:Y:S02]  /*38a0*/  ISETP.GT.AND P6, PT, R0, RZ, PT ;  /* 0x000000ff0000720c */ /* 0x000fe40003fc4270 */
[----:B------:R-:W-:Y:S02]  /*38b0*/  IMNMX R3, R30, R3, PT ;  /* 0x000000031e037217 */ /* 0x000fe40003800200 */
[----:B------:R-:W-:Y:S02]  /*38c0*/  ISETP.GT.AND P5, PT, R0, 0x1, PT ;  /* 0x000000010000780c */ /* 0x000fe40003fa4270 */
        /* <DEDUP_REMOVED lines=13> */
[----:B------:R-:W-:Y:S02]  /*39a0*/  ISETP.GT.AND P6, PT, R3, 0x20, PT ;  /* 0x000000200300780c */ /* 0x000fe40003fc4270 */
[----:B------:R-:W-:Y:S01]  /*39b0*/  FSEL R17, R17, -INF , P5 ;  /* 0xff80000011117808 */ /* 0x000fe20002800000 */
[--C-:B------:R-:W-:Y:S01]  /*39c0*/  FFMA.FTZ R236, R16, c[0x0][0x29c], -R29.reuse ;  /* 0x0000a70010ec7a23 */ /* 0x100fe2000001081d */
[----:B------:R-:W-:Y:S02]  /*39d0*/  ISETP.GT.AND P5, PT, R3, 0x21, PT ;  /* 0x000000210300780c */ /* 0x000fe40003fa4270 */
[----:B------:R-:W-:Y:S01]  /*39e0*/  FSEL R18, R18, -INF , P6 ;  /* 0xff80000012127808 */ /* 0x000fe20003000000 */
[--C-:B------:R-:W-:Y:S01]  /*39f0*/  FFMA.FTZ R215, R17, c[0x0][0x29c], -R29.reuse ;  /* 0x0000a70011d77a23 */ /* 0x100fe2000001081d */
[----:B------:R-:W-:Y:S02]  /*3a00*/  FSEL R19, R19, -INF , P5 ;  /* 0xff80000013137808 */ /* 0x000fe40002800000 */
[----:B------:R-:W-:Y:S01]  /*3a10*/  IADD3 R4, R2, 0x20, RZ ;  /* 0x0000002002047810 */ /* 0x000fe20007ffe0ff */
[--C-:B------:R-:W-:Y:S01]  /*3a20*/  FFMA.FTZ R213, R18, c[0x0][0x29c], -R28.reuse ;  /* 0x0000a70012d57a23 */ /* 0x100fe2000001081c */
[C---:B------:R-:W-:Y:S01]  /*3a30*/  ISETP.GT.AND P6, PT, R0.reuse, 0x40, PT ;  /* 0x000000400000780c */ /* 0x040fe20003fc4270 */
[--C-:B------:R-:W-:Y:S01]  /*3a40*/  FFMA.FTZ R212, R19, c[0x0][0x29c], -R28.reuse ;  /* 0x0000a70013d47a23 */ /* 0x100fe2000001081c */
[----:B------:R-:W-:Y:S02]  /*3a50*/  ISETP.GT.AND P5, PT, R0, 0x41, PT ;  /* 0x000000410000780c */ /* 0x000fe40003fa4270 */
[----:B------:R-:W-:Y:S02]  /*3a60*/  FSEL R20, R20, -INF , P6 ;  /* 0xff80000014147808 */ /* 0x000fe40003000000 */
[----:B------:R-:W-:Y:S02]  /*3a70*/  ISETP.GT.AND P6, PT, R3, 0x40, PT ;  /* 0x000000400300780c */ /* 0x000fe40003fc4270 */
[----:B------:R-:W-:Y:S01]  /*3a80*/  FSEL R21, R21, -INF , P5 ;  /* 0xff80000015157808 */ /* 0x000fe20002800000 */
[--C-:B------:R-:W-:Y:S01]  /*3a90*/  FFMA.FTZ R214, R20, c[0x0][0x29c], -R29.reuse ;  /* 0x0000a70014d67a23 */ /* 0x100fe2000001081d */
[----:B------:R-:W-:Y:S02]  /*3aa0*/  ISETP.GT.AND P5, PT, R3, 0x41, PT ;  /* 0x000000410300780c */ /* 0x000fe40003fa4270 */
[----:B------:R-:W-:Y:S01]  /*3ab0*/  IADD3 R0, R2, 0x28, RZ ;  /* 0x0000002802007810 */ /* 0x000fe20007ffe0ff */
[----:B------:R-:W-:Y:S01]  /*3ac0*/  FFMA.FTZ R208, R21, c[0x0][0x29c], -R29 ;  /* 0x0000a70015d07a23 */ /* 0x000fe2000001081d */
[----:B------:R-:W-:Y:S02]  /*3ad0*/  IMNMX R2, R30, R4, PT ;  /* 0x000000041e027217 */ /* 0x000fe40003800200 */
[-C--:B------:R-:W-:Y:S03]  /*3ae0*/  HMMA.16816.F32.BF16 R4, R140, R152.reuse, RZ ;  /* 0x000000988c04723c */ /* 0x080fe600000418ff */
[----:B------:R-:W-:Y:S02]  /*3af0*/  FSEL R22, R22, -INF , P6 ;  /* 0xff80000016167808 */ /* 0x000fe40003000000 */
[----:B------:R-:W-:Y:S02]  /*3b00*/  ISETP.GT.AND P6, PT, R2, RZ, PT ;  /* 0x000000ff0200720c */ /* 0x000fe40003fc4270 */
[----:B------:R-:W-:Y:S01]  /*3b10*/  FSEL R23, R23, -INF , P5 ;  /* 0xff80000017177808 */ /* 0x000fe20002800000 */
[--C-:B------:R-:W-:Y:S01]  /*3b20*/  FFMA.FTZ R211, R22, c[0x0][0x29c], -R28.reuse ;  /* 0x0000a70016d37a23 */ /* 0x100fe2000001081c */
[----:B------:R-:W-:Y:S03]  /*3b30*/  ISETP.GT.AND P5, PT, R2, 0x1, PT ;  /* 0x000000010200780c */ /* 0x000fe60003fa4270 */
[----:B------:R-:W-:Y:S01]  /*3b40*/  IMNMX R0, R30, R0, PT ;  /* 0x000000001e007217 */ /* 0x000fe20003800200 */
[----:B------:R-:W-:Y:S01]  /*3b50*/  FFMA.FTZ R205, R23, c[0x0][0x29c], -R28 ;  /* 0x0000a70017cd7a23 */ /* 0x000fe2000001081c */
[----:B------:R-:W-:Y:S02]  /*3b60*/  FSEL R133, R8, -INF , P6 ;  /* 0xff80000008857808 */ /* 0x000fe40003000000 */
[C---:B------:R-:W-:Y:S02]  /*3b70*/  ISETP.GT.AND P6, PT, R0.reuse, RZ, PT ;  /* 0x000000ff0000720c */ /* 0x040fe40003fc4270 */
[----:B------:R-:W-:Y:S02]  /*3b80*/  FSEL R132, R9, -INF , P5 ;  /* 0xff80000009847808 */ /* 0x000fe40002800000 */
[----:B------:R-:W-:Y:S02]  /*3b90*/  ISETP.GT.AND P5, PT, R0, 0x1, PT ;  /* 0x000000010000780c */ /* 0x000fe40003fa4270 */
[----:B------:R-:W-:Y:S01]  /*3ba0*/  FSEL R137, R10, -INF , P6 ;  /* 0xff8000000a897808 */ /* 0x000fe20003000000 */
[--C-:B------:R-:W-:Y:S01]  /*3bb0*/  FFMA.FTZ R132, R132, c[0x0][0x29c], -R138.reuse ;  /* 0x0000a70084847a23 */ /* 0x100fe2000001088a */
[C---:B------:R-:W-:Y:S02]  /*3bc0*/  ISETP.GT.AND P6, PT, R2.reuse, 0x20, PT ;  /* 0x000000200200780c */ /* 0x040fe40003fc4270 */
[----:B------:R-:W-:Y:S01]  /*3bd0*/  FSEL R136, R11, -INF , P5 ;  /* 0xff8000000b887808 */ /* 0x000fe20002800000 */
[--C-:B------:R-:W-:Y:S01]  /*3be0*/  FFMA.FTZ R137, R137, c[0x0][0x29c], -R139.reuse ;  /* 0x0000a70089897a23 */ /* 0x100fe2000001088b */
[C---:B---3--:R-:W-:Y:S02]  /*3bf0*/  HMMA.16816.F32.BF16 R8, R144.reuse, R152, RZ ;  /* 0x000000989008723c */ /* 0x048fe400000418ff */
[----:B------:R-:W-:Y:S01]  /*3c00*/  ISETP.GT.AND P5, PT, R2, 0x21, PT ;  /* 0x000000210200780c */ /* 0x000fe20003fa4270 */
[--C-:B------:R-:W-:Y:S01]  /*3c10*/  FFMA.FTZ R204, R136, c[0x0][0x29c], -R139.reuse ;  /* 0x0000a70088cc7a23 */ /* 0x100fe2000001088b */
[----:B------:R-:W-:Y:S01]  /*3c20*/  FSEL R83, R12, -INF , P6 ;  /* 0xff8000000c537808 */ /* 0x000fe20003000000 */
[----:B------:R-:W-:Y:S01]  /*3c30*/  MUFU.EX2 R136, R236 ;  /* 0x000000ec00887308 */ /* 0x000fe20000000800 */
[----:B------:R-:W-:Y:S02]  /*3c40*/  FSEL R3, R13, -INF , P5 ;  /* 0xff8000000d037808 */ /* 0x000fe40002800000 */
[C---:B------:R-:W-:Y:S01]  /*3c50*/  ISETP.GT.AND P6, PT, R0.reuse, 0x20, PT ;  /* 0x000000200000780c */ /* 0x040fe20003fc4270 */
[--C-:B------:R-:W-:Y:S01]  /*3c60*/  FFMA.FTZ R210, R83, c[0x0][0x29c], -R138.reuse ;  /* 0x0000a70053d27a23 */ /* 0x100fe2000001088a */
[----:B------:R-:W-:Y:S02]  /*3c70*/  ISETP.GT.AND P5, PT, R0, 0x21, PT ;  /* 0x000000210000780c */ /* 0x000fe40003fa4270 */
[----:B------:R-:W-:Y:S01]  /*3c80*/  FSEL R135, R14, -INF , P6 ;  /* 0xff8000000e877808 */ /* 0x000fe20003000000 */
[----:B------:R-:W-:Y:S01]  /*3c90*/  FFMA.FTZ R209, R3, c[0x0][0x29c], -R138 ;  /* 0x0000a70003d17a23 */ /* 0x000fe2000001088a */
[----:B------:R-:W-:Y:S01]  /*3ca0*/  FSEL R134, R15, -INF , P5 ;  /* 0xff8000000f867808 */ /* 0x000fe20002800000 */
[----:B------:R-:W-:Y:S01]  /*3cb0*/  LDS R3, [R243.X4+0x12280] ;  /* 0x01228000f3037984 */ /* 0x000fe20000004800 */
[-C--:B------:R-:W-:Y:S01]  /*3cc0*/  HMMA.16816.F32.BF16 R12, R144, R154.reuse, RZ ;  /* 0x0000009a900c723c */ /* 0x080fe200000418ff */
[C---:B------:R-:W-:Y:S01]  /*3cd0*/  ISETP.GT.AND P6, PT, R2.reuse, 0x40, PT ;  /* 0x000000400200780c */ /* 0x040fe20003fc4270 */
[--C-:B------:R-:W-:Y:S01]  /*3ce0*/  FFMA.FTZ R239, R135, c[0x0][0x29c], -R139.reuse ;  /* 0x0000a70087ef7a23 */ /* 0x100fe2000001088b */
[----:B------:R-:W-:Y:S01]  /*3cf0*/  ISETP.GT.AND P5, PT, R2, 0x41, PT ;  /* 0x000000410200780c */ /* 0x000fe20003fa4270 */
[--C-:B------:R-:W-:Y:S01]  /*3d00*/  FFMA.FTZ R240, R134, c[0x0][0x29c], -R139.reuse ;  /* 0x0000a70086f07a23 */ /* 0x100fe2000001088b */
[----:B------:R-:W-:Y:S01]  /*3d10*/  FSEL R24, R24, -INF , P6 ;  /* 0xff80000018187808 */ /* 0x000fe20003000000 */
[----:B------:R-:W-:Y:S01]  /*3d20*/  MUFU.EX2 R135, R237 ;  /* 0x000000ed00877308 */ /* 0x000fe20000000800 */
[----:B------:R-:W-:Y:S01]  /*3d30*/  FSEL R25, R25, -INF , P5 ;  /* 0xff80000019197808 */ /* 0x000fe20002800000 */
[C---:B------:R-:W-:Y:S02]  /*3d40*/  HMMA.16816.F32.BF16 R16, R140.reuse, R154, RZ ;  /* 0x0000009a8c10723c */ /* 0x040fe400000418ff */
[C---:B------:R-:W-:Y:S02]  /*3d50*/  ISETP.GT.AND P6, PT, R0.reuse, 0x40, PT ;  /* 0x000000400000780c */ /* 0x040fe40003fc4270 */
[----:B------:R-:W-:Y:S01]  /*3d60*/  ISETP.GT.AND P5, PT, R0, 0x41, PT ;  /* 0x000000410000780c */ /* 0x000fe20003fa4270 */
[----:B------:R-:W-:Y:S01]  /*3d70*/  IMAD.MOV.U32 R0, RZ, RZ, 0x40 ;  /* 0x00000040ff007424 */ /* 0x000fe200078e00ff */
[----:B------:R-:W-:Y:S02]  /*3d80*/  FSEL R26, R26, -INF , P6 ;  /* 0xff8000001a1a7808 */ /* 0x000fe40003000000 */
[-C--:B------:R-:W-:Y:S01]  /*3d90*/  HMMA.16816.F32.BF16 R20, R140, R156.reuse, RZ ;  /* 0x0000009c8c14723c */ /* 0x080fe200000418ff */
[----:B------:R-:W-:Y:S01]  /*3da0*/  FSEL R27, R27, -INF , P5 ;  /* 0xff8000001b1b7808 */ /* 0x000fe20002800000 */
[----:B------:R-:W-:Y:S02]  /*3db0*/  MUFU.EX2 R142, R215 ;  /* 0x000000d7008e7308 */ /* 0x000fe40000000800 */
[--C-:B------:R-:W-:Y:S01]  /*3dc0*/  FFMA.FTZ R241, R26, c[0x0][0x29c], -R139.reuse ;  /* 0x0000a7001af17a23 */ /* 0x100fe2000001088b */
[----:B------:R-:W-:Y:S01]  /*3dd0*/  SEL R0, R0, 0xffffffc0, !P0 ;  /* 0xffffffc000007807 */ /* 0x000fe20004000000 */
[----:B------:R-:W-:Y:S02]  /*3de0*/  FFMA.FTZ R139, R27, c[0x0][0x29c], -R139 ;  /* 0x0000a7001b8b7a23 */ /* 0x000fe4000001088b */
[----:B------:R-:W-:Y:S04]  /*3df0*/  HMMA.16816.F32.BF16 R28, R144, R156, RZ ;  /* 0x0000009c901c723c */ /* 0x000fe800000418ff */
[----:B------:R-:W-:Y:S01]  /*3e00*/  IMAD.IADD R2, R225, 0x1, R0 ;  /* 0x00000001e1027824 */ /* 0x000fe200078e0200 */
[----:B------:R-:W-:Y:S01]  /*3e10*/  MUFU.EX2 R141, R214 ;  /* 0x000000d6008d7308 */ /* 0x000fe20000000800 */
[----:B------:R-:W-:Y:S02]  /*3e20*/  IMAD.IADD R0, R0, 0x1, R226 ;  /* 0x0000000100007824 */ /* 0x000fe400078e02e2 */
[-C--:B------:R-:W-:Y:S01]  /*3e30*/  HMMA.16816.F32.BF16 R4, R148, R158.reuse, R4 ;  /* 0x0000009e9404723c */ /* 0x080fe20000041804 */
[----:B------:R-:W-:Y:S04]  /*3e40*/  LDSM.16.M88.4 R80, [R2+0xf080] ;  /* 0x00f080000250783b */ /* 0x000fe80000000200 */
[--C-:B------:R-:W-:Y:S02]  /*3e50*/  FFMA.FTZ R146, R24, c[0x0][0x29c], -R138.reuse ;  /* 0x0000a70018927a23 */ /* 0x100fe4000001088a */
[--C-:B------:R-:W-:Y:S01]  /*3e60*/  FFMA.FTZ R140, R133, c[0x0][0x29c], -R138.reuse ;  /* 0x0000a700858c7a23 */ /* 0x100fe2000001088a */
[C---:B------:R-:W-:Y:S01]  /*3e70*/  HMMA.16816.F32.BF16 R8, R160.reuse, R158, R8 ;  /* 0x0000009ea008723c */ /* 0x040fe20000041808 */
[----:B------:R-:W-:Y:S03]  /*3e80*/  MUFU.EX2 R134, R146 ;  /* 0x0000009200867308 */ /* 0x000fe60000000800 */
[----:B------:R-:W-:Y:S02]  /*3e90*/  FFMA.FTZ R138, R25, c[0x0][0x29c], -R138 ;  /* 0x0000a700198a7a23 */ /* 0x000fe4000001088a */
[----:B------:R-:W1:Y:S02]  /*3ea0*/  LDSM.16.M88.4 R24, [R2+0xe080] ;  /* 0x00e080000218783b */ /* 0x000e640000000200 */
        /* <DEDUP_REMOVED lines=35> */
[----:B-1----:R-:W-:Y:S04]  /*40e0*/  F2FP.BF16.PACK_AB R137, R135, R133 ;  /* 0x000000858789723e */ /* 0x002fe800000010ff */
[-C--:B---3--:R-:W-:Y:S08]  /*40f0*/  HMMA.16816.F32.BF16 R4, R24, R180.reuse, R4 ;  /* 0x000000b41804723c */ /* 0x088ff00000041804 */
        /* <DEDUP_REMOVED lines=212> */
[----:B------:R-:W-:Y:S01]  /*4e40*/  USHF.L.U32 UR16, UR12, 0x6, URZ ;  /* 0x000000060c107899 */ /* 0x000fe2000800063f */
[----:B------:R-:W-:Y:S01]  /*4e50*/  IMAD.U32 R5, RZ, RZ, UR13 ;  /* 0x0000000dff057e24 */ /* 0x000fe2000f8e00ff */
[----:B------:R-:W-:Y:S01]  /*4e60*/  USHF.R.S32.HI UR11, URZ, 0x1f, UR12 ;  /* 0x0000001f3f0b7899 */ /* 0x000fe2000801140c */
[----:B------:R-:W3:Y:S01]  /*4e70*/  LDL R238, [R1+0x1c] ;  /* 0x00001c0001ee7983 */ /* 0x000ee20000100800 */
[----:B------:R-:W-:Y:S01]  /*4e80*/  ULDC.64 UR4, c[0x0][0x208] ;  /* 0x0000820000047ab9 */ /* 0x000fe20000000a00 */
[----:B------:R-:W-:Y:S01]  /*4e90*/  IMAD.U32 R10, RZ, RZ, UR8 ;  /* 0x00000008ff0a7e24 */ /* 0x000fe2000f8e00ff */
[----:B------:R-:W-:Y:S01]  /*4ea0*/  UIMAD UR11, UR11, UR4, URZ ;  /* 0x000000040b0b72a4 */ /* 0x000fe2000f8e023f */
[----:B------:R-:W-:Y:S01]  /*4eb0*/  IMAD.U32 R6, RZ, RZ, UR16 ;  /* 0x00000010ff067e24 */ /* 0x000fe2000f8e00ff */
[----:B------:R-:W-:Y:S02]  /*4ec0*/  UIMAD.WIDE.U32 UR18, UR12, UR4, URZ ;  /* 0x000000040c1272a5 */ /* 0x000fe4000f8e003f */
[----:B------:R-:W-:Y:S02]  /*4ed0*/  UIMAD UR11, UR12, UR5, UR11 ;  /* 0x000000050c0b72a4 */ /* 0x000fe4000f8e020b */
[----:B------:R-:W-:Y:S02]  /*4ee0*/  USHF.L.U32 UR4, UR18, 0x6, URZ ;  /* 0x0000000612047899 */ /* 0x000fe4000800063f */
[----:B------:R-:W-:Y:S04]  /*4ef0*/  UIADD3 UR11, UR19, UR11, URZ ;  /* 0x0000000b130b7290 */ /* 0x000fe8000fffe03f */
[C---:B------:R-:W-:Y:S01]  /*4f00*/  IADD3 R5, P6, P5, R250.reuse, UR4, R5 ;  /* 0x00000004fa057c10 */ /* 0x040fe2000fdde005 */
[----:B------:R-:W-:Y:S06]  /*4f10*/  USHF.L.U64.HI UR11, UR18, 0x6, UR11 ;  /* 0x00000006120b7899 */ /* 0x000fec000801020b */
[----:B------:R-:W-:Y:S02]  /*4f20*/  IADD3.X R10, R249, UR11, R10, P6, P5 ;  /* 0x0000000bf90a7c10 */ /* 0x000fe4000b7ea40a */
[----:B------:R-:W-:Y:S02]  /*4f30*/  IADD3 R4, P6, R250, UR4, RZ ;  /* 0x00000004fa047c10 */ /* 0x000fe4000ffde0ff */
[----:B--2---:R-:W-:Y:S01]  /*4f40*/  IADD3 R3, P1, R236, UR16, RZ ;  /* 0x00000010ec037c10 */ /* 0x004fe2000ff3e0ff */
[----:B------:R-:W1:Y:S03]  /*4f50*/  S2R R237, SR_TID.X ;  /* 0x0000000000ed7919 */ /* 0x000e660000002100 */
[----:B---3--:R-:W-:Y:S02]  /*4f60*/  LEA.HI.X.SX32 R6, R6, R238, 0x1, P1 ;  /* 0x000000ee06067211 */ /* 0x008fe400008f0eff */
[----:B------:R-:W-:Y:S02]  /*4f70*/  LOP3.LUT P1, RZ, R246, 0x1, RZ, 0xc0, !PT ;  /* 0x00000001f6ff7812 */ /* 0x000fe4000782c0ff */
[C---:B------:R-:W-:Y:S04]  /*4f80*/  LEA R8, P5, R3.reuse, c[0x0][0x280], 0x2 ;  /* 0x0000a00003087a11 */ /* 0x040fe800078a10ff */
[----:B------:R-:W-:Y:S02]  /*4f90*/  LEA.HI.X R9, R3, c[0x0][0x284], R6, 0x2, P5 ;  /* 0x0000a10003097a11 */ /* 0x000fe400028f1406 */
[----:B------:R-:W-:Y:S02]  /*4fa0*/  IADD3.X R3, R249, UR11, RZ, P6, !PT ;  /* 0x0000000bf9037c10 */ /* 0x000fe4000b7fe4ff */
[C---:B------:R-:W-:Y:S04]  /*4fb0*/  LEA R6, P6, R4.reuse, c[0x0][0x1f0], 0x1 ;  /* 0x00007c0004067a11 */ /* 0x040fe800078c08ff */
[----:B------:R-:W-:Y:S02]  /*4fc0*/  LEA.HI.X R7, R4, c[0x0][0x1f4], R3, 0x1, P6 ;  /* 0x00007d0004077a11 */ /* 0x000fe400030f0c03 */
[C---:B------:R-:W-:Y:S02]  /*4fd0*/  LEA R4, P6, R5.reuse, c[0x0][0x1f0], 0x1 ;  /* 0x00007c0005047a11 */ /* 0x040fe400078c08ff */
[----:B-1----:R-:W-:Y:S02]  /*4fe0*/  SHF.R.S32.HI R238, RZ, 0x1f, R237 ;  /* 0x0000001fffee7819 */ /* 0x002fe400000114ed */
[----:B------:R-:W-:Y:S02]  /*4ff0*/  LEA.HI.X R5, R5, c[0x0][0x1f4], R10, 0x1, P6 ;  /* 0x00007d0005057a11 */ /* 0x000fe400030f0c0a */
[----:B------:R-:W-:Y:S02]  /*5000*/  LEA.HI R238, R238, R237, RZ, 0x3 ;  /* 0x000000edeeee7211 */ /* 0x000fe400078f18ff */
[----:B------:R-:W-:Y:S02]  /*5010*/  LOP3.LUT P6, RZ, R246, 0x2, RZ, 0xc0, !PT ;  /* 0x00000002f6ff7812 */ /* 0x000fe400078cc0ff */
[----:B------:R-:W-:Y:S04]  /*5020*/  SHF.R.S32.HI R238, RZ, 0x3, R238 ;  /* 0x00000003ffee7819 */ /* 0x000fe800000114ee */
[----:B------:R-:W-:Y:S02]  /*5030*/  IADD3 R2, R244, -UR16, -R238 ;  /* 0x80000010f4027c10 */ /* 0x000fe4000fffe8ee */
[----:B------:R-:W1:Y:S02]  /*5040*/  S2R R238, SR_TID.X ;  /* 0x0000000000ee7919 */ /* 0x000e640000002100 */
[C---:B------:R-:W-:Y:S02]  /*5050*/  ISETP.LT.OR P5, PT, R2.reuse, 0x1, !P1 ;  /* 0x000000010200780c */ /* 0x040fe40004fa1670 */
[C---:B------:R-:W-:Y:S11]  /*5060*/  ISETP.LT.OR P1, PT, R2.reuse, 0x21, !P1 ;  /* 0x000000210200780c */ /* 0x040ff60004f21670 */
[----:B------:R-:W-:Y:S01]  /*5070*/  @!PT LDS RZ, [RZ] ;  /* 0x00000000fffff984 */ /* 0x000fe20000000800 */
[----:B------:R-:W-:Y:S01]  /*5080*/  @!PT LDS RZ, [RZ] ;  /* 0x00000000fffff984 */ /* 0x000fe20000000800 */
[----:B------:R-:W-:Y:S01]  /*5090*/  @!PT LDS RZ, [RZ] ;  /* 0x00000000fffff984 */ /* 0x000fe20000000800 */
[----:B------:R2:W-:Y:S01]  /*50a0*/  LDGSTS.E.BYPASS.LTC128B.128 [R242+0xe080], [R6.64], !P5 ;  /* 0x0e08000006f27fae */ /* 0x0005e2000e901d4e */
[C---:B------:R-:W-:Y:S02]  /*50b0*/  ISETP.LT.OR P5, PT, R2.reuse, 0x1, !P6 ;  /* 0x000000010200780c */ /* 0x040fe400077a1670 */
[----:B------:R-:W-:Y:S01]  /*50c0*/  ISETP.LT.OR P6, PT, R2, 0x21, !P6 ;  /* 0x000000210200780c */ /* 0x000fe200077c1670 */
[----:B-1----:R-:W-:Y:S10]  /*50d0*/  @!P2 IMAD.SHL.U32 R2, R238, 0x10, RZ ;  /* 0x00000010ee02a824 */ /* 0x002ff400078e00ff */
[----:B------:R2:W-:Y:S04]  /*50e0*/  LDGSTS.E.BYPASS.LTC128B.128 [R242+0x10080], [R6.64+0x80], !P5 ;  /* 0x1008008006f27fae */ /* 0x0005e8000e901d4e */
[----:B------:R2:W-:Y:S04]  /*50f0*/  LDGSTS.E.BYPASS.LTC128B.128 [R242+0xf080], [R4.64], !P1 ;  /* 0x0f08000004f27fae */ /* 0x0005e8000c901d4e */
[----:B------:R2:W-:Y:S04]  /*5100*/  LDGSTS.E.BYPASS.LTC128B.128 [R242+0x11080], [R4.64+0x80], !P6 ;  /* 0x1108008004f27fae */ /* 0x0005e8000f101d4e */
[----:B------:R2:W-:Y:S02]  /*5110*/  @!P2 LDGSTS.E.BYPASS.LTC128B.128 [R2+0x12280], [R8.64] ;  /* 0x122800000802afae */ /* 0x0005e4000b901d4e */
.L_x_837:
[-C--:B-1234-:R-:W-:Y:S01]  /*5120*/  HMMA.16816.F32.BF16 R4, R80, R16.reuse, RZ ;  /* 0x000000105004723c */ /* 0x09efe200000418ff */
[----:B------:R-:W2:Y:S01]  /*5130*/  LDL.64 R238, [R1+0x28] ;  /* 0x0000280001ee7983 */ /* 0x000ea20000100a00 */
[----:B------:R-:W-:Y:S01]  /*5140*/  USHF.L.U32 UR10, UR10, 0xd, URZ ;  /* 0x0000000d0a0a7899 */ /* 0x000fe2000800063f */
[----:B------:R-:W-:Y:S01]  /*5150*/  ISETP.GE.AND P5, PT, R217, 0x1, PT ;  /* 0x00000001d900780c */ /* 0x000fe20003fa6270 */
[----:B------:R-:W-:Y:S01]  /*5160*/  UIADD3 UR4, UR9, 0x1, URZ ;  /* 0x0000000109047890 */ /* 0x000fe2000fffe03f */
[----:B------:R-:W3:Y:S01]  /*5170*/  LDL R2, [R1+0xc] ;  /* 0x00000c0001027983 */ /* 0x000ee20000100800 */
[----:B------:R-:W-:Y:S02]  /*5180*/  UISETP.GE.AND UP0, UPT, UR9, 0x1, UPT ;  /* 0x000000010900788c */ /* 0x000fe4000bf06270 */
[C---:B------:R-:W-:Y:S01]  /*5190*/  HMMA.16816.F32.BF16 R8, R132.reuse, R16, RZ ;  /* 0x000000108408723c */ /* 0x040fe200000418ff */
[----:B------:R-:W4:Y:S01]  /*51a0*/  LDL R236, [R1+0x34] ;  /* 0x0000340001ec7983 */ /* 0x000f220000100800 */
[----:B------:R-:W-:Y:S02]  /*51b0*/  USEL UR9, UR4, URZ, !UP0 ;  /* 0x0000003f04097287 */ /* 0x000fe4000c000000 */
[----:B------:R-:W-:Y:S01]  /*51c0*/  IMAD.U32 R3, RZ, RZ, UR10 ;  /* 0x0000000aff037e24 */ /* 0x000fe2000f8e00ff */
[----:B------:R-:W-:Y:S03]  /*51d0*/  LDSM.16.M88.4 R140, [R221+0x1800] ;  /* 0x00180000dd8c783b */ /* 0x000fe60000000200 */
[-C--:B------:R-:W-:Y:S01]  /*51e0*/  HMMA.16816.F32.BF16 R12, R132, R18.reuse, RZ ;  /* 0x00000012840c723c */ /* 0x080fe200000418ff */
[----:B------:R-:W-:Y:S04]  /*51f0*/  LDSM.16.MT88.4 R144, [R0+0x4080] ;  /* 0x004080000090783b */ /* 0x000fe80000004200 */
[----:B------:R-:W-:Y:S03]  /*5200*/  LDSM.16.M88.4 R148, [R223+0x1000] ;  /* 0x00100000df94783b */ /* 0x000fe60000000200 */
[C---:B------:R-:W-:Y:S01]  /*5210*/  HMMA.16816.F32.BF16 R16, R80.reuse, R18, RZ ;  /* 0x000000125010723c */ /* 0x040fe200000418ff */
[----:B------:R-:W0:Y:S07]  /*5220*/  LDGDEPBAR ;  /* 0x00000000000079af */ /* 0x000e2e0000000000 */
        /* <DEDUP_REMOVED lines=10> */
[----:B------:R-:W-:Y:S07]  /*52d0*/  LDSM.16.MT88.4 R204, [R0+0x5880] ;  /* 0x0058800000cc783b */ /* 0x000fee0000004200 */
        /* <DEDUP_REMOVED lines=13> */
[----:B------:R-:W5:Y:S07]  /*53b0*/  LDSM.16.MT88.4 R140, [R0+0x4880] ;  /* 0x00488000008c783b */ /* 0x000f6e0000004200 */
[----:B------:R-:W-:Y:S01]  /*53c0*/  HMMA.16816.F32.BF16 R80, R132, R146, R80 ;  /* 0x000000928450723c */ /* 0x000fe20000041850 */
[----:B------:R-:W-:Y:S04]  /*53d0*/  LDSM.16.M88.4 R132, [R221+0x2000] ;  /* 0x00200000dd84783b */ /* 0x000fe80000000200 */
[----:B------:R-:W-:Y:S03]  /*53e0*/  LDSM.16.M88.4 R144, [R221+0x2800] ;  /* 0x00280000dd90783b */ /* 0x000fe60000000200 */
[-C--:B-1----:R-:W-:Y:S08]  /*53f0*/  HMMA.16816.F32.BF16 R4, R148, R136.reuse, R4 ;  /* 0x000000889404723c */ /* 0x082ff00000041804 */
[C---:B------:R-:W-:Y:S08]  /*5400*/  HMMA.16816.F32.BF16 R8, R160.reuse, R136, R8 ;  /* 0x00000088a008723c */ /* 0x040ff00000041808 */
[-C--:B------:R-:W-:Y:S08]  /*5410*/  HMMA.16816.F32.BF16 R12, R160, R138.reuse, R12 ;  /* 0x0000008aa00c723c */ /* 0x080ff0000004180c */
[C---:B------:R-:W-:Y:S01]  /*5420*/  HMMA.16816.F32.BF16 R16, R148.reuse, R138, R16 ;  /* 0x0000008a9410723c */ /* 0x040fe20000041810 */
[----:B------:R-:W1:Y:S07]  /*5430*/  LDSM.16.MT88.4 R136, [R0+0x2080] ;  /* 0x002080000088783b */ /* 0x000e6e0000004200 */
[-C--:B-----5:R-:W-:Y:S08]  /*5440*/  HMMA.16816.F32.BF16 R20, R148, R140.reuse, R20 ;  /* 0x0000008c9414723c */ /* 0x0a0ff00000041814 */
        /* <DEDUP_REMOVED lines=10> */
[----:B------:R2:W1:Y:S07]  /*54f0*/  LDSM.16.MT88.4 R136, [R0+0x2880] ;  /* 0x002880000088783b */ /* 0x00046e0000004200 */
[-C--:B-----5:R-:W-:Y:S08]  /*5500*/  HMMA.16816.F32.BF16 R20, R132, R160.reuse, R20 ;  /* 0x000000a08414723c */ /* 0x0a0ff00000041814 */
[C---:B------:R-:W-:Y:S08]  /*5510*/  HMMA.16816.F32.BF16 R24, R144.reuse, R160, R24 ;  /* 0x000000a09018723c */ /* 0x040ff00000041818 */
[-C--:B------:R-:W-:Y:S04]  /*5520*/  HMMA.16816.F32.BF16 R28, R144, R162.reuse, R28 ;  /* 0x000000a2901c723c */ /* 0x080fe8000004181c */
[----:B--2---:R-:W-:Y:S04]  /*5530*/  IADD3 R0, P1, R238, UR10, RZ ;  /* 0x0000000aee007c10 */ /* 0x004fe8000ff3e0ff */
[----:B------:R-:W-:Y:S01]  /*5540*/  HMMA.16816.F32.BF16 R80, R132, R162, R80 ;  /* 0x000000a28450723c */ /* 0x000fe20000041850 */
[----:B------:R-:W-:Y:S03]  /*5550*/  LDSM.16.MT88.4 R132, [R216+0x17880] ;  /* 0x01788000d884783b */ /* 0x000fe60000004200 */
[----:B----4-:R-:W-:Y:S01]  /*5560*/  LEA.HI.X.SX32 R3, R3, R236, 0x1, P1 ;  /* 0x000000ec03037211 */ /* 0x010fe200008f0eff */
[----:B---3--:R-:W-:Y:S01]  /*5570*/  IMAD.MOV.U32 R236, RZ, RZ, R2 ;  /* 0x000000ffffec7224 */ /* 0x008fe200078e0002 */
[C---:B------:R-:W-:Y:S02]  /*5580*/  LEA R2, P1, R0.reuse, c[0x0][0x220], 0x2 ;  /* 0x0000880000027a11 */ /* 0x040fe400078210ff */
[-C--:B-1----:R-:W-:Y:S05]  /*5590*/  HMMA.16816.F32.BF16 R4, R140, R136.reuse, R4 ;  /* 0x000000888c04723c */ /* 0x082fea0000041804 */
[----:B------:R-:W-:Y:S01]  /*55a0*/  LEA.HI.X R3, R0, c[0x0][0x224], R3, 0x2, P1 ;  /* 0x0000890000037a11 */ /* 0x000fe200008f1403 */
[C---:B------:R-:W-:Y:S01]  /*55b0*/  IMAD R0, R217.reuse, 0x2000, R228 ;  /* 0x00002000d9007824 */ /* 0x040fe200078e02e4 */
[----:B------:R-:W-:Y:S01]  /*55c0*/  ISETP.LE.AND P1, PT, R236, UR12, PT ;  /* 0x0000000cec007c0c */ /* 0x000fe2000bf23270 */
[C---:B------:R-:W-:Y:S04]  /*55d0*/  HMMA.16816.F32.BF16 R8, R148.reuse, R136, R8 ;  /* 0x000000889408723c */ /* 0x040fe80000041808 */
[----:B------:R-:W-:Y:S01]  /*55e0*/  IMAD.SHL.U32 R0, R0, 0x2, RZ ;  /* 0x0000000200007824 */ /* 0x000fe200078e00ff */
[----:B------:R-:W-:Y:S03]  /*55f0*/  IADD3 R217, R217, 0x1, RZ ;  /* 0x00000001d9d97810 */ /* 0x000fe60007ffe0ff */
[-C--:B------:R-:W-:Y:S04]  /*5600*/  HMMA.16816.F32.BF16 R12, R148, R138.reuse, R12 ;  /* 0x0000008a940c723c */ /* 0x080fe8000004180c */
[----:B------:R-:W-:Y:S03]  /*5610*/  SEL R217, R217, RZ, !P5 ;  /* 0x000000ffd9d97207 */ /* 0x000fe60006800000 */
        /* <DEDUP_REMOVED lines=154> */
.L_x_835:
[----:B--2---:R-:W-:Y:S05]  /*5fc0*/  @P1 BRA `(.L_x_839) ;  /* 0x0000184000001947 */ /* 0x004fea0003800000 */
[----:B------:R-:W2:Y:S01]  /*5fd0*/  LDL R80, [R1+0x3c] ;  /* 0x00003c0001507983 */ /* 0x000ea20000100800 */
[----:B------:R-:W-:Y:S02]  /*5fe0*/  F2FP.BF16.PACK_AB R32, R33, R32 ;  /* 0x000000202120723e */ /* 0x000fe400000010ff */
[----:B------:R-:W-:Y:S01]  /*5ff0*/  F2FP.BF16.PACK_AB R34, R35, R34 ;  /* 0x000000222322723e */ /* 0x000fe200000010ff */
[----:B------:R-:W1:Y:S01]  /*6000*/  S2R R28, SR_TID.X ;  /* 0x00000000001c7919 */ /* 0x000e620000002100 */
        /* <DEDUP_REMOVED lines=12> */
[----:B-1----:R-:W-:-:S02]  /*60d0*/  SHF.R.S32.HI R27, RZ, 0x1f, R28 ;  /* 0x0000001fff1b7819 */ /* 0x002fc4000001141c */
[----:B------:R-:W-:Y:S02]  /*60e0*/  F2FP.BF16.PACK_AB R76, R77, R76 ;  /* 0x0000004c4d4c723e */ /* 0x000fe400000010ff */
[CC--:B------:R-:W-:Y:S02]  /*60f0*/  LEA.HI R4, R27.reuse, R28.reuse, RZ, 0x2 ;  /* 0x0000001c1b047211 */ /* 0x0c0fe400078f10ff */
[----:B------:R-:W-:Y:S02]  /*6100*/  LEA.HI R2, R27, R28, RZ, 0x5 ;  /* 0x0000001c1b027211 */ /* 0x000fe400078f28ff */
        /* <DEDUP_REMOVED lines=125> */
.L_x_840:
[----:B-1----:R-:W2:Y:S04]  /*68e0*/  LDL.LU R9, [R1+0x38] ;  /* 0x0000380001097983 */ /* 0x002ea80000300800 */
[----:B------:R-:W3:Y:S01]  /*68f0*/  LDL R68, [R1+0x18] ;  /* 0x0000180001447983 */ /* 0x000ee20000100800 */
[----:B------:R-:W-:Y:S01]  /*6900*/  LEA.HI R2, R27, R28, RZ, 0x4 ;  /* 0x0000001c1b027211 */ /* 0x000fe200078f20ff */
[----:B------:R-:W-:Y:S01]  /*6910*/  BSSY B0, `(.L_x_841) ;  /* 0x000003c000007945 */ /* 0x000fe20003800000 */
[----:B------:R-:W-:-:S02]  /*6920*/  SEL R24, R80, RZ, !P1 ;  /* 0x000000ff50187207 */ /* 0x000fc40004800000 */
[----:B------:R-:W-:Y:S02]  /*6930*/  LOP3.LUT R0, R2, 0xfffffff0, RZ, 0xc0, !PT ;  /* 0xfffffff002007812 */ /* 0x000fe400078ec0ff */
[----:B------:R-:W-:Y:S02]  /*6940*/  SHF.R.S32.HI R14, RZ, 0x4, R2 ;  /* 0x00000004ff0e7819 */ /* 0x000fe40000011402 */
[----:B------:R-:W-:Y:S01]  /*6950*/  LEA.HI R2, R27, R28, RZ, 0x7 ;  /* 0x0000001c1b027211 */ /* 0x000fe200078f38ff */
[----:B------:R-:W-:Y:S01]  /*6960*/  IMAD.IADD R0, R28, 0x1, -R0 ;  /* 0x000000011c007824 */ /* 0x000fe200078e0a00 */
[C---:B------:R-:W-:Y:S01]  /*6970*/  IADD3 R6, P0, R14.reuse, R6, RZ ;  /* 0x000000060e067210 */ /* 0x040fe20007f1e0ff */
[----:B------:R-:W-:Y:S02]  /*6980*/  IMAD.SHL.U32 R5, R14, 0x40, RZ ;  /* 0x000000400e057824 */ /* 0x000fe400078e00ff */
[----:B------:R-:W-:Y:S01]  /*6990*/  IMAD.SHL.U32 R3, R2, 0x4, RZ ;  /* 0x0000000402037824 */ /* 0x000fe200078e00ff */
[----:B------:R-:W-:Y:S01]  /*69a0*/  SHF.R.S32.HI R4, RZ, 0x1f, R0 ;  /* 0x0000001fff047819 */ /* 0x000fe20000011400 */
[----:B------:R-:W-:Y:S01]  /*69b0*/  IMAD.SHL.U32 R12, R0, 0x8, RZ ;  /* 0x00000008000c7824 */ /* 0x000fe200078e00ff */
[----:B------:R-:W-:-:S02]  /*69c0*/  LEA.HI.X.SX32 R7, R14, R7, 0x1, P0 ;  /* 0x000000070e077211 */ /* 0x000fc400000f0eff */
[----:B------:R-:W-:Y:S02]  /*69d0*/  LEA.HI R2, R4, R0, RZ, 0x3 ;  /* 0x0000000004027211 */ /* 0x000fe400078f18ff */
[----:B------:R-:W-:Y:S02]  /*69e0*/  LOP3.LUT R0, R5, 0x1c0, RZ, 0xc0, !PT ;  /* 0x000001c005007812 */ /* 0x000fe400078ec0ff */
[----:B------:R-:W-:Y:S02]  /*69f0*/  LOP3.LUT R3, R3, 0xfffffe00, RZ, 0xc0, !PT ;  /* 0xfffffe0003037812 */ /* 0x000fe400078ec0ff */
[----:B------:R-:W-:Y:S02]  /*6a00*/  LOP3.LUT R4, R0, 0x38, R12, 0xf8, !PT ;  /* 0x0000003800047812 */ /* 0x000fe400078ef80c */
[----:B------:R-:W-:Y:S02]  /*6a10*/  SHF.R.S32.HI R2, RZ, 0x3, R2 ;  /* 0x00000003ff027819 */ /* 0x000fe40000011402 */
[----:B------:R-:W-:-:S02]  /*6a20*/  SHF.R.U32.HI R0, RZ, 0x3, R0 ;  /* 0x00000003ff007819 */ /* 0x000fc40000011600 */
[----:B------:R-:W-:Y:S01]  /*6a30*/  SHF.R.S32.HI R13, RZ, 0x1f, R12 ;  /* 0x0000001fff0d7819 */ /* 0x000fe2000001140c */
[----:B------:R-:W-:Y:S01]  /*6a40*/  IMAD R2, R2, 0x1800, R3 ;  /* 0x0000180002027824 */ /* 0x000fe200078e0203 */
[----:B------:R-:W-:Y:S02]  /*6a50*/  LOP3.LUT R0, R4, R0, RZ, 0x3c, !PT ;  /* 0x0000000004007212 */ /* 0x000fe400078e3cff */
[----:B------:R-:W-:-:S03]  /*6a60*/  SHF.R.S32.HI R4, RZ, 0x1f, R80 ;  /* 0x0000001fff047819 */ /* 0x000fc60000011450 */
[----:B------:R-:W-:Y:S01]  /*6a70*/  IMAD.IADD R0, R2, 0x1, R0 ;  /* 0x0000000102007824 */ /* 0x000fe200078e0200 */
[----:B------:R-:W-:-:S03]  /*6a80*/  SEL R26, R4, RZ, !P1 ;  /* 0x000000ff041a7207 */ /* 0x000fc60004800000 */
[----:B------:R-:W-:Y:S02]  /*6a90*/  IMAD.SHL.U32 R0, R0, 0x2, RZ ;  /* 0x0000000200007824 */ /* 0x000fe400078e00ff */
[----:B------:R-:W-:-:S03]  /*6aa0*/  IMAD R4, R26, c[0x0][0x340], RZ ;  /* 0x0000d0001a047a24 */ /* 0x000fc600078e02ff */
[----:B------:R1:W4:Y:S01]  /*6ab0*/  LDS.128 R20, [R0+0x6880] ;  /* 0x0068800000147984 */ /* 0x0003220000000c00 */
[----:B------:R-:W-:-:S03]  /*6ac0*/  IMAD R4, R24, c[0x0][0x344], R4 ;  /* 0x0000d10018047a24 */ /* 0x000fc600078e0204 */
[----:B------:R1:W1:Y:S04]  /*6ad0*/  LDS.128 R28, [R0+0x7080] ;  /* 0x00708000001c7984 */ /* 0x0002680000000c00 */
        /* <DEDUP_REMOVED lines=9> */
[----:B--2--5:R-:W-:-:S02]  /*6b70*/  IMAD R5, R9, -0x60, R8 ;  /* 0xffffffa009057824 */ /* 0x024fc400078e0208 */
[----:B------:R-:W-:Y:S01]  /*6b80*/  IMAD.WIDE R6, R9, 0x60, R6 ;  /* 0x0000006009067825 */ /* 0x000fe200078e0206 */
[----:B---3--:R-:W-:Y:S02]  /*6b90*/  SHF.R.S32.HI R25, RZ, 0x1f, R68 ;  /* 0x0000001fff197819 */ /* 0x008fe40000011444 */
[----:B------:R-:W-:-:S03]  /*6ba0*/  IMNMX R15, R5, 0x60, PT ;  /* 0x00000060050f7817 */ /* 0x000fc60003800200 */
[----:B------:R-:W-:Y:S01]  /*6bb0*/  IMAD R2, R25, c[0x0][0x338], RZ ;  /* 0x0000ce0019027a24 */ /* 0x000fe200078e02ff */
[----:B------:R-:W-:-:S03]  /*6bc0*/  ISETP.GE.AND P5, PT, R14, R15, PT ;  /* 0x0000000f0e00720c */ /* 0x000fc60003fa6270 */
[----:B------:R-:W-:Y:S01]  /*6bd0*/  IMAD R8, R68, c[0x0][0x33c], R2 ;  /* 0x0000cf0044087a24 */ /* 0x000fe200078e0202 */
[----:B------:R-:W-:Y:S01]  /*6be0*/  ISETP.GE.OR P0, PT, R12, c[0x0][0x324], P5 ;  /* 0x0000c9000c007a0c */ /* 0x000fe20002f06670 */
[----:B------:R-:W-:-:S04]  /*6bf0*/  IMAD.WIDE.U32 R2, R68, c[0x0][0x338], R12 ;  /* 0x0000ce0044027a25 */ /* 0x000fc800078e000c */
[----:B------:R-:W-:-:S04]  /*6c00*/  IMAD.IADD R3, R3, 0x1, R8 ;  /* 0x0000000103037824 */ /* 0x000fc800078e0208 */
[----:B------:R-:W-:-:S04]  /*6c10*/  IMAD.WIDE.U32 R10, R24, c[0x0][0x340], R2 ;  /* 0x0000d000180a7a25 */ /* 0x000fc800078e0002 */
[----:B------:R-:W-:Y:S01]  /*6c20*/  IMAD.IADD R9, R11, 0x1, R4 ;  /* 0x000000010b097824 */ /* 0x000fe200078e0204 */
[----:B------:R-:W-:Y:S05]  /*6c30*/  @P0 BRA `(.L_x_842) ;  /* 0x0000009000000947 */ /* 0x000fea0003800000 */
[----:B-1--4-:R1:W2:Y:S01]  /*6c40*/  LDS.128 R16, [R0+0x6080] ;  /* 0x0060800000107984 */ /* 0x0122a20000000c00 */
[----:B------:R-:W-:-:S05]  /*6c50*/  MOV R8, R10 ;  /* 0x0000000a00087202 */ /* 0x000fca0000000f00 */
[----:B------:R-:W-:-:S05]  /*6c60*/  IMAD.WIDE.U32 R2, R6, c[0x0][0x330], R8 ;  /* 0x0000cc0006027a25 */ /* 0x000fca00078e0008 */
[----:B------:R-:W-:Y:S01]  /*6c70*/  LEA R4, P0, R2, c[0x0][0x318], 0x1 ;  /* 0x0000c60002047a11 */ /* 0x000fe200078008ff */
[----:B-1----:R-:W-:-:S04]  /*6c80*/  IMAD R0, R7, c[0x0][0x330], RZ ;  /* 0x0000cc0007007a24 */ /* 0x002fc800078e02ff */
[----:B------:R-:W-:-:S05]  /*6c90*/  IMAD R0, R6, c[0x0][0x334], R0 ;  /* 0x0000cd0006007a24 */ /* 0x000fca00078e0200 */
[----:B------:R-:W-:-:S04]  /*6ca0*/  IADD3 R0, R3, R0, RZ ;  /* 0x0000000003007210 */ /* 0x000fc80007ffe0ff */
[----:B------:R-:W-:-:S05]  /*6cb0*/  LEA.HI.X R5, R2, c[0x0][0x31c], R0, 0x1, P0 ;  /* 0x0000c70002057a11 */ /* 0x000fca00000f0c00 */
[----:B--2---:R1:W-:Y:S02]  /*6cc0*/  STG.E.128 [R4.64], R16 ;  /* 0x0000001004007986 */ /* 0x0043e4000c101d0e */
.L_x_842:
[----:B-1--4-:R-:W-:Y:S05]  /*6cd0*/  BSYNC B0 ;  /* 0x0000000000007941 */ /* 0x012fea0003800000 */
.L_x_841:
        /* <DEDUP_REMOVED lines=16> */
.L_x_844:
[----:B------:R-:W-:Y:S05]  /*6de0*/  BSYNC B0 ;  /* 0x0000000000007941 */ /* 0x000fea0003800000 */
.L_x_843:
        /* <DEDUP_REMOVED lines=16> */
.L_x_846:
[----:B------:R-:W-:Y:S05]  /*6ef0*/  BSYNC B0 ;  /* 0x0000000000007941 */ /* 0x000fea0003800000 */
.L_x_845:
        /* <DEDUP_REMOVED lines=16> */
.L_x_848:
[----:B------:R-:W-:Y:S05]  /*7000*/  BSYNC B0 ;  /* 0x0000000000007941 */ /* 0x000fea0003800000 */
.L_x_847:
        /* <DEDUP_REMOVED lines=16> */
.L_x_850:
[----:B------:R-:W-:Y:S05]  /*7110*/  BSYNC B0 ;  /* 0x0000000000007941 */ /* 0x000fea0003800000 */
.L_x_849:
        /* <DEDUP_REMOVED lines=16> */
.L_x_852:
[----:B------:R-:W-:Y:S05]  /*7220*/  BSYNC B0 ;  /* 0x0000000000007941 */ /* 0x000fea0003800000 */
.L_x_851:
        /* <DEDUP_REMOVED lines=19> */
.L_x_854:
[----:B------:R-:W-:Y:S05]  /*7360*/  BSYNC B0 ;  /* 0x0000000000007941 */ /* 0x000fea0003800000 */
.L_x_853:
        /* <DEDUP_REMOVED lines=14> */
.L_x_856:
[----:B------:R-:W-:Y:S05]  /*7450*/  BSYNC B0 ;  /* 0x0000000000007941 */ /* 0x000fea0003800000 */
.L_x_855:
        /* <DEDUP_REMOVED lines=14> */
.L_x_858:
[----:B------:R-:W-:Y:S05]  /*7540*/  BSYNC B0 ;  /* 0x0000000000007941 */ /* 0x000fea0003800000 */
.L_x_857:
        /* <DEDUP_REMOVED lines=14> */
.L_x_860:
[----:B------:R-:W-:Y:S05]  /*7630*/  BSYNC B0 ;  /* 0x0000000000007941 */ /* 0x000fea0003800000 */
.L_x_859:
        /* <DEDUP_REMOVED lines=14> */
.L_x_862:
[----:B------:R-:W-:Y:S05]  /*7720*/  BSYNC B0 ;  /* 0x0000000000007941 */ /* 0x000fea0003800000 */
.L_x_861:
        /* <DEDUP_REMOVED lines=14> */
.L_x_839:
[----:B------:R-:W2:Y:S01]  /*7810*/  LDL R8, [R1+0x3c] ;  /* 0x00003c0001087983 */ /* 0x000ea20000100800 */
[----:B------:R-:W-:Y:S01]  /*7820*/  ISETP.NE.U32.AND P1, PT, RZ, c[0x0][0x358], PT ;  /* 0x0000d600ff007a0c */ /* 0x000fe20003f25070 */
[----:B------:R-:W-:Y:S01]  /*7830*/  IMAD.MOV.U32 R2, RZ, RZ, 0x4 ;  /* 0x00000004ff027424 */ /* 0x000fe200078e00ff */
        /* <DEDUP_REMOVED lines=16> */
.L_x_863:
[----:B------:R-:W2:Y:S04]  /*7940*/  LDL.LU R5, [R1+0x38] ;  /* 0x0000380001057983 */ /* 0x000ea80000300800 */
[----:B------:R-:W3:Y:S01]  /*7950*/  LDL R0, [R1+0x18] ;  /* 0x0000180001007983 */ /* 0x000ee20000100800 */
[----:B------:R-:W-:Y:S01]  /*7960*/  SHF.R.S32.HI R7, RZ, 0x1f, R8 ;  /* 0x0000001fff077819 */ /* 0x000fe20000011408 */
[----:B------:R-:W-:Y:S01]  /*7970*/  BSSY B0, `(.L_x_864) ;  /* 0x0000025000007945 */ /* 0x000fe20003800000 */
[----:B------:R-:W-:Y:S01]  /*7980*/  SEL R16, R8, RZ, !P1 ;  /* 0x000000ff08107207 */ /* 0x000fe20004800000 */
[----:B------:R-:W1:Y:S01]  /*7990*/  S2R R4, SR_TID.X ;  /* 0x0000000000047919 */ /* 0x000e620000002100 */
[----:B------:R-:W-:-:S05]  /*79a0*/  SEL R18, R7, RZ, !P1 ;  /* 0x000000ff07127207 */ /* 0x000fca0004800000 */
[----:B------:R-:W-:-:S04]  /*79b0*/  IMAD R8, R18, c[0x0][0x310], RZ ;  /* 0x0000c40012087a24 */ /* 0x000fc800078e02ff */
[----:B------:R-:W-:Y:S01]  /*79c0*/  IMAD R8, R16, c[0x0][0x314], R8 ;  /* 0x0000c50010087a24 */ /* 0x000fe200078e0208 */
[----:B-1----:R-:W-:-:S04]  /*79d0*/  SHF.R.S32.HI R14, RZ, 0x1f, R4 ;  /* 0x0000001fff0e7819 */ /* 0x002fc80000011404 */
[----:B------:R-:W-:Y:S01]  /*79e0*/  LEA.HI R14, R14, R4, RZ, 0x4 ;  /* 0x000000040e0e7211 */ /* 0x000fe200078f20ff */
[----:B--2---:R-:W-:Y:S02]  /*79f0*/  IMAD.MOV.U32 R9, RZ, RZ, R5 ;  /* 0x000000ffff097224 */ /* 0x004fe400078e0005 */
[----:B---3--:R-:W-:Y:S01]  /*7a00*/  IMAD.MOV.U32 R19, RZ, RZ, R0 ;  /* 0x000000ffff137224 */ /* 0x008fe200078e0000 */
[----:B------:R-:W-:Y:S01]  /*7a10*/  LOP3.LUT R0, R14, 0x1ffffff0, RZ, 0xc0, !PT ;  /* 0x1ffffff00e007812 */ /* 0x000fe200078ec0ff */
[----:B-----5:R-:W-:Y:S01]  /*7a20*/  IMAD R15, R9, -0x60, R6 ;  /* 0xffffffa0090f7824 */ /* 0x020fe200078e0206 */
[----:B------:R-:W-:Y:S02]  /*7a30*/  SHF.R.S32.HI R14, RZ, 0x4, R14 ;  /* 0x00000004ff0e7819 */ /* 0x000fe4000001140e */
[----:B------:R-:W-:Y:S01]  /*7a40*/  SHF.R.S32.HI R17, RZ, 0x1f, R19 ;  /* 0x0000001fff117819 */ /* 0x000fe20000011413 */
[----:B------:R-:W-:Y:S01]  /*7a50*/  IMAD.IADD R0, R4, 0x1, -R0 ;  /* 0x0000000104007824 */ /* 0x000fe200078e0a00 */
[----:B------:R-:W-:-:S02]  /*7a60*/  IADD3 R2, P0, R14, R2, RZ ;  /* 0x000000020e027210 */ /* 0x000fc40007f1e0ff */
[----:B------:R-:W-:Y:S02]  /*7a70*/  ISETP.GE.AND P5, PT, R14, R15, PT ;  /* 0x0000000f0e00720c */ /* 0x000fe40003fa6270 */
[----:B------:R-:W-:Y:S01]  /*7a80*/  SHF.L.U32 R12, R0, 0x3, RZ ;  /* 0x00000003000c7819 */ /* 0x000fe200000006ff */
[----:B------:R-:W-:Y:S01]  /*7a90*/  IMAD R0, R17, c[0x0][0x308], RZ ;  /* 0x0000c20011007a24 */ /* 0x000fe200078e02ff */
[----:B------:R-:W-:Y:S02]  /*7aa0*/  LEA.HI.X.SX32 R3, R14, R3, 0x1, P0 ;  /* 0x000000030e037211 */ /* 0x000fe400000f0eff */
[----:B------:R-:W-:Y:S01]  /*7ab0*/  SHF.R.S32.HI R13, RZ, 0x1f, R12 ;  /* 0x0000001fff0d7819 */ /* 0x000fe2000001140c */
[----:B------:R-:W-:Y:S01]  /*7ac0*/  IMAD R0, R19, c[0x0][0x30c], R0 ;  /* 0x0000c30013007a24 */ /* 0x000fe200078e0200 */
[----:B------:R-:W-:Y:S01]  /*7ad0*/  ISETP.GE.OR P0, PT, R12, c[0x0][0x2f4], P5 ;  /* 0x0000bd000c007a0c */ /* 0x000fe20002f06670 */
[----:B------:R-:W-:-:S04]  /*7ae0*/  IMAD.WIDE R6, R9, 0x60, R2 ;  /* 0x0000006009067825 */ /* 0x000fc800078e0202 */
[----:B------:R-:W-:-:S04]  /*7af0*/  IMAD.WIDE.U32 R4, R19, c[0x0][0x308], R12 ;  /* 0x0000c20013047a25 */ /* 0x000fc800078e000c */
[----:B------:R-:W-:-:S04]  /*7b00*/  IMAD.IADD R5, R5, 0x1, R0 ;  /* 0x0000000105057824 */ /* 0x000fc800078e0200 */
        /* <DEDUP_REMOVED lines=11> */
.L_x_865:
[----:B------:R-:W-:Y:S05]  /*7bc0*/  BSYNC B0 ;  /* 0x0000000000007941 */ /* 0x000fea0003800000 */
.L_x_864:
        /* <DEDUP_REMOVED lines=16> */
.L_x_867:
[----:B------:R-:W-:Y:S05]  /*7cd0*/  BSYNC B0 ;  /* 0x0000000000007941 */ /* 0x000fea0003800000 */
.L_x_866:
        /* <DEDUP_REMOVED lines=16> */
.L_x_869:
[----:B------:R-:W-:Y:S05]  /*7de0*/  BSYNC B0 ;  /* 0x0000000000007941 */ /* 0x000fea0003800000 */
.L_x_868:
        /* <DEDUP_REMOVED lines=16> */
.L_x_871:
[----:B------:R-:W-:Y:S05]  /*7ef0*/  BSYNC B0 ;  /* 0x0000000000007941 */ /* 0x000fea0003800000 */
.L_x_870:
        /* <DEDUP_REMOVED lines=16> */
.L_x_873:
[----:B------:R-:W-:Y:S05]  /*8000*/  BSYNC B0 ;  /* 0x0000000000007941 */ /* 0x000fea0003800000 */
.L_x_872:
        /* <DEDUP_REMOVED lines=15> */
[----:B------:R1:W-:Y:S02]  /*8100*/  STG.E.128 [R2.64], RZ ;  /* 0x000000ff02007986 */ /* 0x0003e4000c101d0e */
.L_x_875:
[----:B------:R-:W-:Y:S05]  /*8110*/  BSYNC B0 ;  /* 0x0000000000007941 */ /* 0x000fea0003800000 */
.L_x_874:
        /* <DEDUP_REMOVED lines=19> */
.L_x_877:
[----:B------:R-:W-:Y:S05]  /*8250*/  BSYNC B0 ;  /* 0x0000000000007941 */ /* 0x000fea0003800000 */
.L_x_876:
        /* <DEDUP_REMOVED lines=14> */
.L_x_879:
[----:B------:R-:W-:Y:S05]  /*8340*/  BSYNC B0 ;  /* 0x0000000000007941 */ /* 0x000fea0003800000 */
.L_x_878:
        /* <DEDUP_REMOVED lines=14> */
.L_x_881:
[----:B------:R-:W-:Y:S05]  /*8430*/  BSYNC B0 ;  /* 0x0000000000007941 */ /* 0x000fea0003800000 */
.L_x_880:
        /* <DEDUP_REMOVED lines=14> */
.L_x_883:
[----:B------:R-:W-:Y:S05]  /*8520*/  BSYNC B0 ;  /* 0x0000000000007941 */ /* 0x000fea0003800000 */
.L_x_882:
        /* <DEDUP_REMOVED lines=14> */
.L_x_885:
[----:B------:R-:W-:Y:S05]  /*8610*/  BSYNC B0 ;  /* 0x0000000000007941 */ /* 0x000fea0003800000 */
.L_x_884:
        /* <DEDUP_REMOVED lines=12> */
[----:B------:R-:W-:Y:S01]  /*86e0*/  STG.E.128 [R2.64], RZ ;  /* 0x000000ff02007986 */ /* 0x000fe2000c101d0e */
[----:B------:R-:W-:Y:S05]  /*86f0*/  EXIT ;  /* 0x000000000000794d */ /* 0x000fea0003800000 */
.L_x_886:
        /* <DEDUP_REMOVED lines=16> */
.L_x_2310:


//--------------------- .text._ZN7cutlass13device_kernelIN5flash19enable_sm80_to_sm89INS1_16FlashAttnBwdSm80INS1_25CollectiveMainloopBwdSm80ILi2ELi1EN4cute5tupleIJNS5_1CILi64EEENS7_ILi96EEENS7_ILi128EEEEEENS_10bfloat16_tEfNS_4arch4Sm80ELb1ELb0ELb0ELb1ELb1ELb0ELb0ELb0ELi2ELi2ELi2ELi2ELb1EEENS1_21CollectiveEpilogueBwdISB_SC_SE_Li256ELb1ELb0ELi4EEENS1_25SingleTileBwdLPTSchedulerILb1ELi96ELb1EEEEEEEEEvNT_6ParamsE --------------------------
	.section	.text._ZN7cutlass13device_kernelIN5flash19enable_sm80_to_sm89INS1_16FlashAttnBwdSm80INS1_25CollectiveMainloopBwdSm80ILi2ELi1EN4cute5tupleIJNS5_1CILi64EEENS7_ILi96EEENS7_ILi128EEEEEENS_10bfloat16_tEfNS_4arch4Sm80ELb1ELb0ELb0ELb1ELb1ELb0ELb0ELb0ELi2ELi2ELi2ELi2ELb1EEENS1_21CollectiveEpilogueBwdISB_SC_SE_Li256ELb1ELb0ELi4EEENS1_25SingleTileBwdLPTSchedulerILb1ELi96ELb1EEEEEEEEEvNT_6ParamsE,"ax",@progbits
	.sectioninfo	@"SHI_REGISTERS=255"
	.align	128
.text._ZN7cutlass13device_kernelIN5flash19enable_sm80_to_sm89INS1_16FlashAttnBwdSm80INS1_25CollectiveMainloopBwdSm80ILi2ELi1EN4cute5tupleIJNS5_1CILi64EEENS7_ILi96EEENS7_ILi128EEEEEENS_10bfloat16_tEfNS_4arch4Sm80ELb1ELb0ELb0ELb1ELb1ELb0ELb0ELb0ELi2ELi2ELi2ELi2ELb1EEENS1_21CollectiveEpilogueBwdISB_SC_SE_Li256ELb1ELb0ELi4EEENS1_25SingleTileBwdLPTSchedulerILb1ELi96ELb1EEEEEEEEEvNT_6ParamsE:
        .type           _ZN7cutlass13device_kernelIN5flash19enable_sm80_to_sm89INS1_16FlashAttnBwdSm80INS1_25CollectiveMainloopBwdSm80ILi2ELi1EN4cute5tupleIJNS5_1CILi64EEENS7_ILi96EEENS7_ILi128EEEEEENS_10bfloat16_tEfNS_4arch4Sm80ELb1ELb0ELb0ELb1ELb1ELb0ELb0ELb0ELi2ELi2ELi2ELi2ELb1EEENS1_21CollectiveEpilogueBwdISB_SC_SE_Li256ELb1ELb0ELi4EEENS1_25SingleTileBwdLPTSchedulerILb1ELi96ELb1EEEEEEEEEvNT_6ParamsE,@function
        .size           _ZN7cutlass13device_kernelIN5flash19enable_sm80_to_sm89INS1_16FlashAttnBwdSm80INS1_25CollectiveMainloopBwdSm80ILi2ELi1EN4cute5tupleIJNS5_1CILi64EEENS7_ILi96EEENS7_ILi128EEEEEENS_10bfloat16_tEfNS_4arch4Sm80ELb1ELb0ELb0ELb1ELb1ELb0ELb0ELb0ELi2ELi2ELi2ELi2ELb1EEENS1_21CollectiveEpilogueBwdISB_SC_SE_Li256ELb1ELb0ELi4EEENS1_25SingleTileBwdLPTSchedulerILb1ELi96ELb1EEEEEEEEEvNT_6ParamsE,(.L_x_2311 - _ZN7cutlass13device_kernelIN5flash19enable_sm80_to_sm89INS1_16FlashAttnBwdSm80INS1_25CollectiveMainloopBwdSm80ILi2ELi1EN4cute5tupleIJNS5_1CILi64EEENS7_ILi96EEENS7_ILi128EEEEEENS_10bfloat16_tEfNS_4arch4Sm80ELb1ELb0ELb0ELb1ELb1ELb0ELb0ELb0ELi2ELi2ELi2ELi2ELb1EEENS1_21CollectiveEpilogueBwdISB_SC_SE_Li256ELb1ELb0ELi4EEENS1_25SingleTileBwdLPTSchedulerILb1ELi96ELb1EEEEEEEEEvNT_6ParamsE)
        .other          _ZN7cutlass13device_kernelIN5flash19enable_sm80_to_sm89INS1_16FlashAttnBwdSm80INS1_25CollectiveMainloopBwdSm80ILi2ELi1EN4cute5tupleIJNS5_1CILi64EEENS7_ILi96EEENS7_ILi128EEEEEENS_10bfloat16_tEfNS_4arch4Sm80ELb1ELb0ELb0ELb1ELb1ELb0ELb0ELb0ELi2ELi2ELi2ELi2ELb1EEENS1_21CollectiveEpilogueBwdISB_SC_SE_Li256ELb1ELb0ELi4EEENS1_25SingleTileBwdLPTSchedulerILb1ELi96ELb1EEEEEEEEEvNT_6ParamsE,@"STO_CUDA_ENTRY STV_DEFAULT"
_ZN7cutlass13device_kernelIN5flash19enable_sm80_to_sm89INS1_16FlashAttnBwdSm80INS1_25CollectiveMainloopBwdSm80ILi2ELi1EN4cute5tupleIJNS5_1CILi64EEENS7_ILi96EEENS7_ILi128EEEEEENS_10bfloat16_tEfNS_4arch4Sm80ELb1ELb0ELb0ELb1ELb1ELb0ELb0ELb0ELi2ELi2ELi2ELi2ELb1EEENS1_21CollectiveEpilogueBwdISB_SC_SE_Li256ELb1ELb0ELi4EEENS1_25SingleTileBwdLPTSchedulerILb1ELi96ELb1EEEEEEEEEvNT_6ParamsE:
        /* <DEDUP_REMOVED lines=25> */
.L_x_888:
[----:B------:R-:W-:Y:S02]  /*0190*/  MOV R3, c[0x0][0x3ac] ;  /* 0x0000eb0000037a02 */ /* 0x000fe40000000f00 */
[----:B------:R-:W-:Y:S02]  /*01a0*/  MOV R5, R0 ;  /* 0x0000000000057202 */ /* 0x000fe40000000f00 */
[----:B------:R-:W-:-:S13]  /*01b0*/  ISETP.NE.AND P0, PT, R3, 0x1, PT ;  /* 0x000000010300780c */ /* 0x000fda0003f05270 */
[----:B------:R-:W-:-:S05]  /*01c0*/  @P0 IMAD.HI.U32 R3, R0, c[0x0][0x3b0], RZ ;  /* 0x0000ec0000030a27 */ /* 0x000fca00078e00ff */
[----:B------:R-:W-:-:S05]  /*01d0*/  @P0 SHF.R.U32.HI R5, RZ, c[0x0][0x3b4], R3 ;  /* 0x0000ed00ff050a19 */ /* 0x000fca0000011603 */
[----:B------:R-:W-:Y:S02]  /*01e0*/  IMAD R3, R5, c[0x0][0x3ac], RZ ;  /* 0x0000eb0005037a24 */ /* 0x000fe400078e02ff */
.L_x_889:
[----:B------:R-:W-:Y:S01]  /*01f0*/  IMAD.MOV.U32 R4, RZ, RZ, c[0x0][0x3a0] ;  /* 0x0000e800ff047624 */ /* 0x000fe200078e00ff */
        /* <DEDUP_REMOVED lines=16> */
.L_x_890:
        /* <DEDUP_REMOVED lines=9> */
.L_x_892:
[----:B-1----:R-:W-:-:S04]  /*0390*/  MOV R0, c[0x0][0x3d4] ;  /* 0x0000f50000007a02 */ /* 0x002fc80000000f00 */
.L_x_891:
[----:B-----5:R-:W-:-:S05]  /*03a0*/  IADD3 R0, R0, 0x5f, RZ ;  /* 0x0000005f00007810 */ /* 0x020fca0007ffe0ff */
[----:B------:R-:W-:-:S05]  /*03b0*/  IMAD.HI R0, R0, 0x2aaaaaab, RZ ;  /* 0x2aaaaaab00007827 */ /* 0x000fca00078e02ff */
[----:B-1----:R-:W-:-:S04]  /*03c0*/  SHF.R.U32.HI R2, RZ, 0x1f, R0 ;  /* 0x0000001fff027819 */ /* 0x002fc80000011600 */
[----:B------:R-:W-:Y:S02]  /*03d0*/  LEA.HI.SX32 R2, R0, R2, 0x1c ;  /* 0x0000000200027211 */ /* 0x000fe400078fe2ff */
[-C--:B------:R-:W-:Y:S02]  /*03e0*/  LOP3.LUT R0, RZ, R5.reuse, RZ, 0x33, !PT ;  /* 0x00000005ff007212 */ /* 0x080fe400078e33ff */
[----:B------:R-:W-:-:S03]  /*03f0*/  ISETP.GT.AND P0, PT, R2, R5, PT ;  /* 0x000000050200720c */ /* 0x000fc60003f04270 */
[----:B------:R-:W-:Y:S01]  /*0400*/  IMAD.IADD R2, R2, 0x1, R0 ;  /* 0x0000000102027824 */ /* 0x000fe200078e0200 */
[----:B------:R-:W-:-:S05]  /*0410*/  SEL R0, R4, 0xffffffff, P0 ;  /* 0xffffffff04007807 */ /* 0x000fca0000000000 */
[----:B------:R1:W-:Y:S04]  /*0420*/  STL [R1+0x40], R0 ;  /* 0x0000400001007387 */ /* 0x0003e80000100800 */
[----:B------:R1:W-:Y:S01]  /*0430*/  STL [R1+0x44], R2 ;  /* 0x0000440201007387 */ /* 0x0003e20000100800 */
[----:B------:R-:W-:Y:S05]  /*0440*/  BRA `(.L_x_893) ;  /* 0x000003b000007947 */ /* 0x000fea0003800000 */
.L_x_887:
        /* <DEDUP_REMOVED lines=16> */
.L_x_894:
[----:B------:R-:W-:Y:S02]  /*0550*/  MOV R3, c[0x0][0x3ac] ;  /* 0x0000eb0000037a02 */ /* 0x000fe40000000f00 */
[----:B------:R-:W-:Y:S02]  /*0560*/  MOV R5, R0 ;  /* 0x0000000000057202 */ /* 0x000fe40000000f00 */
[----:B------:R-:W-:-:S13]  /*0570*/  ISETP.NE.AND P0, PT, R3, 0x1, PT ;  /* 0x000000010300780c */ /* 0x000fda0003f05270 */
[----:B------:R-:W-:-:S05]  /*0580*/  @P0 IMAD.HI.U32 R3, R0, c[0x0][0x3b0], RZ ;  /* 0x0000ec0000030a27 */ /* 0x000fca00078e00ff */
[----:B------:R-:W-:-:S05]  /*0590*/  @P0 SHF.R.U32.HI R5, RZ, c[0x0][0x3b4], R3 ;  /* 0x0000ed00ff050a19 */ /* 0x000fca0000011603 */
[----:B------:R-:W-:Y:S02]  /*05a0*/  IMAD R3, R5, c[0x0][0x3ac], RZ ;  /* 0x0000eb0005037a24 */ /* 0x000fe400078e02ff */
.L_x_895:
        /* <DEDUP_REMOVED lines=17> */
.L_x_896:
        /* <DEDUP_REMOVED lines=9> */
.L_x_898:
[----:B-1----:R-:W-:-:S04]  /*0750*/  MOV R0, c[0x0][0x3d4] ;  /* 0x0000f50000007a02 */ /* 0x002fc80000000f00 */
.L_x_897:
        /* <DEDUP_REMOVED lines=9> */
[----:B------:R1:W-:Y:S02]  /*07f0*/  STL [R1+0x44], R2 ;  /* 0x0000440201007387 */ /* 0x0003e40000100800 */
.L_x_893:
        /* <DEDUP_REMOVED lines=11> */
[----:B------:R-:W-:Y:S01]  /*08b0*/  IMAD.MOV.U32 R9, RZ, RZ, RZ ;  /* 0x000000ffff097224 */ /* 0x000fe200078e00ff */
[----:B------:R-:W-:Y:S01]  /*08c0*/  MOV R10, RZ ;  /* 0x000000ff000a7202 */ /* 0x000fe20000000f00 */
[----:B------:R-:W-:Y:S01]  /*08d0*/  IMAD.WIDE R2, R27, R8, c[0x0][0x2d0] ;  /* 0x0000b4001b027625 */ /* 0x000fe200078e0208 */
[----:B------:R-:W-:-:S03]  /*08e0*/  ISETP.NE.AND.EX P0, PT, RZ, c[0x0][0x2dc], PT, P0 ;  /* 0x0000b700ff007a0c */ /* 0x000fc60003f05300 */
[----:B------:R1:W5:Y:S01]  /*08f0*/  @P4 LDG.E R9, [R4.64] ;  /* 0x0000000a04094981 */ /* 0x000362000c1e1900 */
[----:B------:R-:W-:-:S03]  /*0900*/  IMAD.MOV.U32 R245, RZ, RZ, c[0x0][0x168] ;  /* 0x00005a00fff57624 */ /* 0x000fc600078e00ff */
[----:B------:R1:W5:Y:S06]  /*0910*/  @P3 LDG.E R10, [R2.64] ;  /* 0x0000000a020a3981 */ /* 0x00036c000c1e1900 */
[----:B------:R-:W-:-:S05]  /*0920*/  @P0 IMAD.WIDE R6, R27, R8, c[0x0][0x2d8] ;  /* 0x0000b6001b060625 */ /* 0x000fca00078e0208 */
[----:B------:R3:W5:Y:S01]  /*0930*/  @P0 LDG.E R245, [R6.64] ;  /* 0x0000000a06f50981 */ /* 0x000762000c1e1900 */
[----:B------:R-:W-:Y:S01]  /*0940*/  IMAD.MOV.U32 R26, RZ, RZ, RZ ;  /* 0x000000ffff1a7224 */ /* 0x000fe200078e00ff */
[----:B------:R-:W-:Y:S01]  /*0950*/  MOV R247, c[0x0][0x198] ;  /* 0x0000660000f77a02 */ /* 0x000fe20000000f00 */
        /* <DEDUP_REMOVED lines=9> */
.L_x_899:
[----:B-1----:R-:W-:-:S04]  /*09f0*/  ISETP.NE.U32.AND P0, PT, RZ, c[0x0][0x2e0], PT ;  /* 0x0000b800ff007a0c */ /* 0x002fc80003f05070 */
[----:B------:R-:W-:-:S13]  /*0a00*/  ISETP.NE.AND.EX P0, PT, RZ, c[0x0][0x2e4], PT, P0 ;  /* 0x0000b900ff007a0c */ /* 0x000fda0003f05300 */
[----:B------:R-:W-:Y:S05]  /*0a10*/  @!P0 BRA `(.L_x_900) ;  /* 0x0000003000008947 */ /* 0x000fea0003800000 */
[----:B------:R-:W-:-:S05]  /*0a20*/  IMAD.WIDE R2, R27, R8, c[0x0][0x2e0] ;  /* 0x0000b8001b027625 */ /* 0x000fca00078e0208 */
[----:B------:R1:W5:Y:S01]  /*0a30*/  LDG.E R247, [R2.64] ;  /* 0x0000000a02f77981 */ /* 0x000362000c1e1900 */
[----:B------:R-:W-:Y:S05]  /*0a40*/  BRA `(.L_x_901) ;  /* 0x0000004000007947 */ /* 0x000fea0003800000 */
.L_x_900:
[----:B------:R-:W-:Y:S05]  /*0a50*/  @!P3 BRA `(.L_x_901) ;  /* 0x000000300000b947 */ /* 0x000fea0003800000 */
[----:B------:R1:W2:Y:S04]  /*0a60*/  LDG.E R0, [R2.64] ;  /* 0x0000000a02007981 */ /* 0x0002a8000c1e1900 */
[----:B-1----:R-:W2:Y:S02]  /*0a70*/  LDG.E R2, [R2.64+0x4] ;  /* 0x0000040a02027981 */ /* 0x002ea4000c1e1900 */
[----:B--2---:R-:W-:-:S04]  /*0a80*/  IADD3 R247, -R0, R2, RZ ;  /* 0x0000000200f77210 */ /* 0x004fc80007ffe1ff */
.L_x_901:
[----:B------:R-:W2:Y:S01]  /*0a90*/  LDL R76, [R1+0x44] ;  /* 0x00004400014c7983 */ /* 0x000ea20000100800 */
[C---:B-----5:R-:W-:Y:S01]  /*0aa0*/  IMAD.IADD R0, R245.reuse, 0x1, -R247 ;  /* 0x00000001f5007824 */ /* 0x060fe200078e0af7 */
[----:B-1----:R-:W-:Y:S01]  /*0ab0*/  IADD3 R2, R245, 0x3f, RZ ;  /* 0x0000003ff5027810 */ /* 0x002fe20007ffe0ff */
        /* <DEDUP_REMOVED lines=60> */
[----:B------:R-:W-:Y:S02]  /*0e80*/  IADD3 R3, R0, -c[0x0][0x2a4], RZ ;  /* 0x8000a90000037a10 */ /* 0x000fe40007ffe0ff */
[----:B------:R-:W-:Y:S02]  /*0e90*/  SHF.R.S32.HI R0, RZ, 0x1f, R2 ;  /* 0x0000001fff007819 */ /* 0x000fe40000011402 */
[----:B------:R-:W-:Y:S02]  /*0ea0*/  SHF.R.S32.HI R4, RZ, 0x1f, R3 ;  /* 0x0000001fff047819 */ /* 0x000fe40000011403 */
[----:B------:R-:W-:Y:S02]  /*0eb0*/  LEA.HI R0, R0, R2, RZ, 0x6 ;  /* 0x0000000200007211 */ /* 0x000fe400078f30ff */
[----:B------:R-:W-:Y:S02]  /*0ec0*/  LEA.HI R2, R4, R3, RZ, 0x6 ;  /* 0x0000000304027211 */ /* 0x000fe400078f30ff */
[----:B------:R-:W-:-:S02]  /*0ed0*/  SHF.R.S32.HI R5, RZ, 0x6, R0 ;  /* 0x00000006ff057819 */ /* 0x000fc40000011400 */
[----:B------:R-:W-:-:S03]  /*0ee0*/  SHF.R.S32.HI R2, RZ, 0x6, R2 ;  /* 0x00000006ff027819 */ /* 0x000fc60000011402 */
[----:B------:R1:W-:Y:S01]  /*0ef0*/  STL [R1+0x14], R5 ;  /* 0x0000140501007387 */ /* 0x0003e20000100800 */
[----:B------:R-:W-:-:S04]  /*0f00*/  IMNMX R234, RZ, R2, !PT ;  /* 0x00000002ffea7217 */ /* 0x000fc80007800200 */
[----:B------:R-:W-:-:S13]  /*0f10*/  ISETP.GT.AND P0, PT, R5, R234, PT ;  /* 0x000000ea0500720c */ /* 0x000fda0003f04270 */
[----:B------:R-:W-:Y:S05]  /*0f20*/  @!P0 BRA `(.L_x_902) ;  /* 0x00004fc000008947 */ /* 0x000fea0003800000 */
[----:B------:R-:W2:Y:S01]  /*0f30*/  LDL R78, [R1+0x28] ;  /* 0x00002800014e7983 */ /* 0x000ea20000100800 */
[----:B------:R-:W-:Y:S01]  /*0f40*/  IMAD.MOV.U32 R0, RZ, RZ, c[0x0][0x248] ;  /* 0x00009200ff007624 */ /* 0x000fe200078e00ff */
[----:B------:R-:W-:Y:S01]  /*0f50*/  SHF.R.S32.HI R36, RZ, 0x1f, R77 ;  /* 0x0000001fff247819 */ /* 0x000fe2000001144d */
[----:B-1----:R-:W-:Y:S01]  /*0f60*/  IMAD.SHL.U32 R5, R77, 0x4, RZ ;  /* 0x000000044d057824 */ /* 0x002fe200078e00ff */
[----:B------:R-:W-:Y:S01]  /*0f70*/  SHF.R.S32.HI R17, RZ, 0x1f, R27 ;  /* 0x0000001fff117819 */ /* 0x000fe2000001141b */
[----:B------:R-:W-:Y:S01]  /*0f80*/  UMOV UR8, 0x6 ;  /* 0x0000000600087882 */ /* 0x000fe20000000000 */
[----:B------:R-:W-:Y:S01]  /*0f90*/  ISETP.NE.AND P0, PT, R0, 0x1, PT ;  /* 0x000000010000780c */ /* 0x000fe20003f05270 */
[----:B------:R-:W-:Y:S01]  /*0fa0*/  ULDC.64 UR6, c[0x0][0x208] ;  /* 0x0000820000067ab9 */ /* 0x000fe20000000a00 */
[CC--:B------:R-:W-:Y:S01]  /*0fb0*/  LEA.HI R35, R36.reuse, R77.reuse, RZ, 0x3 ;  /* 0x0000004d24237211 */ /* 0x0c0fe200078f18ff */
[----:B------:R-:W-:Y:S01]  /*0fc0*/  USHF.L.U64.HI UR4, UR6, UR8, UR7 ;  /* 0x0000000806047299 */ /* 0x000fe20008010207 */
[----:B------:R-:W-:Y:S01]  /*0fd0*/  IADD3 R30, P1, R5, R26, RZ ;  /* 0x0000001a051e7210 */ /* 0x000fe20007f3e0ff */
[----:B------:R-:W-:Y:S01]  /*0fe0*/  USHF.L.U32 UR12, UR6, 0x6, URZ ;  /* 0x00000006060c7899 */ /* 0x000fe2000800063f */
[----:B------:R-:W-:Y:S01]  /*0ff0*/  LOP3.LUT R3, R35, 0xfffffff8, RZ, 0xc0, !PT ;  /* 0xfffffff823037812 */ /* 0x000fe200078ec0ff */
[----:B------:R-:W-:Y:S01]  /*1000*/  IMAD.MOV.U32 R222, RZ, RZ, 0x40 ;  /* 0x00000040ffde7424 */ /* 0x000fe200078e00ff */
[----:B------:R-:W-:Y:S01]  /*1010*/  SHF.R.S32.HI R37, RZ, 0x3, R35 ;  /* 0x00000003ff257819 */ /* 0x000fe20000011423 */
[----:B------:R-:W-:Y:S01]  /*1020*/  IMAD.MOV.U32 R227, RZ, RZ, 0x20 ;  /* 0x00000020ffe37424 */ /* 0x000fe200078e00ff */
[----:B------:R-:W-:Y:S01]  /*1030*/  LEA.HI R12, R36, R77, RZ, 0x6 ;  /* 0x0000004d240c7211 */ /* 0x000fe200078f30ff */
[----:B------:R-:W-:Y:S01]  /*1040*/  IMAD.IADD R25, R77, 0x1, -R3 ;  /* 0x000000014d197824 */ /* 0x000fe200078e0a03 */
[----:B------:R-:W-:Y:S01]  /*1050*/  SHF.R.S32.HI R4, RZ, 0x1f, R37 ;  /* 0x0000001fff047819 */ /* 0x000fe20000011425 */
[C---:B------:R-:W-:Y:S01]  /*1060*/  IMAD.SHL.U32 R21, R37.reuse, 0x40, RZ ;  /* 0x0000004025157824 */ /* 0x040fe200078e00ff */
[----:B------:R-:W-:Y:S01]  /*1070*/  IADD3 R8, P2, R37, R9, RZ ;  /* 0x0000000925087210 */ /* 0x000fe20007f5e0ff */
[----:B------:R-:W-:Y:S01]  /*1080*/  IMAD.SHL.U32 R14, R25, 0x8, RZ ;  /* 0x00000008190e7824 */ /* 0x000fe200078e00ff */
[----:B------:R-:W-:Y:S01]  /*1090*/  SHF.R.S32.HI R23, RZ, 0x6, R12 ;  /* 0x00000006ff177819 */ /* 0x000fe2000001140c */
[----:B------:R-:W-:Y:S01]  /*10a0*/  IMAD.MOV.U32 R223, RZ, RZ, 0x10 ;  /* 0x00000010ffdf7424 */ /* 0x000fe200078e00ff */
[----:B------:R-:W-:Y:S01]  /*10b0*/  SEL R22, R17, RZ, !P4 ;  /* 0x000000ff11167207 */ /* 0x000fe20006000000 */
[----:B------:R-:W-:Y:S01]  /*10c0*/  IMAD.MOV.U32 R229, RZ, RZ, 0x10 ;  /* 0x00000010ffe57424 */ /* 0x000fe200078e00ff */
[----:B------:R-:W-:Y:S01]  /*10d0*/  SHF.R.S32.HI R15, RZ, 0x1f, R14 ;  /* 0x0000001fff0f7819 */ /* 0x000fe2000001140e */
[----:B------:R-:W-:Y:S01]  /*10e0*/  IMAD.SHL.U32 R34, R23, 0x200, RZ ;  /* 0x0000020017227824 */ /* 0x000fe200078e00ff */
        /* <DEDUP_REMOVED lines=50> */
[----:B------:R-:W-:Y:S02]  /*1410*/  SHF.R.S32.HI R2, RZ, 0x1f, R26 ;  /* 0x0000001fff027819 */ /* 0x000fe4000001141a */
[----:B------:R-:W-:Y:S01]  /*1420*/  IADD3 R18, P0, R37, R10, RZ ;  /* 0x0000000a25127210 */ /* 0x000fe20007f1e0ff */
[----:B------:R-:W-:Y:S01]  /*1430*/  IMAD R13, R78, c[0x0][0x184], R13 ;  /* 0x000061004e0d7a24 */ /* 0x000fe200078e020d */
[----:B------:R-:W-:Y:S02]  /*1440*/  SHF.R.S32.HI R3, RZ, 0x1f, R0 ;  /* 0x0000001fff037819 */ /* 0x000fe40000011400 */
[----:B------:R-:W-:Y:S02]  /*1450*/  LEA.HI.X.SX32 R31, R5, R2, 0x1, P1 ;  /* 0x00000002051f7211 */ /* 0x000fe400008f0eff */
[----:B------:R-:W-:-:S02]  /*1460*/  LEA.HI.X.SX32 R2, R9, R4, 0x1, P2 ;  /* 0x0000000409027211 */ /* 0x000fc400010f0eff */
[----:B------:R-:W-:Y:S01]  /*1470*/  LEA.HI.X.SX32 R19, R10, R4, 0x1, P0 ;  /* 0x000000040a137211 */ /* 0x000fe200000f0eff */
[C---:B------:R-:W-:Y:S02]  /*1480*/  IMAD R4, R3.reuse, c[0x0][0x1e0], RZ ;  /* 0x0000780003047a24 */ /* 0x040fe400078e02ff */
[----:B------:R-:W-:Y:S02]  /*1490*/  IMAD R3, R3, c[0x0][0x1b0], RZ ;  /* 0x00006c0003037a24 */ /* 0x000fe400078e02ff */
[C---:B------:R-:W-:Y:S02]  /*14a0*/  IMAD R7, R2.reuse, c[0x0][0x178], RZ ;  /* 0x00005e0002077a24 */ /* 0x040fe400078e02ff */
[----:B------:R-:W-:Y:S02]  /*14b0*/  IMAD R6, R2, c[0x0][0x208], RZ ;  /* 0x0000820002067a24 */ /* 0x000fe400078e02ff */
[C---:B------:R-:W-:Y:S02]  /*14c0*/  IMAD R10, R0.reuse, c[0x0][0x1b4], R3 ;  /* 0x00006d00000a7a24 */ /* 0x040fe400078e0203 */
[----:B------:R-:W-:-:S04]  /*14d0*/  IMAD.WIDE.U32 R2, R0, c[0x0][0x1b0], R14 ;  /* 0x00006c0000027a25 */ /* 0x000fc800078e000e */
[C---:B------:R-:W-:Y:S02]  /*14e0*/  IMAD R9, R0.reuse, c[0x0][0x1e4], R4 ;  /* 0x0000790000097a24 */ /* 0x040fe400078e0204 */
[----:B------:R-:W-:-:S04]  /*14f0*/  IMAD.WIDE.U32 R4, R0, c[0x0][0x1e0], R14 ;  /* 0x0000780000047a25 */ /* 0x000fc800078e000e */
[C---:B------:R-:W-:Y:S02]  /*1500*/  IMAD R0, R8.reuse, c[0x0][0x17c], R7 ;  /* 0x00005f0008007a24 */ /* 0x040fe400078e0207 */
[C---:B------:R-:W-:Y:S02]  /*1510*/  IMAD R20, R8.reuse, c[0x0][0x20c], R6 ;  /* 0x0000830008147a24 */ /* 0x040fe400078e0206 */
[----:B------:R-:W-:Y:S01]  /*1520*/  IMAD.IADD R3, R3, 0x1, R10 ;  /* 0x0000000103037824 */ /* 0x000fe200078e020a */
[----:B------:R-:W-:Y:S01]  /*1530*/  SEL R10, R17, RZ, !P3 ;  /* 0x000000ff110a7207 */ /* 0x000fe20005800000 */
[----:B------:R-:W-:-:S04]  /*1540*/  IMAD.WIDE.U32 R6, R8, c[0x0][0x178], R14 ;  /* 0x00005e0008067a25 */ /* 0x000fc800078e000e */
[----:B------:R-:W-:Y:S01]  /*1550*/  IMAD.IADD R7, R7, 0x1, R0 ;  /* 0x0000000107077824 */ /* 0x000fe200078e0200 */
[C---:B------:R-:W-:Y:S01]  /*1560*/  SEL R0, R27.reuse, RZ, !P3 ;  /* 0x000000ff1b007207 */ /* 0x040fe20005800000 */
[C---:B------:R-:W-:Y:S01]  /*1570*/  IMAD R11, R10.reuse, c[0x0][0x1e8], RZ ;  /* 0x00007a000a0b7a24 */ /* 0x040fe200078e02ff */
[----:B------:R-:W-:Y:S01]  /*1580*/  SEL R27, R27, RZ, !P4 ;  /* 0x000000ff1b1b7207 */ /* 0x000fe20006000000 */
[----:B------:R-:W-:Y:S02]  /*1590*/  IMAD R10, R10, c[0x0][0x1b8], RZ ;  /* 0x00006e000a0a7a24 */ /* 0x000fe400078e02ff */
[----:B------:R-:W-:Y:S02]  /*15a0*/  IMAD.IADD R5, R5, 0x1, R9 ;  /* 0x0000000105057824 */ /* 0x000fe400078e0209 */
[----:B------:R-:W-:Y:S01]  /*15b0*/  IMAD R16, R0, c[0x0][0x1bc], R10 ;  /* 0x00006f0000107a24 */ /* 0x000fe200078e020a */
[----:B------:R-:W-:Y:S01]  /*15c0*/  LOP3.LUT R10, R21, 0x1c0, RZ, 0xc0, !PT ;  /* 0x000001c0150a7812 */ /* 0x000fe200078ec0ff */
[----:B------:R-:W-:-:S03]  /*15d0*/  IMAD.WIDE.U32 R8, R8, c[0x0][0x208], R14 ;  /* 0x0000820008087a25 */ /* 0x000fc600078e000e */
[----:B------:R-:W-:Y:S01]  /*15e0*/  LOP3.LUT R12, R10, 0x38, R14, 0xf8, !PT ;  /* 0x000000380a0c7812 */ /* 0x000fe200078ef80e */
[C---:B------:R-:W-:Y:S02]  /*15f0*/  IMAD R15, R0.reuse, c[0x0][0x1ec], R11 ;  /* 0x00007b00000f7a24 */ /* 0x040fe400078e020b */
[----:B------:R-:W-:-:S04]  /*1600*/  IMAD.WIDE.U32 R4, R0, c[0x0][0x1e8], R4 ;  /* 0x00007a0000047a25 */ /* 0x000fc800078e0004 */
[----:B------:R-:W-:Y:S01]  /*1610*/  IMAD.WIDE.U32 R2, R0, c[0x0][0x1b8], R2 ;  /* 0x00006e0000027a25 */ /* 0x000fe200078e0002 */
[----:B------:R-:W-:-:S03]  /*1620*/  SHF.R.U32.HI R0, RZ, 0x3, R10 ;  /* 0x00000003ff007819 */ /* 0x000fc6000001160a */
[----:B------:R-:W-:Y:S01]  /*1630*/  IMAD.WIDE.U32 R10, R78, c[0x0][0x180], R6 ;  /* 0x000060004e0a7a25 */ /* 0x000fe200078e0006 */
[----:B------:R-:W-:Y:S02]  /*1640*/  LOP3.LUT R243, R34, R12, R0, 0xf6, !PT ;  /* 0x0000000c22f37212 */ /* 0x000fe400078ef600 */
[----:B------:R-:W-:Y:S01]  /*1650*/  SHF.R.S32.HI R0, RZ, 0x1f, R234 ;  /* 0x0000001fff007819 */ /* 0x000fe200000114ea */
[----:B------:R-:W-:Y:S02]  /*1660*/  IMAD.MOV.U32 R6, RZ, RZ, R4 ;  /* 0x000000ffff067224 */ /* 0x000fe400078e0004 */
[----:B------:R-:W-:Y:S02]  /*1670*/  IMAD.MOV.U32 R4, RZ, RZ, R2 ;  /* 0x000000ffff047224 */ /* 0x000fe400078e0002 */
[----:B------:R-:W-:Y:S02]  /*1680*/  IMAD.MOV.U32 R2, RZ, RZ, R10 ;  /* 0x000000ffff027224 */ /* 0x000fe400078e000a */
[----:B------:R-:W-:Y:S01]  /*1690*/  IMAD R10, R234, UR4, RZ ;  /* 0x00000004ea0a7c24 */ /* 0x000fe2000f8e02ff */
[----:B------:R-:W-:Y:S01]  /*16a0*/  ULDC.64 UR4, c[0x0][0x1d8] ;  /* 0x0000760000047ab9 */ /* 0x000fe20000000a00 */
[----:B------:R-:W-:Y:S01]  /*16b0*/  IMAD.IADD R7, R5, 0x1, R15 ;  /* 0x0000000105077824 */ /* 0x000fe200078e020f */
[----:B------:R-:W-:Y:S01]  /*16c0*/  USHF.L.U32 UR9, UR4, 0x6, URZ ;  /* 0x0000000604097899 */ /* 0x000fe2000800063f */
[----:B------:R-:W-:Y:S01]  /*16d0*/  IMAD.IADD R5, R3, 0x1, R16 ;  /* 0x0000000103057824 */ /* 0x000fe200078e0210 */
[----:B------:R-:W-:Y:S01]  /*16e0*/  USHF.L.U64.HI UR13, UR4, UR8, UR5 ;  /* 0x00000008040d7299 */ /* 0x000fe20008010205 */
[----:B------:R-:W-:-:S02]  /*16f0*/  IMAD.IADD R9, R9, 0x1, R20 ;  /* 0x0000000109097824 */ /* 0x000fc400078e0214 */
[----:B------:R-:W-:Y:S01]  /*1700*/  IMAD.IADD R3, R11, 0x1, R13 ;  /* 0x000000010b037824 */ /* 0x000fe200078e020d */
[----:B------:R-:W-:Y:S01]  /*1710*/  UMOV UR4, 0x5 ;  /* 0x0000000500047882 */ /* 0x000fe20000000000 */
[----:B------:R-:W-:Y:S02]  /*1720*/  IMAD R15, R33, c[0x0][0x210], RZ ;  /* 0x00008400210f7a24 */ /* 0x000fe400078e02ff */
[----:B------:R-:W-:Y:S02]  /*1730*/  IMAD R24, R0, UR12, R10 ;  /* 0x0000000c00187c24 */ /* 0x000fe4000f8e020a */
[----:B------:R-:W-:Y:S02]  /*1740*/  IMAD R11, R22, c[0x0][0x188], RZ ;  /* 0x00006200160b7a24 */ /* 0x000fe400078e02ff */
[----:B------:R-:W-:Y:S02]  /*1750*/  IMAD R0, R0, c[0x0][0x178], RZ ;  /* 0x00005e0000007a24 */ /* 0x000fe400078e02ff */
[----:B------:R-:W-:-:S02]  /*1760*/  IMAD R10, R78, c[0x0][0x214], R15 ;  /* 0x000085004e0a7a24 */ /* 0x000fc400078e020f */
[----:B------:R-:W-:-:S04]  /*1770*/  IMAD.WIDE.U32 R8, R78, c[0x0][0x210], R8 ;  /* 0x000084004e087a25 */ /* 0x000fc800078e0008 */
[----:B------:R-:W-:-:S04]  /*1780*/  IMAD.WIDE.U32 R12, R234, c[0x0][0x178], RZ ;  /* 0x00005e00ea0c7a25 */ /* 0x000fc800078e00ff */
[C---:B------:R-:W-:Y:S02]  /*1790*/  IMAD R15, R27.reuse, c[0x0][0x18c], R11 ;  /* 0x000063001b0f7a24 */ /* 0x040fe400078e020b */
[----:B------:R-:W-:Y:S02]  /*17a0*/  IMAD R0, R234, c[0x0][0x17c], R0 ;  /* 0x00005f00ea007a24 */ /* 0x000fe400078e0200 */
[----:B------:R-:W-:-:S04]  /*17b0*/  IMAD.WIDE.U32 R20, R27, c[0x0][0x188], R2 ;  /* 0x000062001b147a25 */ /* 0x000fc800078e0002 */
[----:B------:R-:W-:Y:S01]  /*17c0*/  IMAD.WIDE R2, R76, 0x60, R18 ;  /* 0x000000604c027825 */ /* 0x000fe200078e0212 */
[----:B------:R1:W-:Y:S03]  /*17d0*/  STL.64 [R1+0x8], R20 ;  /* 0x0000081401007387 */ /* 0x0003e60000100a00 */
[----:B------:R-:W-:Y:S02]  /*17e0*/  IMAD.IADD R11, R9, 0x1, R10 ;  /* 0x00000001090b7824 */ /* 0x000fe400078e020a */
[----:B------:R-:W-:Y:S01]  /*17f0*/  IMAD.IADD R9, R13, 0x1, R0 ;  /* 0x000000010d097824 */ /* 0x000fe200078e0200 */
[----:B------:R-:W-:Y:S01]  /*1800*/  LEA R0, P0, R12, R20, 0x6 ;  /* 0x000000140c007211 */ /* 0x000fe200078030ff */
[----:B------:R-:W-:Y:S02]  /*1810*/  IMAD.IADD R252, R21, 0x1, R15 ;  /* 0x0000000115fc7824 */ /* 0x000fe400078e020f */
[----:B------:R-:W-:-:S02]  /*1820*/  IMAD R15, R3, c[0x0][0x1d8], RZ ;  /* 0x00007600030f7a24 */ /* 0x000fc400078e02ff */
[----:B------:R-:W-:Y:S01]  /*1830*/  IMAD R13, R3, c[0x0][0x1a8], RZ ;  /* 0x00006a00030d7a24 */ /* 0x000fe200078e02ff */
[----:B------:R-:W-:Y:S01]  /*1840*/  LEA.HI.X R12, R12, R252, R9, 0x6, P0 ;  /* 0x000000fc0c0c7211 */ /* 0x000fe200000f3409 */
[----:B------:R-:W-:Y:S01]  /*1850*/  IMAD.MOV.U32 R10, RZ, RZ, R8 ;  /* 0x000000ffff0a7224 */ /* 0x000fe200078e0008 */
[----:B------:R-:W-:Y:S01]  /*1860*/  LEA R16, P0, R0, c[0x0][0x160], 0x1 ;  /* 0x0000580000107a11 */ /* 0x000fe200078008ff */
[C---:B------:R-:W-:Y:S02]  /*1870*/  IMAD R3, R2.reuse, c[0x0][0x1dc], R15 ;  /* 0x0000770002037a24 */ /* 0x040fe400078e020f */
[----:B------:R-:W-:Y:S01]  /*1880*/  IMAD.WIDE.U32 R8, R2, c[0x0][0x1d8], R6 ;  /* 0x0000760002087a25 */ /* 0x000fe200078e0006 */
[----:B------:R-:W-:-:S03]  /*1890*/  LEA.HI.X R17, R0, c[0x0][0x164], R12, 0x1, P0 ;  /* 0x0000590000117a11 */ /* 0x000fc600000f0c0c */
[C---:B------:R-:W-:Y:S02]  /*18a0*/  IMAD R13, R2.reuse, c[0x0][0x1ac], R13 ;  /* 0x00006b00020d7a24 */ /* 0x040fe400078e020d */
[----:B------:R-:W-:Y:S01]  /*18b0*/  IMAD.WIDE.U32 R6, R2, c[0x0][0x1a8], R4 ;  /* 0x00006a0002067a25 */ /* 0x000fe200078e0004 */
[----:B------:R-:W-:-:S03]  /*18c0*/  LEA R4, P2, R8, c[0x0][0x1c0], 0x1 ;  /* 0x0000700008047a11 */ /* 0x000fc600078408ff */
[----:B------:R-:W-:Y:S01]  /*18d0*/  IMAD.IADD R3, R9, 0x1, R3 ;  /* 0x0000000109037824 */ /* 0x000fe200078e0203 */
[----:B------:R-:W-:Y:S01]  /*18e0*/  LEA R2, P1, R6, c[0x0][0x190], 0x1 ;  /* 0x0000640006027a11 */ /* 0x000fe200078208ff */
[----:B------:R-:W-:Y:S02]  /*18f0*/  IMAD.IADD R7, R7, 0x1, R13 ;  /* 0x0000000107077824 */ /* 0x000fe400078e020d */
[----:B------:R-:W-:Y:S01]  /*1900*/  IMAD R0, R22, c[0x0][0x218], RZ ;  /* 0x0000860016007a24 */ /* 0x000fe200078e02ff */
[----:B------:R-:W-:Y:S01]  /*1910*/  LEA.HI.X R5, R8, c[0x0][0x1c4], R3, 0x1, P2 ;  /* 0x0000710008057a11 */ /* 0x000fe200010f0c03 */
[----:B------:R-:W-:Y:S01]  /*1920*/  IMAD.MOV.U32 R12, RZ, RZ, c[0x0][0x178] ;  /* 0x00005e00ff0c7624 */ /* 0x000fe200078e00ff */
[----:B------:R-:W-:Y:S01]  /*1930*/  LEA.HI.X R3, R6, c[0x0][0x194], R7, 0x1, P1 ;  /* 0x0000650006037a11 */ /* 0x000fe200008f0c07 */
[----:B------:R-:W-:Y:S01]  /*1940*/  IMAD.IADD R9, R247, 0x1, -R37 ;  /* 0x00000001f7097824 */ /* 0x000fe200078e0a25 */
[----:B------:R-:W-:Y:S01]  /*1950*/  ISETP.GE.AND P2, PT, R32, c[0x0][0x1cc], PT ;  /* 0x0000730020007a0c */ /* 0x000fe20003f46270 */
[C---:B------:R-:W-:Y:S01]  /*1960*/  IMAD R6, R27.reuse, c[0x0][0x21c], R0 ;  /* 0x000087001b067a24 */ /* 0x040fe200078e0200 */
[----:B-1----:R-:W-:Y:S01]  /*1970*/  LEA R20, P0, R12, R16, 0x6 ;  /* 0x000000100c147211 */ /* 0x002fe200078030ff */
[----:B------:R-:W-:-:S04]  /*1980*/  IMAD.WIDE.U32 R18, R27, c[0x0][0x218], R10 ;  /* 0x000086001b127a25 */ /* 0x000fc800078e000a */
[----:B------:R-:W-:Y:S01]  /*1990*/  IMAD.MOV.U32 R15, RZ, RZ, c[0x0][0x17c] ;  /* 0x00005f00ff0f7624 */ /* 0x000fe200078e00ff */
[----:B------:R1:W-:Y:S01]  /*19a0*/  STL.64 [R1], R18 ;  /* 0x0000001201007387 */ /* 0x0003e20000100a00 */
[----:B------:R-:W-:Y:S02]  /*19b0*/  IMAD R0, R76, -0x60, R9 ;  /* 0xffffffa04c007824 */ /* 0x000fe400078e0209 */
[----:B------:R-:W-:Y:S01]  /*19c0*/  IMAD.IADD R251, R19, 0x1, R6 ;  /* 0x0000000113fb7824 */ /* 0x000fe200078e0206 */
[----:B------:R-:W-:Y:S01]  /*19d0*/  LEA.HI.X R21, R12, R17, R15, 0x6, P0 ;  /* 0x000000110c157211 */ /* 0x000fe200000f340f */
[----:B------:R-:W-:Y:S01]  /*19e0*/  IMAD.MOV.U32 R250, RZ, RZ, R18 ;  /* 0x000000fffffa7224 */ /* 0x000fe200078e0012 */
[----:B------:R-:W-:Y:S01]  /*19f0*/  ISETP.LT.OR P4, PT, R0, 0x1, P5 ;  /* 0x000000010000780c */ /* 0x000fe20002f81670 */
[----:B------:R-:W-:Y:S01]  /*1a00*/  IMAD.SHL.U32 R243, R243, 0x2, RZ ;  /* 0x00000002f3f37824 */ /* 0x000fe200078e00ff */
[----:B------:R-:W-:Y:S01]  /*1a10*/  IADD3 R6, P0, R4, UR9, RZ ;  /* 0x0000000904067c10 */ /* 0x000fe2000ff1e0ff */
[----:B------:R-:W-:Y:S01]  /*1a20*/  IMAD.WIDE.U32 R8, R234, UR12, R250 ;  /* 0x0000000cea087c25 */ /* 0x000fe2000f8e00fa */
[C---:B------:R-:W-:Y:S01]  /*1a30*/  ISETP.LT.OR P3, PT, R0.reuse, 0x1, P2 ;  /* 0x000000010000780c */ /* 0x040fe20001761670 */
[----:B------:R-:W-:Y:S01]  /*1a40*/  USHF.L.U32 UR12, UR6, 0x5, URZ ;  /* 0x00000005060c7899 */ /* 0x000fe2000800063f */
[----:B------:R-:W-:Y:S01]  /*1a50*/  ISETP.LT.OR P1, PT, R0, 0x21, P5 ;  /* 0x000000210000780c */ /* 0x000fe20002f21670 */
[----:B------:R-:W-:Y:S01]  /*1a60*/  IMAD.IADD R9, R9, 0x1, R24 ;  /* 0x0000000109097824 */ /* 0x000fe200078e0218 */
[----:B------:R-:W-:Y:S01]  /*1a70*/  IADD3.X R7, R5, UR13, RZ, P0, !PT ;  /* 0x0000000d05077c10 */ /* 0x000fe200087fe4ff */
[----:B------:R-:W-:Y:S01]  /*1a80*/  USHF.L.U64.HI UR6, UR6, UR4, UR7 ;  /* 0x0000000406067299 */ /* 0x000fe20008010207 */
[C---:B------:R-:W-:Y:S01]  /*1a90*/  LEA R12, P0, R8.reuse, c[0x0][0x1f0], 0x1 ;  /* 0x00007c00080c7a11 */ /* 0x040fe200078008ff */
[----:B------:R-:W-:Y:S01]  /*1aa0*/  IMAD.U32 R11, RZ, RZ, UR9 ;  /* 0x00000009ff0b7e24 */ /* 0x000fe2000f8e00ff */
[----:B------:R-:W-:Y:S01]  /*1ab0*/  ULDC.64 UR4, c[0x0][0x1a8] ;  /* 0x00006a0000047ab9 */ /* 0x000fe20000000a00 */
[----:B------:R-:W-:Y:S01]  /*1ac0*/  @!PT LDS RZ, [RZ] ;  /* 0x00000000fffff984 */ /* 0x000fe20000000800 */
[----:B------:R-:W-:Y:S01]  /*1ad0*/  @!PT LDS RZ, [RZ] ;  /* 0x00000000fffff984 */ /* 0x000fe20000000800 */
[----:B------:R-:W-:Y:S01]  /*1ae0*/  @!PT LDS RZ, [RZ] ;  /* 0x00000000fffff984 */ /* 0x000fe20000000800 */
[----:B------:R2:W-:Y:S01]  /*1af0*/  LDGSTS.E.BYPASS.LTC128B.128 [R243+0x6080], [R4.64], !P4 ;  /* 0x0608000004f37fae */ /* 0x0005e2000e101d4a */
[----:B------:R-:W-:Y:S01]  /*1b00*/  LEA.HI.X R13, R8, c[0x0][0x1f4], R9, 0x1, P0 ;  /* 0x00007d00080d7a11 */ /* 0x000fe200000f0c09 */
[----:B------:R-:W-:Y:S01]  /*1b10*/  IMAD.U32 R8, RZ, RZ, UR12 ;  /* 0x0000000cff087e24 */ /* 0x000fe2000f8e00ff */
[----:B------:R-:W-:Y:S01]  /*1b20*/  USHF.L.U32 UR7, UR4, 0x6, URZ ;  /* 0x0000000604077899 */ /* 0x000fe2000800063f */
[----:B------:R2:W-:Y:S01]  /*1b30*/  LDGSTS.E.BYPASS.LTC128B.128 [R243+0x9080], [R4.64+0x80], !P3 ;  /* 0x0908008004f37fae */ /* 0x0005e2000d901d4a */
[----:B------:R-:W-:Y:S01]  /*1b40*/  IMAD.U32 R10, RZ, RZ, UR12 ;  /* 0x0000000cff0a7e24 */ /* 0x000fe2000f8e00ff */
[----:B------:R-:W-:Y:S01]  /*1b50*/  ISETP.LT.OR P3, PT, R0, 0x21, P2 ;  /* 0x000000210000780c */ /* 0x000fe20001761670 */
[----:B------:R-:W-:Y:S01]  /*1b60*/  IMAD.U32 R9, RZ, RZ, UR6 ;  /* 0x00000006ff097e24 */ /* 0x000fe2000f8e00ff */
[----:B------:R3:W-:Y:S01]  /*1b70*/  LDGSTS.E.BYPASS.LTC128B.128 [R243+0x7080], [R6.64], !P1 ;  /* 0x0708000006f37fae */ /* 0x0007e2000c901d4a */
[----:B------:R-:W-:Y:S01]  /*1b80*/  LEA R28, P4, R8, R12, 0x1 ;  /* 0x0000000c081c7211 */ /* 0x000fe200078808ff */
[----:B------:R-:W-:Y:S01]  /*1b90*/  USHF.L.U64.HI UR5, UR4, UR8, UR5 ;  /* 0x0000000804057299 */ /* 0x000fe20008010205 */
[----:B------:R-:W-:Y:S01]  /*1ba0*/  IMAD.SHL.U32 R24, R234, 0x40, RZ ;  /* 0x00000040ea187824 */ /* 0x000fe200078e00ff */
[----:B------:R-:W-:Y:S01]  /*1bb0*/  LEA.HI R15, R36, R77, RZ, 0x5 ;  /* 0x0000004d240f7211 */ /* 0x000fe200078f28ff */
[----:B------:R-:W-:Y:S01]  /*1bc0*/  IMAD R247, R76, -0x60, R247 ;  /* 0xffffffa04cf77824 */ /* 0x000fe200078e02f7 */
[----:B------:R-:W-:Y:S01]  /*1bd0*/  LEA.HI.X R29, R10, R13, R9, 0x1, P4 ;  /* 0x0000000d0a1d7211 */ /* 0x000fe200020f0c09 */
[----:B------:R-:W-:Y:S01]  /*1be0*/  UMOV UR8, 0x1 ;  /* 0x0000000100087882 */ /* 0x000fe20000000000 */
[----:B------:R-:W-:-:S02]  /*1bf0*/  ISETP.LT.OR P4, PT, R0, 0x41, P5 ;  /* 0x000000410000780c */ /* 0x000fc40002f81670 */
[----:B------:R-:W-:Y:S02]  /*1c00*/  ISETP.GE.AND P5, PT, R14, c[0x0][0x19c], PT ;  /* 0x000067000e007a0c */ /* 0x000fe40003fa6270 */
[----:B------:R-:W-:Y:S02]  /*1c10*/  SHF.R.S32.HI R10, RZ, 0x1f, R77 ;  /* 0x0000001fff0a7819 */ /* 0x000fe4000001144d */
[----:B--2---:R-:W-:-:S04]  /*1c20*/  IADD3 R4, P1, P0, R11, 0x80, R4 ;  /* 0x000000800b047810 */ /* 0x004fc8000783e004 */
[----:B------:R-:W-:Y:S02]  /*1c30*/  IADD3.X R5, RZ, UR13, R5, P1, P0 ;  /* 0x0000000dff057c10 */ /* 0x000fe40008fe0405 */
[----:B------:R-:W-:Y:S02]  /*1c40*/  ISETP.LT.OR P1, PT, R0, 0x41, P2 ;  /* 0x000000410000780c */ /* 0x000fe40001721670 */
[----:B---3--:R-:W-:Y:S01]  /*1c50*/  IADD3 R6, P0, R6, UR9, RZ ;  /* 0x0000000906067c10 */ /* 0x008fe2000ff1e0ff */
        /* <DEDUP_REMOVED lines=17> */
[----:B--2---:R-:W-:Y:S02]  /*1d70*/  IADD3 R4, P4, R2, UR7, RZ ;  /* 0x0000000702047c10 */ /* 0x004fe4000ff9e0ff */
[----:B------:R-:W-:-:S02]  /*1d80*/  SHF.R.U32.HI R0, RZ, 0x3, R0 ;  /* 0x00000003ff007819 */ /* 0x000fc40000011600 */
[----:B------:R-:W-:Y:S02]  /*1d90*/  IADD3.X R5, R3, UR5, RZ, P4, !PT ;  /* 0x0000000503057c10 */ /* 0x000fe4000a7fe4ff */
[----:B------:R-:W-:-:S03]  /*1da0*/  ISETP.GE.AND P4, PT, R14, c[0x0][0x16c], PT ;  /* 0x00005b000e007a0c */ /* 0x000fc60003f86270 */
[----:B------:R2:W-:Y:S01]  /*1db0*/  LDGSTS.E.BYPASS.LTC128B.128 [R243+0x1080], [R4.64], !P1 ;  /* 0x0108000004f37fae */ /* 0x0005e2000c901d4a */
[----:B---3--:R-:W-:-:S05]  /*1dc0*/  IMAD.U32 R6, RZ, RZ, UR7 ;  /* 0x00000007ff067e24 */ /* 0x008fca000f8e00ff */
[----:B------:R-:W-:-:S04]  /*1dd0*/  IADD3 R6, P3, P0, R6, 0x80, R2 ;  /* 0x0000008006067810 */ /* 0x000fc8000787e002 */
[----:B------:R-:W-:Y:S02]  /*1de0*/  IADD3.X R7, RZ, UR5, R3, P3, P0 ;  /* 0x00000005ff077c10 */ /* 0x000fe40009fe0403 */
[----:B------:R-:W-:Y:S01]  /*1df0*/  ISETP.GE.AND P3, PT, R32, c[0x0][0x16c], PT ;  /* 0x00005b0020007a0c */ /* 0x000fe20003f66270 */
[----:B----4-:R-:W-:Y:S01]  /*1e00*/  IMAD.SHL.U32 R2, R26, 0x80, RZ ;  /* 0x000000801a027824 */ /* 0x010fe200078e00ff */
[----:B------:R-:W-:Y:S01]  /*1e10*/  SEL R3, RZ, 0x1, P4 ;  /* 0x00000001ff037807 */ /* 0x000fe20002000000 */
[----:B------:R3:W-:Y:S01]  /*1e20*/  LDGSTS.E.BYPASS.LTC128B.128 [R243+0x4080], [R6.64], !P6 ;  /* 0x0408000006f37fae */ /* 0x0007e2000f101d4a */
[----:B------:R-:W-:Y:S02]  /*1e30*/  SEL R8, RZ, 0x2, P3 ;  /* 0x00000002ff087807 */ /* 0x000fe40001800000 */
[-C--:B-1----:R-:W-:Y:S02]  /*1e40*/  IADD3 R18, P1, R2, R77.reuse, RZ ;  /* 0x0000004d02127210 */ /* 0x082fe40007f3e0ff */
[----:B------:R-:W-:-:S02]  /*1e50*/  LEA.HI R26, R36, R77, RZ, 0x2 ;  /* 0x0000004d241a7211 */ /* 0x000fc400078f10ff */
[----:B------:R-:W-:Y:S02]  /*1e60*/  LEA.HI.X.SX32 R19, R2, R10, 0x1, P1 ;  /* 0x0000000a02137211 */ /* 0x000fe400008f0eff */
[----:B------:R-:W-:Y:S01]  /*1e70*/  LOP3.LUT R2, R34, R9, R0, 0xf6, !PT ;  /* 0x0000000922027212 */ /* 0x000fe200078ef600 */
[----:B------:R-:W-:Y:S01]  /*1e80*/  IMAD.IADD R0, R8, 0x1, R3 ;  /* 0x0000000108007824 */ /* 0x000fe200078e0203 */
[----:B--2---:R-:W-:Y:S02]  /*1e90*/  IADD3 R4, P0, R4, UR7, RZ ;  /* 0x0000000704047c10 */ /* 0x004fe4000ff1e0ff */
[----:B------:R-:W-:Y:S01]  /*1ea0*/  SHF.R.S32.HI R9, RZ, 0x2, R26 ;  /* 0x00000002ff097819 */ /* 0x000fe2000001141a */
[----:B------:R-:W-:Y:S01]  /*1eb0*/  IMAD.SHL.U32 R218, R2, 0x2, RZ ;  /* 0x0000000202da7824 */ /* 0x000fe200078e00ff */
[----:B------:R-:W-:Y:S01]  /*1ec0*/  IADD3.X R5, R5, UR5, RZ, P0, !PT ;  /* 0x0000000505057c10 */ /* 0x000fe200087fe4ff */
[----:B------:R-:W-:Y:S01]  /*1ed0*/  ULDC.64 UR4, c[0x0][0x178] ;  /* 0x00005e0000047ab9 */ /* 0x000fe20000000a00 */
[C---:B------:R-:W-:Y:S01]  /*1ee0*/  LOP3.LUT P1, RZ, R0.reuse, 0x1, RZ, 0xc0, !PT ;  /* 0x0000000100ff7812 */ /* 0x040fe2000782c0ff */
[----:B------:R-:W-:Y:S01]  /*1ef0*/  USHF.L.U64.HI UR5, UR4, 0x5, UR5 ;  /* 0x0000000504057899 */ /* 0x000fe20008010205 */
[----:B------:R-:W-:Y:S01]  /*1f00*/  LOP3.LUT P6, RZ, R0, 0x2, RZ, 0xc0, !PT ;  /* 0x0000000200ff7812 */ /* 0x000fe200078cc0ff */
[----:B------:R1:W-:Y:S01]  /*1f10*/  LDGSTS.E.BYPASS.LTC128B.128 [R243+0x2080], [R4.64], !P5 ;  /* 0x0208000004f37fae */ /* 0x0003e2000e901d4a */
[----:B------:R-:W-:Y:S01]  /*1f20*/  IMAD R0, R33, c[0x0][0x270], RZ ;  /* 0x00009c0021007a24 */ /* 0x000fe200078e02ff */
[C---:B------:R-:W-:Y:S01]  /*1f30*/  LOP3.LUT P0, RZ, R25.reuse, 0x4, RZ, 0xc0, !PT ;  /* 0x0000000419ff7812 */ /* 0x040fe2000780c0ff */
[----:B------:R-:W-:Y:S01]  /*1f40*/  USHF.L.U32 UR4, UR4, 0x5, URZ ;  /* 0x0000000504047899 */ /* 0x000fe2000800063f */
[----:B------:R1:W-:Y:S01]  /*1f50*/  LDGSTS.E.BYPASS.LTC128B.128 [R243+0x5080], [R4.64+0x80], !P2 ;  /* 0x0508008004f37fae */ /* 0x0003e2000d101d4a */
[----:B------:R-:W-:Y:S01]  /*1f60*/  LOP3.LUT P2, RZ, R25, 0x2, RZ, 0xc0, !PT ;  /* 0x0000000219ff7812 */ /* 0x000fe2000784c0ff */
[----:B---3--:R-:W-:-:S02]  /*1f70*/  IMAD R6, R78, c[0x0][0x274], R0 ;  /* 0x00009d004e067a24 */ /* 0x008fc400078e0200 */
[----:B------:R-:W0:Y:S01]  /*1f80*/  LDGDEPBAR ;  /* 0x00000000000079af */ /* 0x000e220000000000 */
[----:B------:R-:W-:Y:S02]  /*1f90*/  SHF.R.S32.HI R0, RZ, 0x1f, R26 ;  /* 0x0000001fff007819 */ /* 0x000fe4000001141a */
[----:B------:R-:W-:Y:S02]  /*1fa0*/  SEL R222, R222, 0xffffffc0, !P0 ;  /* 0xffffffc0dede7807 */ /* 0x000fe40004000000 */
[----:B------:R-:W-:Y:S02]  /*1fb0*/  LEA.HI R7, R0, R9, RZ, 0x3 ;  /* 0x0000000900077211 */ /* 0x000fe400078f18ff */
[----:B------:R-:W-:Y:S01]  /*1fc0*/  IADD3 R3, -R37, R245, -R24 ;  /* 0x000000f525037210 */ /* 0x000fe20007ffe918 */
[----:B------:R-:W-:Y:S01]  /*1fd0*/  IMAD.IADD R219, R218, 0x1, R222 ;  /* 0x00000001dadb7824 */ /* 0x000fe200078e02de */
[----:B------:R-:W-:Y:S02]  /*1fe0*/  SHF.R.S32.HI R8, RZ, 0x5, R15 ;  /* 0x00000005ff087819 */ /* 0x000fe4000001140f */
[----:B------:R-:W-:-:S02]  /*1ff0*/  ISETP.LT.OR P0, PT, R3, 0x1, !P1 ;  /* 0x000000010300780c */ /* 0x000fc40004f01670 */
[----:B------:R-:W-:Y:S02]  /*2000*/  ISETP.LT.OR P1, PT, R3, 0x21, !P1 ;  /* 0x000000210300780c */ /* 0x000fe40004f21670 */
[----:B------:R-:W-:Y:S02]  /*2010*/  LEA.HI R10, R15, R8, RZ, 0x1 ;  /* 0x000000080f0a7211 */ /* 0x000fe400078f08ff */
[----:B------:R-:W-:Y:S02]  /*2020*/  LOP3.LUT R7, R7, 0xfffffff8, RZ, 0xc0, !PT ;  /* 0xfffffff807077812 */ /* 0x000fe400078ec0ff */
[----:B------:R-:W-:Y:S02]  /*2030*/  LOP3.LUT R10, R10, 0xfffffffe, RZ, 0xc0, !PT ;  /* 0xfffffffe0a0a7812 */ /* 0x000fe400078ec0ff */
[----:B------:R-:W-:Y:S01]  /*2040*/  ISETP.GE.AND P5, PT, R14, c[0x0][0x1fc], PT ;  /* 0x00007f000e007a0c */ /* 0x000fe20003fa6270 */
[----:B------:R-:W-:Y:S01]  /*2050*/  IMAD.IADD R7, R9, 0x1, -R7 ;  /* 0x0000000109077824 */ /* 0x000fe200078e0a07 */
[----:B------:R-:W-:-:S04]  /*2060*/  DEPBAR.LE SB0, 0x1 ;  /* 0x000080400000791a */ /* 0x000fc80000000000 */
[----:B------:R-:W-:Y:S01]  /*2070*/  BAR.SYNC.DEFER_BLOCKING 0x0 ;  /* 0x0000000000007b1d */ /* 0x000fe20000010000 */
[----:B-1----:R-:W-:Y:S01]  /*2080*/  IMAD.MOV.U32 R4, RZ, RZ, 0x20 ;  /* 0x00000020ff047424 */ /* 0x002fe200078e00ff */
[----:B------:R-:W-:Y:S01]  /*2090*/  SEL R248, RZ, 0x1, P5 ;  /* 0x00000001fff87807 */ /* 0x000fe20002800000 */
[----:B------:R-:W-:Y:S02]  /*20a0*/  IMAD.IADD R10, R8, 0x1, -R10 ;  /* 0x00000001080a7824 */ /* 0x000fe400078e0a0a */
[----:B------:R-:W-:Y:S01]  /*20b0*/  IMAD R8, R33, c[0x0][0x288], RZ ;  /* 0x0000a20021087a24 */ /* 0x000fe200078e02ff */
[----:B------:R-:W-:Y:S01]  /*20c0*/  SEL R0, R4, 0xffffffe0, !P2 ;  /* 0xffffffe004007807 */ /* 0x000fe20005000000 */
[----:B------:R-:W-:Y:S01]  /*20d0*/  IMAD.WIDE.U32 R4, R78, c[0x0][0x270], R30 ;  /* 0x00009c004e047a25 */ /* 0x000fe200078e001e */
[C---:B------:R-:W-:Y:S02]  /*20e0*/  ISETP.LT.OR P2, PT, R3.reuse, 0x1, !P6 ;  /* 0x000000010300780c */ /* 0x040fe40007741670 */
[----:B------:R-:W-:Y:S01]  /*20f0*/  ISETP.LT.OR P6, PT, R3, 0x21, !P6 ;  /* 0x000000210300780c */ /* 0x000fe200077c1670 */
[----:B------:R-:W-:-:S02]  /*2100*/  IMAD.IADD R220, R218, 0x1, R0 ;  /* 0x00000001dadc7824 */ /* 0x000fc400078e0200 */
[----:B------:R-:W-:Y:S02]  /*2110*/  IMAD.IADD R0, R0, 0x1, R219 ;  /* 0x0000000100007824 */ /* 0x000fe400078e02db */
[----:B------:R-:W-:Y:S02]  /*2120*/  IMAD.IADD R5, R5, 0x1, R6 ;  /* 0x0000000105057824 */ /* 0x000fe400078e0206 */
[----:B------:R-:W-:Y:S01]  /*2130*/  IMAD R6, R33, c[0x0][0x238], RZ ;  /* 0x00008e0021067a24 */ /* 0x000fe200078e02ff */
[----:B------:R-:W-:Y:S01]  /*2140*/  SHF.R.S32.HI R33, RZ, 0x1f, R24 ;  /* 0x0000001fff217819 */ /* 0x000fe20000011418 */
[----:B------:R-:W-:-:S04]  /*2150*/  IMAD.WIDE.U32 R38, R27, c[0x0][0x278], R4 ;  /* 0x00009e001b267a25 */ /* 0x000fc800078e0004 */
[C---:B------:R-:W-:Y:S01]  /*2160*/  IMAD R8, R78.reuse, c[0x0][0x28c], R8 ;  /* 0x0000a3004e087a24 */ /* 0x040fe200078e0208 */
[----:B------:R-:W1:Y:S01]  /*2170*/  LDSM.16.M88.2 R170, [R0+0x6080] ;  /* 0x0060800000aa783b */ /* 0x000e620000000100 */
[----:B------:R-:W-:-:S03]  /*2180*/  IMAD.WIDE.U32 R4, R78, c[0x0][0x288], R30 ;  /* 0x0000a2004e047a25 */ /* 0x000fc600078e001e */
[----:B------:R-:W2:Y:S01]  /*2190*/  LDSM.16.M88.2 R172, [R0+0x7080] ;  /* 0x0070800000ac783b */ /* 0x000ea20000000100 */
[----:B------:R-:W-:Y:S02]  /*21a0*/  IMAD.IADD R5, R5, 0x1, R8 ;  /* 0x0000000105057824 */ /* 0x000fe400078e0208 */
[C---:B------:R-:W-:Y:S01]  /*21b0*/  IMAD R6, R78.reuse, c[0x0][0x23c], R6 ;  /* 0x00008f004e067a24 */ /* 0x040fe200078e0206 */
[----:B------:R-:W3:Y:S01]  /*21c0*/  LDSM.16.M88.2 R174, [R0+0x8080] ;  /* 0x0080800000ae783b */ /* 0x000ee20000000100 */
[----:B------:R-:W-:-:S03]  /*21d0*/  IMAD.WIDE.U32 R2, R78, c[0x0][0x238], R18 ;  /* 0x00008e004e027a25 */ /* 0x000fc600078e0012 */
[----:B------:R-:W4:Y:S01]  /*21e0*/  LDSM.16.M88.2 R194, [R0+0x9080] ;  /* 0x0090800000c2783b */ /* 0x000f220000000100 */
[----:B------:R-:W-:Y:S02]  /*21f0*/  IMAD.IADD R3, R3, 0x1, R6 ;  /* 0x0000000103037824 */ /* 0x000fe400078e0206 */
[C---:B------:R-:W-:Y:S01]  /*2200*/  IMAD.WIDE.U32 R30, R27.reuse, c[0x0][0x290], R4 ;  /* 0x0000a4001b1e7a25 */ /* 0x040fe200078e0004 */
[----:B------:R-:W1:Y:S03]  /*2210*/  LDSM.16.M88.2 R196, [R0+0xa080] ;  /* 0x00a0800000c4783b */ /* 0x000e660000000100 */
[----:B------:R-:W-:Y:S01]  /*2220*/  IMAD.WIDE.U32 R18, R27, c[0x0][0x240], R2 ;  /* 0x000090001b127a25 */ /* 0x000fe200078e0002 */
[----:B------:R5:W1:Y:S03]  /*2230*/  LDSM.16.M88.2 R198, [R0+0xb080] ;  /* 0x00b0800000c6783b */ /* 0x000a660000000100 */
[----:B------:R-:W-:Y:S01]  /*2240*/  IMAD.SHL.U32 R221, R10, 0x200, RZ ;  /* 0x000002000add7824 */ /* 0x000fe200078e00ff */
[----:B------:R-:W1:Y:S01]  /*2250*/  LDSM.16.M88.2 R148, [R218+0x6080] ;  /* 0x00608000da94783b */ /* 0x000e620000000100 */
[----:B------:R-:W-:-:S03]  /*2260*/  IMAD.IADD R222, R222, 0x1, R220 ;  /* 0x00000001dede7824 */ /* 0x000fc600078e02dc */
        /* <DEDUP_REMOVED lines=21> */
[----:B------:R5:W-:Y:S04]  /*23c0*/  STL.64 [R1+0x20], R38 ;  /* 0x0000202601007387 */ /* 0x000be80000100a00 */
[----:B------:R1:W-:Y:S04]  /*23d0*/  STL [R1+0x38], R9 ;  /* 0x0000380901007387 */ /* 0x0003e80000100800 */
[----:B------:R-:W-:Y:S04]  /*23e0*/  STL.64 [R1+0x30], R18 ;  /* 0x0000301201007387 */ /* 0x000fe80000100a00 */
[----:B------:R1:W-:Y:S04]  /*23f0*/  STL.64 [R1+0x18], R30 ;  /* 0x0000181e01007387 */ /* 0x0003e80000100a00 */
        /* <DEDUP_REMOVED lines=10> */
[----:B------:R-:W-:Y:S01]  /*24a0*/  @!P2 IADD3 R0, P1, R24, R38, RZ ;  /* 0x000000261800a210 */ /* 0x000fe20007f3e0ff */
[----:B------:R-:W-:Y:S01]  /*24b0*/  @!P2 IMAD.SHL.U32 R4, R77, 0x10, RZ ;  /* 0x000000104d04a824 */ /* 0x000fe200078e00ff */
[----:B-----5:R-:W-:-:S03]  /*24c0*/  CS2R R38, SRZ ;  /* 0x0000000000267805 */ /* 0x020fc6000001ff00 */
[----:B-1----:R-:W-:Y:S01]  /*24d0*/  @!P2 IMAD.X R9, R33, 0x1, R9, P1 ;  /* 0x000000012109a824 */ /* 0x002fe200008e0609 */
[----:B------:R-:W-:-:S04]  /*24e0*/  @!P2 LEA R8, P1, R0, c[0x0][0x258], 0x2 ;  /* 0x000096000008aa11 */ /* 0x000fc800078210ff */
[----:B------:R-:W-:Y:S01]  /*24f0*/  @!P2 LEA.HI.X R9, R0, c[0x0][0x25c], R9, 0x2, P1 ;  /* 0x000097000009aa11 */ /* 0x000fe200008f1409 */
[----:B------:R-:W-:Y:S01]  /*2500*/  IMAD R0, R22, c[0x0][0x290], RZ ;  /* 0x0000a40016007a24 */ /* 0x000fe200078e02ff */
[----:B------:R-:W-:Y:S01]  /*2510*/  ISETP.GE.AND P1, PT, R32, c[0x0][0x1fc], PT ;  /* 0x00007f0020007a0c */ /* 0x000fe20003f26270 */
[----:B------:R-:W-:Y:S01]  /*2520*/  IMAD R22, R22, c[0x0][0x240], RZ ;  /* 0x0000900016167a24 */ /* 0x000fe200078e02ff */
[----:B--2---:R-:W-:Y:S01]  /*2530*/  LEA.HI R16, R36, R77, RZ, 0x4 ;  /* 0x0000004d24107211 */ /* 0x004fe200078f20ff */
[----:B------:R1:W-:Y:S01]  /*2540*/  @!P2 LDGSTS.E.BYPASS.LTC128B.128 [R4+0x12080], [R8.64] ;  /* 0x120800000804afae */ /* 0x0003e2000b901d4a */
[----:B------:R-:W-:Y:S01]  /*2550*/  SHF.R.S32.HI R17, RZ, 0x1f, R23 ;  /* 0x0000001fff117819 */ /* 0x000fe20000011417 */
[----:B------:R-:W-:Y:S01]  /*2560*/  IMAD R22, R27, c[0x0][0x244], R22 ;  /* 0x000091001b167a24 */ /* 0x000fe200078e0216 */
[----:B------:R-:W-:Y:S01]  /*2570*/  SHF.R.S32.HI R14, RZ, 0x4, R16 ;  /* 0x00000004ff0e7819 */ /* 0x000fe20000011410 */
[----:B------:R-:W0:Y:S03]  /*2580*/  LDGDEPBAR ;  /* 0x00000000000079af */ /* 0x000e260000000000 */
[----:B------:R-:W-:-:S04]  /*2590*/  LEA.HI R11, R16, R14, RZ, 0x1 ;  /* 0x0000000e100b7211 */ /* 0x000fc800078f08ff */
[----:B------:R-:W-:-:S05]  /*25a0*/  LOP3.LUT R11, R11, 0xfffffffe, RZ, 0xc0, !PT ;  /* 0xfffffffe0b0b7812 */ /* 0x000fca00078ec0ff */
[----:B------:R-:W-:Y:S01]  /*25b0*/  IMAD.IADD R6, R14, 0x1, -R11 ;  /* 0x000000010e067824 */ /* 0x000fe200078e0a0b */
[----:B------:R-:W-:Y:S01]  /*25c0*/  LOP3.LUT R11, R15, 0xffffffe0, RZ, 0xc0, !PT ;  /* 0xffffffe00f0b7812 */ /* 0x000fe200078ec0ff */
[----:B------:R-:W-:Y:S01]  /*25d0*/  IMAD R14, R27, c[0x0][0x294], R0 ;  /* 0x0000a5001b0e7a24 */ /* 0x000fe200078e0200 */
[----:B------:R-:W-:Y:S01]  /*25e0*/  LEA.HI R0, R17, R23, RZ, 0x2 ;  /* 0x0000001711007211 */ /* 0x000fe200078f10ff */
[----:B------:R-:W-:Y:S01]  /*25f0*/  IMAD.SHL.U32 R5, R6, 0x20, RZ ;  /* 0x0000002006057824 */ /* 0x000fe200078e00ff */
[----:B------:R-:W-:Y:S01]  /*2600*/  SEL R17, RZ, 0xffffffff, P1 ;  /* 0xffffffffff117807 */ /* 0x000fe20000800000 */
[----:B------:R-:W-:Y:S01]  /*2610*/  IMAD.IADD R2, R77, 0x1, -R11 ;  /* 0x000000014d027824 */ /* 0x000fe200078e0a0b */
[----:B------:R-:W-:Y:S01]  /*2620*/  LOP3.LUT R3, R0, 0x1ffffffc, RZ, 0xc0, !PT ;  /* 0x1ffffffc00037812 */ /* 0x000fe200078ec0ff */
[----:B------:R-:W-:Y:S01]  /*2630*/  IMAD.SHL.U32 R224, R6, 0x8, RZ ;  /* 0x0000000806e07824 */ /* 0x000fe200078e00ff */
[----:B------:R-:W-:Y:S01]  /*2640*/  IADD3 R0, -R24, R245, -R37 ;  /* 0x000000f518007210 */ /* 0x000fe20007ffe925 */
[----:B------:R-:W-:Y:S01]  /*2650*/  IMAD.IADD R14, R31, 0x1, R14 ;  /* 0x000000011f0e7824 */ /* 0x000fe200078e020e */
[----:B------:R-:W-:Y:S01]  /*2660*/  SHF.R.S32.HI R244, RZ, 0x1f, R2 ;  /* 0x0000001ffff47819 */ /* 0x000fe20000011402 */
[C---:B------:R-:W-:Y:S01]  /*2670*/  IMAD.IADD R11, R23.reuse, 0x1, -R3 ;  /* 0x00000001170b7824 */ /* 0x040fe200078e0a03 */
[----:B------:R-:W-:Y:S01]  /*2680*/  ISETP.LT.OR P5, PT, R0, 0x1, P0 ;  /* 0x000000010000780c */ /* 0x000fe200007a1670 */
[----:B------:R-:W-:Y:S01]  /*2690*/  IMAD.SHL.U32 R3, R23, 0x8, RZ ;  /* 0x0000000817037824 */ /* 0x000fe200078e00ff */
[----:B------:R-:W-:Y:S01]  /*26a0*/  LEA.HI R244, R244, R2, RZ, 0x2 ;  /* 0x00000002f4f47211 */ /* 0x000fe200078f10ff */
[C---:B-1----:R-:W-:Y:S01]  /*26b0*/  IMAD.SHL.U32 R8, R7.reuse, 0x20, RZ ;  /* 0x0000002007087824 */ /* 0x042fe200078e00ff */
[----:B------:R-:W-:Y:S01]  /*26c0*/  ISETP.LT.OR P0, PT, R0, 0x21, P0 ;  /* 0x000000210000780c */ /* 0x000fe20000701670 */
[----:B------:R-:W-:Y:S01]  /*26d0*/  IMAD.SHL.U32 R9, R7, 0x4, RZ ;  /* 0x0000000407097824 */ /* 0x000fe200078e00ff */
[----:B------:R-:W-:Y:S01]  /*26e0*/  LOP3.LUT R3, R3, 0x18, RZ, 0xc0, !PT ;  /* 0x0000001803037812 */ /* 0x000fe200078ec0ff */
[----:B------:R-:W-:Y:S01]  /*26f0*/  STL [R1+0x2c], R14 ;  /* 0x00002c0e01007387 */ /* 0x000fe20000100800 */
[----:B------:R-:W-:Y:S01]  /*2700*/  LOP3.LUT R4, R244, 0x7ffffffc, RZ, 0xc0, !PT ;  /* 0x7ffffffcf4047812 */ /* 0x000fe200078ec0ff */
[----:B------:R-:W-:Y:S01]  /*2710*/  CS2R R36, SRZ ;  /* 0x0000000000247805 */ /* 0x000fe2000001ff00 */
[----:B------:R-:W-:-:S02]  /*2720*/  LOP3.LUT P1, RZ, R7, 0x1, RZ, 0xc0, !PT ;  /* 0x0000000107ff7812 */ /* 0x000fc4000782c0ff */
[----:B------:R-:W-:Y:S01]  /*2730*/  LOP3.LUT R7, R3, 0xe0, R8, 0xf8, !PT ;  /* 0x000000e003077812 */ /* 0x000fe200078ef808 */
[----:B------:R1:W-:Y:S01]  /*2740*/  LDGSTS.E.BYPASS.LTC128B.128 [R243+0xe080], [R12.64], !P5 ;  /* 0x0e0800000cf37fae */ /* 0x0003e2000e901d4a */
[----:B------:R-:W-:Y:S01]  /*2750*/  ISETP.LT.OR P5, PT, R0, 0x1, P6 ;  /* 0x000000010000780c */ /* 0x000fe200037a1670 */
[----:B------:R-:W-:Y:S01]  /*2760*/  IMAD.IADD R8, R2, 0x1, -R4 ;  /* 0x0000000102087824 */ /* 0x000fe200078e0a04 */
[----:B------:R-:W-:Y:S01]  /*2770*/  ISETP.LT.OR P6, PT, R0, 0x21, P6 ;  /* 0x000000210000780c */ /* 0x000fe200037c1670 */
[----:B------:R-:W-:Y:S01]  /*2780*/  IMAD.SHL.U32 R0, R10, 0x10, RZ ;  /* 0x000000100a007824 */ /* 0x000fe200078e00ff */
[----:B------:R-:W-:Y:S01]  /*2790*/  LOP3.LUT R4, R16, 0xfffffff0, RZ, 0xc0, !PT ;  /* 0xfffffff010047812 */ /* 0x000fe200078ec0ff */
[----:B------:R-:W-:Y:S01]  /*27a0*/  IMAD R11, R11, 0x4, R8 ;  /* 0x000000040b0b7824 */ /* 0x000fe200078e0208 */
[----:B------:R-:W-:Y:S01]  /*27b0*/  LOP3.LUT R15, R3, 0x20, R5, 0xf8, !PT ;  /* 0x00000020030f7812 */ /* 0x000fe200078ef805 */
[----:B------:R-:W-:Y:S01]  /*27c0*/  IMAD.SHL.U32 R5, R25, 0x20, RZ ;  /* 0x0000002019057824 */ /* 0x000fe200078e00ff */
[----:B------:R-:W-:Y:S01]  /*27d0*/  LOP3.LUT R3, R0, 0x10, RZ, 0xc0, !PT ;  /* 0x0000001000037812 */ /* 0x000fe200078ec0ff */
[----:B------:R-:W-:Y:S01]  /*27e0*/  IMAD.SHL.U32 R249, R11, 0x2, RZ ;  /* 0x000000020bf97824 */ /* 0x000fe200078e00ff */
[----:B------:R-:W-:Y:S01]  /*27f0*/  LEA.HI.SX32 R244, R244, R0, 0x1e ;  /* 0x00000000f4f47211 */ /* 0x000fe200078ff2ff */
[----:B------:R-:W-:Y:S01]  /*2800*/  IMAD.IADD R0, R77, 0x1, -R4 ;  /* 0x000000014d007824 */ /* 0x000fe200078e0a04 */
[----:B------:R-:W-:Y:S01]  /*2810*/  LOP3.LUT R7, R7, 0x18, R9, 0x78, !PT ;  /* 0x0000001807077812 */ /* 0x000fe200078e7809 */
[----:B------:R1:W-:Y:S01]  /*2820*/  LDGSTS.E.BYPASS.LTC128B.128 [R243+0x10080], [R12.64+0x80], !P5 ;  /* 0x100800800cf37fae */ /* 0x0003e2000e901d4a */
[----:B------:R-:W-:Y:S01]  /*2830*/  LOP3.LUT R2, R26, 0x3ffffffc, RZ, 0xc0, !PT ;  /* 0x3ffffffc1a027812 */ /* 0x000fe200078ec0ff */
[----:B------:R-:W-:Y:S01]  /*2840*/  IMAD.SHL.U32 R8, R0, 0x4, RZ ;  /* 0x0000000400087824 */ /* 0x000fe200078e00ff */
[----:B------:R-:W-:Y:S01]  /*2850*/  LOP3.LUT R9, R3, 0xe0, R5, 0xf8, !PT ;  /* 0x000000e003097812 */ /* 0x000fe200078ef805 */
[----:B------:R-:W-:Y:S01]  /*2860*/  IMAD.SHL.U32 R3, R17, 0x2, RZ ;  /* 0x0000000211037824 */ /* 0x000fe200078e00ff */
[----:B------:R-:W-:Y:S01]  /*2870*/  SHF.R.S32.HI R4, RZ, 0x1f, R0 ;  /* 0x0000001fff047819 */ /* 0x000fe20000011400 */
[----:B------:R-:W-:Y:S01]  /*2880*/  IMAD.IADD R2, R77, 0x1, -R2 ;  /* 0x000000014d027824 */ /* 0x000fe200078e0a02 */
[----:B------:R2:W-:Y:S01]  /*2890*/  LDGSTS.E.BYPASS.LTC128B.128 [R243+0xf080], [R28.64], !P0 ;  /* 0x0f0800001cf37fae */ /* 0x0005e2000c101d4a */
[----:B------:R-:W-:Y:S01]  /*28a0*/  LOP3.LUT R224, R224, 0x8, RZ, 0xc0, !PT ;  /* 0x00000008e0e07812 */ /* 0x000fe200078ec0ff */
[----:B------:R-:W-:Y:S01]  /*28b0*/  IMAD.SHL.U32 R5, R6, 0x100, RZ ;  /* 0x0000010006057824 */ /* 0x000fe200078e00ff */
[----:B------:R-:W-:Y:S01]  /*28c0*/  LOP3.LUT R248, R3, 0x2, R248, 0xe2, !PT ;  /* 0x0000000203f87812 */ /* 0x000fe200078ee2f8 */
[----:B------:R-:W-:Y:S01]  /*28d0*/  IMAD R2, R2, 0x2, R221 ;  /* 0x0000000202027824 */ /* 0x000fe200078e02dd */
[----:B------:R-:W-:Y:S01]  /*28e0*/  LEA.HI R3, R4, R0, RZ, 0x3 ;  /* 0x0000000004037211 */ /* 0x000fe200078f18ff */
[----:B------:R2:W-:Y:S01]  /*28f0*/  LDGSTS.E.BYPASS.LTC128B.128 [R243+0x11080], [R28.64+0x80], !P6 ;  /* 0x110800801cf37fae */ /* 0x0005e2000f101d4a */
[----:B------:R-:W-:Y:S01]  /*2900*/  LOP3.LUT P5, RZ, R0, 0x4, RZ, 0xc0, !PT ;  /* 0x0000000400ff7812 */ /* 0x000fe200078ac0ff */
[----:B------:R-:W-:Y:S01]  /*2910*/  IMAD.IADD R235, R2, 0x1, R7 ;  /* 0x0000000102eb7824 */ /* 0x000fe200078e0207 */
[----:B------:R-:W-:Y:S01]  /*2920*/  LOP3.LUT R4, R3, 0xfffffff8, RZ, 0xc0, !PT ;  /* 0xfffffff803047812 */ /* 0x000fe200078ec0ff */
[----:B------:R-:W-:Y:S01]  /*2930*/  IMAD.SHL.U32 R7, R0, 0x20, RZ ;  /* 0x0000002000077824 */ /* 0x000fe200078e00ff */
[----:B------:R-:W-:Y:S01]  /*2940*/  IADD3 R2, P0, R24, R30, RZ ;  /* 0x0000001e18027210 */ /* 0x000fe20007f1e0ff */
[----:B------:R-:W-:Y:S01]  /*2950*/  IMAD.SHL.U32 R235, R235, 0x2, RZ ;  /* 0x00000002ebeb7824 */ /* 0x000fe200078e00ff */
[----:B------:R-:W-:Y:S01]  /*2960*/  LOP3.LUT R5, R9, 0x100, R5, 0xf8, !PT ;  /* 0x0000010009057812 */ /* 0x000fe200078ef805 */
[----:B------:R-:W-:Y:S01]  /*2970*/  IMAD.IADD R4, R0, 0x1, -R4 ;  /* 0x0000000100047824 */ /* 0x000fe200078e0a04 */
[----:B------:R-:W-:Y:S01]  /*2980*/  LOP3.LUT R7, R224, 0x1e0, R7, 0xf8, !PT ;  /* 0x000001e0e0077812 */ /* 0x000fe200078ef807 */
[----:B------:R-:W-:Y:S01]  /*2990*/  IMAD.X R0, R33, 0x1, R14, P0 ;  /* 0x0000000121007824 */ /* 0x000fe200000e060e */
[----:B------:R-:W-:Y:S01]  /*29a0*/  LEA R6, P0, R2, c[0x0][0x280], 0x2 ;  /* 0x0000a00002067a11 */ /* 0x000fe200078010ff */
[----:B------:R-:W-:Y:S01]  /*29b0*/  IMAD.SHL.U32 R9, R4, 0x40, RZ ;  /* 0x0000004004097824 */ /* 0x000fe200078e00ff */
[----:B------:R-:W-:Y:S01]  /*29c0*/  LOP3.LUT R8, R7, 0x38, R8, 0x78, !PT ;  /* 0x0000003807087812 */ /* 0x000fe200078e7808 */
[----:B------:R-:W-:Y:S01]  /*29d0*/  CS2R R32, SRZ ;  /* 0x0000000000207805 */ /* 0x000fe2000001ff00 */
[----:B------:R-:W-:Y:S01]  /*29e0*/  LEA.HI.X R7, R2, c[0x0][0x284], R0, 0x2, P0 ;  /* 0x0000a10002077a11 */ /* 0x000fe200000f1400 */
[----:B------:R-:W-:Y:S01]  /*29f0*/  IMAD.SHL.U32 R0, R3, 0x40, RZ ;  /* 0x0000004003007824 */ /* 0x000fe200078e00ff */
[----:B------:R-:W-:Y:S01]  /*2a00*/  LOP3.LUT R3, R9, 0x1c0, RZ, 0xc0, !PT ;  /* 0x000001c009037812 */ /* 0x000fe200078ec0ff */
[----:B------:R-:W-:Y:S01]  /*2a10*/  CS2R R30, SRZ ;  /* 0x00000000001e7805 */ /* 0x000fe2000001ff00 */
[----:B------:R-:W-:-:S02]  /*2a20*/  ISETP.GE.AND P0, PT, R77, 0x10, PT ;  /* 0x000000104d00780c */ /* 0x000fc40003f06270 */
[--C-:B------:R-:W-:Y:S02]  /*2a30*/  SHF.R.U32.HI R2, RZ, 0x3, R3.reuse ;  /* 0x00000003ff027819 */ /* 0x100fe40000011603 */
[----:B------:R-:W-:Y:S02]  /*2a40*/  LOP3.LUT R0, R0, 0xfffffe00, RZ, 0xc0, !PT ;  /* 0xfffffe0000007812 */ /* 0x000fe400078ec0ff */
[C---:B------:R-:W-:Y:S02]  /*2a50*/  LOP3.LUT R224, R2.reuse, R3, R224, 0x1e, !PT ;  /* 0x0000000302e07212 */ /* 0x040fe400078e1ee0 */
[----:B------:R-:W-:Y:S01]  /*2a60*/  LOP3.LUT R3, R2, R15, R3, 0x1e, !PT ;  /* 0x0000000f02037212 */ /* 0x000fe200078e1e03 */
[----:B------:R-:W-:Y:S01]  /*2a70*/  IMAD R2, R10, 0x400, R0 ;  /* 0x000004000a027824 */ /* 0x000fe200078e0200 */
[----:B------:R-:W-:Y:S01]  /*2a80*/  LOP3.LUT R221, R8, R221, RZ, 0xfc, !PT ;  /* 0x000000dd08dd7212 */ /* 0x000fe200078efcff */
[----:B--2---:R-:W-:Y:S01]  /*2a90*/  CS2R R28, SRZ ;  /* 0x00000000001c7805 */ /* 0x004fe2000001ff00 */
[----:B------:R-:W-:Y:S01]  /*2aa0*/  LOP3.LUT R228, R3, R0, RZ, 0xfc, !PT ;  /* 0x0000000003e47212 */ /* 0x000fe200078efcff */
[----:B------:R-:W-:Y:S01]  /*2ab0*/  @!P0 IMAD.SHL.U32 R0, R77, 0x10, RZ ;  /* 0x000000104d008824 */ /* 0x000fe200078e00ff */
[C---:B------:R-:W-:Y:S01]  /*2ac0*/  LOP3.LUT R8, R5.reuse, 0x8, R35, 0xf8, !PT ;  /* 0x0000000805087812 */ /* 0x040fe200078ef823 */
[----:B------:R-:W-:Y:S01]  /*2ad0*/  IMAD.IADD R224, R2, 0x1, R224 ;  /* 0x0000000102e07824 */ /* 0x000fe200078e02e0 */
[----:B------:R-:W-:Y:S01]  /*2ae0*/  LOP3.LUT R216, R5, 0x1c0, RZ, 0xc0, !PT ;  /* 0x000001c005d87812 */ /* 0x000fe200078ec0ff */
[----:B------:R-:W-:Y:S01]  /*2af0*/  CS2R R34, SRZ ;  /* 0x0000000000227805 */ /* 0x000fe2000001ff00 */
[----:B------:R2:W-:Y:S01]  /*2b00*/  @!P0 LDGSTS.E.BYPASS.LTC128B.128 [R0+0x12280], [R6.64] ;  /* 0x1228000006008fae */ /* 0x0005e2000b901d4a */
[C---:B------:R-:W-:Y:S01]  /*2b10*/  IADD3 R5, R235.reuse, 0x12480, RZ ;  /* 0x00012480eb057810 */ /* 0x040fe20007ffe0ff */
[----:B------:R-:W-:Y:S01]  /*2b20*/  IMAD.SHL.U32 R225, R224, 0x2, RZ ;  /* 0x00000002e0e17824 */ /* 0x000fe200078e00ff */
[----:B------:R-:W-:Y:S01]  /*2b30*/  IADD3 R236, R235, 0x126c0, RZ ;  /* 0x000126c0ebec7810 */ /* 0x000fe20007ffe0ff */
[----:B------:R-:W0:Y:S01]  /*2b40*/  LDGDEPBAR ;  /* 0x00000000000079af */ /* 0x000e220000000000 */
[----:B------:R-:W-:-:S02]  /*2b50*/  @P1 IADD3 R236, R5, 0x1c0, RZ ;  /* 0x000001c005ec1810 */ /* 0x000fc40007ffe0ff */
[C---:B------:R-:W-:Y:S01]  /*2b60*/  LOP3.LUT P1, RZ, R4.reuse, 0x2, RZ, 0xc0, !PT ;  /* 0x0000000204ff7812 */ /* 0x040fe2000782c0ff */
[----:B------:R-:W0:Y:S01]  /*2b70*/  LDGDEPBAR ;  /* 0x00000000000079af */ /* 0x000e220000000000 */
[----:B------:R-:W-:Y:S02]  /*2b80*/  LOP3.LUT P0, RZ, R4, 0x4, RZ, 0xc0, !PT ;  /* 0x0000000404ff7812 */ /* 0x000fe4000780c0ff */
[C---:B------:R-:W-:Y:S02]  /*2b90*/  SEL R226, R227.reuse, 0xffffffe0, !P1 ;  /* 0xffffffe0e3e27807 */ /* 0x040fe40004800000 */
[----:B------:R-:W-:Y:S02]  /*2ba0*/  SHF.R.U32.HI R216, RZ, 0x3, R216 ;  /* 0x00000003ffd87819 */ /* 0x000fe400000116d8 */
[----:B------:R-:W-:Y:S02]  /*2bb0*/  SEL R227, R227, 0xffffffe0, !P0 ;  /* 0xffffffe0e3e37807 */ /* 0x000fe40004000000 */
[----:B------:R-:W-:-:S02]  /*2bc0*/  LOP3.LUT R216, R216, R8, RZ, 0x3c, !PT ;  /* 0x00000008d8d87212 */ /* 0x000fc400078e3cff */
[----:B------:R-:W-:Y:S01]  /*2bd0*/  SEL R223, R223, 0xfffffff0, !P5 ;  /* 0xfffffff0dfdf7807 */ /* 0x000fe20006800000 */
[----:B------:R-:W-:Y:S01]  /*2be0*/  IMAD.IADD R230, R224, 0x1, R227 ;  /* 0x00000001e0e67824 */ /* 0x000fe200078e02e3 */
[----:B------:R-:W-:Y:S01]  /*2bf0*/  LEA R221, R221, 0x15480, 0x1 ;  /* 0x00015480dddd7811 */ /* 0x000fe200078e08ff */
[----:B------:R-:W-:Y:S01]  /*2c00*/  IMAD.SHL.U32 R216, R216, 0x2, RZ ;  /* 0x00000002d8d87824 */ /* 0x000fe200078e00ff */
[----:B------:R-:W-:-:S03]  /*2c10*/  SEL R229, R229, 0xfffffff0, !P1 ;  /* 0xfffffff0e5e57807 */ /* 0x000fc60004800000 */
[----:B------:R-:W-:Y:S02]  /*2c20*/  IMAD R223, R223, 0x2, R221 ;  /* 0x00000002dfdf7824 */ /* 0x000fe400078e02dd */
[----:B--2---:R-:W-:Y:S02]  /*2c30*/  IMAD.IADD R0, R19, 0x1, R22 ;  /* 0x0000000113007824 */ /* 0x004fe400078e0216 */
[C---:B------:R-:W-:Y:S02]  /*2c40*/  IMAD.IADD R233, R229.reuse, 0x1, R227 ;  /* 0x00000001e5e97824 */ /* 0x040fe400078e02e3 */
[C---:B------:R-:W-:Y:S01]  /*2c50*/  IMAD.IADD R232, R224.reuse, 0x1, R229 ;  /* 0x00000001e0e87824 */ /* 0x040fe200078e02e5 */
[----:B------:R2:W-:Y:S01]  /*2c60*/  STL [R1+0x3c], R0 ;  /* 0x00003c0001007387 */ /* 0x0005e20000100800 */
[----:B------:R-:W-:Y:S02]  /*2c70*/  IMAD.IADD R231, R229, 0x1, R230 ;  /* 0x00000001e5e77824 */ /* 0x000fe400078e02e6 */
[----:B--2---:R-:W-:-:S04]  /*2c80*/  IMAD.SHL.U32 R0, R224, 0x2, RZ ;  /* 0x00000002e0007824 */ /* 0x004fc800078e00ff */
[----:B-1-34-:R-:W-:Y:S02]  /*2c90*/  IMAD.IADD R226, R0, 0x1, R226 ;  /* 0x0000000100e27824 */ /* 0x01afe400078e02e2 */
.L_x_905:
[----:B------:R-:W-:Y:S04]  /*2ca0*/  DEPBAR.LE SB0, 0x1 ;  /* 0x000080400000791a */ /* 0x000fe80000000000 */
[----:B------:R-:W-:Y:S01]  /*2cb0*/  BAR.SYNC.DEFER_BLOCKING 0x0 ;  /* 0x0000000000007b1d */ /* 0x000fe20000010000 */
[C---:B------:R-:W-:Y:S01]  /*2cc0*/  IMAD R0, R217.reuse, 0x2000, R224 ;  /* 0x00002000d9007824 */ /* 0x040fe200078e02e0 */
[C---:B------:R-:W-:Y:S01]  /*2cd0*/  LEA R146, R217.reuse, R229, 0xd ;  /* 0x000000e5d9927211 */ /* 0x040fe200078e68ff */
[C-C-:B------:R-:W-:Y:S01]  /*2ce0*/  IMAD R157, R217.reuse, 0x2000, R227.reuse ;  /* 0x00002000d99d7824 */ /* 0x140fe200078e02e3 */
[C---:B------:R-:W-:Y:S01]  /*2cf0*/  LEA R200, R217.reuse, R244, 0x6 ;  /* 0x000000f4d9c87211 */ /* 0x040fe200078e30ff */
[----:B------:R-:W-:Y:S01]  /*2d00*/  IMAD.SHL.U32 R0, R0, 0x2, RZ ;  /* 0x0000000200007824 */ /* 0x000fe200078e00ff */
[----:B------:R-:W-:Y:S01]  /*2d10*/  LEA R158, R217, R233, 0xd ;  /* 0x000000e9d99e7211 */ /* 0x000fe200078e68ff */
[C---:B------:R-:W-:Y:S01]  /*2d20*/  IMAD.IADD R156, R224.reuse, 0x1, R146 ;  /* 0x00000001e09c7824 */ /* 0x040fe200078e0292 */
[C---:B------:R-:W-:Y:S01]  /*2d30*/  IADD3 R146, R224.reuse, R146, R227 ;  /* 0x00000092e0927210 */ /* 0x040fe20007ffe0e3 */
[----:B------:R-:W-:Y:S01]  /*2d40*/  IMAD.MOV.U32 R246, RZ, RZ, R234 ;  /* 0x000000fffff67224 */ /* 0x000fe200078e00ea */
[----:B------:R-:W-:Y:S02]  /*2d50*/  IADD3 R157, R224, R157, RZ ;  /* 0x0000009de09d7210 */ /* 0x000fe40007ffe0ff */
[----:B------:R-:W-:Y:S01]  /*2d60*/  SHF.L.U32 R156, R156, 0x1, RZ ;  /* 0x000000019c9c7819 */ /* 0x000fe200000006ff */
[----:B------:R-:W-:Y:S01]  /*2d70*/  IMAD.SHL.U32 R159, R146, 0x2, RZ ;  /* 0x00000002929f7824 */ /* 0x000fe200078e00ff */
[----:B------:R-:W-:Y:S01]  /*2d80*/  IADD3 R158, R224, R158, RZ ;  /* 0x0000009ee09e7210 */ /* 0x000fe20007ffe0ff */
[----:B------:R-:W-:Y:S04]  /*2d90*/  IMAD.SHL.U32 R157, R157, 0x2, RZ ;  /* 0x000000029d9d7824 */ /* 0x000fe800078e00ff */
[----:B------:R-:W-:Y:S01]  /*2da0*/  IMAD.SHL.U32 R158, R158, 0x2, RZ ;  /* 0x000000029e9e7824 */ /* 0x000fe200078e00ff */
[----:B------:R-:W-:Y:S04]  /*2db0*/  LDSM.16.M88.2 R2, [R218+0x80] ;  /* 0x00008000da02783b */ /* 0x000fe80000000100 */
[----:B------:R-:W1:Y:S04]  /*2dc0*/  LDSM.16.M88.4 R20, [R0+0x6080] ;  /* 0x006080000014783b */ /* 0x000e680000000200 */
[----:B------:R-:W2:Y:S04]  /*2dd0*/  LDSM.16.M88.4 R24, [R0+0x7080] ;  /* 0x007080000018783b */ /* 0x000ea80000000200 */
[----:B------:R-:W3:Y:S04]  /*2de0*/  LDSM.16.M88.2 R16, [R218+0x1080] ;  /* 0x00108000da10783b */ /* 0x000ee80000000100 */
[----:B------:R-:W4:Y:S04]  /*2df0*/  LDSM.16.M88.2 R76, [R218+0x2080] ;  /* 0x00208000da4c783b */ /* 0x000f280000000100 */
[----:B------:R-:W5:Y:S04]  /*2e00*/  LDL R202, [R1+0x14] ;  /* 0x0000140001ca7983 */ /* 0x000f680000100800 */
[----:B------:R-:W-:Y:S04]  /*2e10*/  LDSM.16.M88.2 R78, [R220+0x80] ;  /* 0x00008000dc4e783b */ /* 0x000fe80000000100 */
[----:B------:R-:W4:Y:S04]  /*2e20*/  LDSM.16.M88.4 R80, [R156+0x6080] ;  /* 0x006080009c50783b */ /* 0x000f280000000200 */
[----:B------:R-:W4:Y:S04]  /*2e30*/  LDSM.16.M88.4 R132, [R156+0x7080] ;  /* 0x007080009c84783b */ /* 0x000f280000000200 */
[----:B------:R-:W4:Y:S04]  /*2e40*/  LDSM.16.M88.2 R136, [R220+0x1080] ;  /* 0x00108000dc88783b */ /* 0x000f280000000100 */
[----:B------:R-:W-:Y:S01]  /*2e50*/  LDSM.16.M88.2 R138, [R219+0x80] ;  /* 0x00008000db8a783b */ /* 0x000fe20000000100 */
[-C--:B-1----:R-:W-:Y:S03]  /*2e60*/  HMMA.16816.F32.BF16 R4, R20, R2.reuse, RZ ;  /* 0x000000021404723c */ /* 0x082fe600000418ff */
[----:B------:R-:W-:Y:S04]  /*2e70*/  LDSM.16.M88.4 R140, [R157+0x7080] ;  /* 0x007080009d8c783b */ /* 0x000fe80000000200 */
[----:B------:R-:W-:Y:S01]  /*2e80*/  LDSM.16.M88.2 R144, [R219+0x1080] ;  /* 0x00108000db90783b */ /* 0x000fe20000000100 */
[C---:B--2---:R-:W-:Y:S03]  /*2e90*/  HMMA.16816.F32.BF16 R8, R24.reuse, R2, RZ ;  /* 0x000000021808723c */ /* 0x044fe600000418ff */
[----:B------:R-:W1:Y:S04]  /*2ea0*/  LDSM.16.M88.2 R2, [R220+0x2080] ;  /* 0x00208000dc02783b */ /* 0x000e680000000100 */
[----:B------:R-:W-:Y:S01]  /*2eb0*/  LDSM.16.M88.2 R146, [R222+0x80] ;  /* 0x00008000de92783b */ /* 0x000fe20000000100 */
[-C--:B---3--:R-:W-:Y:S03]  /*2ec0*/  HMMA.16816.F32.BF16 R12, R24, R16.reuse, RZ ;  /* 0x00000010180c723c */ /* 0x088fe600000418ff */
[----:B------:R-:W-:Y:S05]  /*2ed0*/  LDS R201, [R200.X4+0x12100] ;  /* 0x01210000c8c97984 */ /* 0x000fea0000004800 */
[C---:B------:R-:W-:Y:S08]  /*2ee0*/  HMMA.16816.F32.BF16 R16, R20.reuse, R16, RZ ;  /* 0x000000101410723c */ /* 0x040ff000000418ff */
[-C--:B----4-:R-:W-:Y:S08]  /*2ef0*/  HMMA.16816.F32.BF16 R20, R20, R76.reuse, RZ ;  /* 0x0000004c1414723c */ /* 0x090ff000000418ff */
[----:B------:R-:W-:Y:S08]  /*2f00*/  HMMA.16816.F32.BF16 R24, R24, R76, RZ ;  /* 0x0000004c1818723c */ /* 0x000ff000000418ff */
[-C--:B------:R-:W-:Y:S08]  /*2f10*/  HMMA.16816.F32.BF16 R4, R80, R78.reuse, R4 ;  /* 0x0000004e5004723c */ /* 0x080ff00000041804 */
[C---:B------:R-:W-:Y:S01]  /*2f20*/  HMMA.16816.F32.BF16 R8, R132.reuse, R78, R8 ;  /* 0x0000004e8408723c */ /* 0x040fe20000041808 */
[----:B------:R-:W2:Y:S07]  /*2f30*/  LDSM.16.M88.4 R76, [R157+0x6080] ;  /* 0x006080009d4c783b */ /* 0x000eae0000000200 */
[-C--:B------:R-:W-:Y:S08]  /*2f40*/  HMMA.16816.F32.BF16 R12, R132, R136.reuse, R12 ;  /* 0x00000088840c723c */ /* 0x080ff0000004180c */
[C---:B------:R-:W-:Y:S01]  /*2f50*/  HMMA.16816.F32.BF16 R16, R80.reuse, R136, R16 ;  /* 0x000000885010723c */ /* 0x040fe20000041810 */
[----:B------:R-:W3:Y:S07]  /*2f60*/  LDSM.16.M88.2 R136, [R219+0x2080] ;  /* 0x00208000db88783b */ /* 0x000eee0000000100 */
[-C--:B-1----:R-:W-:Y:S01]  /*2f70*/  HMMA.16816.F32.BF16 R20, R80, R2.reuse, R20 ;  /* 0x000000025014723c */ /* 0x082fe20000041814 */
[----:B------:R-:W1:Y:S07]  /*2f80*/  LDSM.16.M88.4 R80, [R159+0x6080] ;  /* 0x006080009f50783b */ /* 0x000e6e0000000200 */
[----:B------:R-:W-:Y:S01]  /*2f90*/  HMMA.16816.F32.BF16 R24, R132, R2, R24 ;  /* 0x000000028418723c */ /* 0x000fe20000041818 */
[----:B------:R-:W4:Y:S04]  /*2fa0*/  LDSM.16.M88.4 R132, [R158+0x7080] ;  /* 0x007080009e84783b */ /* 0x000f280000000200 */
[----:B------:R-:W1:Y:S03]  /*2fb0*/  LDSM.16.M88.2 R2, [R222+0x1080] ;  /* 0x00108000de02783b */ /* 0x000e660000000100 */
[-C--:B--2---:R-:W-:Y:S08]  /*2fc0*/  HMMA.16816.F32.BF16 R4, R76, R138.reuse, R4 ;  /* 0x0000008a4c04723c */ /* 0x084ff00000041804 */
[C---:B------:R-:W-:Y:S01]  /*2fd0*/  HMMA.16816.F32.BF16 R8, R140.reuse, R138, R8 ;  /* 0x0000008a8c08723c */ /* 0x040fe20000041808 */
[----:B------:R-:W2:Y:S07]  /*2fe0*/  LDSM.16.M88.2 R138, [R222+0x2080] ;  /* 0x00208000de8a783b */ /* 0x000eae0000000100 */
[-C--:B------:R-:W-:Y:S08]  /*2ff0*/  HMMA.16816.F32.BF16 R12, R140, R144.reuse, R12 ;  /* 0x000000908c0c723c */ /* 0x080ff0000004180c */
[C---:B------:R-:W-:Y:S01]  /*3000*/  HMMA.16816.F32.BF16 R16, R76.reuse, R144, R16 ;  /* 0x000000904c10723c */ /* 0x040fe20000041810 */
[----:B------:R-:W-:Y:S07]  /*3010*/  LDSM.16.M88.2 R144, [R218+0x4080] ;  /* 0x00408000da90783b */ /* 0x000fee0000000100 */
[-C--:B---3--:R-:W-:Y:S01]  /*3020*/  HMMA.16816.F32.BF16 R20, R76, R136.reuse, R20 ;  /* 0x000000884c14723c */ /* 0x088fe20000041814 */
[----:B------:R-:W-:Y:S07]  /*3030*/  LDSM.16.M88.4 R76, [R0+0x8080] ;  /* 0x00808000004c783b */ /* 0x000fee0000000200 */
[----:B------:R-:W-:Y:S01]  /*3040*/  HMMA.16816.F32.BF16 R24, R140, R136, R24 ;  /* 0x000000888c18723c */ /* 0x000fe20000041818 */
[----:B------:R-:W3:Y:S04]  /*3050*/  LDSM.16.M88.2 R136, [R218+0x3080] ;  /* 0x00308000da88783b */ /* 0x000ee80000000100 */
[----:B------:R2:W3:Y:S03]  /*3060*/  LDSM.16.M88.4 R140, [R0+0x9080] ;  /* 0x00908000008c783b */ /* 0x0004e60000000200 */
[-C--:B-1----:R-:W-:Y:S08]  /*3070*/  HMMA.16816.F32.BF16 R4, R80, R146.reuse, R4 ;  /* 0x000000925004723c */ /* 0x082ff00000041804 */
[C---:B----4-:R-:W-:Y:S01]  /*3080*/  HMMA.16816.F32.BF16 R8, R132.reuse, R146, R8 ;  /* 0x000000928408723c */ /* 0x050fe20000041808 */
[----:B------:R-:W1:Y:S07]  /*3090*/  LDSM.16.M88.2 R146, [R218+0x5080] ;  /* 0x00508000da92783b */ /* 0x000e6e0000000100 */
[-C--:B------:R-:W-:Y:S04]  /*30a0*/  HMMA.16816.F32.BF16 R12, R132, R2.reuse, R12 ;  /* 0x00000002840c723c */ /* 0x080fe8000004180c */
[C---:B--2---:R-:W-:Y:S04]  /*30b0*/  LEA R0, R217.reuse, R232, 0xd ;  /* 0x000000e8d9007211 */ /* 0x044fe800078e68ff */
[C---:B------:R-:W-:Y:S01]  /*30c0*/  HMMA.16816.F32.BF16 R16, R80.reuse, R2, R16 ;  /* 0x000000025010723c */ /* 0x040fe20000041810 */
[----:B------:R-:W-:Y:S03]  /*30d0*/  LDSM.16.M88.2 R2, [R220+0x3080] ;  /* 0x00308000dc02783b */ /* 0x000fe60000000100 */
[----:B------:R-:W-:Y:S04]  /*30e0*/  IMAD.SHL.U32 R0, R0, 0x2, RZ ;  /* 0x0000000200007824 */ /* 0x000fe800078e00ff */
[-C--:B------:R-:W-:Y:S01]  /*30f0*/  HMMA.16816.F32.BF16 R20, R80, R138.reuse, R20 ;  /* 0x0000008a5014723c */ /* 0x080fe20000041814 */
[----:B------:R2:W4:Y:S07]  /*3100*/  LDSM.16.M88.4 R80, [R0+0x8080] ;  /* 0x008080000050783b */ /* 0x00052e0000000200 */
[----:B------:R-:W-:Y:S01]  /*3110*/  HMMA.16816.F32.BF16 R24, R132, R138, R24 ;  /* 0x0000008a8418723c */ /* 0x000fe20000041818 */
[----:B------:R-:W4:Y:S04]  /*3120*/  LDSM.16.M88.4 R132, [R156+0x9080] ;  /* 0x009080009c84783b */ /* 0x000f280000000200 */
[----:B------:R-:W-:Y:S03]  /*3130*/  LDSM.16.M88.2 R138, [R222+0x3080] ;  /* 0x00308000de8a783b */ /* 0x000fe60000000100 */
[-C--:B---3--:R-:W-:Y:S08]  /*3140*/  HMMA.16816.F32.BF16 R4, R76, R136.reuse, R4 ;  /* 0x000000884c04723c */ /* 0x088ff00000041804 */
[C---:B------:R-:W-:Y:S01]  /*3150*/  HMMA.16816.F32.BF16 R8, R140.reuse, R136, R8 ;  /* 0x000000888c08723c */ /* 0x040fe20000041808 */
[----:B------:R-:W3:Y:S03]  /*3160*/  LDSM.16.M88.2 R136, [R220+0x4080] ;  /* 0x00408000dc88783b */ /* 0x000ee60000000100 */
[C---:B--2---:R-:W-:Y:S04]  /*3170*/  LEA R0, R217.reuse, R230, 0xd ;  /* 0x000000e6d9007211 */ /* 0x044fe800078e68ff */
[-C--:B------:R-:W-:Y:S04]  /*3180*/  HMMA.16816.F32.BF16 R12, R140, R144.reuse, R12 ;  /* 0x000000908c0c723c */ /* 0x080fe8000004180c */
[----:B------:R-:W-:Y:S04]  /*3190*/  IMAD.SHL.U32 R0, R0, 0x2, RZ ;  /* 0x0000000200007824 */ /* 0x000fe800078e00ff */
[C---:B------:R-:W-:Y:S08]  /*31a0*/  HMMA.16816.F32.BF16 R16, R76.reuse, R144, R16 ;  /* 0x000000904c10723c */ /* 0x040ff00000041810 */
[-C--:B-1----:R-:W-:Y:S01]  /*31b0*/  HMMA.16816.F32.BF16 R20, R76, R146.reuse, R20 ;  /* 0x000000924c14723c */ /* 0x082fe20000041814 */
[----:B------:R-:W1:Y:S04]  /*31c0*/  LDSM.16.M88.2 R76, [R220+0x5080] ;  /* 0x00508000dc4c783b */ /* 0x000e680000000100 */
[----:B------:R-:W-:Y:S03]  /*31d0*/  LDSM.16.M88.2 R78, [R219+0x3080] ;  /* 0x00308000db4e783b */ /* 0x000fe60000000100 */
[----:B------:R-:W-:Y:S01]  /*31e0*/  HMMA.16816.F32.BF16 R24, R140, R146, R24 ;  /* 0x000000928c18723c */ /* 0x000fe20000041818 */
[----:B------:R2:W5:Y:S04]  /*31f0*/  LDSM.16.M88.4 R140, [R0+0x8080] ;  /* 0x00808000008c783b */ /* 0x0005680000000200 */
[----:B------:R-:W5:Y:S03]  /*3200*/  LDSM.16.M88.4 R144, [R157+0x9080] ;  /* 0x009080009d90783b */ /* 0x000f660000000200 */
[-C--:B----4-:R-:W-:Y:S08]  /*3210*/  HMMA.16816.F32.BF16 R4, R80, R2.reuse, R4 ;  /* 0x000000025004723c */ /* 0x090ff00000041804 */
[C---:B------:R-:W-:Y:S01]  /*3220*/  HMMA.16816.F32.BF16 R8, R132.reuse, R2, R8 ;  /* 0x000000028408723c */ /* 0x040fe20000041808 */
[----:B------:R-:W4:Y:S07]  /*3230*/  LDSM.16.M88.2 R2, [R219+0x4080] ;  /* 0x00408000db02783b */ /* 0x000f2e0000000100 */
[-C--:B---3--:R-:W-:Y:S04]  /*3240*/  HMMA.16816.F32.BF16 R12, R132, R136.reuse, R12 ;  /* 0x00000088840c723c */ /* 0x088fe8000004180c */
[----:B--2---:R-:W-:Y:S04]  /*3250*/  LEA R0, R217, R231, 0xd ;  /* 0x000000e7d9007211 */ /* 0x004fe800078e68ff */
[C---:B------:R-:W-:Y:S01]  /*3260*/  HMMA.16816.F32.BF16 R16, R80.reuse, R136, R16 ;  /* 0x000000885010723c */ /* 0x040fe20000041810 */
[----:B------:R-:W2:Y:S03]  /*3270*/  LDSM.16.M88.2 R136, [R219+0x5080] ;  /* 0x00508000db88783b */ /* 0x000ea60000000100 */
[----:B------:R-:W-:Y:S04]  /*3280*/  IMAD.SHL.U32 R0, R0, 0x2, RZ ;  /* 0x0000000200007824 */ /* 0x000fe800078e00ff */
[-C--:B-1----:R-:W-:Y:S01]  /*3290*/  HMMA.16816.F32.BF16 R20, R80, R76.reuse, R20 ;  /* 0x0000004c5014723c */ /* 0x082fe20000041814 */
[----:B------:R-:W1:Y:S07]  /*32a0*/  LDSM.16.M88.4 R80, [R0+0x8080] ;  /* 0x008080000050783b */ /* 0x000e6e0000000200 */
[----:B------:R-:W-:Y:S01]  /*32b0*/  HMMA.16816.F32.BF16 R24, R132, R76, R24 ;  /* 0x0000004c8418723c */ /* 0x000fe20000041818 */
[----:B------:R-:W3:Y:S04]  /*32c0*/  LDSM.16.M88.4 R132, [R158+0x9080] ;  /* 0x009080009e84783b */ /* 0x000ee80000000200 */
[----:B------:R-:W-:Y:S03]  /*32d0*/  LDSM.16.M88.2 R76, [R222+0x5080] ;  /* 0x00508000de4c783b */ /* 0x000fe60000000100 */
[-C--:B-----5:R-:W-:Y:S08]  /*32e0*/  HMMA.16816.F32.BF16 R4, R140, R78.reuse, R4 ;  /* 0x0000004e8c04723c */ /* 0x0a0ff00000041804 */
[C---:B------:R-:W-:Y:S01]  /*32f0*/  HMMA.16816.F32.BF16 R8, R144.reuse, R78, R8 ;  /* 0x0000004e9008723c */ /* 0x040fe20000041808 */
[----:B------:R-:W-:Y:S04]  /*3300*/  LDS R78, [R200.X4+0x12080] ;  /* 0x01208000c84e7984 */ /* 0x000fe80000004800 */
[----:B------:R-:W-:Y:S03]  /*3310*/  LDS R79, [R200.X4+0x120a0] ;  /* 0x0120a000c84f7984 */ /* 0x000fe60000004800 */
[-C--:B----4-:R-:W-:Y:S01]  /*3320*/  HMMA.16816.F32.BF16 R12, R144, R2.reuse, R12 ;  /* 0x00000002900c723c */ /* 0x090fe2000004180c */
[----:B------:R-:W-:Y:S07]  /*3330*/  LDS R200, [R200.X4+0x12120] ;  /* 0x01212000c8c87984 */ /* 0x000fee0000004800 */
[C---:B------:R-:W-:Y:S01]  /*3340*/  HMMA.16816.F32.BF16 R16, R140.reuse, R2, R16 ;  /* 0x000000028c10723c */ /* 0x040fe20000041810 */
[----:B------:R-:W4:Y:S01]  /*3350*/  LDSM.16.M88.2 R2, [R222+0x4080] ;  /* 0x00408000de02783b */ /* 0x000f220000000100 */
[----:B------:R-:W-:Y:S04]  /*3360*/  DEPBAR.LE SB0, 0x0 ;  /* 0x000080000000791a */ /* 0x000fe80000000000 */
[----:B------:R-:W-:Y:S02]  /*3370*/  BAR.SYNC.DEFER_BLOCKING 0x0 ;  /* 0x0000000000007b1d */ /* 0x000fe40000010000 */
[-C--:B--2---:R-:W-:Y:S08]  /*3380*/  HMMA.16816.F32.BF16 R20, R140, R136.reuse, R20 ;  /* 0x000000888c14723c */ /* 0x084ff00000041814 */
[----:B------:R-:W-:Y:S08]  /*3390*/  HMMA.16816.F32.BF16 R24, R144, R136, R24 ;  /* 0x000000889018723c */ /* 0x000ff00000041818 */
[-C--:B-1----:R-:W-:Y:S01]  /*33a0*/  HMMA.16816.F32.BF16 R4, R80, R138.reuse, R4 ;  /* 0x0000008a5004723c */ /* 0x082fe20000041804 */
[----:B------:R1:W2:Y:S07]  /*33b0*/  LDSM.16.M88.4 R140, [R225+0xe080] ;  /* 0x00e08000e18c783b */ /* 0x0002ae0000000200 */
[C---:B---3--:R-:W-:Y:S01]  /*33c0*/  HMMA.16816.F32.BF16 R8, R132.reuse, R138, R8 ;  /* 0x0000008a8408723c */ /* 0x048fe20000041808 */
[----:B------:R1:W3:Y:S04]  /*33d0*/  LDSM.16.M88.4 R144, [R225+0xf080] ;  /* 0x00f08000e190783b */ /* 0x0002e80000000200 */
[----:B------:R1:W1:Y:S03]  /*33e0*/  LDSM.16.M88.4 R136, [R226+0xe080] ;  /* 0x00e08000e288783b */ /* 0x0002660000000200 */
[-C--:B----4-:R-:W-:Y:S01]  /*33f0*/  HMMA.16816.F32.BF16 R12, R132, R2.reuse, R12 ;  /* 0x00000002840c723c */ /* 0x090fe2000004180c */
[----:B------:R4:W1:Y:S07]  /*3400*/  LDSM.16.M88.4 R156, [R226+0xf080] ;  /* 0x00f08000e29c783b */ /* 0x00086e0000000200 */
[C---:B------:R-:W-:Y:S08]  /*3410*/  HMMA.16816.F32.BF16 R16, R80.reuse, R2, R16 ;  /* 0x000000025010723c */ /* 0x040ff00000041810 */
[-C--:B------:R-:W-:Y:S08]  /*3420*/  HMMA.16816.F32.BF16 R20, R80, R76.reuse, R20 ;  /* 0x0000004c5014723c */ /* 0x080ff00000041814 */
[----:B------:R-:W-:Y:S07]  /*3430*/  HMMA.16816.F32.BF16 R24, R132, R76, R24 ;  /* 0x0000004c8418723c */ /* 0x000fee0000041818 */
[----:B------:R-:W-:Y:S04]  /*3440*/  IADD3 R76, R234, 0x1, RZ ;  /* 0x00000001ea4c7810 */ /* 0x000fe80007ffe0ff */
[----:B------:R-:W-:Y:S11]  /*3450*/  ISETP.GE.AND P1, PT, R76, R202, PT ;  /* 0x000000ca4c00720c */ /* 0x000ff60003f26270 */
[----:B------:R-:W-:Y:S02]  /*3460*/  @!UPT UIADD3 URZ, URZ, URZ, URZ ;  /* 0x0000003f3f3ff290 */ /* 0x000fe4000fffe03f */
[----:B------:R-:W-:-:S05]  /*3470*/  @P1 BRA `(.L_x_903) ;  /* 0x0000031000001947 */ /* 0x000fca0003800000 */
[----:B-1234-:R-:W-:Y:S01]  /*3480*/  SHF.R.S32.HI R3, RZ, 0x1f, R76 ;  /* 0x0000001fff037819 */ /* 0x01efe2000001144c */
[----:B------:R-:W2:Y:S01]  /*3490*/  LDL.64 R206, [R1+0x20] ;  /* 0x0000200001ce7983 */ /* 0x000ea20000100a00 */
[----:B------:R-:W-:Y:S01]  /*34a0*/  @!P2 LEA R2, R234, 0x40, 0x6 ;  /* 0x00000040ea02a811 */ /* 0x000fe200078e30ff */
[----:B------:R-:W-:Y:S02]  /*34b0*/  IMAD.WIDE.U32 R80, R76, c[0x0][0x178], RZ ;  /* 0x00005e004c507a25 */ /* 0x000fe400078e00ff */
[----:B------:R-:W3:Y:S02]  /*34c0*/  LDL R202, [R1+0x38] ;  /* 0x0000380001ca7983 */ /* 0x000ee40000100800 */
[----:B------:R-:W-:Y:S02]  /*34d0*/  IMAD R3, R3, c[0x0][0x178], RZ ;  /* 0x00005e0003037a24 */ /* 0x000fe400078e02ff */
[----:B------:R-:W4:Y:S01]  /*34e0*/  LDL.64 R204, [R1+0x8] ;  /* 0x0000080001cc7983 */ /* 0x000f220000100a00 */
[----:B------:R-:W-:Y:S02]  /*34f0*/  IMAD.SHL.U32 R83, R80, 0x40, RZ ;  /* 0x0000004050537824 */ /* 0x000fe400078e00ff */
[----:B------:R-:W-:Y:S01]  /*3500*/  IMAD R3, R76, c[0x0][0x17c], R3 ;  /* 0x00005f004c037a24 */ /* 0x000fe200078e0203 */
[----:B------:R-:W1:Y:S03]  /*3510*/  S2R R203, SR_TID.X ;  /* 0x0000000000cb7919 */ /* 0x000e660000002100 */
[----:B------:R-:W-:Y:S01]  /*3520*/  IMAD.IADD R3, R81, 0x1, R3 ;  /* 0x0000000151037824 */ /* 0x000fe200078e0203 */
[----:B------:R-:W5:Y:S01]  /*3530*/  S2R R133, SR_TID.X ;  /* 0x0000000000857919 */ /* 0x000f620000002100 */
[C---:B--2---:R-:W-:Y:S04]  /*3540*/  @!P2 IADD3 R0, P5, R2.reuse, R206, RZ ;  /* 0x000000ce0200a210 */ /* 0x044fe80007fbe0ff */
[----:B---3--:R-:W-:Y:S02]  /*3550*/  @!P2 LEA.HI.X.SX32 R77, R2, R202, 0x1, P5 ;  /* 0x000000ca024da211 */ /* 0x008fe400028f0eff */
[----:B-1----:R-:W-:Y:S02]  /*3560*/  SHF.R.S32.HI R202, RZ, 0x1f, R203 ;  /* 0x0000001fffca7819 */ /* 0x002fe400000114cb */
[----:B----4-:R-:W-:Y:S02]  /*3570*/  IADD3 R81, P6, P5, R204, UR4, R83 ;  /* 0x00000004cc517c10 */ /* 0x010fe4000fdde053 */
[----:B------:R-:W-:Y:S01]  /*3580*/  SHF.L.U64.HI R2, R80, 0x6, R3 ;  /* 0x0000000650027819 */ /* 0x000fe20000010203 */
[----:B------:R-:W-:Y:S01]  /*3590*/  IMAD R80, R76, -0x40, R245 ;  /* 0xffffffc04c507824 */ /* 0x000fe200078e02f5 */
[----:B------:R-:W-:Y:S02]  /*35a0*/  LEA.HI R202, R202, R203, RZ, 0x3 ;  /* 0x000000cbcaca7211 */ /* 0x000fe400078f18ff */
[----:B------:R-:W-:Y:S02]  /*35b0*/  IADD3.X R132, R252, UR5, R2, P6, P5 ;  /* 0x00000005fc847c10 */ /* 0x000fe4000b7ea402 */
[----:B------:R-:W-:Y:S02]  /*35c0*/  IADD3 R3, P6, R83, R204, RZ ;  /* 0x000000cc53037210 */ /* 0x000fe40007fde0ff */
[----:B------:R-:W-:Y:S02]  /*35d0*/  SHF.R.S32.HI R202, RZ, 0x3, R202 ;  /* 0x00000003ffca7819 */ /* 0x000fe400000114ca */
[----:B------:R-:W-:Y:S03]  /*35e0*/  @!P2 LEA R82, P5, R0, c[0x0][0x258], 0x2 ;  /* 0x000096000052aa11 */ /* 0x000fe600078a10ff */
[----:B------:R-:W-:Y:S01]  /*35f0*/  IMAD.IADD R80, R80, 0x1, -R202 ;  /* 0x0000000150507824 */ /* 0x000fe200078e0aca */
[----:B------:R-:W-:Y:S01]  /*3600*/  @!P2 LEA.HI.X R83, R0, c[0x0][0x25c], R77, 0x2, P5 ;  /* 0x000097000053aa11 */ /* 0x000fe200028f144d */
[----:B------:R-:W-:Y:S01]  /*3610*/  IMAD.X R0, R2, 0x1, R252, P6 ;  /* 0x0000000102007824 */ /* 0x000fe200030e06fc */
[----:B------:R-:W-:Y:S02]  /*3620*/  LEA R76, P5, R3, c[0x0][0x160], 0x1 ;  /* 0x00005800034c7a11 */ /* 0x000fe400078a08ff */
[----:B------:R-:W-:Y:S02]  /*3630*/  LEA R2, P6, R81, c[0x0][0x160], 0x1 ;  /* 0x0000580051027a11 */ /* 0x000fe400078c08ff */
[----:B------:R-:W-:Y:S01]  /*3640*/  LEA.HI.X R77, R3, c[0x0][0x164], R0, 0x1, P5 ;  /* 0x00005900034d7a11 */ /* 0x000fe200028f0c00 */
[----:B------:R-:W-:Y:S01]  /*3650*/  IMAD.U32 R0, RZ, RZ, UR8 ;  /* 0x00000008ff007e24 */ /* 0x000fe2000f8e00ff */
[----:B------:R-:W-:Y:S02]  /*3660*/  LEA.HI.X R3, R81, c[0x0][0x164], R132, 0x1, P6 ;  /* 0x0000590051037a11 */ /* 0x000fe400030f0c84 */
[C---:B------:R-:W-:Y:S02]  /*3670*/  ISETP.LT.OR P6, PT, R80.reuse, 0x1, P4 ;  /* 0x000000015000780c */ /* 0x040fe400027c1670 */
[----:B------:R-:W-:Y:S02]  /*3680*/  IADD3 R81, R243, 0x6080, RZ ;  /* 0x00006080f3517810 */ /* 0x000fe40007ffe0ff */
[----:B------:R-:W-:Y:S03]  /*3690*/  ISETP.LT.OR P5, PT, R80, 0x1, P3 ;  /* 0x000000015000780c */ /* 0x000fe60001fa1670 */
        /* <DEDUP_REMOVED lines=10> */
[----:B-----5:R-:W-:Y:S02]  /*3740*/  IMAD.SHL.U32 R77, R133, 0x4, RZ ;  /* 0x00000004854d7824 */ /* 0x020fe400078e00ff */
[----:B------:R-:W-:Y:S04]  /*3750*/  IMAD.U32 R76, RZ, RZ, UR8 ;  /* 0x00000008ff4c7e24 */ /* 0x000fe8000f8e00ff */
[----:B------:R-:W-:Y:S04]  /*3760*/  @!P2 IMAD R76, R76, 0x40, R77 ;  /* 0x000000404c4ca824 */ /* 0x000fe800078e024d */
[----:B------:R-:W-:Y:S05]  /*3770*/  @!P2 IMAD.SHL.U32 R76, R76, 0x4, RZ ;  /* 0x000000044c4ca824 */ /* 0x000fea00078e00ff */
[----:B------:R1:W-:Y:S02]  /*3780*/  @!P2 LDGSTS.E.BYPASS.LTC128B.128 [R76+0x12080], [R82.64] ;  /* 0x12080000524cafae */ /* 0x0003e4000b901d4a */
.L_x_903:
[C---:B-1234-:R-:W-:Y:S01]  /*3790*/  IMAD R0, R234.reuse, 0x40, R247 ;  /* 0x00000040ea007824 */ /* 0x05efe200078e02f7 */
[----:B------:R-:W0:Y:S01]  /*37a0*/  LDGDEPBAR ;  /* 0x00000000000079af */ /* 0x000e220000000000 */
[----:B------:R-:W-:Y:S01]  /*37b0*/  IMAD.IADD R76, R247, 0x1, -R249 ;  /* 0x00000001f74c7824 */ /* 0x000fe200078e0af9 */
[----:B------:R-:W-:Y:S02]  /*37c0*/  IADD3 R234, R234, 0x1, RZ ;  /* 0x00000001eaea7810 */ /* 0x000fe40007ffe0ff */
        /* <DEDUP_REMOVED lines=9> */
[----:B------:R-:W-:Y:S01]  /*3860*/  ISETP.GT.AND P6, PT, R2, RZ, PT ;  /* 0x000000ff0200720c */ /* 0x000fe20003fc4270 */
[--C-:B------:R-:W-:Y:S01]  /*3870*/  FFMA.FTZ R238, R134, c[0x0][0x29c], -R78.reuse ;  /* 0x0000a70086ee7a23 */ /* 0x100fe2000001084e */
[----:B------:R-:W-:Y:S01]  /*3880*/  ISETP.GT.AND P5, PT, R2, 0x1, PT ;  /* 0x000000010200780c */ /* 0x000fe20003fa4270 */
[--C-:B------:R-:W-:Y:S01]  /*3890*/  FFMA.FTZ R134, R132, c[0x0][0x29c], -R78.reuse ;  /* 0x0000a70084867a23 */ /* 0x100fe2000001084e */
[----:B------:R-:W-:Y:S02]  /*38a0*/  FSEL R202, R6, -INF , P6 ;  /* 0xff80000006ca7808 */ /* 0x000fe40003000000 */
[----:B------:R-:W-:Y:S02]  /*38b0*/  ISETP.GT.AND P6, PT, R0, 0x20, PT ;  /* 0x000000200000780c */ /* 0x000fe40003fc4270 */
[----:B------:R-:W-:Y:S01]  /*38c0*/  FSEL R135, R7, -INF , P5 ;  /* 0xff80000007877808 */ /* 0x000fe20002800000 */
[--C-:B------:R-:W-:Y:S01]  /*38d0*/  FFMA.FTZ R213, R202, c[0x0][0x29c], -R79.reuse ;  /* 0x0000a700cad57a23 */ /* 0x100fe2000001084f */
[----:B------:R-:W-:Y:S01]  /*38e0*/  ISETP.GT.AND P5, PT, R0, 0x21, PT ;  /* 0x000000210000780c */ /* 0x000fe20003fa4270 */
[----:B------:R-:W-:Y:S01]  /*38f0*/  MUFU.EX2 R134, R134 ;  /* 0x0000008600867308 */ /* 0x000fe20000000800 */
[----:B------:R-:W-:Y:S01]  /*3900*/  FSEL R82, R16, -INF , P6 ;  /* 0xff80000010527808 */ /* 0x000fe20003000000 */
[--C-:B------:R-:W-:Y:S01]  /*3910*/  FFMA.FTZ R212, R135, c[0x0][0x29c], -R79.reuse ;  /* 0x0000a70087d47a23 */ /* 0x100fe2000001084f */
[----:B------:R-:W-:Y:S02]  /*3920*/  FSEL R81, R17, -INF , P5 ;  /* 0xff80000011517808 */ /* 0x000fe40002800000 */
[----:B------:R-:W-:Y:S01]  /*3930*/  ISETP.GT.AND P5, PT, R2, 0x21, PT ;  /* 0x000000210200780c */ /* 0x000fe20003fa4270 */
[--C-:B------:R-:W-:Y:S01]  /*3940*/  FFMA.FTZ R237, R82, c[0x0][0x29c], -R78.reuse ;  /* 0x0000a70052ed7a23 */ /* 0x100fe2000001084e */
[----:B------:R-:W-:Y:S01]  /*3950*/  ISETP.GT.AND P6, PT, R2, 0x20, PT ;  /* 0x000000200200780c */ /* 0x000fe20003fc4270 */
[--C-:B------:R-:W-:Y:S01]  /*3960*/  FFMA.FTZ R132, R81, c[0x0][0x29c], -R78.reuse ;  /* 0x0000a70051847a23 */ /* 0x100fe2000001084e */
[----:B------:R-:W-:Y:S01]  /*3970*/  FSEL R83, R19, -INF , P5 ;  /* 0xff80000013537808 */ /* 0x000fe20002800000 */
[----:B------:R-:W1:Y:S01]  /*3980*/  MUFU.EX2 R135, R238 ;  /* 0x000000ee00877308 */ /* 0x000e620000000800 */
[----:B------:R-:W-:Y:S02]  /*3990*/  FSEL R133, R18, -INF , P6 ;  /* 0xff80000012857808 */ /* 0x000fe40003000000 */
[----:B------:R-:W-:Y:S01]  /*39a0*/  IADD3 R4, R3, 0x20, RZ ;  /* 0x0000002003047810 */ /* 0x000fe20007ffe0ff */
[--C-:B------:R-:W-:Y:S01]  /*39b0*/  FFMA.FTZ R210, R83, c[0x0][0x29c], -R79.reuse ;  /* 0x0000a70053d27a23 */ /* 0x100fe2000001084f */
[C---:B------:R-:W-:Y:S01]  /*39c0*/  ISETP.GT.AND P6, PT, R0.reuse, 0x40, PT ;  /* 0x000000400000780c */ /* 0x040fe20003fc4270 */
[--C-:B------:R-:W-:Y:S01]  /*39d0*/  FFMA.FTZ R211, R133, c[0x0][0x29c], -R79.reuse ;  /* 0x0000a70085d37a23 */ /* 0x100fe2000001084f */
[----:B------:R-:W-:Y:S02]  /*39e0*/  ISETP.GT.AND P5, PT, R0, 0x41, PT ;  /* 0x000000410000780c */ /* 0x000fe40003fa4270 */
[----:B------:R-:W-:Y:S01]  /*39f0*/  IADD3 R3, R3, 0x28, RZ ;  /* 0x0000002803037810 */ /* 0x000fe20007ffe0ff */
[----:B------:R-:W2:Y:S01]  /*3a00*/  MUFU.EX2 R133, R237 ;  /* 0x000000ed00857308 */ /* 0x000ea20000000800 */
[----:B------:R-:W-:Y:S02]  /*3a10*/  IMNMX R0, R76, R4, PT ;  /* 0x000000044c007217 */ /* 0x000fe40003800200 */
[-C--:B------:R-:W-:Y:S03]  /*3a20*/  HMMA.16816.F32.BF16 R4, R140, R148.reuse, RZ ;  /* 0x000000948c04723c */ /* 0x080fe600000418ff */
[----:B------:R-:W-:Y:S02]  /*3a30*/  FSEL R20, R20, -INF , P6 ;  /* 0xff80000014147808 */ /* 0x000fe40003000000 */
[----:B------:R-:W-:Y:S02]  /*3a40*/  ISETP.GT.AND P6, PT, R2, 0x40, PT ;  /* 0x000000400200780c */ /* 0x000fe40003fc4270 */
[----:B------:R-:W-:Y:S01]  /*3a50*/  FSEL R21, R21, -INF , P5 ;  /* 0xff80000015157808 */ /* 0x000fe20002800000 */
[--C-:B------:R-:W-:Y:S01]  /*3a60*/  FFMA.FTZ R215, R20, c[0x0][0x29c], -R78.reuse ;  /* 0x0000a70014d77a23 */ /* 0x100fe2000001084e */
[----:B------:R-:W-:Y:S01]  /*3a70*/  ISETP.GT.AND P5, PT, R2, 0x41, PT ;  /* 0x000000410200780c */ /* 0x000fe20003fa4270 */
[----:B------:R-:W3:Y:S02]  /*3a80*/  MUFU.EX2 R132, R132 ;  /* 0x0000008400847308 */ /* 0x000ee40000000800 */
[----:B------:R-:W-:Y:S01]  /*3a90*/  IMNMX R2, R76, R3, PT ;  /* 0x000000034c027217 */ /* 0x000fe20003800200 */
[----:B------:R-:W-:Y:S01]  /*3aa0*/  FFMA.FTZ R214, R21, c[0x0][0x29c], -R78 ;  /* 0x0000a70015d67a23 */ /* 0x000fe2000001084e */
[----:B------:R-:W-:Y:S02]  /*3ab0*/  FSEL R76, R22, -INF , P6 ;  /* 0xff800000164c7808 */ /* 0x000fe40003000000 */
[----:B------:R-:W-:Y:S02]  /*3ac0*/  ISETP.GT.AND P6, PT, R0, RZ, PT ;  /* 0x000000ff0000720c */ /* 0x000fe40003fc4270 */
[----:B------:R-:W-:Y:S01]  /*3ad0*/  FSEL R23, R23, -INF , P5 ;  /* 0xff80000017177808 */ /* 0x000fe20002800000 */
[--C-:B------:R-:W-:Y:S01]  /*3ae0*/  FFMA.FTZ R209, R76, c[0x0][0x29c], -R79.reuse ;  /* 0x0000a7004cd17a23 */ /* 0x100fe2000001084f */
[----:B------:R-:W-:Y:S02]  /*3af0*/  ISETP.GT.AND P5, PT, R0, 0x1, PT ;  /* 0x000000010000780c */ /* 0x000fe40003fa4270 */
[----:B------:R-:W-:Y:S01]  /*3b00*/  FSEL R80, R8, -INF , P6 ;  /* 0xff80000008507808 */ /* 0x000fe20003000000 */
[----:B------:R-:W-:Y:S01]  /*3b10*/  FFMA.FTZ R208, R23, c[0x0][0x29c], -R79 ;  /* 0x0000a70017d07a23 */ /* 0x000fe2000001084f */
[----:B------:R-:W-:Y:S02]  /*3b20*/  FSEL R77, R9, -INF , P5 ;  /* 0xff800000094d7808 */ /* 0x000fe40002800000 */
[----:B------:R-:W-:Y:S01]  /*3b30*/  ISETP.GT.AND P6, PT, R2, RZ, PT ;  /* 0x000000ff0200720c */ /* 0x000fe20003fc4270 */
[--C-:B------:R-:W-:Y:S01]  /*3b40*/  FFMA.FTZ R207, R80, c[0x0][0x29c], -R201.reuse ;  /* 0x0000a70050cf7a23 */ /* 0x100fe200000108c9 */
[----:B------:R-:W-:Y:S01]  /*3b50*/  ISETP.GT.AND P5, PT, R2, 0x1, PT ;  /* 0x000000010200780c */ /* 0x000fe20003fa4270 */
[--C-:B------:R-:W-:Y:S01]  /*3b60*/  FFMA.FTZ R206, R77, c[0x0][0x29c], -R201.reuse ;  /* 0x0000a7004dce7a23 */ /* 0x100fe200000108c9 */
[----:B------:R-:W-:Y:S02]  /*3b70*/  FSEL R22, R10, -INF , P6 ;  /* 0xff8000000a167808 */ /* 0x000fe40003000000 */
[----:B------:R-:W-:Y:S02]  /*3b80*/  FSEL R19, R11, -INF , P5 ;  /* 0xff8000000b137808 */ /* 0x000fe40002800000 */
[C---:B------:R-:W-:Y:S02]  /*3b90*/  HMMA.16816.F32.BF16 R8, R144.reuse, R148, RZ ;  /* 0x000000949008723c */ /* 0x040fe400000418ff */
[C---:B------:R-:W-:Y:S01]  /*3ba0*/  ISETP.GT.AND P6, PT, R0.reuse, 0x20, PT ;  /* 0x000000200000780c */ /* 0x040fe20003fc4270 */
[--C-:B------:R-:W-:Y:S01]  /*3bb0*/  FFMA.FTZ R239, R19, c[0x0][0x29c], -R200.reuse ;  /* 0x0000a70013ef7a23 */ /* 0x100fe200000108c8 */
[----:B------:R-:W-:Y:S01]  /*3bc0*/  ISETP.GT.AND P5, PT, R0, 0x21, PT ;  /* 0x000000210000780c */ /* 0x000fe20003fa4270 */
[--C-:B------:R-:W-:Y:S01]  /*3bd0*/  FFMA.FTZ R202, R22, c[0x0][0x29c], -R200.reuse ;  /* 0x0000a70016ca7a23 */ /* 0x100fe200000108c8 */
[----:B------:R-:W-:Y:S02]  /*3be0*/  FSEL R18, R12, -INF , P6 ;  /* 0xff8000000c127808 */ /* 0x000fe40003000000 */
[----:B------:R-:W-:Y:S04]  /*3bf0*/  ISETP.GT.AND P6, PT, R2, 0x20, PT ;  /* 0x000000200200780c */ /* 0x000fe80003fc4270 */
[----:B------:R-:W-:Y:S01]  /*3c00*/  FSEL R17, R13, -INF , P5 ;  /* 0xff8000000d117808 */ /* 0x000fe20002800000 */
[--C-:B------:R-:W-:Y:S01]  /*3c10*/  FFMA.FTZ R205, R18, c[0x0][0x29c], -R201.reuse ;  /* 0x0000a70012cd7a23 */ /* 0x100fe200000108c9 */
[----:B------:R-:W-:Y:S02]  /*3c20*/  ISETP.GT.AND P5, PT, R2, 0x21, PT ;  /* 0x000000210200780c */ /* 0x000fe40003fa4270 */
[----:B------:R-:W-:Y:S01]  /*3c30*/  FSEL R16, R14, -INF , P6 ;  /* 0xff8000000e107808 */ /* 0x000fe20003000000 */
[--C-:B------:R-:W-:Y:S01]  /*3c40*/  FFMA.FTZ R204, R17, c[0x0][0x29c], -R201.reuse ;  /* 0x0000a70011cc7a23 */ /* 0x100fe200000108c9 */
[----:B------:R-:W-:Y:S02]  /*3c50*/  FSEL R3, R15, -INF , P5 ;  /* 0xff8000000f037808 */ /* 0x000fe40002800000 */
[-C--:B------:R-:W-:Y:S01]  /*3c60*/  HMMA.16816.F32.BF16 R12, R144, R150.reuse, RZ ;  /* 0x00000096900c723c */ /* 0x080fe200000418ff */
[--C-:B------:R-:W-:Y:S01]  /*3c70*/  FFMA.FTZ R240, R16, c[0x0][0x29c], -R200.reuse ;  /* 0x0000a70010f07a23 */ /* 0x100fe200000108c8 */
[C---:B------:R-:W-:Y:S01]  /*3c80*/  ISETP.GT.AND P6, PT, R0.reuse, 0x40, PT ;  /* 0x000000400000780c */ /* 0x040fe20003fc4270 */
[--C-:B------:R-:W-:Y:S01]  /*3c90*/  FFMA.FTZ R241, R3, c[0x0][0x29c], -R200.reuse ;  /* 0x0000a70003f17a23 */ /* 0x100fe200000108c8 */
[----:B------:R-:W-:Y:S01]  /*3ca0*/  ISETP.GT.AND P5, PT, R0, 0x41, PT ;  /* 0x000000410000780c */ /* 0x000fe20003fa4270 */
[----:B------:R-:W-:Y:S01]  /*3cb0*/  LDS R3, [R244.X4+0x122a0] ;  /* 0x0122a000f4037984 */ /* 0x000fe20000004800 */
[----:B------:R-:W-:Y:S01]  /*3cc0*/  FSEL R24, R24, -INF , P6 ;  /* 0xff80000018187808 */ /* 0x000fe20003000000 */
[----:B------:R-:W-:Y:S01]  /*3cd0*/  IMAD.MOV.U32 R0, RZ, RZ, 0x40 ;  /* 0x00000040ff007424 */ /* 0x000fe200078e00ff */
[C---:B------:R-:W-:Y:S02]  /*3ce0*/  HMMA.16816.F32.BF16 R16, R140.reuse, R150, RZ ;  /* 0x000000968c10723c */ /* 0x040fe400000418ff */
[----:B------:R-:W-:Y:S02]  /*3cf0*/  ISETP.GT.AND P6, PT, R2, 0x40, PT ;  /* 0x000000400200780c */ /* 0x000fe40003fc4270 */
[----:B------:R-:W-:Y:S01]  /*3d00*/  FSEL R25, R25, -INF , P5 ;  /* 0xff80000019197808 */ /* 0x000fe20002800000 */
[--C-:B------:R-:W-:Y:S01]  /*3d10*/  FFMA.FTZ R203, R24, c[0x0][0x29c], -R201.reuse ;  /* 0x0000a70018cb7a23 */ /* 0x100fe200000108c9 */
[----:B------:R-:W-:Y:S02]  /*3d20*/  ISETP.GT.AND P5, PT, R2, 0x41, PT ;  /* 0x000000410200780c */ /* 0x000fe40003fa4270 */
[-C--:B------:R-:W-:Y:S01]  /*3d30*/  HMMA.16816.F32.BF16 R20, R140, R152.reuse, RZ ;  /* 0x000000988c14723c */ /* 0x080fe200000418ff */
[----:B------:R-:W-:Y:S01]  /*3d40*/  FSEL R26, R26, -INF , P6 ;  /* 0xff8000001a1a7808 */ /* 0x000fe20003000000 */
[----:B------:R-:W-:Y:S02]  /*3d50*/  MUFU.EX2 R140, R207 ;  /* 0x000000cf008c7308 */ /* 0x000fe40000000800 */
[----:B------:R-:W-:Y:S01]  /*3d60*/  FSEL R27, R27, -INF , P5 ;  /* 0xff8000001b1b7808 */ /* 0x000fe20002800000 */
[----:B------:R-:W-:Y:S01]  /*3d70*/  FFMA.FTZ R201, R25, c[0x0][0x29c], -R201 ;  /* 0x0000a70019c97a23 */ /* 0x000fe200000108c9 */
[----:B------:R-:W-:Y:S01]  /*3d80*/  SEL R0, R0, 0xffffffc0, !P0 ;  /* 0xffffffc000007807 */ /* 0x000fe20004000000 */
[--C-:B------:R-:W-:Y:S02]  /*3d90*/  FFMA.FTZ R242, R26, c[0x0][0x29c], -R200.reuse ;  /* 0x0000a7001af27a23 */ /* 0x100fe400000108c8 */
[----:B------:R-:W-:Y:S02]  /*3da0*/  FFMA.FTZ R200, R27, c[0x0][0x29c], -R200 ;  /* 0x0000a7001bc87a23 */ /* 0x000fe400000108c8 */
[----:B------:R-:W-:Y:S01]  /*3db0*/  HMMA.16816.F32.BF16 R24, R144, R152, RZ ;  /* 0x000000989018723c */ /* 0x000fe200000418ff */
[----:B------:R-:W-:Y:S01]  /*3dc0*/  MUFU.EX2 R141, R205 ;  /* 0x000000cd008d7308 */ /* 0x000fe20000000800 */
[----:B------:R-:W-:Y:S02]  /*3dd0*/  IMAD.IADD R2, R225, 0x1, R0 ;  /* 0x00000001e1027824 */ /* 0x000fe400078e0200 */
[----:B------:R-:W-:Y:S03]  /*3de0*/  IMAD.IADD R0, R0, 0x1, R226 ;  /* 0x0000000100007824 */ /* 0x000fe600078e02e2 */
[----:B------:R-:W4:Y:S01]  /*3df0*/  LDSM.16.M88.4 R76, [R2+0xe080] ;  /* 0x00e08000024c783b */ /* 0x000f220000000200 */
[-C--:B------:R-:W-:Y:S03]  /*3e00*/  HMMA.16816.F32.BF16 R4, R136, R154.reuse, R4 ;  /* 0x0000009a8804723c */ /* 0x080fe60000041804 */
[----:B------:R-:W-:Y:S04]  /*3e10*/  MUFU.EX2 R143, R204 ;  /* 0x000000cc008f7308 */ /* 0x000fe80000000800 */
[----:B------:R-:W5:Y:S01]  /*3e20*/  LDSM.16.M88.4 R80, [R2+0xf080] ;  /* 0x00f080000250783b */ /* 0x000f620000000200 */
[C---:B------:R-:W-:Y:S05]  /*3e30*/  HMMA.16816.F32.BF16 R8, R156.reuse, R154, R8 ;  /* 0x0000009a9c08723c */ /* 0x040fea0000041808 */
[----:B------:R-:W-:Y:S03]  /*3e40*/  MUFU.EX2 R142, R206 ;  /* 0x000000ce008e7308 */ /* 0x000fe60000000800 */
[-C--:B------:R-:W-:Y:S07]  /*3e50*/  HMMA.16816.F32.BF16 R12, R156, R160.reuse, R12 ;  /* 0x000000a09c0c723c */ /* 0x080fee000004180c */
[----:B------:R-:W-:Y:S01]  /*3e60*/  MUFU.EX2 R145, R202 ;  /* 0x000000ca00917308 */ /* 0x000fe20000000800 */
[C---:B------:R-:W-:Y:S08]  /*3e70*/  HMMA.16816.F32.BF16 R16, R136.reuse, R160, R16 ;  /* 0x000000a08810723c */ /* 0x040ff00000041810 */
[-C--:B------:R-:W-:Y:S01]  /*3e80*/  HMMA.16816.F32.BF16 R20, R136, R162.reuse, R20 ;  /* 0x000000a28814723c */ /* 0x080fe20000041814 */
[----:B------:R-:W-:Y:S07]  /*3e90*/  MUFU.EX2 R137, R209 ;  /* 0x000000d100897308 */ /* 0x000fee0000000800 */
[----:B------:R-:W-:Y:S03]  /*3ea0*/  HMMA.16816.F32.BF16 R24, R156, R162, R24 ;  /* 0x000000a29c18723c */ /* 0x000fe60000041818 */
[----:B------:R-:W-:Y:S05]  /*3eb0*/  MUFU.EX2 R136, R211 ;  /* 0x000000d300887308 */ /* 0x000fea0000000800 */
[-C--:B----4-:R-:W-:Y:S05]  /*3ec0*/  HMMA.16816.F32.BF16 R4, R76, R164.reuse, R4 ;  /* 0x000000a44c04723c */ /* 0x090fea0000041804 */
[----:B------:R-:W-:Y:S03]  /*3ed0*/  MUFU.EX2 R138, R210 ;  /* 0x000000d2008a7308 */ /* 0x000fe60000000800 */
[C---:B-----5:R-:W-:Y:S07]  /*3ee0*/  HMMA.16816.F32.BF16 R8, R80.reuse, R164, R8 ;  /* 0x000000a45008723c */ /* 0x060fee0000041808 */
[----:B------:R-:W-:Y:S01]  /*3ef0*/  MUFU.EX2 R139, R208 ;  /* 0x000000d0008b7308 */ /* 0x000fe20000000800 */
[-C--:B------:R-:W-:Y:S08]  /*3f00*/  HMMA.16816.F32.BF16 R12, R80, R166.reuse, R12 ;  /* 0x000000a6500c723c */ /* 0x080ff0000004180c */
[C---:B------:R-:W-:Y:S01]  /*3f10*/  HMMA.16816.F32.BF16 R16, R76.reuse, R166, R16 ;  /* 0x000000a64c10723c */ /* 0x040fe20000041810 */
[----:B------:R-:W-:Y:S07]  /*3f20*/  MUFU.EX2 R144, R203 ;  /* 0x000000cb00907308 */ /* 0x000fee0000000800 */
[-C--:B------:R-:W-:Y:S01]  /*3f30*/  HMMA.16816.F32.BF16 R20, R76, R168.reuse, R20 ;  /* 0x000000a84c14723c */ /* 0x080fe20000041814 */
[----:B------:R-:W4:Y:S02]  /*3f40*/  LDSM.16.M88.4 R76, [R0+0xe080] ;  /* 0x00e08000004c783b */ /* 0x000f240000000200 */
[----:B------:R-:W-:Y:S05]  /*3f50*/  MUFU.EX2 R201, R201 ;  /* 0x000000c900c97308 */ /* 0x000fea0000000800 */
[----:B------:R-:W-:Y:S01]  /*3f60*/  HMMA.16816.F32.BF16 R24, R80, R168, R24 ;  /* 0x000000a85018723c */ /* 0x000fe20000041818 */
[----:B------:R-:W5:Y:S04]  /*3f70*/  LDSM.16.M88.4 R80, [R0+0xf080] ;  /* 0x00f080000050783b */ /* 0x000f680000000200 */
[----:B------:R-:W-:Y:S03]  /*3f80*/  MUFU.EX2 R200, R200 ;  /* 0x000000c800c87308 */ /* 0x000fe60000000800 */
        /* <DEDUP_REMOVED lines=33> */
[----:B------:R-:W1:Y:S01]  /*41a0*/  LDS R0, [R244.X4+0x12280] ;  /* 0x01228000f4007984 */ /* 0x000e620000004800 */
[-C--:B----4-:R-:W-:Y:S08]  /*41b0*/  HMMA.16816.F32.BF16 R4, R76, R194.reuse, R4 ;  /* 0x000000c24c04723c */ /* 0x090ff00000041804 */
[C---:B-----5:R-:W-:Y:S08]  /*41c0*/  HMMA.16816.F32.BF16 R8, R80.reuse, R194, R8 ;  /* 0x000000c25008723c */ /* 0x060ff00000041808 */
[-C--:B------:R-:W-:Y:S08]  /*41d0*/  HMMA.16816.F32.BF16 R12, R80, R196.reuse, R12 ;  /* 0x000000c4500c723c */ /* 0x080ff0000004180c */
[C---:B------:R-:W-:Y:S04]  /*41e0*/  HMMA.16816.F32.BF16 R16, R76.reuse, R196, R16 ;  /* 0x000000c44c10723c */ /* 0x040fe80000041810 */
[--C-:B-1----:R-:W-:Y:S02]  /*41f0*/  FADD.FTZ R4, R4, -R0.reuse ;  /* 0x8000000004047221 */ /* 0x102fe40000010000 */
[--C-:B------:R-:W-:Y:S02]  /*4200*/  FADD.FTZ R5, R5, -R0.reuse ;  /* 0x8000000005057221 */ /* 0x100fe40000010000 */
[-C--:B------:R-:W-:Y:S01]  /*4210*/  HMMA.16816.F32.BF16 R20, R76, R198.reuse, R20 ;  /* 0x000000c64c14723c */ /* 0x080fe20000041814 */
[----:B------:R-:W1:Y:S03]  /*4220*/  MUFU.EX2 R79, R215 ;  /* 0x000000d7004f7308 */ /* 0x000e660000000800 */
[----:B------:R-:W-:Y:S01]  /*4230*/  FMUL.FTZ R4, R135, R4 ;  /* 0x0000000487047220 */ /* 0x000fe20000410000 */
[C---:B------:R-:W-:Y:S01]  /*4240*/  F2FP.BF16.PACK_AB R135, R134.reuse, R135 ;  /* 0x000000878687723e */ /* 0x040fe200000010ff */
[----:B------:R-:W-:Y:S02]  /*4250*/  FMUL.FTZ R5, R134, R5 ;  /* 0x0000000586057220 */ /* 0x000fe40000410000 */
[----:B------:R-:W-:Y:S03]  /*4260*/  HMMA.16816.F32.BF16 R24, R80, R198, R24 ;  /* 0x000000c65018723c */ /* 0x000fe60000041818 */
[----:B------:R-:W4:Y:S01]  /*4270*/  MUFU.EX2 R78, R214 ;  /* 0x000000d6004e7308 */ /* 0x000f220000000800 */
[--C-:B------:R-:W-:Y:S02]  /*4280*/  FADD.FTZ R7, R7, -R3.reuse ;  /* 0x8000000307077221 */ /* 0x100fe40000010000 */
[--C-:B------:R-:W-:Y:S02]  /*4290*/  FADD.FTZ R6, R6, -R3.reuse ;  /* 0x8000000306067221 */ /* 0x100fe40000010000 */
[--C-:B------:R-:W-:Y:S04]  /*42a0*/  FADD.FTZ R16, R16, -R0.reuse ;  /* 0x8000000010107221 */ /* 0x100fe80000010000 */
[--C-:B------:R-:W-:Y:S01]  /*42b0*/  FADD.FTZ R17, R17, -R0.reuse ;  /* 0x8000000011117221 */ /* 0x100fe20000010000 */
[----:B------:R-:W5:Y:S01]  /*42c0*/  MUFU.EX2 R77, R213 ;  /* 0x000000d5004d7308 */ /* 0x000f620000000800 */
[----:B--2---:R-:W-:Y:S01]  /*42d0*/  FMUL.FTZ R16, R133, R16 ;  /* 0x0000001085107220 */ /* 0x004fe20000410000 */
[----:B---3--:R-:W-:Y:S01]  /*42e0*/  F2FP.BF16.PACK_AB R133, R132, R133 ;  /* 0x000000858485723e */ /* 0x008fe200000010ff */
[--C-:B------:R-:W-:Y:S02]  /*42f0*/  FADD.FTZ R20, R20, -R0.reuse ;  /* 0x8000000014147221 */ /* 0x100fe40000010000 */
[----:B------:R-:W-:Y:S02]  /*4300*/  FADD.FTZ R21, R21, -R0 ;  /* 0x8000000015157221 */ /* 0x000fe40000010000 */
[----:B-1----:R-:W-:Y:S01]  /*4310*/  FMUL.FTZ R0, R79, R20 ;  /* 0x000000144f007220 */ /* 0x002fe20000410000 */
[----:B------:R-:W-:Y:S01]  /*4320*/  F2FP.BF16.PACK_AB R20, R5, R4 ;  /* 0x000000040514723e */ /* 0x000fe200000010ff */
[----:B------:R-:W-:Y:S01]  /*4330*/  FMUL.FTZ R17, R132, R17 ;  /* 0x0000001184117220 */ /* 0x000fe20000410000 */
[----:B------:R-:W1:Y:S01]  /*4340*/  MUFU.EX2 R76, R212 ;  /* 0x000000d4004c7308 */ /* 0x000e620000000800 */
[--C-:B------:R-:W-:Y:S02]  /*4350*/  FADD.FTZ R4, R19, -R3.reuse ;  /* 0x8000000313047221 */ /* 0x100fe40000010000 */
[--C-:B------:R-:W-:Y:S01]  /*4360*/  FADD.FTZ R22, R22, -R3.reuse ;  /* 0x8000000316167221 */ /* 0x100fe20000010000 */
[C---:B----4-:R-:W-:Y:S01]  /*4370*/  F2FP.BF16.PACK_AB R132, R78.reuse, R79 ;  /* 0x0000004f4e84723e */ /* 0x050fe200000010ff */
[----:B------:R-:W-:Y:S02]  /*4380*/  FMUL.FTZ R21, R78, R21 ;  /* 0x000000154e157220 */ /* 0x000fe40000410000 */
[--C-:B------:R-:W-:Y:S02]  /*4390*/  FADD.FTZ R8, R8, -R2.reuse ;  /* 0x8000000208087221 */ /* 0x100fe40000010000 */
[--C-:B------:R-:W-:Y:S01]  /*43a0*/  FADD.FTZ R12, R12, -R2.reuse ;  /* 0x800000020c0c7221 */ /* 0x100fe20000010000 */
[----:B------:R-:W2:Y:S01]  /*43b0*/  MUFU.EX2 R134, R239 ;  /* 0x000000ef00867308 */ /* 0x000ea20000000800 */
[--C-:B------:R-:W-:Y:S02]  /*43c0*/  FADD.FTZ R13, R13, -R2.reuse ;  /* 0x800000020d0d7221 */ /* 0x100fe40000010000 */
[----:B------:R-:W-:Y:S02]  /*43d0*/  FMUL.FTZ R80, R137, R22 ;  /* 0x0000001689507220 */ /* 0x000fe40000410000 */
[----:B-----5:R-:W-:Y:S02]  /*43e0*/  FMUL.FTZ R6, R77, R6 ;  /* 0x000000064d067220 */ /* 0x020fe40000410000 */
[----:B------:R-:W-:Y:S02]  /*43f0*/  FMUL.FTZ R22, R140, R8 ;  /* 0x000000088c167220 */ /* 0x000fe40000410000 */
[----:B------:R-:W-:Y:S01]  /*4400*/  FMUL.FTZ R8, R143, R13 ;  /* 0x0000000d8f087220 */ /* 0x000fe20000410000 */
[----:B------:R-:W-:Y:S01]  /*4410*/  MUFU.EX2 R79, R240 ;  /* 0x000000f0004f7308 */ /* 0x000fe20000000800 */
[--C-:B------:R-:W-:Y:S02]  /*4420*/  FADD.FTZ R18, R18, -R3.reuse ;  /* 0x8000000312127221 */ /* 0x100fe40000010000 */
[----:B------:R-:W-:Y:S01]  /*4430*/  FADD.FTZ R23, R23, -R3 ;  /* 0x8000000317177221 */ /* 0x000fe20000010000 */
[C---:B-1----:R-:W-:Y:S01]  /*4440*/  F2FP.BF16.PACK_AB R78, R76.reuse, R77 ;  /* 0x0000004d4c4e723e */ /* 0x042fe200000010ff */
[----:B------:R-:W-:Y:S01]  /*4450*/  FMUL.FTZ R7, R76, R7 ;  /* 0x000000074c077220 */ /* 0x000fe20000410000 */
[----:B------:R-:W-:Y:S01]  /*4460*/  F2FP.BF16.PACK_AB R76, R21, R0 ;  /* 0x00000000154c723e */ /* 0x000fe200000010ff */
[----:B------:R-:W-:Y:S01]  /*4470*/  FMUL.FTZ R3, R141, R12 ;  /* 0x0000000c8d037220 */ /* 0x000fe20000410000 */
[----:B------:R-:W1:Y:S01]  /*4480*/  LDS R0, [R244.X4+0x12320] ;  /* 0x01232000f4007984 */ /* 0x000e620000004800 */
[----:B------:R-:W-:Y:S01]  /*4490*/  F2FP.BF16.PACK_AB R77, R17, R16 ;  /* 0x00000010114d723e */ /* 0x000fe200000010ff */
[----:B------:R-:W3:Y:S01]  /*44a0*/  MUFU.EX2 R19, R241 ;  /* 0x000000f100137308 */ /* 0x000ee20000000800 */
[----:B------:R-:W-:Y:S01]  /*44b0*/  F2FP.BF16.PACK_AB R21, R7, R6 ;  /* 0x000000060715723e */ /* 0x000fe200000010ff */
[----:B------:R-:W-:Y:S01]  /*44c0*/  STS [R235+0x12480], R135 ;  /* 0x01248087eb007388 */ /* 0x000fe20000000800 */
[----:B------:R-:W-:Y:S01]  /*44d0*/  F2FP.BF16.PACK_AB R7, R142, R140 ;  /* 0x0000008c8e07723e */ /* 0x000fe200000010ff */
[--C-:B------:R-:W-:Y:S01]  /*44e0*/  FADD.FTZ R25, R25, -R2.reuse ;  /* 0x8000000219197221 */ /* 0x100fe20000010000 */
[----:B------:R-:W-:Y:S01]  /*44f0*/  F2FP.BF16.PACK_AB R8, R8, R3 ;  /* 0x000000030808723e */ /* 0x000fe200000010ff */
[----:B------:R-:W-:Y:S01]  /*4500*/  STS [R236], R78 ;  /* 0x0000004eec007388 */ /* 0x000fe20000000800 */
[----:B--2---:R-:W-:Y:S01]  /*4510*/  F2FP.BF16.PACK_AB R3, R134, R145 ;  /* 0x000000918603723e */ /* 0x004fe200000010ff */
[--C-:B------:R-:W-:Y:S01]  /*4520*/  FADD.FTZ R9, R9, -R2.reuse ;  /* 0x8000000209097221 */ /* 0x100fe20000010000 */
[----:B------:R-:W-:Y:S01]  /*4530*/  F2FP.BF16.PACK_AB R17, R138, R136 ;  /* 0x000000888a11723e */ /* 0x000fe200000010ff */
[----:B------:R-:W-:Y:S01]  /*4540*/  STS [R235+0x12c80], R7 ;  /* 0x012c8007eb007388 */ /* 0x000fe20000000800 */
[----:B------:R-:W-:Y:S01]  /*4550*/  F2FP.BF16.PACK_AB R6, R143, R141 ;  /* 0x0000008d8f06723e */ /* 0x000fe200000010ff */
[----:B------:R-:W-:Y:S01]  /*4560*/  FADD.FTZ R24, R24, -R2 ;  /* 0x8000000218187221 */ /* 0x000fe20000010000 */
[----:B------:R-:W-:Y:S01]  /*4570*/  F2FP.BF16.PACK_AB R16, R139, R137 ;  /* 0x000000898b10723e */ /* 0x000fe200000010ff */
[----:B------:R-:W-:Y:S01]  /*4580*/  STS [R236+0x800], R3 ;  /* 0x00080003ec007388 */ /* 0x000fe20000000800 */
[----:B------:R-:W-:Y:S02]  /*4590*/  FMUL.FTZ R81, R136, R18 ;  /* 0x0000001288517220 */ /* 0x000fe40000410000 */
[----:B------:R-:W2:Y:S01]  /*45a0*/  MUFU.EX2 R18, R242 ;  /* 0x000000f200127308 */ /* 0x000ea20000000800 */
[----:B------:R-:W-:Y:S01]  /*45b0*/  STS [R235+0x13480], R133 ;  /* 0x01348085eb007388 */ /* 0x000fe20000000800 */
[----:B------:R-:W-:Y:S01]  /*45c0*/  FMUL.FTZ R138, R138, R4 ;  /* 0x000000048a8a7220 */ /* 0x000fe20000410000 */
[----:B------:R-:W-:Y:S01]  /*45d0*/  F2FP.BF16.PACK_AB R4, R201, R144 ;  /* 0x00000090c904723e */ /* 0x000fe200000010ff */
[----:B------:R-:W-:Y:S01]  /*45e0*/  FMUL.FTZ R5, R142, R9 ;  /* 0x000000098e057220 */ /* 0x000fe20000410000 */
[----:B------:R-:W-:Y:S01]  /*45f0*/  STS [R236+0x1000], R17 ;  /* 0x00100011ec007388 */ /* 0x000fe20000000800 */
[----:B------:R-:W-:Y:S01]  /*4600*/  FMUL.FTZ R23, R139, R23 ;  /* 0x000000178b177220 */ /* 0x000fe20000410000 */
[----:B---3--:R-:W-:Y:S01]  /*4610*/  F2FP.BF16.PACK_AB R2, R19, R79 ;  /* 0x0000004f1302723e */ /* 0x008fe200000010ff */
[----:B------:R-:W-:Y:S01]  /*4620*/  FMUL.FTZ R24, R144, R24 ;  /* 0x0000001890187220 */ /* 0x000fe20000410000 */
[----:B------:R-:W-:Y:S01]  /*4630*/  STS [R235+0x13c80], R6 ;  /* 0x013c8006eb007388 */ /* 0x000fe20000000800 */
[----:B------:R-:W-:Y:S01]  /*4640*/  F2FP.BF16.PACK_AB R5, R5, R22 ;  /* 0x000000160505723e */ /* 0x000fe200000010ff */
[----:B------:R-:W-:Y:S01]  /*4650*/  FMUL.FTZ R12, R201, R25 ;  /* 0x00000019c90c7220 */ /* 0x000fe20000410000 */
[----:B------:R-:W-:Y:S01]  /*4660*/  F2FP.BF16.PACK_AB R9, R138, R81 ;  /* 0x000000518a09723e */ /* 0x000fe200000010ff */
[----:B------:R2:W-:Y:S01]  /*4670*/  STS [R236+0x1800], R2 ;  /* 0x00180002ec007388 */ /* 0x0005e20000000800 */
[----:B------:R-:W-:Y:S02]  /*4680*/  F2FP.BF16.PACK_AB R13, R23, R80 ;  /* 0x00000050170d723e */ /* 0x000fe400000010ff */
[----:B------:R-:W-:Y:S01]  /*4690*/  F2FP.BF16.PACK_AB R12, R12, R24 ;  /* 0x000000180c0c723e */ /* 0x000fe200000010ff */
[----:B------:R-:W-:Y:S04]  /*46a0*/  STS [R235+0x14480], R132 ;  /* 0x01448084eb007388 */ /* 0x000fe80000000800 */
[----:B------:R-:W-:Y:S01]  /*46b0*/  STS [R236+0x2000], R16 ;  /* 0x00200010ec007388 */ /* 0x000fe20000000800 */
[--C-:B-1----:R-:W-:Y:S02]  /*46c0*/  FADD.FTZ R10, R10, -R0.reuse ;  /* 0x800000000a0a7221 */ /* 0x102fe40000010000 */
[--C-:B------:R-:W-:Y:S01]  /*46d0*/  FADD.FTZ R11, R11, -R0.reuse ;  /* 0x800000000b0b7221 */ /* 0x100fe20000010000 */
[----:B------:R-:W-:Y:S01]  /*46e0*/  STS [R235+0x14c80], R4 ;  /* 0x014c8004eb007388 */ /* 0x000fe20000000800 */
[----:B------:R-:W-:Y:S02]  /*46f0*/  FMUL.FTZ R10, R145, R10 ;  /* 0x0000000a910a7220 */ /* 0x000fe40000410000 */
[----:B------:R-:W-:Y:S02]  /*4700*/  FMUL.FTZ R11, R134, R11 ;  /* 0x0000000b860b7220 */ /* 0x000fe40000410000 */
[--C-:B------:R-:W-:Y:S02]  /*4710*/  FADD.FTZ R14, R14, -R0.reuse ;  /* 0x800000000e0e7221 */ /* 0x100fe40000010000 */
[--C-:B------:R-:W-:Y:S02]  /*4720*/  FADD.FTZ R15, R15, -R0.reuse ;  /* 0x800000000f0f7221 */ /* 0x100fe40000010000 */
[----:B------:R-:W-:Y:S02]  /*4730*/  FMUL.FTZ R14, R79, R14 ;  /* 0x0000000e4f0e7220 */ /* 0x000fe40000410000 */
[----:B------:R-:W-:Y:S01]  /*4740*/  FMUL.FTZ R15, R19, R15 ;  /* 0x0000000f130f7220 */ /* 0x000fe20000410000 */
[----:B--2---:R-:W-:Y:S01]  /*4750*/  F2FP.BF16.PACK_AB R2, R200, R18 ;  /* 0x00000012c802723e */ /* 0x004fe200000010ff */
[--C-:B------:R-:W-:Y:S02]  /*4760*/  FADD.FTZ R26, R26, -R0.reuse ;  /* 0x800000001a1a7221 */ /* 0x100fe40000010000 */
[----:B------:R-:W-:Y:S01]  /*4770*/  FADD.FTZ R27, R27, -R0 ;  /* 0x800000001b1b7221 */ /* 0x000fe20000010000 */
[----:B------:R-:W-:Y:S01]  /*4780*/  F2FP.BF16.PACK_AB R0, R15, R14 ;  /* 0x0000000e0f00723e */ /* 0x000fe200000010ff */
[----:B------:R1:W-:Y:S01]  /*4790*/  STS [R236+0x2800], R2 ;  /* 0x00280002ec007388 */ /* 0x0003e20000000800 */
[----:B------:R-:W-:Y:S02]  /*47a0*/  FMUL.FTZ R18, R18, R26 ;  /* 0x0000001a12127220 */ /* 0x000fe40000410000 */
[----:B------:R-:W-:Y:S01]  /*47b0*/  FMUL.FTZ R200, R200, R27 ;  /* 0x0000001bc8c87220 */ /* 0x000fe20000410000 */
        /* <DEDUP_REMOVED lines=97> */
[----:B------:R-:W3:Y:S01]  /*4dd0*/  LDL R237, [R1+0x2c] ;  /* 0x00002c0001ed7983 */ /* 0x000ee20000100800 */
[----:B------:R-:W-:Y:S02]  /*4de0*/  IMAD R4, R2, c[0x0][0x208], RZ ;  /* 0x0000820002047a24 */ /* 0x000fe400078e02ff */
[C---:B------:R-:W-:Y:S01]  /*4df0*/  IMAD.WIDE.U32 R2, R234.reuse, c[0x0][0x208], RZ ;  /* 0x00008200ea027a25 */ /* 0x040fe200078e00ff */
[----:B------:R-:W4:Y:S03]  /*4e00*/  LDL.64 R238, [R1] ;  /* 0x0000000001ee7983 */ /* 0x000f260000100a00 */
[----:B------:R-:W-:Y:S02]  /*4e10*/  IMAD R4, R234, c[0x0][0x20c], R4 ;  /* 0x00008300ea047a24 */ /* 0x000fe400078e0204 */
[C---:B------:R-:W-:Y:S02]  /*4e20*/  IMAD.SHL.U32 R6, R2.reuse, 0x40, RZ ;  /* 0x0000004002067824 */ /* 0x040fe400078e00ff */
[----:B------:R-:W-:Y:S05]  /*4e30*/  IMAD.IADD R3, R3, 0x1, R4 ;  /* 0x0000000103037824 */ /* 0x000fea00078e0204 */
[----:B------:R-:W-:Y:S02]  /*4e40*/  SHF.L.U64.HI R3, R2, 0x6, R3 ;  /* 0x0000000602037819 */ /* 0x000fe40000010203 */
[C---:B--2---:R-:W-:Y:S02]  /*4e50*/  IADD3 R4, P1, R5.reuse, R240, RZ ;  /* 0x000000f005047210 */ /* 0x044fe40007f3e0ff */
[----:B------:R-:W1:Y:S02]  /*4e60*/  S2R R240, SR_TID.X ;  /* 0x0000000000f07919 */ /* 0x000e640000002100 */
[----:B---3--:R-:W-:Y:S02]  /*4e70*/  LEA.HI.X.SX32 R7, R5, R237, 0x1, P1 ;  /* 0x000000ed05077211 */ /* 0x008fe400008f0eff */
[----:B------:R-:W-:Y:S02]  /*4e80*/  LOP3.LUT P1, RZ, R248, 0x1, RZ, 0xc0, !PT ;  /* 0x00000001f8ff7812 */ /* 0x000fe4000782c0ff */
[----:B----4-:R-:W-:Y:S04]  /*4e90*/  IADD3 R10, P6, P5, R238, UR12, R6 ;  /* 0x0000000cee0a7c10 */ /* 0x010fe8000fdde006 */
[----:B------:R-:W-:Y:S02]  /*4ea0*/  IADD3.X R11, R251, UR6, R3, P6, P5 ;  /* 0x00000006fb0b7c10 */ /* 0x000fe4000b7ea403 */
[C---:B------:R-:W-:Y:S04]  /*4eb0*/  LEA R8, P5, R4.reuse, c[0x0][0x280], 0x2 ;  /* 0x0000a00004087a11 */ /* 0x040fe800078a10ff */
[----:B------:R-:W-:Y:S02]  /*4ec0*/  LEA.HI.X R9, R4, c[0x0][0x284], R7, 0x2, P5 ;  /* 0x0000a10004097a11 */ /* 0x000fe400028f1407 */
[----:B-1----:R-:W-:Y:S04]  /*4ed0*/  SHF.R.S32.HI R237, RZ, 0x1f, R240 ;  /* 0x0000001fffed7819 */ /* 0x002fe800000114f0 */
[----:B------:R-:W-:Y:S04]  /*4ee0*/  LEA.HI R237, R237, R240, RZ, 0x3 ;  /* 0x000000f0eded7211 */ /* 0x000fe800078f18ff */
[----:B------:R-:W-:Y:S04]  /*4ef0*/  SHF.R.S32.HI R237, RZ, 0x3, R237 ;  /* 0x00000003ffed7819 */ /* 0x000fe800000114ed */
[----:B------:R-:W-:Y:S02]  /*4f00*/  IADD3 R2, -R237, R245, -R5 ;  /* 0x000000f5ed027210 */ /* 0x000fe40007ffe905 */
[----:B------:R-:W-:Y:S02]  /*4f10*/  IADD3 R5, P6, R6, R238, RZ ;  /* 0x000000ee06057210 */ /* 0x000fe40007fde0ff */
[----:B------:R-:W1:Y:S01]  /*4f20*/  S2R R238, SR_TID.X ;  /* 0x0000000000ee7919 */ /* 0x000e620000002100 */
[C---:B------:R-:W-:Y:S02]  /*4f30*/  ISETP.LT.OR P5, PT, R2.reuse, 0x1, !P1 ;  /* 0x000000010200780c */ /* 0x040fe40004fa1670 */
[----:B------:R-:W-:Y:S01]  /*4f40*/  IMAD.X R3, R3, 0x1, R251, P6 ;  /* 0x0000000103037824 */ /* 0x000fe200030e06fb */
[C---:B------:R-:W-:Y:S02]  /*4f50*/  LEA R6, P6, R5.reuse, c[0x0][0x1f0], 0x1 ;  /* 0x00007c0005067a11 */ /* 0x040fe400078c08ff */
[----:B------:R-:W-:Y:S02]  /*4f60*/  ISETP.LT.OR P1, PT, R2, 0x21, !P1 ;  /* 0x000000210200780c */ /* 0x000fe40004f21670 */
[----:B------:R-:W-:Y:S02]  /*4f70*/  LEA.HI.X R7, R5, c[0x0][0x1f4], R3, 0x1, P6 ;  /* 0x00007d0005077a11 */ /* 0x000fe400030f0c03 */
[C---:B------:R-:W-:Y:S04]  /*4f80*/  LEA R4, P6, R10.reuse, c[0x0][0x1f0], 0x1 ;  /* 0x00007c000a047a11 */ /* 0x040fe800078c08ff */
        /* <DEDUP_REMOVED lines=13> */
.L_x_904:
[-C--:B-1234-:R-:W-:Y:S01]  /*5060*/  HMMA.16816.F32.BF16 R4, R80, R16.reuse, RZ ;  /* 0x000000105004723c */ /* 0x09efe200000418ff */
[----:B------:R-:W2:Y:S01]  /*5070*/  LDL.64 R238, [R1+0x30] ;  /* 0x0000300001ee7983 */ /* 0x000ea20000100a00 */
[----:B------:R-:W-:Y:S01]  /*5080*/  UIADD3 UR7, UR8, 0x1, URZ ;  /* 0x0000000108077890 */ /* 0x000fe2000fffe03f */
[----:B------:R-:W-:Y:S01]  /*5090*/  ISETP.GE.AND P5, PT, R217, 0x1, PT ;  /* 0x00000001d900780c */ /* 0x000fe20003fa6270 */
[----:B------:R-:W-:Y:S01]  /*50a0*/  UISETP.GE.AND UP0, UPT, UR8, 0x1, UPT ;  /* 0x000000010800788c */ /* 0x000fe2000bf06270 */
[----:B------:R-:W3:Y:S03]  /*50b0*/  LDL R2, [R1+0x14] ;  /* 0x0000140001027983 */ /* 0x000ee60000100800 */
[C---:B------:R-:W-:Y:S01]  /*50c0*/  HMMA.16816.F32.BF16 R8, R132.reuse, R16, RZ ;  /* 0x000000108408723c */ /* 0x040fe200000418ff */
[----:B------:R-:W4:Y:S01]  /*50d0*/  LDL R237, [R1+0x3c] ;  /* 0x00003c0001ed7983 */ /* 0x000f220000100800 */
[----:B------:R-:W-:Y:S03]  /*50e0*/  USEL UR8, UR7, URZ, !UP0 ;  /* 0x0000003f07087287 */ /* 0x000fe6000c000000 */
[----:B------:R-:W-:Y:S03]  /*50f0*/  LDSM.16.M88.4 R140, [R221+0x1800] ;  /* 0x00180000dd8c783b */ /* 0x000fe60000000200 */
[-C--:B------:R-:W-:Y:S01]  /*5100*/  HMMA.16816.F32.BF16 R12, R132, R18.reuse, RZ ;  /* 0x00000012840c723c */ /* 0x080fe200000418ff */
[----:B------:R-:W-:Y:S04]  /*5110*/  LDSM.16.MT88.4 R144, [R0+0x4080] ;  /* 0x004080000090783b */ /* 0x000fe80000004200 */
[----:B------:R-:W-:Y:S03]  /*5120*/  LDSM.16.MT88.4 R156, [R0+0x1880] ;  /* 0x00188000009c783b */ /* 0x000fe60000004200 */
        /* <DEDUP_REMOVED lines=25> */
[----:B------:R-:W5:Y:S07]  /*52c0*/  LDSM.16.MT88.4 R140, [R0+0x4880] ;  /* 0x00488000008c783b */ /* 0x000f6e0000004200 */
[----:B------:R-:W-:Y:S01]  /*52d0*/  HMMA.16816.F32.BF16 R80, R132, R146, R80 ;  /* 0x000000928450723c */ /* 0x000fe20000041850 */
[----:B------:R-:W-:Y:S04]  /*52e0*/  LDSM.16.M88.4 R132, [R221+0x2000] ;  /* 0x00200000dd84783b */ /* 0x000fe80000000200 */
[----:B------:R-:W5:Y:S03]  /*52f0*/  LDSM.16.MT88.4 R144, [R0+0x2080] ;  /* 0x002080000090783b */ /* 0x000f660000004200 */
[-C--:B-1----:R-:W-:Y:S08]  /*5300*/  HMMA.16816.F32.BF16 R4, R136, R156.reuse, R4 ;  /* 0x0000009c8804723c */ /* 0x082ff00000041804 */
[C---:B------:R-:W-:Y:S08]  /*5310*/  HMMA.16816.F32.BF16 R8, R200.reuse, R156, R8 ;  /* 0x0000009cc808723c */ /* 0x040ff00000041808 */
[-C--:B------:R-:W-:Y:S08]  /*5320*/  HMMA.16816.F32.BF16 R12, R200, R158.reuse, R12 ;  /* 0x0000009ec80c723c */ /* 0x080ff0000004180c */
[C---:B------:R-:W-:Y:S01]  /*5330*/  HMMA.16816.F32.BF16 R16, R136.reuse, R158, R16 ;  /* 0x0000009e8810723c */ /* 0x040fe20000041810 */
[----:B------:R-:W1:Y:S07]  /*5340*/  LDSM.16.M88.4 R156, [R221+0x2800] ;  /* 0x00280000dd9c783b */ /* 0x000e6e0000000200 */
[-C--:B-----5:R-:W-:Y:S08]  /*5350*/  HMMA.16816.F32.BF16 R20, R136, R140.reuse, R20 ;  /* 0x0000008c8814723c */ /* 0x0a0ff00000041814 */
[C---:B------:R-:W-:Y:S08]  /*5360*/  HMMA.16816.F32.BF16 R24, R200.reuse, R140, R24 ;  /* 0x0000008cc818723c */ /* 0x040ff00000041818 */
[-C--:B------:R-:W-:Y:S01]  /*5370*/  HMMA.16816.F32.BF16 R76, R200, R142.reuse, R76 ;  /* 0x0000008ec84c723c */ /* 0x080fe2000004184c */
[----:B------:R-:W5:Y:S07]  /*5380*/  LDSM.16.MT88.4 R200, [R0+0x5080] ;  /* 0x0050800000c8783b */ /* 0x000f6e0000004200 */
[----:B------:R-:W-:Y:S01]  /*5390*/  HMMA.16816.F32.BF16 R80, R136, R142, R80 ;  /* 0x0000008e8850723c */ /* 0x000fe20000041850 */
[----:B------:R-:W-:Y:S04]  /*53a0*/  LDSM.16.M88.4 R136, [R223+0x2000] ;  /* 0x00200000df88783b */ /* 0x000fe80000000200 */
[----:B------:R-:W2:Y:S03]  /*53b0*/  LDSM.16.MT88.4 R140, [R0+0x2880] ;  /* 0x00288000008c783b */ /* 0x000ea60000004200 */
[-C--:B------:R-:W-:Y:S08]  /*53c0*/  HMMA.16816.F32.BF16 R4, R132, R144.reuse, R4 ;  /* 0x000000908404723c */ /* 0x080ff00000041804 */
[C---:B-1----:R-:W-:Y:S08]  /*53d0*/  HMMA.16816.F32.BF16 R8, R156.reuse, R144, R8 ;  /* 0x000000909c08723c */ /* 0x042ff00000041808 */
[-C--:B------:R-:W-:Y:S08]  /*53e0*/  HMMA.16816.F32.BF16 R12, R156, R146.reuse, R12 ;  /* 0x000000929c0c723c */ /* 0x080ff0000004180c */
[C---:B------:R-:W-:Y:S01]  /*53f0*/  HMMA.16816.F32.BF16 R16, R132.reuse, R146, R16 ;  /* 0x000000928410723c */ /* 0x040fe20000041810 */
[----:B------:R-:W1:Y:S07]  /*5400*/  LDSM.16.M88.4 R144, [R223+0x2800] ;  /* 0x00280000df90783b */ /* 0x000e6e0000000200 */
[-C--:B-----5:R-:W-:Y:S08]  /*5410*/  HMMA.16816.F32.BF16 R20, R132, R200.reuse, R20 ;  /* 0x000000c88414723c */ /* 0x0a0ff00000041814 */
[C---:B------:R-:W-:Y:S08]  /*5420*/  HMMA.16816.F32.BF16 R24, R156.reuse, R200, R24 ;  /* 0x000000c89c18723c */ /* 0x040ff00000041818 */
[-C--:B------:R-:W-:Y:S01]  /*5430*/  HMMA.16816.F32.BF16 R76, R156, R202.reuse, R76 ;  /* 0x000000ca9c4c723c */ /* 0x080fe2000004184c */
[----:B------:R5:W3:Y:S07]  /*5440*/  LDSM.16.MT88.4 R156, [R0+0x5880] ;  /* 0x00588000009c783b */ /* 0x000aee0000004200 */
[----:B------:R-:W-:Y:S01]  /*5450*/  HMMA.16816.F32.BF16 R80, R132, R202, R80 ;  /* 0x000000ca8450723c */ /* 0x000fe20000041850 */
[----:B------:R-:W-:Y:S07]  /*5460*/  LDSM.16.MT88.4 R132, [R216+0x17880] ;  /* 0x01788000d884783b */ /* 0x000fee0000004200 */
[-C--:B--2---:R-:W-:Y:S08]  /*5470*/  HMMA.16816.F32.BF16 R4, R136, R140.reuse, R4 ;  /* 0x0000008c8804723c */ /* 0x084ff00000041804 */
[C---:B-1----:R-:W-:Y:S04]  /*5480*/  HMMA.16816.F32.BF16 R8, R144.reuse, R140, R8 ;  /* 0x0000008c9008723c */ /* 0x042fe80000041808 */
[----:B-----5:R-:W-:Y:S04]  /*5490*/  IMAD.SHL.U32 R0, R246, 0x2000, RZ ;  /* 0x00002000f6007824 */ /* 0x020fe800078e00ff */
[-C--:B------:R-:W-:Y:S04]  /*54a0*/  HMMA.16816.F32.BF16 R12, R144, R142.reuse, R12 ;  /* 0x0000008e900c723c */ /* 0x080fe8000004180c */
[C---:B------:R-:W-:Y:S04]  /*54b0*/  IADD3 R3, P1, R0.reuse, R238, RZ ;  /* 0x000000ee00037210 */ /* 0x040fe80007f3e0ff */
[C---:B------:R-:W-:Y:S01]  /*54c0*/  HMMA.16816.F32.BF16 R16, R136.reuse, R142, R16 ;  /* 0x0000008e8810723c */ /* 0x040fe20000041810 */
[----:B------:R-:W-:Y:S03]  /*54d0*/  LDSM.16.MT88.4 R140, [R216+0x18080] ;  /* 0x01808000d88c783b */ /* 0x000fe60000004200 */
[----:B----4-:R-:W-:Y:S01]  /*54e0*/  LEA.HI.X.SX32 R0, R0, R237, 0x1, P1 ;  /* 0x000000ed00007211 */ /* 0x010fe200008f0eff */
[----:B---3--:R-:W-:Y:S01]  /*54f0*/  IMAD.MOV.U32 R237, RZ, RZ, R2 ;  /* 0x000000ffffed7224 */ /* 0x008fe200078e0002 */
[C---:B------:R-:W-:Y:S02]  /*5500*/  LEA R2, P1, R3.reuse, c[0x0][0x220], 0x2 ;  /* 0x0000880003027a11 */ /* 0x040fe400078210ff */
[-C--:B------:R-:W-:Y:S04]  /*5510*/  HMMA.16816.F32.BF16 R20, R136, R156.reuse, R20 ;  /* 0x0000009c8814723c */ /* 0x080fe80000041814 */
[----:B------:R-:W-:Y:S01]  /*5520*/  LEA.HI.X R3, R3, c[0x0][0x224], R0, 0x2, P1 ;  /* 0x0000890003037a11 */ /* 0x000fe200008f1400 */
[C---:B------:R-:W-:Y:S01]  /*5530*/  IMAD R0, R217.reuse, 0x2000, R228 ;  /* 0x00002000d9007824 */ /* 0x040fe200078e02e4 */
[----:B------:R-:W-:Y:S02]  /*5540*/  ISETP.GE.AND P1, PT, R234, R237, PT ;  /* 0x000000edea00720c */ /* 0x000fe40003f26270 */
[C---:B------:R-:W-:Y:S01]  /*5550*/  HMMA.16816.F32.BF16 R24, R144.reuse, R156, R24 ;  /* 0x0000009c9018723c */ /* 0x040fe20000041818 */
[----:B------:R-:W-:Y:S03]  /*5560*/  RED.E.ADD.F32.FTZ.RN.STRONG.GPU [R2.64], R4 ;  /* 0x000000040200798e */ /* 0x000fe6000c10e78a */
[----:B------:R-:W-:Y:S01]  /*5570*/  IMAD.SHL.U32 R0, R0, 0x2, RZ ;  /* 0x0000000200007824 */ /* 0x000fe200078e00ff */
[----:B------:R-:W-:Y:S01]  /*5580*/  RED.E.ADD.F32.FTZ.RN.STRONG.GPU [R2.64+0x400], R5 ;  /* 0x000400050200798e */ /* 0x000fe2000c10e78a */
[----:B------:R-:W-:Y:S02]  /*5590*/  IADD3 R217, R217, 0x1, RZ ;  /* 0x00000001d9d97810 */ /* 0x000fe40007ffe0ff */
[-C--:B------:R-:W-:Y:S01]  /*55a0*/  HMMA.16816.F32.BF16 R76, R144, R158.reuse, R76 ;  /* 0x0000009e904c723c */ /* 0x080fe2000004184c */
[----:B------:R-:W-:Y:S03]  /*55b0*/  RED.E.ADD.F32.FTZ.RN.STRONG.GPU [R2.64+0x800], R6 ;  /* 0x000800060200798e */ /* 0x000fe6000c10e78a */
[----:B------:R-:W-:Y:S01]  /*55c0*/  SEL R217, R217, RZ, !P5 ;  /* 0x000000ffd9d97207 */ /* 0x000fe20006800000 */
[----:B------:R-:W-:Y:S03]  /*55d0*/  RED.E.ADD.F32.FTZ.RN.STRONG.GPU [R2.64+0xc00], R7 ;  /* 0x000c00070200798e */ /* 0x000fe6000c10e78a */
[----:B------:R-:W-:Y:S01]  /*55e0*/  HMMA.16816.F32.BF16 R80, R136, R158, R80 ;  /* 0x0000009e8850723c */ /* 0x000fe20000041850 */
        /* <DEDUP_REMOVED lines=144> */
.L_x_902:
        /* <DEDUP_REMOVED lines=20> */
[----:B------:R-:W-:Y:S02]  /*6030*/  LEA.HI R2, R27, R77, RZ, 0x5 ;  /* 0x0000004d1b027211 */ /* 0x000fe400078f28ff */
[--C-:B------:R-:W-:Y:S02]  /*6040*/  SHF.R.S32.HI R6, RZ, 0x2, R4.reuse ;  /* 0x00000002ff067819 */ /* 0x100fe40000011404 */
[----:B------:R-:W-:Y:S02]  /*6050*/  SHF.R.S32.HI R0, RZ, 0x1f, R4 ;  /* 0x0000001fff007819 */ /* 0x000fe40000011404 */
[----:B------:R-:W-:-:S02]  /*6060*/  SHF.R.S32.HI R3, RZ, 0x5, R2 ;  /* 0x00000005ff037819 */ /* 0x000fc40000011402 */
[----:B------:R-:W-:Y:S02]  /*6070*/  LEA.HI R0, R0, R6, RZ, 0x3 ;  /* 0x0000000600007211 */ /* 0x000fe400078f18ff */
[----:B-1----:R-:W-:Y:S02]  /*6080*/  LEA.HI R5, R27, R77, RZ, 0x6 ;  /* 0x0000004d1b057211 */ /* 0x002fe400078f30ff */
        /* <DEDUP_REMOVED lines=120> */
.L_x_907:
        /* <DEDUP_REMOVED lines=63> */
.L_x_909:
[----:B-1--4-:R-:W-:Y:S05]  /*6c00*/  BSYNC B0 ;  /* 0x0000000000007941 */ /* 0x012fea0003800000 */
.L_x_908:
        /* <DEDUP_REMOVED lines=16> */
.L_x_911:
[----:B------:R-:W-:Y:S05]  /*6d10*/  BSYNC B0 ;  /* 0x0000000000007941 */ /* 0x000fea0003800000 */
.L_x_910:
        /* <DEDUP_REMOVED lines=16> */
.L_x_913:
[----:B------:R-:W-:Y:S05]  /*6e20*/  BSYNC B0 ;  /* 0x0000000000007941 */ /* 0x000fea0003800000 */
.L_x_912:
        /* <DEDUP_REMOVED lines=16> */
.L_x_915:
[----:B------:R-:W-:Y:S05]  /*6f30*/  BSYNC B0 ;  /* 0x0000000000007941 */ /* 0x000fea0003800000 */
.L_x_914:
        /* <DEDUP_REMOVED lines=16> */
.L_x_917:
[----:B------:R-:W-:Y:S05]  /*7040*/  BSYNC B0 ;  /* 0x0000000000007941 */ /* 0x000fea0003800000 */
.L_x_916:
        /* <DEDUP_REMOVED lines=16> */
.L_x_919:
[----:B------:R-:W-:Y:S05]  /*7150*/  BSYNC B0 ;  /* 0x0000000000007941 */ /* 0x000fea0003800000 */
.L_x_918:
        /* <DEDUP_REMOVED lines=19> */
.L_x_921:
[----:B------:R-:W-:Y:S05]  /*7290*/  BSYNC B0 ;  /* 0x0000000000007941 */ /* 0x000fea0003800000 */
.L_x_920:
        /* <DEDUP_REMOVED lines=14> */
.L_x_923:
[----:B------:R-:W-:Y:S05]  /*7380*/  BSYNC B0 ;  /* 0x0000000000007941 */ /* 0x000fea0003800000 */
.L_x_922:
        /* <DEDUP_REMOVED lines=14> */
.L_x_925:
[----:B------:R-:W-:Y:S05]  /*7470*/  BSYNC B0 ;  /* 0x0000000000007941 */ /* 0x000fea0003800000 */
.L_x_924:
        /* <DEDUP_REMOVED lines=14> */
.L_x_927:
[----:B------:R-:W-:Y:S05]  /*7560*/  BSYNC B0 ;  /* 0x0000000000007941 */ /* 0x000fea0003800000 */
.L_x_926:
        /* <DEDUP_REMOVED lines=14> */
.L_x_929:
[----:B------:R-:W-:Y:S05]  /*7650*/  BSYNC B0 ;  /* 0x0000000000007941 */ /* 0x000fea0003800000 */
.L_x_928:
        /* <DEDUP_REMOVED lines=14> */
.L_x_906:
[----:B------:R-:W2:Y:S01]  /*7740*/  LDL R8, [R1+0x40] ;  /* 0x0000400001087983 */ /* 0x000ea20000100800 */
[----:B------:R-:W-:Y:S01]  /*7750*/  ISETP.NE.U32.AND P1, PT, RZ, c[0x0][0x358], PT ;  /* 0x0000d600ff007a0c */ /* 0x000fe20003f25070 */
[----:B------:R-:W-:Y:S01]  /*7760*/  IMAD.MOV.U32 R2, RZ, RZ, 0x4 ;  /* 0x00000004ff027424 */ /* 0x000fe200078e00ff */
[----:B------:R-:W-:Y:S02]  /*7770*/  ISETP.NE.U32.AND P0, PT, RZ, c[0x0][0x360], PT ;  /* 0x0000d800ff007a0c */ /* 0x000fe40003f05070 */
[----:B------:R-:W-:Y:S02]  /*7780*/  ISETP.NE.AND.EX P1, PT, RZ, c[0x0][0x35c], PT, P1 ;  /* 0x0000d700ff007a0c */ /* 0x000fe40003f25310 */
[----:B------:R-:W-:Y:S01]  /*7790*/  ISETP.NE.AND.EX P0, PT, RZ, c[0x0][0x364], PT, P0 ;  /* 0x0000d900ff007a0c */ /* 0x000fe20003f05300 */
[----:B-12---:R-:W-:-:S10]  /*77a0*/  IMAD.WIDE R4, R8, R2, c[0x0][0x358] ;  /* 0x0000d60008047625 */ /* 0x006fd400078e0202 */
        /* <DEDUP_REMOVED lines=12> */
.L_x_930:
        /* <DEDUP_REMOVED lines=40> */
.L_x_932:
[----:B------:R-:W-:Y:S05]  /*7af0*/  BSYNC B0 ;  /* 0x0000000000007941 */ /* 0x000fea0003800000 */
.L_x_931:
        /* <DEDUP_REMOVED lines=16> */
.L_x_934:
[----:B------:R-:W-:Y:S05]  /*7c00*/  BSYNC B0 ;  /* 0x0000000000007941 */ /* 0x000fea0003800000 */
.L_x_933:
        /* <DEDUP_REMOVED lines=16> */
.L_x_936:
[----:B------:R-:W-:Y:S05]  /*7d10*/  BSYNC B0 ;  /* 0x0000000000007941 */ /* 0x000fea0003800000 */
.L_x_935:
        /* <DEDUP_REMOVED lines=16> */
.L_x_938:
[----:B------:R-:W-:Y:S05]  /*7e20*/  BSYNC B0 ;  /* 0x0000000000007941 */ /* 0x000fea0003800000 */
.L_x_937:
        /* <DEDUP_REMOVED lines=16> */
.L_x_940:
[----:B------:R-:W-:Y:S05]  /*7f30*/  BSYNC B0 ;  /* 0x0000000000007941 */ /* 0x000fea0003800000 */
.L_x_939:
        /* <DEDUP_REMOVED lines=16> */
.L_x_942:
[----:B------:R-:W-:Y:S05]  /*8040*/  BSYNC B0 ;  /* 0x0000000000007941 */ /* 0x000fea0003800000 */
.L_x_941:
        /* <DEDUP_REMOVED lines=19> */
.L_x_944:
[----:B------:R-:W-:Y:S05]  /*8180*/  BSYNC B0 ;  /* 0x0000000000007941 */ /* 0x000fea0003800000 */
.L_x_943:
        /* <DEDUP_REMOVED lines=14> */
.L_x_946:
[----:B------:R-:W-:Y:S05]  /*8270*/  BSYNC B0 ;  /* 0x0000000000007941 */ /* 0x000fea0003800000 */
.L_x_945:
        /* <DEDUP_REMOVED lines=14> */
.L_x_948:
[----:B------:R-:W-:Y:S05]  /*8360*/  BSYNC B0 ;  /* 0x0000000000007941 */ /* 0x000fea0003800000 */
.L_x_947:
        /* <DEDUP_REMOVED lines=14> */
.L_x_950:
[----:B------:R-:W-:Y:S05]  /*8450*/  BSYNC B0 ;  /* 0x0000000000007941 */ /* 0x000fea0003800000 */
.L_x_949:
        /* <DEDUP_REMOVED lines=14> */
.L_x_952:
[----:B------:R-:W-:Y:S05]  /*8540*/  BSYNC B0 ;  /* 0x0000000000007941 */ /* 0x000fea0003800000 */
.L_x_951:
        /* <DEDUP_REMOVED lines=14> */
.L_x_953:
        /* <DEDUP_REMOVED lines=13> */
.L_x_2311:


//--------------------- .text._ZN7cutlass13device_kernelIN5flash19enable_sm80_to_sm89INS1_16FlashAttnBwdSm80INS1_25CollectiveMainloopBwdSm80ILi2ELi1EN4cute5tupleIJNS5_1CILi64EEENS7_ILi96EEENS7_ILi128EEEEEENS_10bfloat16_tEfNS_4arch4Sm80ELb1ELb0ELb0ELb1ELb0ELb0ELb0ELb0ELi2ELi2ELi2ELi2ELb1EEENS1_24CollectiveEpilogueBwdGQAISB_fSE_Li256ELb1ELb0EEENS1_25SingleTileBwdLPTSchedulerILb1ELi96ELb0EEEEEEEEEvNT_6ParamsE --------------------------
	.section	.text._ZN7cutlass13device_kernelIN5flash19enable_sm80_to_sm89INS1_16FlashAttnBwdSm80INS1_25CollectiveMainloopBwdSm80ILi2ELi1EN4cute5tupleIJNS5_1CILi64EEENS7_ILi96EEENS7_ILi128EEEEEENS_10bfloat16_tEfNS_4arch4Sm80ELb1ELb0ELb0ELb1ELb0ELb0ELb0ELb0ELi2ELi2ELi2ELi2ELb1EEENS1_24CollectiveEpilogueBwdGQAISB_fSE_Li256ELb1ELb0EEENS1_25SingleTileBwdLPTSchedulerILb1ELi96ELb0EEEEEEEEEvNT_6ParamsE,"ax",@progbits
	.sectioninfo	@"SHI_REGISTERS=255"
	.align	128
.text._ZN7cutlass13device_kernelIN5flash19enable_sm80_to_sm89INS1_16FlashAttnBwdSm80INS1_25CollectiveMainloopBwdSm80ILi2ELi1EN4cute5tupleIJNS5_1CILi64EEENS7_ILi96EEENS7_ILi128EEEEEENS_10bfloat16_tEfNS_4arch4Sm80ELb1ELb0ELb0ELb1ELb0ELb0ELb0ELb0ELi2ELi2ELi2ELi2ELb1EEENS1_24CollectiveEpilogueBwdGQAISB_fSE_Li256ELb1ELb0EEENS1_25SingleTileBwdLPTSchedulerILb1ELi96ELb0EEEEEEEEEvNT_6ParamsE:
        .type           _ZN7cutlass13device_kernelIN5flash19enable_sm80_to_sm89INS1_16FlashAttnBwdSm80INS1_25CollectiveMainloopBwdSm80ILi2ELi1EN4cute5tupleIJNS5_1CILi64EEENS7_ILi96EEENS7_ILi128EEEEEENS_10bfloat16_tEfNS_4arch4Sm80ELb1ELb0ELb0ELb1ELb0ELb0ELb0ELb0ELi2ELi2ELi2ELi2ELb1EEENS1_24CollectiveEpilogueBwdGQAISB_fSE_Li256ELb1ELb0EEENS1_25SingleTileBwdLPTSchedulerILb1ELi96ELb0EEEEEEEEEvNT_6ParamsE,@function
        .size           _ZN7cutlass13device_kernelIN5flash19enable_sm80_to_sm89INS1_16FlashAttnBwdSm80INS1_25CollectiveMainloopBwdSm80ILi2ELi1EN4cute5tupleIJNS5_1CILi64EEENS7_ILi96EEENS7_ILi128EEEEEENS_10bfloat16_tEfNS_4arch4Sm80ELb1ELb0ELb0ELb1ELb0ELb0ELb0ELb0ELi2ELi2ELi2ELi2ELb1EEENS1_24CollectiveEpilogueBwdGQAISB_fSE_Li256ELb1ELb0EEENS1_25SingleTileBwdLPTSchedulerILb1ELi96ELb0EEEEEEEEEvNT_6ParamsE,(.L_x_2312 - _ZN7cutlass13device_kernelIN5flash19enable_sm80_to_sm89INS1_16FlashAttnBwdSm80INS1_25CollectiveMainloopBwdSm80ILi2ELi1EN4cute5tupleIJNS5_1CILi64EEENS7_ILi96EEENS7_ILi128EEEEEENS_10bfloat16_tEfNS_4arch4Sm80ELb1ELb0ELb0ELb1ELb0ELb0ELb0ELb0ELi2ELi2ELi2ELi2ELb1EEENS1_24CollectiveEpilogueBwdGQAISB_fSE_Li256ELb1ELb0EEENS1_25SingleTileBwdLPTSchedulerILb1ELi96ELb0EEEEEEEEEvNT_6ParamsE)
        .other          _ZN7cutlass13device_kernelIN5flash19enable_sm80_to_sm89INS1_16FlashAttnBwdSm80INS1_25CollectiveMainloopBwdSm80ILi2ELi1EN4cute5tupleIJNS5_1CILi64EEENS7_ILi96EEENS7_ILi128EEEEEENS_10bfloat16_tEfNS_4arch4Sm80ELb1ELb0ELb0ELb1ELb0ELb0ELb0ELb0ELi2ELi2ELi2ELi2ELb1EEENS1_24CollectiveEpilogueBwdGQAISB_fSE_Li256ELb1ELb0EEENS1_25SingleTileBwdLPTSchedulerILb1ELi96ELb0EEEEEEEEEvNT_6ParamsE,@"STO_CUDA_ENTRY STV_DEFAULT"
_ZN7cutlass13device_kernelIN5flash19enable_sm80_to_sm89INS1_16FlashAttnBwdSm80INS1_25CollectiveMainloopBwdSm80ILi2ELi1EN4cute5tupleIJNS5_1CILi64EEENS7_ILi96EEENS7_ILi128EEEEEENS_10bfloat16_tEfNS_4arch4Sm80ELb1ELb0ELb0ELb1ELb0ELb0ELb0ELb0ELi2ELi2ELi2ELi2ELb1EEENS1_24CollectiveEpilogueBwdGQAISB_fSE_Li256ELb1ELb0EEENS1_25SingleTileBwdLPTSchedulerILb1ELi96ELb0EEEEEEEEEvNT_6ParamsE:
        /* <DEDUP_REMOVED lines=26> */
.L_x_955:
[----:B------:R-:W-:Y:S02]  /*01a0*/  MOV R3, c[0x0][0x3b4] ;  /* 0x0000ed0000037a02 */ /* 0x000fe40000000f00 */
[----:B------:R-:W-:Y:S02]  /*01b0*/  MOV R4, R0 ;  /* 0x0000000000047202 */ /* 0x000fe40000000f00 */
[----:B------:R-:W-:-:S13]  /*01c0*/  ISETP.NE.AND P0, PT, R3, 0x1, PT ;  /* 0x000000010300780c */ /* 0x000fda0003f05270 */
[----:B------:R-:W-:-:S05]  /*01d0*/  @P0 IMAD.HI.U32 R3, R0, c[0x0][0x3b8], RZ ;  /* 0x0000ee0000030a27 */ /* 0x000fca00078e00ff */
[----:B------:R-:W-:-:S05]  /*01e0*/  @P0 SHF.R.U32.HI R4, RZ, c[0x0][0x3bc], R3 ;  /* 0x0000ef00ff040a19 */ /* 0x000fca0000011603 */
[----:B------:R1:W-:Y:S01]  /*01f0*/  STL [R1+0x20], R4 ;  /* 0x0000200401007387 */ /* 0x0003e20000100800 */
[----:B------:R-:W-:-:S03]  /*0200*/  IMAD R3, R4, c[0x0][0x3b4], RZ ;  /* 0x0000ed0004037a24 */ /* 0x000fc600078e02ff */
.L_x_956:
        /* <DEDUP_REMOVED lines=10> */
[----:B------:R-:W-:Y:S01]  /*02b0*/  IMAD R251, R2, c[0x0][0x3a8], R0 ;  /* 0x0000ea0002fb7a24 */ /* 0x000fe200078e0200 */
[----:B------:R-:W-:Y:S05]  /*02c0*/  @!P0 BRA `(.L_x_957) ;  /* 0x0000004000008947 */ /* 0x000fea0003800000 */
[----:B------:R-:W-:-:S05]  /*02d0*/  MOV R2, 0x4 ;  /* 0x0000000400027802 */ /* 0x000fca0000000f00 */
[----:B------:R-:W-:-:S05]  /*02e0*/  IMAD.WIDE R2, R4, R2, c[0x0][0x3e8] ;  /* 0x0000fa0004027625 */ /* 0x000fca00078e0202 */
[----:B------:R1:W5:Y:S01]  /*02f0*/  LDG.E R0, [R2.64] ;  /* 0x0000000e02007981 */ /* 0x000362000c1e1900 */
[----:B------:R-:W-:Y:S05]  /*0300*/  BRA `(.L_x_958) ;  /* 0x000000a000007947 */ /* 0x000fea0003800000 */
.L_x_957:
[----:B------:R-:W-:-:S04]  /*0310*/  ISETP.NE.U32.AND P0, PT, RZ, c[0x0][0x3e0], PT ;  /* 0x0000f800ff007a0c */ /* 0x000fc80003f05070 */
[----:B------:R-:W-:-:S13]  /*0320*/  ISETP.NE.AND.EX P0, PT, RZ, c[0x0][0x3e4], PT, P0 ;  /* 0x0000f900ff007a0c */ /* 0x000fda0003f05300 */
[----:B------:R-:W-:Y:S05]  /*0330*/  @!P0 BRA `(.L_x_959) ;  /* 0x0000006000008947 */ /* 0x000fea0003800000 */
[----:B------:R-:W-:-:S05]  /*0340*/  MOV R2, 0x4 ;  /* 0x0000000400027802 */ /* 0x000fca0000000f00 */
[----:B------:R-:W-:-:S05]  /*0350*/  IMAD.WIDE R2, R4, R2, c[0x0][0x3e0] ;  /* 0x0000f80004027625 */ /* 0x000fca00078e0202 */
[----:B------:R-:W2:Y:S04]  /*0360*/  LDG.E R5, [R2.64] ;  /* 0x0000000e02057981 */ /* 0x000ea8000c1e1900 */
[----:B------:R-:W2:Y:S02]  /*0370*/  LDG.E R0, [R2.64+0x4] ;  /* 0x0000040e02007981 */ /* 0x000ea4000c1e1900 */
[----:B--2---:R-:W-:Y:S01]  /*0380*/  IADD3 R0, -R5, R0, RZ ;  /* 0x0000000005007210 */ /* 0x004fe20007ffe1ff */
[----:B------:R-:W-:Y:S05]  /*0390*/  BRA `(.L_x_958) ;  /* 0x0000001000007947 */ /* 0x000fea0003800000 */
.L_x_959:
[----:B------:R-:W-:-:S03]  /*03a0*/  MOV R0, c[0x0][0x3dc] ;  /* 0x0000f70000007a02 */ /* 0x000fc60000000f00 */
.L_x_958:
        /* <DEDUP_REMOVED lines=9> */
.L_x_954:
        /* <DEDUP_REMOVED lines=17> */
.L_x_961:
[----:B------:R-:W-:Y:S02]  /*0550*/  MOV R3, c[0x0][0x3b4] ;  /* 0x0000ed0000037a02 */ /* 0x000fe40000000f00 */
[----:B------:R-:W-:Y:S02]  /*0560*/  MOV R4, R0 ;  /* 0x0000000000047202 */ /* 0x000fe40000000f00 */
[----:B------:R-:W-:-:S13]  /*0570*/  ISETP.NE.AND P0, PT, R3, 0x1, PT ;  /* 0x000000010300780c */ /* 0x000fda0003f05270 */
[----:B------:R-:W-:-:S05]  /*0580*/  @P0 IMAD.HI.U32 R3, R0, c[0x0][0x3b8], RZ ;  /* 0x0000ee0000030a27 */ /* 0x000fca00078e00ff */
[----:B------:R-:W-:-:S05]  /*0590*/  @P0 SHF.R.U32.HI R4, RZ, c[0x0][0x3bc], R3 ;  /* 0x0000ef00ff040a19 */ /* 0x000fca0000011603 */
[----:B------:R1:W-:Y:S01]  /*05a0*/  STL [R1+0x20], R4 ;  /* 0x0000200401007387 */ /* 0x0003e20000100800 */
[----:B------:R-:W-:-:S03]  /*05b0*/  IMAD R3, R4, c[0x0][0x3b4], RZ ;  /* 0x0000ed0004037a24 */ /* 0x000fc600078e02ff */
.L_x_962:
        /* <DEDUP_REMOVED lines=16> */
.L_x_963:
        /* <DEDUP_REMOVED lines=9> */
.L_x_965:
[----:B------:R-:W-:-:S03]  /*0750*/  MOV R0, c[0x0][0x3dc] ;  /* 0x0000f70000007a02 */ /* 0x000fc60000000f00 */
.L_x_964:
        /* <DEDUP_REMOVED lines=8> */
.L_x_960:
        /* <DEDUP_REMOVED lines=8> */
[----:B------:R-:W-:-:S03]  /*0860*/  ISETP.NE.AND.EX P3, PT, RZ, c[0x0][0x2d4], PT, P3 ;  /* 0x0000b500ff007a0c */ /* 0x000fc60003f65330 */
[----:B------:R-:W-:-:S08]  /*0870*/  IMAD.WIDE R2, R23, R14, c[0x0][0x2d0] ;  /* 0x0000b40017027625 */ /* 0x000fd000078e020e */
        /* <DEDUP_REMOVED lines=9> */
[----:B------:R-:W-:Y:S01]  /*0910*/  CS2R R12, SRZ ;  /* 0x00000000000c7805 */ /* 0x000fe2000001ff00 */
[----:B------:R-:W-:Y:S02]  /*0920*/  IMAD.MOV.U32 R22, RZ, RZ, RZ ;  /* 0x000000ffff167224 */ /* 0x000fe400078e00ff */
[----:B------:R-:W-:Y:S02]  /*0930*/  IMAD.MOV.U32 R239, RZ, RZ, c[0x0][0x198] ;  /* 0x00006600ffef7624 */ /* 0x000fe400078e00ff */
[----:B--2---:R-:W-:-:S05]  /*0940*/  @P4 IMAD R0, R23, 0x40, R0 ;  /* 0x0000004017004824 */ /* 0x004fca00078e0200 */
[----:B-1----:R-:W-:-:S04]  /*0950*/  @P4 SHF.R.S32.HI R6, RZ, 0x1f, R0 ;  /* 0x0000001fff064819 */ /* 0x002fc80000011400 */
[----:B------:R-:W-:Y:S01]  /*0960*/  @P4 LEA.HI R0, R6, R0, RZ, 0x6 ;  /* 0x0000000006004211 */ /* 0x000fe200078f30ff */
[--C-:B---3--:R-:W-:Y:S01]  /*0970*/  @P4 IMAD.MOV.U32 R10, RZ, RZ, R9.reuse ;  /* 0x000000ffff0a4224 */ /* 0x108fe200078e0009 */
[----:B------:R-:W-:Y:S01]  /*0980*/  @P4 SHF.R.S32.HI R11, RZ, 0x1f, R9 ;  /* 0x0000001fff0b4819 */ /* 0x000fe20000011409 */
[--C-:B----4-:R-:W-:Y:S01]  /*0990*/  @P3 IMAD.MOV.U32 R12, RZ, RZ, R8.reuse ;  /* 0x000000ffff0c3224 */ /* 0x110fe200078e0008 */
[----:B------:R-:W-:Y:S02]  /*09a0*/  @P3 SHF.R.S32.HI R13, RZ, 0x1f, R8 ;  /* 0x0000001fff0d3819 */ /* 0x000fe40000011408 */
[----:B------:R-:W-:Y:S01]  /*09b0*/  @P4 LOP3.LUT R22, R0, 0xffffffc0, RZ, 0xc0, !PT ;  /* 0xffffffc000164812 */ /* 0x000fe200078ec0ff */
[----:B------:R-:W-:Y:S05]  /*09c0*/  @P0 BRA `(.L_x_966) ;  /* 0x0000004000000947 */ /* 0x000fea0003800000 */
[----:B------:R-:W-:Y:S05]  /*09d0*/  @!P4 BRA `(.L_x_966) ;  /* 0x000000300000c947 */ /* 0x000fea0003800000 */
[----:B------:R1:W2:Y:S04]  /*09e0*/  LDG.E R0, [R4.64] ;  /* 0x0000000e04007981 */ /* 0x0002a8000c1e1900 */
[----:B-1----:R-:W2:Y:S02]  /*09f0*/  LDG.E R4, [R4.64+0x4] ;  /* 0x0000040e04047981 */ /* 0x002ea4000c1e1900 */
[----:B--2--5:R-:W-:-:S02]  /*0a00*/  IADD3 R238, -R0, R4, RZ ;  /* 0x0000000400ee7210 */ /* 0x024fc40007ffe1ff */
.L_x_966:
[----:B------:R-:W-:-:S04]  /*0a10*/  ISETP.NE.U32.AND P0, PT, RZ, c[0x0][0x2e0], PT ;  /* 0x0000b800ff007a0c */ /* 0x000fc80003f05070 */
[----:B------:R-:W-:-:S13]  /*0a20*/  ISETP.NE.AND.EX P0, PT, RZ, c[0x0][0x2e4], PT, P0 ;  /* 0x0000b900ff007a0c */ /* 0x000fda0003f05300 */
[----:B------:R-:W-:Y:S05]  /*0a30*/  @!P0 BRA `(.L_x_967) ;  /* 0x0000003000008947 */ /* 0x000fea0003800000 */
[----:B------:R-:W-:-:S05]  /*0a40*/  IMAD.WIDE R2, R23, R14, c[0x0][0x2e0] ;  /* 0x0000b80017027625 */ /* 0x000fca00078e020e */
[----:B------:R1:W5:Y:S01]  /*0a50*/  LDG.E R239, [R2.64] ;  /* 0x0000000e02ef7981 */ /* 0x000362000c1e1900 */
[----:B------:R-:W-:Y:S05]  /*0a60*/  BRA `(.L_x_968) ;  /* 0x0000004000007947 */ /* 0x000fea0003800000 */
.L_x_967:
[----:B------:R-:W-:Y:S05]  /*0a70*/  @!P3 BRA `(.L_x_968) ;  /* 0x000000300000b947 */ /* 0x000fea0003800000 */
[----:B------:R1:W2:Y:S04]  /*0a80*/  LDG.E R0, [R2.64] ;  /* 0x0000000e02007981 */ /* 0x0002a8000c1e1900 */
[----:B-1----:R-:W2:Y:S02]  /*0a90*/  LDG.E R2, [R2.64+0x4] ;  /* 0x0000040e02027981 */ /* 0x002ea4000c1e1900 */
[----:B--2---:R-:W-:-:S04]  /*0aa0*/  IADD3 R239, -R0, R2, RZ ;  /* 0x0000000200ef7210 */ /* 0x004fc80007ffe1ff */
.L_x_968:
[----:B------:R-:W2:Y:S01]  /*0ab0*/  LDL R80, [R1+0x20] ;  /* 0x0000200001507983 */ /* 0x000ea20000100800 */
[----:B-----5:R-:W-:Y:S01]  /*0ac0*/  IMAD.IADD R0, R238, 0x1, -R239 ;  /* 0x00000001ee007824 */ /* 0x020fe200078e0aef */
        /* <DEDUP_REMOVED lines=58> */
[----:B------:R-:W-:Y:S01]  /*0e70*/  SHF.R.S32.HI R250, RZ, 0x6, R2 ;  /* 0x00000006fffa7819 */ /* 0x000fe20000011402 */
[----:B-1----:R-:W-:-:S04]  /*0e80*/  UISETP.LT.AND UP0, UPT, URZ, UR4, UPT ;  /* 0x000000043f00728c */ /* 0x002fc8000bf01270 */
[----:B------:R-:W-:-:S06]  /*0e90*/  USEL UR10, URZ, UR4, !UP0 ;  /* 0x000000043f0a7287 */ /* 0x000fcc000c000000 */
[----:B------:R-:W-:-:S13]  /*0ea0*/  ISETP.GT.AND P0, PT, R250, UR10, PT ;  /* 0x0000000afa007c0c */ /* 0x000fda000bf04270 */
[----:B------:R-:W-:Y:S05]  /*0eb0*/  @!P0 BRA `(.L_x_969) ;  /* 0x0000500000008947 */ /* 0x000fea0003800000 */
[----:B------:R-:W-:Y:S01]  /*0ec0*/  IMAD.MOV.U32 R0, RZ, RZ, c[0x0][0x248] ;  /* 0x00009200ff007624 */ /* 0x000fe200078e00ff */
[----:B------:R-:W-:Y:S01]  /*0ed0*/  SHF.R.S32.HI R34, RZ, 0x1f, R81 ;  /* 0x0000001fff227819 */ /* 0x000fe20000011451 */
[----:B------:R-:W-:Y:S01]  /*0ee0*/  IMAD.SHL.U32 R6, R81, 0x4, RZ ;  /* 0x0000000451067824 */ /* 0x000fe200078e00ff */
[----:B------:R-:W-:Y:S01]  /*0ef0*/  SHF.R.S32.HI R5, RZ, 0x1f, R22 ;  /* 0x0000001fff057819 */ /* 0x000fe20000011416 */
[----:B------:R-:W-:Y:S01]  /*0f00*/  USHF.R.S32.HI UR13, URZ, 0x1f, UR10 ;  /* 0x0000001f3f0d7899 */ /* 0x000fe2000801140a */
[----:B------:R-:W-:Y:S01]  /*0f10*/  ISETP.NE.AND P0, PT, R0, 0x1, PT ;  /* 0x000000010000780c */ /* 0x000fe20003f05270 */
[----:B------:R-:W-:Y:S01]  /*0f20*/  IMAD.MOV.U32 R0, RZ, RZ, R251 ;  /* 0x000000ffff007224 */ /* 0x000fe200078e00fb */
[----:B------:R-:W-:Y:S01]  /*0f30*/  LEA.HI R33, R34, R81, RZ, 0x3 ;  /* 0x0000005122217211 */ /* 0x000fe200078f18ff */
[----:B------:R-:W-:Y:S01]  /*0f40*/  ULDC.64 UR4, c[0x0][0x178] ;  /* 0x00005e0000047ab9 */ /* 0x000fe20000000a00 */
[C---:B------:R-:W-:Y:S01]  /*0f50*/  IADD3 R28, P1, R6.reuse, R22, RZ ;  /* 0x00000016061c7210 */ /* 0x040fe20007f3e0ff */
[----:B------:R-:W-:Y:S01]  /*0f60*/  UIMAD UR6, UR13, UR4, URZ ;  /* 0x000000040d0672a4 */ /* 0x000fe2000f8e023f */
[----:B------:R-:W-:Y:S01]  /*0f70*/  SHF.R.S32.HI R249, RZ, 0x3, R33 ;  /* 0x00000003fff97819 */ /* 0x000fe20000011421 */
[----:B------:R-:W-:Y:S01]  /*0f80*/  UIMAD.WIDE.U32 UR18, UR10, UR4, URZ ;  /* 0x000000040a1272a5 */ /* 0x000fe2000f8e003f */
[----:B------:R-:W-:Y:S01]  /*0f90*/  LOP3.LUT R3, R33, 0xfffffff8, RZ, 0xc0, !PT ;  /* 0xfffffff821037812 */ /* 0x000fe200078ec0ff */
[----:B------:R-:W-:Y:S01]  /*0fa0*/  UIMAD UR6, UR10, UR5, UR6 ;  /* 0x000000050a0672a4 */ /* 0x000fe2000f8e0206 */
[----:B------:R-:W-:Y:S01]  /*0fb0*/  SHF.R.S32.HI R8, RZ, 0x1f, R249 ;  /* 0x0000001fff087819 */ /* 0x000fe200000114f9 */
[----:B------:R-:W-:Y:S01]  /*0fc0*/  ULDC.64 UR8, c[0x0][0x208] ;  /* 0x0000820000087ab9 */ /* 0x000fe20000000a00 */
[----:B------:R-:W-:Y:S01]  /*0fd0*/  IADD3 R7, P2, R249, R10, RZ ;  /* 0x0000000af9077210 */ /* 0x000fe20007f5e0ff */
[----:B------:R-:W-:Y:S01]  /*0fe0*/  @P0 IMAD.HI.U32 R2, R251, c[0x0][0x24c], RZ ;  /* 0x00009300fb020a27 */ /* 0x000fe200078e00ff */
[----:B------:R-:W-:Y:S01]  /*0ff0*/  LEA.HI.X.SX32 R29, R6, R5, 0x1, P1 ;  /* 0x00000005061d7211 */ /* 0x000fe200008f0eff */
[----:B------:R-:W-:Y:S01]  /*1000*/  UMOV UR11, 0x6 ;  /* 0x00000006000b7882 */ /* 0x000fe20000000000 */
[----:B------:R-:W-:Y:S01]  /*1010*/  SHF.R.S32.HI R20, RZ, 0x1f, R23 ;  /* 0x0000001fff147819 */ /* 0x000fe20000011417 */
[----:B------:R-:W-:Y:S01]  /*1020*/  IMAD.IADD R24, R81, 0x1, -R3 ;  /* 0x0000000151187824 */ /* 0x000fe200078e0a03 */
[----:B------:R-:W-:Y:S01]  /*1030*/  @P0 SHF.R.U32.HI R0, RZ, c[0x0][0x250], R2 ;  /* 0x00009400ff000a19 */ /* 0x000fe20000011602 */
[----:B------:R-:W-:Y:S01]  /*1040*/  IMAD.X R6, R8, 0x1, R11, P2 ;  /* 0x0000000108067824 */ /* 0x000fe200010e060b */
[----:B------:R-:W-:Y:S01]  /*1050*/  LEA.HI R2, R34, R81, RZ, 0x6 ;  /* 0x0000005122027211 */ /* 0x000fe200078f30ff */
[----:B------:R-:W-:Y:S01]  /*1060*/  IMAD.SHL.U32 R16, R24, 0x8, RZ ;  /* 0x0000000818107824 */ /* 0x000fe200078e00ff */
[----:B------:R-:W-:Y:S01]  /*1070*/  SHF.R.S32.HI R3, RZ, 0x1f, R0 ;  /* 0x0000001fff037819 */ /* 0x000fe20000011400 */
[----:B------:R-:W-:Y:S01]  /*1080*/  IMAD R9, R6, c[0x0][0x178], RZ ;  /* 0x00005e0006097a24 */ /* 0x000fe200078e02ff */
[----:B------:R-:W-:Y:S01]  /*1090*/  SHF.R.S32.HI R21, RZ, 0x6, R2 ;  /* 0x00000006ff157819 */ /* 0x000fe20000011402 */
[C---:B------:R-:W-:Y:S01]  /*10a0*/  IMAD.SHL.U32 R2, R249.reuse, 0x40, RZ ;  /* 0x00000040f9027824 */ /* 0x040fe200078e00ff */
[----:B------:R-:W-:Y:S01]  /*10b0*/  IADD3 R18, P0, R249, R12, RZ ;  /* 0x0000000cf9127210 */ /* 0x000fe20007f1e0ff */
[----:B------:R-:W-:Y:S01]  /*10c0*/  IMAD R11, R7, c[0x0][0x17c], R9 ;  /* 0x00005f00070b7a24 */ /* 0x000fe200078e0209 */
[--C-:B------:R-:W-:Y:S01]  /*10d0*/  SHF.R.S32.HI R17, RZ, 0x1f, R16.reuse ;  /* 0x0000001fff117819 */ /* 0x100fe20000011410 */
[----:B------:R-:W-:Y:S01]  /*10e0*/  IMAD.SHL.U32 R32, R21, 0x200, RZ ;  /* 0x0000020015207824 */ /* 0x000fe200078e00ff */
[----:B------:R-:W-:Y:S01]  /*10f0*/  LOP3.LUT R2, R2, 0x1c0, RZ, 0xc0, !PT ;  /* 0x000001c002027812 */ /* 0x000fe200078ec0ff */
[----:B------:R-:W-:Y:S01]  /*1100*/  IMAD.X R19, R8, 0x1, R13, P0 ;  /* 0x0000000108137824 */ /* 0x000fe200000e060d */
[----:B------:R-:W-:Y:S01]  /*1110*/  SHF.R.S32.HI R31, RZ, 0x1f, R251 ;  /* 0x0000001fff1f7819 */ /* 0x000fe200000114fb */
[----:B------:R-:W-:Y:S01]  /*1120*/  IMAD R6, R6, c[0x0][0x208], RZ ;  /* 0x0000820006067a24 */ /* 0x000fe200078e02ff */
[----:B------:R-:W-:Y:S01]  /*1130*/  LOP3.LUT R4, R2, 0x38, R16, 0xf8, !PT ;  /* 0x0000003802047812 */ /* 0x000fe200078ef810 */
[----:B------:R-:W-:Y:S01]  /*1140*/  USHF.L.U32 UR17, UR8, 0x6, URZ ;  /* 0x0000000608117899 */ /* 0x000fe2000800063f */
[----:B------:R-:W-:Y:S01]  /*1150*/  SHF.R.U32.HI R2, RZ, 0x3, R2 ;  /* 0x00000003ff027819 */ /* 0x000fe20000011602 */
[----:B------:R-:W-:Y:S01]  /*1160*/  IMAD R12, R7, c[0x0][0x20c], R6 ;  /* 0x00008300070c7a24 */ /* 0x000fe200078e0206 */
[----:B------:R-:W-:Y:S01]  /*1170*/  SEL R25, R23, RZ, !P4 ;  /* 0x000000ff17197207 */ /* 0x000fe20006000000 */
[----:B------:R-:W-:Y:S01]  /*1180*/  IMAD R13, R31, c[0x0][0x180], RZ ;  /* 0x000060001f0d7a24 */ /* 0x000fe200078e02ff */
[----:B------:R-:W-:Y:S01]  /*1190*/  LOP3.LUT R236, R32, R4, R2, 0xf6, !PT ;  /* 0x0000000420ec7212 */ /* 0x000fe200078ef602 */
[C---:B------:R-:W-:Y:S01]  /*11a0*/  IMAD R2, R3.reuse, c[0x0][0x1e0], RZ ;  /* 0x0000780003027a24 */ /* 0x040fe200078e02ff */
[----:B------:R-:W-:Y:S01]  /*11b0*/  USHF.L.U64.HI UR16, UR8, UR11, UR9 ;  /* 0x0000000b08107299 */ /* 0x000fe20008010209 */
[----:B------:R-:W-:Y:S01]  /*11c0*/  IMAD R3, R3, c[0x0][0x1b0], RZ ;  /* 0x00006c0003037a24 */ /* 0x000fe200078e02ff */
[----:B------:R-:W-:Y:S01]  /*11d0*/  IADD3 R30, R16, 0x40, RZ ;  /* 0x00000040101e7810 */ /* 0x000fe20007ffe0ff */
[C---:B------:R-:W-:Y:S01]  /*11e0*/  IMAD R8, R0.reuse, c[0x0][0x1e4], R2 ;  /* 0x0000790000087a24 */ /* 0x040fe200078e0202 */
[----:B------:R-:W-:Y:S01]  /*11f0*/  UIMAD UR16, UR16, UR10, URZ ;  /* 0x0000000a101072a4 */ /* 0x000fe2000f8e023f */
[----:B------:R-:W-:Y:S01]  /*1200*/  IMAD.WIDE.U32 R4, R0, c[0x0][0x1e0], R16 ;  /* 0x0000780000047a25 */ /* 0x000fe200078e0010 */
[----:B------:R-:W-:Y:S01]  /*1210*/  ISETP.GE.AND P5, PT, R16, c[0x0][0x1cc], PT ;  /* 0x0000730010007a0c */ /* 0x000fe20003fa6270 */
[----:B------:R-:W-:Y:S01]  /*1220*/  CS2R R130, SRZ ;  /* 0x0000000000827805 */ /* 0x000fe2000001ff00 */
[----:B------:R-:W-:Y:S01]  /*1230*/  UIMAD UR16, UR13, UR17, UR16 ;  /* 0x000000110d1072a4 */ /* 0x000fe2000f8e0210 */
[C---:B------:R-:W-:Y:S01]  /*1240*/  IMAD R10, R0.reuse, c[0x0][0x1b4], R3 ;  /* 0x00006d00000a7a24 */ /* 0x040fe200078e0203 */
[----:B------:R-:W-:Y:S01]  /*1250*/  USHF.L.U32 UR13, UR8, 0x5, URZ ;  /* 0x00000005080d7899 */ /* 0x000fe2000800063f */
[----:B------:R-:W-:Y:S01]  /*1260*/  IMAD.WIDE.U32 R2, R0, c[0x0][0x1b0], R16 ;  /* 0x00006c0000027a25 */ /* 0x000fe200078e0010 */
[C---:B------:R-:W-:Y:S01]  /*1270*/  SEL R0, R20.reuse, RZ, !P3 ;  /* 0x000000ff14007207 */ /* 0x040fe20005800000 */
[----:B------:R-:W-:Y:S01]  /*1280*/  CS2R R128, SRZ ;  /* 0x0000000000807805 */ /* 0x000fe2000001ff00 */
[----:B------:R-:W-:Y:S01]  /*1290*/  SEL R20, R20, RZ, !P4 ;  /* 0x000000ff14147207 */ /* 0x000fe20006000000 */
[----:B------:R-:W-:Y:S01]  /*12a0*/  IMAD.IADD R5, R5, 0x1, R8 ;  /* 0x0000000105057824 */ /* 0x000fe200078e0208 */
[----:B------:R-:W-:Y:S01]  /*12b0*/  CS2R R126, SRZ ;  /* 0x00000000007e7805 */ /* 0x000fe2000001ff00 */
[----:B------:R-:W-:Y:S01]  /*12c0*/  IMAD.WIDE.U32 R8, R7, c[0x0][0x178], R16 ;  /* 0x00005e0007087a25 */ /* 0x000fe200078e0010 */
[----:B------:R-:W-:Y:S01]  /*12d0*/  CS2R R124, SRZ ;  /* 0x00000000007c7805 */ /* 0x000fe2000001ff00 */
[----:B------:R-:W-:Y:S01]  /*12e0*/  CS2R R122, SRZ ;  /* 0x00000000007a7805 */ /* 0x000fe2000001ff00 */
[----:B------:R-:W-:Y:S01]  /*12f0*/  CS2R R120, SRZ ;  /* 0x0000000000787805 */ /* 0x000fe2000001ff00 */
[----:B------:R-:W-:Y:S01]  /*1300*/  IMAD.IADD R3, R3, 0x1, R10 ;  /* 0x0000000103037824 */ /* 0x000fe200078e020a */
[----:B------:R-:W-:Y:S01]  /*1310*/  SEL R10, R23, RZ, !P3 ;  /* 0x000000ff170a7207 */ /* 0x000fe20005800000 */
[----:B------:R-:W-:Y:S01]  /*1320*/  IMAD.IADD R9, R9, 0x1, R11 ;  /* 0x0000000109097824 */ /* 0x000fe200078e020b */
[----:B------:R-:W-:Y:S01]  /*1330*/  CS2R R118, SRZ ;  /* 0x0000000000767805 */ /* 0x000fe2000001ff00 */
[C---:B------:R-:W-:Y:S01]  /*1340*/  IMAD R11, R0.reuse, c[0x0][0x1e8], RZ ;  /* 0x00007a00000b7a24 */ /* 0x040fe200078e02ff */
[----:B------:R-:W-:Y:S01]  /*1350*/  CS2R R116, SRZ ;  /* 0x0000000000747805 */ /* 0x000fe2000001ff00 */
[----:B------:R-:W-:Y:S01]  /*1360*/  IMAD R0, R0, c[0x0][0x1b8], RZ ;  /* 0x00006e0000007a24 */ /* 0x000fe200078e02ff */
[----:B------:R-:W-:Y:S01]  /*1370*/  CS2R R114, SRZ ;  /* 0x0000000000727805 */ /* 0x000fe2000001ff00 */
[C---:B------:R-:W-:Y:S01]  /*1380*/  IMAD R11, R10.reuse, c[0x0][0x1ec], R11 ;  /* 0x00007b000a0b7a24 */ /* 0x040fe200078e020b */
[----:B------:R-:W-:Y:S01]  /*1390*/  CS2R R112, SRZ ;  /* 0x0000000000707805 */ /* 0x000fe2000001ff00 */
[C---:B------:R-:W-:Y:S01]  /*13a0*/  IMAD.WIDE.U32 R4, R10.reuse, c[0x0][0x1e8], R4 ;  /* 0x00007a000a047a25 */ /* 0x040fe200078e0004 */
[----:B------:R-:W-:Y:S01]  /*13b0*/  CS2R R110, SRZ ;  /* 0x00000000006e7805 */ /* 0x000fe2000001ff00 */
[----:B------:R-:W-:Y:S01]  /*13c0*/  CS2R R108, SRZ ;  /* 0x00000000006c7805 */ /* 0x000fe2000001ff00 */
        /* <DEDUP_REMOVED lines=15> */
[----:B------:R-:W-:Y:S01]  /*14c0*/  IMAD.IADD R7, R7, 0x1, R12 ;  /* 0x0000000107077824 */ /* 0x000fe200078e020c */
[----:B------:R-:W-:Y:S01]  /*14d0*/  CS2R R86, SRZ ;  /* 0x0000000000567805 */ /* 0x000fe2000001ff00 */
[----:B------:R-:W-:Y:S01]  /*14e0*/  IMAD R10, R31, c[0x0][0x210], RZ ;  /* 0x000084001f0a7a24 */ /* 0x000fe200078e02ff */
[----:B------:R-:W-:Y:S01]  /*14f0*/  CS2R R84, SRZ ;  /* 0x0000000000547805 */ /* 0x000fe2000001ff00 */
[----:B------:R-:W-:Y:S01]  /*1500*/  IMAD.IADD R5, R3, 0x1, R0 ;  /* 0x0000000103057824 */ /* 0x000fe200078e0200 */
[----:B------:R-:W-:Y:S01]  /*1510*/  CS2R R78, SRZ ;  /* 0x00000000004e7805 */ /* 0x000fe2000001ff00 */
[----:B------:R-:W-:Y:S01]  /*1520*/  IMAD.MOV.U32 R4, RZ, RZ, R2 ;  /* 0x000000ffff047224 */ /* 0x000fe200078e0002 */
[----:B------:R-:W-:Y:S01]  /*1530*/  CS2R R76, SRZ ;  /* 0x00000000004c7805 */ /* 0x000fe2000001ff00 */
[----:B------:R-:W-:Y:S01]  /*1540*/  IMAD.WIDE R2, R80, 0x60, R18 ;  /* 0x0000006050027825 */ /* 0x000fe200078e0212 */
        /* <DEDUP_REMOVED lines=15> */
[----:B------:R-:W-:Y:S01]  /*1640*/  IMAD R0, R3, c[0x0][0x1a8], RZ ;  /* 0x00006a0003007a24 */ /* 0x000fe200078e02ff */
[----:B------:R-:W-:Y:S01]  /*1650*/  CS2R R52, SRZ ;  /* 0x0000000000347805 */ /* 0x000fe2000001ff00 */
[----:B------:R-:W-:Y:S01]  /*1660*/  IMAD.IADD R11, R7, 0x1, R10 ;  /* 0x00000001070b7824 */ /* 0x000fe200078e020a */
[----:B------:R-:W-:Y:S01]  /*1670*/  CS2R R50, SRZ ;  /* 0x0000000000327805 */ /* 0x000fe2000001ff00 */
[----:B------:R-:W-:Y:S01]  /*1680*/  IMAD.IADD R13, R9, 0x1, R12 ;  /* 0x00000001090d7824 */ /* 0x000fe200078e020c */
[----:B------:R-:W-:Y:S01]  /*1690*/  CS2R R48, SRZ ;  /* 0x0000000000307805 */ /* 0x000fe2000001ff00 */
[----:B------:R-:W-:Y:S01]  /*16a0*/  IMAD.MOV.U32 R10, RZ, RZ, R6 ;  /* 0x000000ffff0a7224 */ /* 0x000fe200078e0006 */
[----:B------:R-:W-:Y:S01]  /*16b0*/  CS2R R46, SRZ ;  /* 0x00000000002e7805 */ /* 0x000fe2000001ff00 */
[----:B------:R-:W-:Y:S01]  /*16c0*/  IMAD R17, R2, c[0x0][0x1ac], R0 ;  /* 0x00006b0002117a24 */ /* 0x000fe200078e0200 */
[----:B------:R-:W-:Y:S01]  /*16d0*/  CS2R R44, SRZ ;  /* 0x00000000002c7805 */ /* 0x000fe2000001ff00 */
[----:B------:R-:W-:Y:S01]  /*16e0*/  IMAD.MOV.U32 R12, RZ, RZ, R8 ;  /* 0x000000ffff0c7224 */ /* 0x000fe200078e0008 */
[----:B------:R-:W-:Y:S01]  /*16f0*/  CS2R R42, SRZ ;  /* 0x00000000002a7805 */ /* 0x000fe2000001ff00 */
[----:B------:R-:W-:Y:S01]  /*1700*/  IMAD R6, R3, c[0x0][0x1d8], RZ ;  /* 0x0000760003067a24 */ /* 0x000fe200078e02ff */
[----:B------:R-:W-:Y:S01]  /*1710*/  CS2R R40, SRZ ;  /* 0x0000000000287805 */ /* 0x000fe2000001ff00 */
[----:B------:R-:W-:Y:S01]  /*1720*/  IMAD R0, R20, c[0x0][0x188], RZ ;  /* 0x0000620014007a24 */ /* 0x000fe200078e02ff */
[----:B------:R-:W-:Y:S01]  /*1730*/  CS2R R38, SRZ ;  /* 0x0000000000267805 */ /* 0x000fe2000001ff00 */
[----:B------:R-:W-:-:S02]  /*1740*/  IMAD.U32 R9, RZ, RZ, UR19 ;  /* 0x00000013ff097e24 */ /* 0x000fc4000f8e00ff */
[C---:B------:R-:W-:Y:S02]  /*1750*/  IMAD R3, R2.reuse, c[0x0][0x1dc], R6 ;  /* 0x0000770002037a24 */ /* 0x040fe400078e0206 */
[----:B------:R-:W-:-:S04]  /*1760*/  IMAD.WIDE.U32 R14, R2, c[0x0][0x1d8], R14 ;  /* 0x00007600020e7a25 */ /* 0x000fc800078e000e */
[----:B------:R-:W-:Y:S02]  /*1770*/  IMAD.U32 R8, RZ, RZ, UR18 ;  /* 0x00000012ff087e24 */ /* 0x000fe4000f8e00ff */
[----:B------:R-:W-:Y:S01]  /*1780*/  IMAD.U32 R9, RZ, RZ, UR6 ;  /* 0x00000006ff097e24 */ /* 0x000fe2000f8e00ff */
[----:B------:R-:W-:Y:S01]  /*1790*/  ULDC.64 UR6, c[0x0][0x1d8] ;  /* 0x0000760000067ab9 */ /* 0x000fe20000000a00 */
[C---:B------:R-:W-:Y:S01]  /*17a0*/  IMAD R0, R25.reuse, c[0x0][0x18c], R0 ;  /* 0x0000630019007a24 */ /* 0x040fe200078e0200 */
[----:B------:R-:W-:Y:S01]  /*17b0*/  USHF.L.U32 UR12, UR6, 0x6, URZ ;  /* 0x00000006060c7899 */ /* 0x000fe2000800063f */
[----:B------:R-:W-:Y:S01]  /*17c0*/  IMAD.WIDE.U32 R246, R25, c[0x0][0x188], R12 ;  /* 0x0000620019f67a25 */ /* 0x000fe200078e000c */
[----:B------:R-:W-:Y:S01]  /*17d0*/  IADD3 R9, R9, UR19, RZ ;  /* 0x0000001309097c10 */ /* 0x000fe2000fffe0ff */
[----:B------:R-:W-:Y:S02]  /*17e0*/  USHF.L.U64.HI UR18, UR6, UR11, UR7 ;  /* 0x0000000b06127299 */ /* 0x000fe40008010207 */
[----:B------:R-:W-:Y:S01]  /*17f0*/  IMAD.WIDE.U32 R6, R2, c[0x0][0x1a8], R4 ;  /* 0x00006a0002067a25 */ /* 0x000fe200078e0004 */
[----:B------:R-:W-:Y:S01]  /*1800*/  LEA R4, P2, R14, c[0x0][0x1c0], 0x1 ;  /* 0x000070000e047a11 */ /* 0x000fe200078408ff */
[----:B------:R-:W-:-:S02]  /*1810*/  UMOV UR6, 0x5 ;  /* 0x0000000500067882 */ /* 0x000fc40000000000 */
[----:B------:R-:W-:Y:S01]  /*1820*/  IMAD R2, R20, c[0x0][0x218], RZ ;  /* 0x0000860014027a24 */ /* 0x000fe200078e02ff */
[----:B------:R-:W-:Y:S01]  /*1830*/  USHF.L.U64.HI UR8, UR8, UR6, UR9 ;  /* 0x0000000608087299 */ /* 0x000fe20008010209 */
[----:B------:R-:W-:Y:S02]  /*1840*/  IMAD.IADD R3, R15, 0x1, R3 ;  /* 0x000000010f037824 */ /* 0x000fe400078e0203 */
        /* <DEDUP_REMOVED lines=8> */
[----:B------:R-:W-:Y:S01]  /*18d0*/  ULDC.64 UR6, c[0x0][0x1a8] ;  /* 0x00006a0000067ab9 */ /* 0x000fe20000000a00 */
        /* <DEDUP_REMOVED lines=8> */
[----:B------:R-:W-:Y:S01]  /*1960*/  LEA R18, P0, R6, R14, 0x6 ;  /* 0x0000000e06127211 */ /* 0x000fe200078030ff */
[----:B------:R-:W-:Y:S01]  /*1970*/  IMAD R0, R80, -0x60, R0 ;  /* 0xffffffa050007824 */ /* 0x000fe200078e0200 */
[----:B------:R-:W-:Y:S01]  /*1980*/  USHF.L.U32 UR9, UR6, 0x6, URZ ;  /* 0x0000000606097899 */ /* 0x000fe2000800063f */
[----:B------:R-:W-:Y:S01]  /*1990*/  IMAD.U32 R9, RZ, RZ, UR17 ;  /* 0x00000011ff097e24 */ /* 0x000fe2000f8e00ff */
[----:B------:R-:W-:Y:S01]  /*19a0*/  LEA.HI.X R19, R6, R15, R7, 0x6, P0 ;  /* 0x0000000f06137211 */ /* 0x000fe200000f3407 */
[----:B------:R-:W-:Y:S01]  /*19b0*/  IMAD.MOV.U32 R242, RZ, RZ, R244 ;  /* 0x000000fffff27224 */ /* 0x000fe200078e00f4 */
[----:B------:R-:W-:Y:S01]  /*19c0*/  ISETP.LT.OR P4, PT, R0, 0x1, P5 ;  /* 0x000000010000780c */ /* 0x000fe20002f81670 */
[----:B------:R-:W-:Y:S01]  /*19d0*/  IMAD.SHL.U32 R236, R236, 0x2, RZ ;  /* 0x00000002ecec7824 */ /* 0x000fe200078e00ff */
[----:B------:R-:W-:Y:S01]  /*19e0*/  IADD3 R6, P0, R4, UR12, RZ ;  /* 0x0000000c04067c10 */ /* 0x000fe2000ff1e0ff */
[----:B------:R-:W-:Y:S01]  /*19f0*/  IMAD.WIDE.U32 R8, R9, UR10, R242 ;  /* 0x0000000a09087c25 */ /* 0x000fe2000f8e00f2 */
[C---:B------:R-:W-:Y:S01]  /*1a00*/  ISETP.LT.OR P3, PT, R0.reuse, 0x1, P2 ;  /* 0x000000010000780c */ /* 0x040fe20001761670 */
[----:B------:R-:W-:Y:S01]  /*1a10*/  USHF.L.U64.HI UR7, UR6, UR11, UR7 ;  /* 0x0000000b06077299 */ /* 0x000fe20008010207 */
[----:B------:R-:W-:Y:S01]  /*1a20*/  ISETP.LT.OR P1, PT, R0, 0x21, P5 ;  /* 0x000000210000780c */ /* 0x000fe20002f21670 */
[----:B------:R-:W-:Y:S01]  /*1a30*/  IMAD.U32 R11, RZ, RZ, UR12 ;  /* 0x0000000cff0b7e24 */ /* 0x000fe2000f8e00ff */
[----:B------:R-:W-:Y:S01]  /*1a40*/  IADD3.X R7, R5, UR18, RZ, P0, !PT ;  /* 0x0000001205077c10 */ /* 0x000fe200087fe4ff */
[----:B------:R-:W-:Y:S01]  /*1a50*/  IMAD.U32 R10, RZ, RZ, UR13 ;  /* 0x0000000dff0a7e24 */ /* 0x000fe2000f8e00ff */
[----:B------:R-:W-:Y:S01]  /*1a60*/  IADD3 R9, R9, UR16, RZ ;  /* 0x0000001009097c10 */ /* 0x000fe2000fffe0ff */
[----:B------:R-:W-:Y:S01]  /*1a70*/  IMAD.MOV.U32 R221, RZ, RZ, 0x40 ;  /* 0x00000040ffdd7424 */ /* 0x000fe200078e00ff */
[----:B------:R-:W-:Y:S01]  /*1a80*/  LEA R12, P0, R8, c[0x0][0x1f0], 0x1 ;  /* 0x00007c00080c7a11 */ /* 0x000fe200078008ff */
[----:B------:R-:W-:Y:S01]  /*1a90*/  @!PT LDS RZ, [RZ] ;  /* 0x00000000fffff984 */ /* 0x000fe20000000800 */
[----:B------:R-:W-:Y:S01]  /*1aa0*/  @!PT LDS RZ, [RZ] ;  /* 0x00000000fffff984 */ /* 0x000fe20000000800 */
[----:B------:R-:W-:Y:S01]  /*1ab0*/  @!PT LDS RZ, [RZ] ;  /* 0x00000000fffff984 */ /* 0x000fe20000000800 */
[----:B------:R1:W-:Y:S01]  /*1ac0*/  LDGSTS.E.BYPASS.LTC128B.128 [R236+0x6080], [R4.64], !P4 ;  /* 0x0608000004ec7fae */ /* 0x0003e2000e101d4e */
[----:B------:R-:W-:Y:S01]  /*1ad0*/  LEA.HI R17, R34, R81, RZ, 0x5 ;  /* 0x0000005122117211 */ /* 0x000fe200078f28ff */
[----:B------:R-:W-:Y:S01]  /*1ae0*/  IMAD.MOV.U32 R226, RZ, RZ, 0x20 ;  /* 0x00000020ffe27424 */ /* 0x000fe200078e00ff */
[----:B------:R-:W-:Y:S01]  /*1af0*/  LEA.HI.X R13, R8, c[0x0][0x1f4], R9, 0x1, P0 ;  /* 0x00007d00080d7a11 */ /* 0x000fe200000f0c09 */
[----:B------:R-:W-:Y:S01]  /*1b00*/  IMAD.U32 R8, RZ, RZ, UR13 ;  /* 0x0000000dff087e24 */ /* 0x000fe2000f8e00ff */
[----:B------:R1:W-:Y:S01]  /*1b10*/  LDGSTS.E.BYPASS.LTC128B.128 [R236+0x9080], [R4.64+0x80], !P3 ;  /* 0x0908008004ec7fae */ /* 0x0003e2000d901d4e */
[----:B------:R-:W-:Y:S01]  /*1b20*/  IMAD.U32 R9, RZ, RZ, UR8 ;  /* 0x00000008ff097e24 */ /* 0x000fe2000f8e00ff */
[----:B------:R-:W-:Y:S01]  /*1b30*/  ISETP.LT.OR P3, PT, R0, 0x21, P2 ;  /* 0x000000210000780c */ /* 0x000fe20001761670 */
[----:B------:R-:W-:Y:S01]  /*1b40*/  IMAD.MOV.U32 R222, RZ, RZ, 0x10 ;  /* 0x00000010ffde7424 */ /* 0x000fe200078e00ff */
[----:B------:R2:W-:Y:S01]  /*1b50*/  LDGSTS.E.BYPASS.LTC128B.128 [R236+0x7080], [R6.64], !P1 ;  /* 0x0708000006ec7fae */ /* 0x0005e2000c901d4e */
[----:B------:R-:W-:Y:S01]  /*1b60*/  LEA R26, P4, R8, R12, 0x1 ;  /* 0x0000000c081a7211 */ /* 0x000fe200078808ff */
[----:B------:R-:W-:Y:S01]  /*1b70*/  IMAD.MOV.U32 R228, RZ, RZ, 0x10 ;  /* 0x00000010ffe47424 */ /* 0x000fe200078e00ff */
[----:B------:R-:W-:Y:S01]  /*1b80*/  USHF.L.U64.HI UR5, UR4, 0x5, UR5 ;  /* 0x0000000504057899 */ /* 0x000fe20008010205 */
[----:B------:R-:W-:Y:S01]  /*1b90*/  IMAD R239, R80, -0x60, R239 ;  /* 0xffffffa050ef7824 */ /* 0x000fe200078e02ef */
[----:B------:R-:W-:-:S02]  /*1ba0*/  LEA.HI.X R27, R10, R13, R9, 0x1, P4 ;  /* 0x0000000d0a1b7211 */ /* 0x000fc400020f0c09 */
        /* <DEDUP_REMOVED lines=8> */
[----:B------:R-:W-:Y:S01]  /*1c30*/  ISETP.GE.AND P2, PT, R30, c[0x0][0x19c], PT ;  /* 0x000067001e007a0c */ /* 0x000fe20003f46270 */
[----:B------:R-:W-:Y:S01]  /*1c40*/  UMOV UR12, 0x1 ;  /* 0x00000001000c7882 */ /* 0x000fe20000000000 */
        /* <DEDUP_REMOVED lines=33> */
[----:B------:R-:W-:Y:S01]  /*1e60*/  USHF.L.U32 UR9, UR4, 0x5, URZ ;  /* 0x0000000504097899 */ /* 0x000fe2000800063f */
[----:B------:R-:W-:Y:S01]  /*1e70*/  LEA.HI R32, R34, R81, RZ, 0x2 ;  /* 0x0000005122207211 */ /* 0x000fe200078f10ff */
[----:B------:R-:W-:Y:S01]  /*1e80*/  IMAD.SHL.U32 R217, R2, 0x2, RZ ;  /* 0x0000000202d97824 */ /* 0x000fe200078e00ff */
[----:B------:R-:W-:Y:S01]  /*1e90*/  IADD3.X R5, R5, UR7, RZ, P0, !PT ;  /* 0x0000000705057c10 */ /* 0x000fe200087fe4ff */
[----:B------:R-:W-:Y:S01]  /*1ea0*/  USHF.L.U32 UR7, UR10, 0x6, URZ ;  /* 0x000000060a077899 */ /* 0x000fe2000800063f */
[C---:B------:R-:W-:Y:S01]  /*1eb0*/  LOP3.LUT P1, RZ, R0.reuse, 0x1, RZ, 0xc0, !PT ;  /* 0x0000000100ff7812 */ /* 0x040fe2000782c0ff */
[----:B------:R-:W-:Y:S01]  /*1ec0*/  UMOV UR4, URZ ;  /* 0x0000003f00047c82 */ /* 0x000fe20008000000 */
[----:B------:R-:W-:Y:S01]  /*1ed0*/  LOP3.LUT P6, RZ, R0, 0x2, RZ, 0xc0, !PT ;  /* 0x0000000200ff7812 */ /* 0x000fe200078cc0ff */
[----:B------:R1:W-:Y:S01]  /*1ee0*/  LDGSTS.E.BYPASS.LTC128B.128 [R236+0x2080], [R4.64], !P5 ;  /* 0x0208000004ec7fae */ /* 0x0003e2000e901d4e */
[----:B------:R-:W-:Y:S01]  /*1ef0*/  IMAD R0, R31, c[0x0][0x270], RZ ;  /* 0x00009c001f007a24 */ /* 0x000fe200078e02ff */
[----:B------:R-:W-:Y:S01]  /*1f00*/  LOP3.LUT P0, RZ, R24, 0x4, RZ, 0xc0, !PT ;  /* 0x0000000418ff7812 */ /* 0x000fe2000780c0ff */
[----:B------:R-:W-:Y:S01]  /*1f10*/  USHF.R.S32.HI UR6, URZ, 0x1f, UR7 ;  /* 0x0000001f3f067899 */ /* 0x000fe20008011407 */
[----:B------:R1:W-:Y:S01]  /*1f20*/  LDGSTS.E.BYPASS.LTC128B.128 [R236+0x5080], [R4.64+0x80], !P2 ;  /* 0x0508008004ec7fae */ /* 0x0003e2000d101d4e */
[----:B------:R-:W-:Y:S01]  /*1f30*/  SHF.R.S32.HI R9, RZ, 0x2, R32 ;  /* 0x00000002ff097819 */ /* 0x000fe20000011420 */
[----:B--2---:R-:W-:-:S02]  /*1f40*/  IMAD R6, R251, c[0x0][0x274], R0 ;  /* 0x00009d00fb067a24 */ /* 0x004fc400078e0200 */
[----:B------:R-:W0:Y:S01]  /*1f50*/  LDGDEPBAR ;  /* 0x00000000000079af */ /* 0x000e220000000000 */
[----:B------:R-:W-:Y:S02]  /*1f60*/  SHF.R.S32.HI R0, RZ, 0x1f, R32 ;  /* 0x0000001fff007819 */ /* 0x000fe40000011420 */
[----:B------:R-:W-:Y:S02]  /*1f70*/  LOP3.LUT P2, RZ, R24, 0x2, RZ, 0xc0, !PT ;  /* 0x0000000218ff7812 */ /* 0x000fe4000784c0ff */
[----:B------:R-:W-:Y:S02]  /*1f80*/  SEL R221, R221, 0xffffffc0, !P0 ;  /* 0xffffffc0dddd7807 */ /* 0x000fe40004000000 */
[----:B------:R-:W-:Y:S02]  /*1f90*/  LEA.HI R7, R0, R9, RZ, 0x3 ;  /* 0x0000000900077211 */ /* 0x000fe400078f18ff */
[----:B------:R-:W-:Y:S01]  /*1fa0*/  IADD3 R3, R238, -UR7, -R249 ;  /* 0x80000007ee037c10 */ /* 0x000fe2000fffe8f9 */
[----:B------:R-:W-:Y:S01]  /*1fb0*/  IMAD.IADD R218, R217, 0x1, R221 ;  /* 0x00000001d9da7824 */ /* 0x000fe200078e02dd */
[----:B------:R-:W-:-:S02]  /*1fc0*/  SHF.R.S32.HI R8, RZ, 0x5, R17 ;  /* 0x00000005ff087819 */ /* 0x000fc40000011411 */
[----:B------:R-:W-:Y:S02]  /*1fd0*/  ISETP.LT.OR P0, PT, R3, 0x1, !P1 ;  /* 0x000000010300780c */ /* 0x000fe40004f01670 */
[----:B------:R-:W-:Y:S02]  /*1fe0*/  LEA.HI R10, R17, R8, RZ, 0x1 ;  /* 0x00000008110a7211 */ /* 0x000fe400078f08ff */
[----:B------:R-:W-:Y:S02]  /*1ff0*/  ISETP.LT.OR P1, PT, R3, 0x21, !P1 ;  /* 0x000000210300780c */ /* 0x000fe40004f21670 */
[----:B------:R-:W-:Y:S02]  /*2000*/  LOP3.LUT R10, R10, 0xfffffffe, RZ, 0xc0, !PT ;  /* 0xfffffffe0a0a7812 */ /* 0x000fe400078ec0ff */
[----:B------:R-:W-:Y:S01]  /*2010*/  ISETP.GE.AND P5, PT, R16, c[0x0][0x1fc], PT ;  /* 0x00007f0010007a0c */ /* 0x000fe20003fa6270 */
[----:B-1----:R-:W-:Y:S01]  /*2020*/  IMAD.MOV.U32 R4, RZ, RZ, 0x20 ;  /* 0x00000020ff047424 */ /* 0x002fe200078e00ff */
[----:B------:R-:W-:-:S04]  /*2030*/  DEPBAR.LE SB0, 0x1 ;  /* 0x000080400000791a */ /* 0x000fc80000000000 */
[----:B------:R-:W-:Y:S01]  /*2040*/  BAR.SYNC.DEFER_BLOCKING 0x0 ;  /* 0x0000000000007b1d */ /* 0x000fe20000010000 */
[----:B------:R-:W-:Y:S01]  /*2050*/  SEL R0, R4, 0xffffffe0, !P2 ;  /* 0xffffffe004007807 */ /* 0x000fe20005000000 */
[----:B------:R-:W-:Y:S01]  /*2060*/  IMAD.WIDE.U32 R4, R251, c[0x0][0x270], R28 ;  /* 0x00009c00fb047a25 */ /* 0x000fe200078e001c */
[----:B------:R-:W-:Y:S02]  /*2070*/  ISETP.LT.OR P2, PT, R3, 0x1, !P6 ;  /* 0x000000010300780c */ /* 0x000fe40007741670 */
[----:B------:R-:W-:Y:S01]  /*2080*/  LOP3.LUT R7, R7, 0xfffffff8, RZ, 0xc0, !PT ;  /* 0xfffffff807077812 */ /* 0x000fe200078ec0ff */
[----:B------:R-:W-:Y:S01]  /*2090*/  IMAD.IADD R219, R217, 0x1, R0 ;  /* 0x00000001d9db7824 */ /* 0x000fe200078e0200 */
[----:B------:R-:W-:Y:S01]  /*20a0*/  ISETP.LT.OR P6, PT, R3, 0x21, !P6 ;  /* 0x000000210300780c */ /* 0x000fe200077c1670 */
[----:B------:R-:W-:Y:S01]  /*20b0*/  IMAD.IADD R0, R0, 0x1, R218 ;  /* 0x0000000100007824 */ /* 0x000fe200078e02da */
[----:B------:R-:W-:Y:S01]  /*20c0*/  SEL R240, RZ, 0x1, P5 ;  /* 0x00000001fff07807 */ /* 0x000fe20002800000 */
[----:B------:R-:W-:-:S02]  /*20d0*/  IMAD.IADD R5, R5, 0x1, R6 ;  /* 0x0000000105057824 */ /* 0x000fc400078e0206 */
[----:B------:R-:W-:Y:S02]  /*20e0*/  IMAD.IADD R10, R8, 0x1, -R10 ;  /* 0x00000001080a7824 */ /* 0x000fe400078e0a0a */
[----:B------:R-:W-:-:S04]  /*20f0*/  IMAD.WIDE.U32 R36, R25, c[0x0][0x278], R4 ;  /* 0x00009e0019247a25 */ /* 0x000fc800078e0004 */
[----:B------:R-:W-:Y:S01]  /*2100*/  IMAD R8, R31, c[0x0][0x288], RZ ;  /* 0x0000a2001f087a24 */ /* 0x000fe200078e02ff */
[----:B------:R-:W-:Y:S01]  /*2110*/  STL.64 [R1+0x8], R36 ;  /* 0x0000082401007387 */ /* 0x000fe20000100a00 */
[----:B------:R-:W-:-:S03]  /*2120*/  IMAD.WIDE.U32 R4, R251, c[0x0][0x288], R28 ;  /* 0x0000a200fb047a25 */ /* 0x000fc600078e001c */
[----:B------:R-:W1:Y:S01]  /*2130*/  LDSM.16.M88.2 R174, [R0+0x6080] ;  /* 0x0060800000ae783b */ /* 0x000e620000000100 */
[----:B------:R-:W-:Y:S02]  /*2140*/  IMAD R8, R251, c[0x0][0x28c], R8 ;  /* 0x0000a300fb087a24 */ /* 0x000fe400078e0208 */
[----:B------:R-:W-:Y:S01]  /*2150*/  IMAD.IADD R7, R9, 0x1, -R7 ;  /* 0x0000000109077824 */ /* 0x000fe200078e0a07 */
        /* <DEDUP_REMOVED lines=38> */
[----:B------:R-:W-:Y:S04]  /*23c0*/  STL.64 [R1], R28 ;  /* 0x0000001c01007387 */ /* 0x000fe80000100a00 */
[----:B------:R-:W-:Y:S01]  /*23d0*/  @!PT LDS RZ, [RZ] ;  /* 0x00000000fffff984 */ /* 0x000fe20000000800 */
[----:B------:R-:W-:Y:S01]  /*23e0*/  @!PT LDS RZ, [RZ] ;  /* 0x00000000fffff984 */ /* 0x000fe20000000800 */
[----:B------:R-:W-:Y:S01]  /*23f0*/  @!PT LDS RZ, [RZ] ;  /* 0x00000000fffff984 */ /* 0x000fe20000000800 */
[----:B------:R1:W-:Y:S01]  /*2400*/  LDGSTS.E.BYPASS.LTC128B.128 [R236+0x6080], [R14.64], !P0 ;  /* 0x060800000eec7fae */ /* 0x0003e2000c101d4e */
[----:B------:R-:W-:-:S02]  /*2410*/  ISETP.GE.AND P0, PT, R16, c[0x0][0x1fc], PT ;  /* 0x00007f0010007a0c */ /* 0x000fc40003f06270 */
[----:B------:R-:W-:Y:S01]  /*2420*/  LEA.HI R16, R34, R81, RZ, 0x4 ;  /* 0x0000005122107211 */ /* 0x000fe200078f20ff */
        /* <DEDUP_REMOVED lines=8> */
[----:B------:R-:W-:Y:S02]  /*24b0*/  @!P2 IADD3.X R9, R35, UR6, RZ, P1, !PT ;  /* 0x000000062309ac10 */ /* 0x000fe40008ffe4ff */
[----:B------:R-:W-:Y:S01]  /*24c0*/  @!P2 LEA R8, P1, R0, c[0x0][0x258], 0x2 ;  /* 0x000096000008aa11 */ /* 0x000fe200078210ff */
[----:B-----5:R-:W-:-:S03]  /*24d0*/  CS2R R34, SRZ ;  /* 0x0000000000227805 */ /* 0x020fc6000001ff00 */
[----:B------:R-:W-:Y:S01]  /*24e0*/  @!P2 LEA.HI.X R9, R0, c[0x0][0x25c], R9, 0x2, P1 ;  /* 0x000097000009aa11 */ /* 0x000fe200008f1409 */
[----:B------:R-:W-:Y:S01]  /*24f0*/  IMAD R0, R20, c[0x0][0x290], RZ ;  /* 0x0000a40014007a24 */ /* 0x000fe200078e02ff */
[----:B------:R-:W-:Y:S01]  /*2500*/  ISETP.GE.AND P1, PT, R30, c[0x0][0x1fc], PT ;  /* 0x00007f001e007a0c */ /* 0x000fe20003f26270 */
[----:B------:R-:W-:Y:S01]  /*2510*/  IMAD R20, R20, c[0x0][0x240], RZ ;  /* 0x0000900014147a24 */ /* 0x000fe200078e02ff */
[----:B-1----:R-:W-:Y:S01]  /*2520*/  SHF.R.S32.HI R14, RZ, 0x4, R16 ;  /* 0x00000004ff0e7819 */ /* 0x002fe20000011410 */
[----:B------:R1:W-:Y:S01]  /*2530*/  @!P2 LDGSTS.E.BYPASS.LTC128B.128 [R4+0x12080], [R8.64] ;  /* 0x120800000804afae */ /* 0x0003e2000b901d4e */
[----:B------:R-:W-:Y:S01]  /*2540*/  SHF.R.S32.HI R15, RZ, 0x1f, R21 ;  /* 0x0000001fff0f7819 */ /* 0x000fe20000011415 */
[----:B------:R-:W-:Y:S01]  /*2550*/  IMAD R20, R25, c[0x0][0x244], R20 ;  /* 0x0000910019147a24 */ /* 0x000fe200078e0214 */
[----:B------:R-:W-:Y:S01]  /*2560*/  LEA.HI R11, R16, R14, RZ, 0x1 ;  /* 0x0000000e100b7211 */ /* 0x000fe200078f08ff */
[----:B------:R-:W0:Y:S03]  /*2570*/  LDGDEPBAR ;  /* 0x00000000000079af */ /* 0x000e260000000000 */
        /* <DEDUP_REMOVED lines=10> */
[----:B------:R-:W-:Y:S01]  /*2620*/  IADD3 R0, R238, -UR7, -R249 ;  /* 0x80000007ee007c10 */ /* 0x000fe2000fffe8f9 */
[----:B------:R-:W-:Y:S01]  /*2630*/  IMAD.IADD R252, R29, 0x1, R14 ;  /* 0x000000011dfc7824 */ /* 0x000fe200078e020e */
        /* <DEDUP_REMOVED lines=8> */
[----:B------:R-:W-:-:S02]  /*26c0*/  LOP3.LUT R3, R3, 0x18, RZ, 0xc0, !PT ;  /* 0x0000001803037812 */ /* 0x000fc400078ec0ff */
[----:B------:R-:W-:Y:S02]  /*26d0*/  LOP3.LUT R4, R237, 0x7ffffffc, RZ, 0xc0, !PT ;  /* 0x7ffffffced047812 */ /* 0x000fe400078ec0ff */
[----:B------:R-:W-:Y:S02]  /*26e0*/  LOP3.LUT P1, RZ, R7, 0x1, RZ, 0xc0, !PT ;  /* 0x0000000107ff7812 */ /* 0x000fe4000782c0ff */
        /* <DEDUP_REMOVED lines=33> */
[----:B------:R-:W-:Y:S01]  /*2900*/  IADD3 R2, P0, R28, UR7, RZ ;  /* 0x000000071c027c10 */ /* 0x000fe2000ff1e0ff */
[----:B------:R-:W-:Y:S01]  /*2910*/  IMAD.SHL.U32 R233, R233, 0x2, RZ ;  /* 0x00000002e9e97824 */ /* 0x000fe200078e00ff */
[----:B------:R-:W-:Y:S01]  /*2920*/  LOP3.LUT R5, R9, 0x100, R5, 0xf8, !PT ;  /* 0x0000010009057812 */ /* 0x000fe200078ef805 */
[----:B------:R-:W-:Y:S01]  /*2930*/  IMAD.IADD R4, R0, 0x1, -R4 ;  /* 0x0000000100047824 */ /* 0x000fe200078e0a04 */
[----:B------:R-:W-:-:S02]  /*2940*/  LOP3.LUT R7, R223, 0x1e0, R7, 0xf8, !PT ;  /* 0x000001e0df077812 */ /* 0x000fc400078ef807 */
[----:B------:R-:W-:Y:S01]  /*2950*/  IADD3.X R0, R252, UR6, RZ, P0, !PT ;  /* 0x00000006fc007c10 */ /* 0x000fe200087fe4ff */
[----:B------:R-:W-:Y:S01]  /*2960*/  IMAD.SHL.U32 R9, R4, 0x40, RZ ;  /* 0x0000004004097824 */ /* 0x000fe200078e00ff */
[C---:B------:R-:W-:Y:S02]  /*2970*/  LEA R6, P0, R2.reuse, c[0x0][0x280], 0x2 ;  /* 0x0000a00002067a11 */ /* 0x040fe400078010ff */
[----:B------:R-:W-:Y:S02]  /*2980*/  LOP3.LUT R8, R7, 0x38, R8, 0x78, !PT ;  /* 0x0000003807087812 */ /* 0x000fe400078e7808 */
[----:B------:R-:W-:Y:S01]  /*2990*/  LEA.HI.X R7, R2, c[0x0][0x284], R0, 0x2, P0 ;  /* 0x0000a10002077a11 */ /* 0x000fe200000f1400 */
[----:B------:R-:W-:Y:S01]  /*29a0*/  IMAD.SHL.U32 R0, R3, 0x40, RZ ;  /* 0x0000004003007824 */ /* 0x000fe200078e00ff */
[----:B------:R-:W-:Y:S02]  /*29b0*/  LOP3.LUT R3, R9, 0x1c0, RZ, 0xc0, !PT ;  /* 0x000001c009037812 */ /* 0x000fe400078ec0ff */
[----:B------:R-:W-:-:S02]  /*29c0*/  ISETP.GE.AND P0, PT, R81, 0x10, PT ;  /* 0x000000105100780c */ /* 0x000fc40003f06270 */
[----:B------:R-:W-:Y:S02]  /*29d0*/  SHF.R.U32.HI R2, RZ, 0x3, R3 ;  /* 0x00000003ff027819 */ /* 0x000fe40000011603 */
[----:B------:R-:W-:Y:S02]  /*29e0*/  LOP3.LUT R0, R0, 0xfffffe00, RZ, 0xc0, !PT ;  /* 0xfffffe0000007812 */ /* 0x000fe400078ec0ff */
[C---:B------:R-:W-:Y:S02]  /*29f0*/  LOP3.LUT R223, R2.reuse, R3, R223, 0x1e, !PT ;  /* 0x0000000302df7212 */ /* 0x040fe400078e1edf */
[----:B------:R-:W-:Y:S01]  /*2a00*/  LOP3.LUT R3, R2, R15, R3, 0x1e, !PT ;  /* 0x0000000f02037212 */ /* 0x000fe200078e1e03 */
[----:B------:R-:W-:Y:S01]  /*2a10*/  IMAD R2, R10, 0x400, R0 ;  /* 0x000004000a027824 */ /* 0x000fe200078e0200 */
[----:B------:R-:W-:Y:S02]  /*2a20*/  LOP3.LUT R220, R8, R220, RZ, 0xfc, !PT ;  /* 0x000000dc08dc7212 */ /* 0x000fe400078efcff */
[----:B------:R-:W-:Y:S01]  /*2a30*/  LOP3.LUT R227, R3, R0, RZ, 0xfc, !PT ;  /* 0x0000000003e37212 */ /* 0x000fe200078efcff */
[----:B------:R-:W-:Y:S01]  /*2a40*/  @!P0 IMAD.SHL.U32 R0, R81, 0x10, RZ ;  /* 0x0000001051008824 */ /* 0x000fe200078e00ff */
[C---:B------:R-:W-:Y:S01]  /*2a50*/  LOP3.LUT R8, R5.reuse, 0x8, R33, 0xf8, !PT ;  /* 0x0000000805087812 */ /* 0x040fe200078ef821 */
[----:B------:R-:W-:Y:S01]  /*2a60*/  IMAD.IADD R223, R2, 0x1, R223 ;  /* 0x0000000102df7824 */ /* 0x000fe200078e02df */
[----:B------:R-:W-:Y:S01]  /*2a70*/  LOP3.LUT R216, R5, 0x1c0, RZ, 0xc0, !PT ;  /* 0x000001c005d87812 */ /* 0x000fe200078ec0ff */
[----:B------:R-:W-:Y:S01]  /*2a80*/  CS2R R32, SRZ ;  /* 0x0000000000207805 */ /* 0x000fe2000001ff00 */
[----:B------:R5:W-:Y:S01]  /*2a90*/  @!P0 LDGSTS.E.BYPASS.LTC128B.128 [R0+0x12280], [R6.64] ;  /* 0x1228000006008fae */ /* 0x000be2000b901d4e */
[----:B------:R-:W-:Y:S01]  /*2aa0*/  IADD3 R5, R233, 0x12480, RZ ;  /* 0x00012480e9057810 */ /* 0x000fe20007ffe0ff */
        /* <DEDUP_REMOVED lines=17> */
[----:B-----5:R-:W-:Y:S02]  /*2bc0*/  IMAD.IADD R0, R23, 0x1, R20 ;  /* 0x0000000117007824 */ /* 0x020fe400078e0214 */
[C---:B------:R-:W-:Y:S02]  /*2bd0*/  IMAD.IADD R232, R228.reuse, 0x1, R226 ;  /* 0x00000001e4e87824 */ /* 0x040fe400078e02e2 */
[C---:B------:R-:W-:Y:S01]  /*2be0*/  IMAD.IADD R231, R223.reuse, 0x1, R228 ;  /* 0x00000001dfe77824 */ /* 0x040fe200078e02e4 */
[----:B------:R5:W-:Y:S01]  /*2bf0*/  STL [R1+0x1c], R0 ;  /* 0x00001c0001007387 */ /* 0x000be20000100800 */
[----:B------:R-:W-:Y:S02]  /*2c00*/  IMAD.IADD R230, R228, 0x1, R229 ;  /* 0x00000001e4e67824 */ /* 0x000fe400078e02e5 */
[----:B-----5:R-:W-:-:S04]  /*2c10*/  IMAD.SHL.U32 R0, R223, 0x2, RZ ;  /* 0x00000002df007824 */ /* 0x020fc800078e00ff */
[----:B-1234-:R-:W-:Y:S02]  /*2c20*/  IMAD.IADD R225, R0, 0x1, R225 ;  /* 0x0000000100e17824 */ /* 0x01efe400078e02e1 */
.L_x_972:
[----:B------:R-:W-:Y:S04]  /*2c30*/  DEPBAR.LE SB0, 0x1 ;  /* 0x000080400000791a */ /* 0x000fe80000000000 */
[----:B------:R-:W-:Y:S01]  /*2c40*/  BAR.SYNC.DEFER_BLOCKING 0x0 ;  /* 0x0000000000007b1d */ /* 0x000fe20000010000 */
[----:B------:R-:W-:Y:S01]  /*2c50*/  IMAD.U32 R0, RZ, RZ, UR4 ;  /* 0x00000004ff007e24 */ /* 0x000fe2000f8e00ff */
[----:B------:R-:W-:Y:S01]  /*2c60*/  MOV R146, UR4 ;  /* 0x0000000400927c02 */ /* 0x000fe20008000f00 */
[----:B------:R-:W-:Y:S01]  /*2c70*/  UIADD3 UR11, UR10, 0x1, URZ ;  /* 0x000000010a0b7890 */ /* 0x000fe2000fffe03f */
[----:B------:R-:W-:Y:S02]  /*2c80*/  MOV R147, UR4 ;  /* 0x0000000400937c02 */ /* 0x000fe40008000f00 */
[----:B------:R-:W-:Y:S01]  /*2c90*/  LEA R0, R0, R223, 0xd ;  /* 0x000000df00007211 */ /* 0x000fe200078e68ff */
[----:B------:R-:W-:Y:S02]  /*2ca0*/  IMAD R146, R146, 0x2000, R228 ;  /* 0x0000200092927824 */ /* 0x000fe400078e02e4 */
[----:B------:R-:W-:Y:S01]  /*2cb0*/  IMAD R147, R147, 0x2000, R232 ;  /* 0x0000200093937824 */ /* 0x000fe200078e02e8 */
[----:B------:R-:W-:Y:S01]  /*2cc0*/  ISETP.LE.AND P1, PT, R250, UR11, PT ;  /* 0x0000000bfa007c0c */ /* 0x000fe2000bf23270 */
[----:B------:R-:W-:Y:S01]  /*2cd0*/  IMAD.SHL.U32 R0, R0, 0x2, RZ ;  /* 0x0000000200007824 */ /* 0x000fe200078e00ff */
[CC--:B------:R-:W-:Y:S02]  /*2ce0*/  IADD3 R150, R223.reuse, R146.reuse, RZ ;  /* 0x00000092df967210 */ /* 0x0c0fe40007ffe0ff */
[C-C-:B------:R-:W-:Y:S03]  /*2cf0*/  IADD3 R146, R223.reuse, R146, R226.reuse ;  /* 0x00000092df927210 */ /* 0x140fe60007ffe0e2 */
        /* <DEDUP_REMOVED lines=14> */
[----:B------:R-:W-:Y:S01]  /*2de0*/  LDSM.16.M88.4 R152, [R0+0x8080] ;  /* 0x008080000098783b */ /* 0x000fe20000000200 */
[C---:B--2---:R-:W-:Y:S03]  /*2df0*/  HMMA.16816.F32.BF16 R8, R24.reuse, R2, RZ ;  /* 0x000000021808723c */ /* 0x044fe600000418ff */
[----:B------:R-:W1:Y:S05]  /*2e00*/  LDSM.16.M88.2 R2, [R219+0x2080] ;  /* 0x00208000db02783b */ /* 0x000e6a0000000100 */
        /* <DEDUP_REMOVED lines=13> */
[----:B------:R-:W3:Y:S03]  /*2ee0*/  LDSM.16.M88.4 R140, [R151+0x7080] ;  /* 0x00708000978c783b */ /* 0x000ee60000000200 */
[-C--:B-1----:R-:W-:Y:S01]  /*2ef0*/  HMMA.16816.F32.BF16 R20, R80, R2.reuse, R20 ;  /* 0x000000025014723c */ /* 0x082fe20000041814 */
[----:B------:R-:W1:Y:S06]  /*2f00*/  LDSM.16.M88.2 R136, [R218+0x2080] ;  /* 0x00208000da88783b */ /* 0x000e6c0000000100 */
[----:B------:R-:W-:Y:S01]  /*2f10*/  IADD3 R81, R223, R147, RZ ;  /* 0x00000093df517210 */ /* 0x000fe20007ffe0ff */
[----:B------:R-:W-:Y:S01]  /*2f20*/  HMMA.16816.F32.BF16 R24, R132, R2, R24 ;  /* 0x000000028418723c */ /* 0x000fe20000041818 */
[----:B------:R-:W-:Y:S03]  /*2f30*/  LDSM.16.M88.2 R2, [R221+0x1080] ;  /* 0x00108000dd02783b */ /* 0x000fe60000000100 */
[----:B------:R-:W-:Y:S01]  /*2f40*/  IMAD.SHL.U32 R80, R146, 0x2, RZ ;  /* 0x0000000292507824 */ /* 0x000fe200078e00ff */
[----:B------:R-:W-:Y:S01]  /*2f50*/  SHF.L.U32 R204, R81, 0x1, RZ ;  /* 0x0000000151cc7819 */ /* 0x000fe200000006ff */
[----:B------:R-:W-:Y:S04]  /*2f60*/  LDSM.16.M88.2 R146, [R221+0x80] ;  /* 0x00008000dd92783b */ /* 0x000fe80000000100 */
[----:B------:R-:W4:Y:S04]  /*2f70*/  LDSM.16.M88.4 R80, [R80+0x6080] ;  /* 0x006080005050783b */ /* 0x000f280000000200 */
[----:B------:R-:W5:Y:S01]  /*2f80*/  LDSM.16.M88.4 R132, [R204+0x7080] ;  /* 0x00708000cc84783b */ /* 0x000f620000000200 */
[-C--:B--2---:R-:W-:Y:S08]  /*2f90*/  HMMA.16816.F32.BF16 R4, R28, R138.reuse, R4 ;  /* 0x0000008a1c04723c */ /* 0x084ff00000041804 */
[C---:B---3--:R-:W-:Y:S01]  /*2fa0*/  HMMA.16816.F32.BF16 R8, R140.reuse, R138, R8 ;  /* 0x0000008a8c08723c */ /* 0x048fe20000041808 */
[----:B------:R-:W2:Y:S07]  /*2fb0*/  LDSM.16.M88.2 R138, [R217+0x3080] ;  /* 0x00308000d98a783b */ /* 0x000eae0000000100 */
[-C--:B------:R-:W-:Y:S08]  /*2fc0*/  HMMA.16816.F32.BF16 R12, R140, R144.reuse, R12 ;  /* 0x000000908c0c723c */ /* 0x080ff0000004180c */
[C---:B------:R-:W-:Y:S08]  /*2fd0*/  HMMA.16816.F32.BF16 R16, R28.reuse, R144, R16 ;  /* 0x000000901c10723c */ /* 0x040ff00000041810 */
[-C--:B-1----:R-:W-:Y:S01]  /*2fe0*/  HMMA.16816.F32.BF16 R20, R28, R136.reuse, R20 ;  /* 0x000000881c14723c */ /* 0x082fe20000041814 */
[----:B------:R1:W3:Y:S07]  /*2ff0*/  LDSM.16.M88.4 R28, [R0+0x9080] ;  /* 0x00908000001c783b */ /* 0x0002ee0000000200 */
[----:B------:R-:W-:Y:S01]  /*3000*/  HMMA.16816.F32.BF16 R24, R140, R136, R24 ;  /* 0x000000888c18723c */ /* 0x000fe20000041818 */
[----:B------:R-:W2:Y:S04]  /*3010*/  LDSM.16.M88.2 R136, [R217+0x4080] ;  /* 0x00408000d988783b */ /* 0x000ea80000000100 */
[----:B------:R-:W-:Y:S03]  /*3020*/  LDSM.16.M88.4 R140, [R150+0x9080] ;  /* 0x00908000968c783b */ /* 0x000fe60000000200 */
[-C--:B----4-:R-:W-:Y:S08]  /*3030*/  HMMA.16816.F32.BF16 R4, R80, R146.reuse, R4 ;  /* 0x000000925004723c */ /* 0x090ff00000041804 */
[C---:B-----5:R-:W-:Y:S01]  /*3040*/  HMMA.16816.F32.BF16 R8, R132.reuse, R146, R8 ;  /* 0x000000928408723c */ /* 0x060fe20000041808 */
[----:B-1----:R-:W-:Y:S05]  /*3050*/  IMAD.U32 R0, RZ, RZ, UR4 ;  /* 0x00000004ff007e24 */ /* 0x002fea000f8e00ff */
[----:B------:R-:W-:Y:S02]  /*3060*/  LEA R0, R0, R231, 0xd ;  /* 0x000000e700007211 */ /* 0x000fe400078e68ff */
[-C--:B------:R-:W-:Y:S04]  /*3070*/  HMMA.16816.F32.BF16 R12, R132, R2.reuse, R12 ;  /* 0x00000002840c723c */ /* 0x080fe8000004180c */
[----:B------:R-:W-:Y:S04]  /*3080*/  IMAD.SHL.U32 R0, R0, 0x2, RZ ;  /* 0x0000000200007824 */ /* 0x000fe800078e00ff */
[C---:B------:R-:W-:Y:S01]  /*3090*/  HMMA.16816.F32.BF16 R16, R80.reuse, R2, R16 ;  /* 0x000000025010723c */ /* 0x040fe20000041810 */
[----:B------:R-:W1:Y:S07]  /*30a0*/  LDSM.16.M88.2 R2, [R217+0x5080] ;  /* 0x00508000d902783b */ /* 0x000e6e0000000100 */
[-C--:B------:R-:W-:Y:S01]  /*30b0*/  HMMA.16816.F32.BF16 R20, R80, R148.reuse, R20 ;  /* 0x000000945014723c */ /* 0x080fe20000041814 */
[----:B------:R4:W-:Y:S07]  /*30c0*/  LDSM.16.M88.4 R80, [R0+0x8080] ;  /* 0x008080000050783b */ /* 0x0009ee0000000200 */
[----:B------:R-:W-:Y:S01]  /*30d0*/  HMMA.16816.F32.BF16 R24, R132, R148, R24 ;  /* 0x000000948418723c */ /* 0x000fe20000041818 */
[----:B------:R-:W5:Y:S04]  /*30e0*/  LDSM.16.M88.2 R132, [R219+0x3080] ;  /* 0x00308000db84783b */ /* 0x000f680000000100 */
[----:B------:R-:W5:Y:S03]  /*30f0*/  LDSM.16.M88.2 R134, [R219+0x4080] ;  /* 0x00408000db86783b */ /* 0x000f660000000100 */
[-C--:B--2---:R-:W-:Y:S01]  /*3100*/  HMMA.16816.F32.BF16 R4, R152, R138.reuse, R4 ;  /* 0x0000008a9804723c */ /* 0x084fe20000041804 */
[----:B------:R-:W-:Y:S07]  /*3110*/  LDSM.16.M88.4 R148, [R151+0x9080] ;  /* 0x009080009794783b */ /* 0x000fee0000000200 */
[C---:B---3--:R-:W-:Y:S01]  /*3120*/  HMMA.16816.F32.BF16 R8, R28.reuse, R138, R8 ;  /* 0x0000008a1c08723c */ /* 0x048fe20000041808 */
[----:B------:R-:W-:Y:S03]  /*3130*/  LDSM.16.M88.2 R138, [R218+0x3080] ;  /* 0x00308000da8a783b */ /* 0x000fe60000000100 */
[----:B----4-:R-:W-:Y:S04]  /*3140*/  MOV R0, UR4 ;  /* 0x0000000400007c02 */ /* 0x010fe80008000f00 */
[-C--:B------:R-:W-:Y:S04]  /*3150*/  HMMA.16816.F32.BF16 R12, R28, R136.reuse, R12 ;  /* 0x000000881c0c723c */ /* 0x080fe8000004180c */
[----:B------:R-:W-:Y:S04]  /*3160*/  IMAD R0, R0, 0x2000, R229 ;  /* 0x0000200000007824 */ /* 0x000fe800078e02e5 */
[C---:B------:R-:W-:Y:S01]  /*3170*/  HMMA.16816.F32.BF16 R16, R152.reuse, R136, R16 ;  /* 0x000000889810723c */ /* 0x040fe20000041810 */
[----:B------:R-:W2:Y:S03]  /*3180*/  LDSM.16.M88.2 R136, [R219+0x5080] ;  /* 0x00508000db88783b */ /* 0x000ea60000000100 */
[----:B------:R-:W-:Y:S04]  /*3190*/  SHF.L.U32 R0, R0, 0x1, RZ ;  /* 0x0000000100007819 */ /* 0x000fe800000006ff */
[-C--:B-1----:R-:W-:Y:S01]  /*31a0*/  HMMA.16816.F32.BF16 R20, R152, R2.reuse, R20 ;  /* 0x000000029814723c */ /* 0x082fe20000041814 */
[----:B------:R1:W3:Y:S04]  /*31b0*/  LDSM.16.M88.4 R144, [R0+0x8080] ;  /* 0x008080000090783b */ /* 0x0002e80000000200 */
[----:B------:R-:W4:Y:S03]  /*31c0*/  LDSM.16.M88.2 R152, [R218+0x4080] ;  /* 0x00408000da98783b */ /* 0x000f260000000100 */
[----:B------:R-:W-:Y:S01]  /*31d0*/  HMMA.16816.F32.BF16 R24, R28, R2, R24 ;  /* 0x000000021c18723c */ /* 0x000fe20000041818 */
[----:B------:R-:W3:Y:S07]  /*31e0*/  LDSM.16.M88.2 R2, [R218+0x5080] ;  /* 0x00508000da02783b */ /* 0x000eee0000000100 */
[-C--:B-----5:R-:W-:Y:S08]  /*31f0*/  HMMA.16816.F32.BF16 R4, R80, R132.reuse, R4 ;  /* 0x000000845004723c */ /* 0x0a0ff00000041804 */
[C---:B------:R-:W-:Y:S01]  /*3200*/  HMMA.16816.F32.BF16 R8, R140.reuse, R132, R8 ;  /* 0x000000848c08723c */ /* 0x040fe20000041808 */
[----:B-1----:R-:W-:Y:S05]  /*3210*/  IMAD.U32 R0, RZ, RZ, UR4 ;  /* 0x00000004ff007e24 */ /* 0x002fea000f8e00ff */
[----:B------:R-:W-:Y:S02]  /*3220*/  LEA R0, R0, R230, 0xd ;  /* 0x000000e600007211 */ /* 0x000fe400078e68ff */
[-C--:B------:R-:W-:Y:S04]  /*3230*/  HMMA.16816.F32.BF16 R12, R140, R134.reuse, R12 ;  /* 0x000000868c0c723c */ /* 0x080fe8000004180c */
[----:B------:R-:W-:Y:S04]  /*3240*/  IMAD.SHL.U32 R0, R0, 0x2, RZ ;  /* 0x0000000200007824 */ /* 0x000fe800078e00ff */
[C---:B------:R-:W-:Y:S01]  /*3250*/  HMMA.16816.F32.BF16 R16, R80.reuse, R134, R16 ;  /* 0x000000865010723c */ /* 0x040fe20000041810 */
[----:B------:R1:W-:Y:S04]  /*3260*/  LDSM.16.M88.4 R28, [R0+0x8080] ;  /* 0x00808000001c783b */ /* 0x0003e80000000200 */
[----:B------:R-:W-:Y:S03]  /*3270*/  LDSM.16.M88.4 R132, [R204+0x9080] ;  /* 0x00908000cc84783b */ /* 0x000fe60000000200 */
[-C--:B--2---:R-:W-:Y:S01]  /*3280*/  HMMA.16816.F32.BF16 R20, R80, R136.reuse, R20 ;  /* 0x000000885014723c */ /* 0x084fe20000041814 */
[----:B------:R-:W2:Y:S04]  /*3290*/  LDSM.16.M88.2 R80, [R221+0x3080] ;  /* 0x00308000dd50783b */ /* 0x000ea80000000100 */
[----:B------:R-:W5:Y:S03]  /*32a0*/  LDSM.16.M88.2 R82, [R221+0x4080] ;  /* 0x00408000dd52783b */ /* 0x000f660000000100 */
[----:B------:R-:W-:Y:S01]  /*32b0*/  HMMA.16816.F32.BF16 R24, R140, R136, R24 ;  /* 0x000000888c18723c */ /* 0x000fe20000041818 */
[----:B------:R-:W2:Y:S07]  /*32c0*/  LDSM.16.M88.2 R136, [R221+0x5080] ;  /* 0x00508000dd88783b */ /* 0x000eae0000000100 */
[-C--:B---3--:R-:W-:Y:S01]  /*32d0*/  HMMA.16816.F32.BF16 R4, R144, R138.reuse, R4 ;  /* 0x0000008a9004723c */ /* 0x088fe20000041804 */
[----:B-1----:R-:W-:Y:S05]  /*32e0*/  MOV R0, UR4 ;  /* 0x0000000400007c02 */ /* 0x002fea0008000f00 */
[----:B------:R-:W-:Y:S02]  /*32f0*/  IMAD R0, R0, 0x40, R237 ;  /* 0x0000004000007824 */ /* 0x000fe400078e02ed */
[C---:B------:R-:W-:Y:S03]  /*3300*/  HMMA.16816.F32.BF16 R8, R148.reuse, R138, R8 ;  /* 0x0000008a9408723c */ /* 0x040fe60000041808 */
[----:B------:R1:W3:Y:S04]  /*3310*/  LDS R138, [R0.X4+0x120a0] ;  /* 0x0120a000008a7984 */ /* 0x0002e80000004800 */
[----:B------:R1:W1:Y:S01]  /*3320*/  LDS R139, [R0.X4+0x12100] ;  /* 0x01210000008b7984 */ /* 0x0002620000004800 */
[-C--:B----4-:R-:W-:Y:S03]  /*3330*/  HMMA.16816.F32.BF16 R12, R148, R152.reuse, R12 ;  /* 0x00000098940c723c */ /* 0x090fe6000004180c */
[----:B------:R4:W1:Y:S05]  /*3340*/  LDS R204, [R0.X4+0x12120] ;  /* 0x0121200000cc7984 */ /* 0x00086a0000004800 */
[C---:B------:R-:W-:Y:S08]  /*3350*/  HMMA.16816.F32.BF16 R16, R144.reuse, R152, R16 ;  /* 0x000000989010723c */ /* 0x040ff00000041810 */
[-C--:B------:R-:W-:Y:S08]  /*3360*/  HMMA.16816.F32.BF16 R20, R144, R2.reuse, R20 ;  /* 0x000000029014723c */ /* 0x080ff00000041814 */
[----:B------:R-:W-:Y:S01]  /*3370*/  HMMA.16816.F32.BF16 R24, R148, R2, R24 ;  /* 0x000000029418723c */ /* 0x000fe20000041818 */
[----:B------:R4:W1:Y:S01]  /*3380*/  LDS R3, [R0.X4+0x12080] ;  /* 0x0120800000037984 */ /* 0x0008620000004800 */
[----:B------:R-:W-:Y:S04]  /*3390*/  DEPBAR.LE SB0, 0x0 ;  /* 0x000080000000791a */ /* 0x000fe80000000000 */
[----:B------:R-:W-:Y:S02]  /*33a0*/  BAR.SYNC.DEFER_BLOCKING 0x0 ;  /* 0x0000000000007b1d */ /* 0x000fe40000010000 */
[-C--:B--2---:R-:W-:Y:S08]  /*33b0*/  HMMA.16816.F32.BF16 R4, R28, R80.reuse, R4 ;  /* 0x000000501c04723c */ /* 0x084ff00000041804 */
[C---:B------:R-:W-:Y:S08]  /*33c0*/  HMMA.16816.F32.BF16 R8, R132.reuse, R80, R8 ;  /* 0x000000508408723c */ /* 0x040ff00000041808 */
[-C--:B-----5:R-:W-:Y:S01]  /*33d0*/  HMMA.16816.F32.BF16 R12, R132, R82.reuse, R12 ;  /* 0x00000052840c723c */ /* 0x0a0fe2000004180c */
[----:B------:R4:W2:Y:S07]  /*33e0*/  LDSM.16.M88.4 R140, [R224+0xe080] ;  /* 0x00e08000e08c783b */ /* 0x0008ae0000000200 */
[C---:B------:R-:W-:Y:S01]  /*33f0*/  HMMA.16816.F32.BF16 R16, R28.reuse, R82, R16 ;  /* 0x000000521c10723c */ /* 0x040fe20000041810 */
[----:B------:R4:W1:Y:S04]  /*3400*/  LDSM.16.M88.4 R144, [R224+0xf080] ;  /* 0x00f08000e090783b */ /* 0x0008680000000200 */
[----:B------:R4:W1:Y:S03]  /*3410*/  LDSM.16.M88.4 R148, [R225+0xe080] ;  /* 0x00e08000e194783b */ /* 0x0008660000000200 */
[-C--:B------:R-:W-:Y:S01]  /*3420*/  HMMA.16816.F32.BF16 R20, R28, R136.reuse, R20 ;  /* 0x000000881c14723c */ /* 0x080fe20000041814 */
[----:B------:R4:W1:Y:S07]  /*3430*/  LDSM.16.M88.4 R152, [R225+0xf080] ;  /* 0x00f08000e198783b */ /* 0x00086e0000000200 */
[----:B------:R-:W-:Y:S01]  /*3440*/  HMMA.16816.F32.BF16 R24, R132, R136, R24 ;  /* 0x000000888418723c */ /* 0x000fe20000041818 */
[----:B------:R-:W-:-:S07]  /*3450*/  @P1 BRA `(.L_x_970) ;  /* 0x0000031000001947 */ /* 0x000fce0003800000 */
[----:B---3--:R-:W3:Y:S01]  /*3460*/  LDL.64 R206, [R1+0x8] ;  /* 0x0000080001ce7983 */ /* 0x008ee20000100a00 */
[----:B------:R-:W-:Y:S01]  /*3470*/  USHF.R.S32.HI UR16, URZ, 0x1f, UR11 ;  /* 0x0000001f3f107899 */ /* 0x000fe2000801140b */
[----:B------:R-:W-:Y:S01]  /*3480*/  IMAD.U32 R2, RZ, RZ, UR10 ;  /* 0x0000000aff027e24 */ /* 0x000fe2000f8e00ff */
[----:B------:R-:W-:Y:S01]  /*3490*/  ULDC.64 UR6, c[0x0][0x178] ;  /* 0x00005e0000067ab9 */ /* 0x000fe20000000a00 */
[----:B------:R-:W5:Y:S01]  /*34a0*/  LDL R205, [R1+0x18] ;  /* 0x0000180001cd7983 */ /* 0x000f620000100800 */
        /* <DEDUP_REMOVED lines=9> */
[C---:B-1-34-:R-:W-:Y:S04]  /*3540*/  @!P2 IADD3 R0, P5, R2.reuse, R206, RZ ;  /* 0x000000ce0200a210 */ /* 0x05afe80007fbe0ff */
[----:B-----5:R-:W-:Y:S01]  /*3550*/  @!P2 LEA.HI.X.SX32 R28, R2, R205, 0x1, P5 ;  /* 0x000000cd021ca211 */ /* 0x020fe200028f0eff */
[----:B------:R-:W-:Y:S01]  /*3560*/  IMAD.U32 R2, RZ, RZ, UR11 ;  /* 0x0000000bff027e24 */ /* 0x000fe2000f8e00ff */
[----:B------:R-:W-:Y:S01]  /*3570*/  IADD3 R82, P6, P5, R246, UR6, R82 ;  /* 0x00000006f6527c10 */ /* 0x000fe2000fdde052 */
[----:B------:R-:W1:Y:S02]  /*3580*/  S2R R205, SR_TID.X ;  /* 0x0000000000cd7919 */ /* 0x000e640000002100 */
[----:B------:R-:W-:Y:S01]  /*3590*/  IMAD R2, R2, -0x40, R238 ;  /* 0xffffffc002027824 */ /* 0x000fe200078e02ee */
[----:B------:R-:W-:Y:S02]  /*35a0*/  IADD3.X R83, R248, UR16, R83, P6, P5 ;  /* 0x00000010f8537c10 */ /* 0x000fe4000b7ea453 */
[----:B------:R-:W-:Y:S01]  /*35b0*/  @!P2 LEA R80, P5, R0, c[0x0][0x258], 0x2 ;  /* 0x000096000050aa11 */ /* 0x000fe200078a10ff */
[----:B------:R-:W-:Y:S01]  /*35c0*/  IMAD.IADD R2, R2, 0x1, -R249 ;  /* 0x0000000102027824 */ /* 0x000fe200078e0af9 */
[----:B------:R-:W-:Y:S02]  /*35d0*/  IADD3 R29, P6, R246, UR6, RZ ;  /* 0x00000006f61d7c10 */ /* 0x000fe4000ffde0ff */
[----:B------:R-:W-:Y:S02]  /*35e0*/  @!P2 LEA.HI.X R81, R0, c[0x0][0x25c], R28, 0x2, P5 ;  /* 0x000097000051aa11 */ /* 0x000fe400028f141c */
[C---:B------:R-:W-:Y:S02]  /*35f0*/  LEA R30, P5, R29.reuse, c[0x0][0x160], 0x1 ;  /* 0x000058001d1e7a11 */ /* 0x040fe400078a08ff */
[----:B------:R-:W-:Y:S02]  /*3600*/  IADD3.X R0, R248, UR16, RZ, P6, !PT ;  /* 0x00000010f8007c10 */ /* 0x000fe4000b7fe4ff */
[C---:B------:R-:W-:Y:S02]  /*3610*/  LEA R28, P6, R82.reuse, c[0x0][0x160], 0x1 ;  /* 0x00005800521c7a11 */ /* 0x040fe400078c08ff */
[----:B------:R-:W-:Y:S01]  /*3620*/  LEA.HI.X R31, R29, c[0x0][0x164], R0, 0x1, P5 ;  /* 0x000059001d1f7a11 */ /* 0x000fe200028f0c00 */
[----:B------:R-:W-:Y:S01]  /*3630*/  IMAD.U32 R0, RZ, RZ, UR12 ;  /* 0x0000000cff007e24 */ /* 0x000fe2000f8e00ff */
[----:B------:R-:W-:Y:S02]  /*3640*/  LEA.HI.X R29, R82, c[0x0][0x164], R83, 0x1, P6 ;  /* 0x00005900521d7a11 */ /* 0x000fe400030f0c53 */
[----:B------:R-:W-:Y:S02]  /*3650*/  ISETP.LT.OR P6, PT, R2, 0x1, P4 ;  /* 0x000000010200780c */ /* 0x000fe400027c1670 */
        /* <DEDUP_REMOVED lines=9> */
[----:B------:R-:W-:Y:S01]  /*36f0*/  ISETP.LT.OR P5, PT, R2, 0x21, P3 ;  /* 0x000000210200780c */ /* 0x000fe20001fa1670 */
[----:B------:R-:W-:Y:S08]  /*3700*/  IMAD.U32 R2, RZ, RZ, UR12 ;  /* 0x0000000cff027e24 */ /* 0x000ff0000f8e00ff */
[----:B------:R3:W-:Y:S04]  /*3710*/  LDGSTS.E.BYPASS.LTC128B.128 [R0+0x1000], [R28.64], !P6 ;  /* 0x010000001c007fae */ /* 0x0007e8000f101d4e */
[----:B------:R3:W-:Y:S01]  /*3720*/  LDGSTS.E.BYPASS.LTC128B.128 [R0+0x3000], [R28.64+0x80], !P5 ;  /* 0x030000801c007fae */ /* 0x0007e2000e901d4e */
[----:B-1----:R-:W-:Y:S04]  /*3730*/  IMAD.SHL.U32 R30, R205, 0x4, RZ ;  /* 0x00000004cd1e7824 */ /* 0x002fe800078e00ff */
[----:B------:R-:W-:Y:S04]  /*3740*/  @!P2 IMAD R2, R2, 0x40, R30 ;  /* 0x000000400202a824 */ /* 0x000fe800078e021e */
[----:B------:R-:W-:Y:S05]  /*3750*/  @!P2 IMAD.SHL.U32 R2, R2, 0x4, RZ ;  /* 0x000000040202a824 */ /* 0x000fea00078e00ff */
[----:B------:R3:W-:Y:S02]  /*3760*/  @!P2 LDGSTS.E.BYPASS.LTC128B.128 [R2+0x12080], [R80.64] ;  /* 0x120800005002afae */ /* 0x0007e4000b901d4e */
.L_x_970:
[----:B-1-34-:R-:W-:Y:S01]  /*3770*/  IMAD.U32 R0, RZ, RZ, UR10 ;  /* 0x0000000aff007e24 */ /* 0x01afe2000f8e00ff */
[----:B------:R-:W0:Y:S01]  /*3780*/  LDGDEPBAR ;  /* 0x00000000000079af */ /* 0x000e220000000000 */
[----:B------:R-:W-:Y:S02]  /*3790*/  IMAD.IADD R29, R239, 0x1, -R241 ;  /* 0x00000001ef1d7824 */ /* 0x000fe400078e0af1 */
[----:B------:R-:W-:Y:S05]  /*37a0*/  IMAD R0, R0, 0x40, R239 ;  /* 0x0000004000007824 */ /* 0x000fea00078e02ef */
[----:B------:R-:W-:Y:S04]  /*37b0*/  IADD3 R0, -R238, 0x1, R0 ;  /* 0x00000001ee007810 */ /* 0x000fe80007ffe100 */
[----:B------:R-:W-:Y:S04]  /*37c0*/  IADD3 R28, -R241, R237, R0 ;  /* 0x000000edf11c7210 */ /* 0x000fe80007ffe100 */
[C---:B------:R-:W-:Y:S02]  /*37d0*/  IMNMX R0, R29.reuse, R28, PT ;  /* 0x0000001c1d007217 */ /* 0x040fe40003800200 */
[----:B------:R-:W-:Y:S02]  /*37e0*/  IADD3 R2, R28, 0x8, RZ ;  /* 0x000000081c027810 */ /* 0x000fe40007ffe0ff */
[C---:B------:R-:W-:Y:S02]  /*37f0*/  ISETP.GT.AND P6, PT, R0.reuse, RZ, PT ;  /* 0x000000ff0000720c */ /* 0x040fe40003fc4270 */
        /* <DEDUP_REMOVED lines=10> */
[C---:B------:R-:W-:Y:S02]  /*38a0*/  ISETP.GT.AND P6, PT, R0.reuse, 0x20, PT ;  /* 0x000000200000780c */ /* 0x040fe40003fc4270 */
[----:B------:R-:W-:Y:S02]  /*38b0*/  ISETP.GT.AND P5, PT, R0, 0x21, PT ;  /* 0x000000210000780c */ /* 0x000fe40003fa4270 */
        /* <DEDUP_REMOVED lines=8> */
[----:B------:R-:W-:Y:S02]  /*3940*/  IADD3 R4, R28, 0x20, RZ ;  /* 0x000000201c047810 */ /* 0x000fe40007ffe0ff */
[----:B------:R-:W-:Y:S01]  /*3950*/  ISETP.GT.AND P6, PT, R0, 0x40, PT ;  /* 0x000000400000780c */ /* 0x000fe20003fc4270 */
        /* <DEDUP_REMOVED lines=10> */
[-C--:B--2---:R-:W-:Y:S03]  /*3a00*/  HMMA.16816.F32.BF16 R4, R140, R156.reuse, RZ ;  /* 0x0000009c8c04723c */ /* 0x084fe600000418ff */
[----:B------:R-:W-:Y:S02]  /*3a10*/  FSEL R81, R22, -INF , P6 ;  /* 0xff80000016517808 */ /* 0x000fe40003000000 */
[----:B------:R-:W-:Y:S02]  /*3a20*/  FSEL R80, R23, -INF , P5 ;  /* 0xff80000017507808 */ /* 0x000fe40002800000 */
[----:B------:R-:W-:Y:S01]  /*3a30*/  IMNMX R2, R29, R28, PT ;  /* 0x0000001c1d027217 */ /* 0x000fe20003800200 */
[----:B------:R-:W-:Y:S01]  /*3a40*/  FFMA.FTZ R205, R81, c[0x0][0x29c], -R138 ;  /* 0x0000a70051cd7a23 */ /* 0x000fe2000001088a */
[C---:B------:R-:W-:Y:S02]  /*3a50*/  ISETP.GT.AND P6, PT, R0.reuse, RZ, PT ;  /* 0x000000ff0000720c */ /* 0x040fe40003fc4270 */
[----:B------:R-:W-:Y:S02]  /*3a60*/  ISETP.GT.AND P5, PT, R0, 0x1, PT ;  /* 0x000000010000780c */ /* 0x000fe40003fa4270 */
[----:B------:R-:W-:Y:S02]  /*3a70*/  FSEL R133, R8, -INF , P6 ;  /* 0xff80000008857808 */ /* 0x000fe40003000000 */
[----:B------:R-:W-:Y:S02]  /*3a80*/  FSEL R132, R9, -INF , P5 ;  /* 0xff80000009847808 */ /* 0x000fe40002800000 */
[C---:B------:R-:W-:Y:S02]  /*3a90*/  ISETP.GT.AND P6, PT, R2.reuse, RZ, PT ;  /* 0x000000ff0200720c */ /* 0x040fe40003fc4270 */
[----:B------:R-:W-:Y:S02]  /*3aa0*/  ISETP.GT.AND P5, PT, R2, 0x1, PT ;  /* 0x000000010200780c */ /* 0x000fe40003fa4270 */
[----:B------:R-:W-:Y:S02]  /*3ab0*/  FSEL R213, R10, -INF , P6 ;  /* 0xff8000000ad57808 */ /* 0x000fe40003000000 */
[C---:B------:R-:W-:Y:S02]  /*3ac0*/  ISETP.GT.AND P6, PT, R0.reuse, 0x20, PT ;  /* 0x000000200000780c */ /* 0x040fe40003fc4270 */
[----:B------:R-:W-:Y:S02]  /*3ad0*/  FSEL R235, R11, -INF , P5 ;  /* 0xff8000000beb7808 */ /* 0x000fe40002800000 */
[C---:B------:R-:W-:Y:S02]  /*3ae0*/  HMMA.16816.F32.BF16 R8, R144.reuse, R156, RZ ;  /* 0x0000009c9008723c */ /* 0x040fe400000418ff */
[----:B------:R-:W-:Y:S02]  /*3af0*/  ISETP.GT.AND P5, PT, R0, 0x21, PT ;  /* 0x000000210000780c */ /* 0x000fe40003fa4270 */
[----:B------:R-:W-:Y:S02]  /*3b00*/  FSEL R83, R12, -INF , P6 ;  /* 0xff8000000c537808 */ /* 0x000fe40003000000 */
[----:B------:R-:W-:Y:S02]  /*3b10*/  FSEL R82, R13, -INF , P5 ;  /* 0xff8000000d527808 */ /* 0x000fe40002800000 */
[C---:B------:R-:W-:Y:S02]  /*3b20*/  ISETP.GT.AND P6, PT, R2.reuse, 0x20, PT ;  /* 0x000000200200780c */ /* 0x040fe40003fc4270 */
[----:B------:R-:W-:Y:S02]  /*3b30*/  ISETP.GT.AND P5, PT, R2, 0x21, PT ;  /* 0x000000210200780c */ /* 0x000fe40003fa4270 */
[----:B------:R-:W-:Y:S02]  /*3b40*/  FSEL R215, R14, -INF , P6 ;  /* 0xff8000000ed77808 */ /* 0x000fe40003000000 */
[----:B------:R-:W-:Y:S02]  /*3b50*/  FSEL R214, R15, -INF , P5 ;  /* 0xff8000000fd67808 */ /* 0x000fe40002800000 */
[-C--:B------:R-:W-:Y:S01]  /*3b60*/  HMMA.16816.F32.BF16 R12, R144, R158.reuse, RZ ;  /* 0x0000009e900c723c */ /* 0x080fe200000418ff */
[C---:B------:R-:W-:Y:S02]  /*3b70*/  ISETP.GT.AND P6, PT, R0.reuse, 0x40, PT ;  /* 0x000000400000780c */ /* 0x040fe40003fc4270 */
[----:B------:R-:W-:Y:S01]  /*3b80*/  ISETP.GT.AND P5, PT, R0, 0x41, PT ;  /* 0x000000410000780c */ /* 0x000fe20003fa4270 */
[----:B------:R-:W-:Y:S01]  /*3b90*/  IMAD.MOV.U32 R0, RZ, RZ, 0x40 ;  /* 0x00000040ff007424 */ /* 0x000fe200078e00ff */
[----:B------:R-:W-:Y:S02]  /*3ba0*/  FSEL R24, R24, -INF , P6 ;  /* 0xff80000018187808 */ /* 0x000fe40003000000 */
[----:B------:R-:W-:Y:S01]  /*3bb0*/  ISETP.GT.AND P6, PT, R2, 0x40, PT ;  /* 0x000000400200780c */ /* 0x000fe20003fc4270 */
[C---:B------:R-:W-:Y:S04]  /*3bc0*/  HMMA.16816.F32.BF16 R16, R140.reuse, R158, RZ ;  /* 0x0000009e8c10723c */ /* 0x040fe800000418ff */
[----:B------:R-:W-:Y:S01]  /*3bd0*/  FFMA.FTZ R207, R24, c[0x0][0x29c], -R139 ;  /* 0x0000a70018cf7a23 */ /* 0x000fe2000001088b */
[----:B------:R-:W-:Y:S01]  /*3be0*/  SEL R0, R0, 0xffffffc0, !P0 ;  /* 0xffffffc000007807 */ /* 0x000fe20004000000 */
[----:B------:R-:W-:Y:S01]  /*3bf0*/  MUFU.EX2 R24, R212 ;  /* 0x000000d400187308 */ /* 0x000fe20000000800 */
[----:B------:R-:W-:Y:S01]  /*3c00*/  FSEL R25, R25, -INF , P5 ;  /* 0xff80000019197808 */ /* 0x000fe20002800000 */
[-C--:B------:R-:W-:Y:S01]  /*3c10*/  HMMA.16816.F32.BF16 R20, R140, R160.reuse, RZ ;  /* 0x000000a08c14723c */ /* 0x080fe200000418ff */
[----:B------:R-:W-:Y:S03]  /*3c20*/  ISETP.GT.AND P5, PT, R2, 0x41, PT ;  /* 0x000000410200780c */ /* 0x000fe60003fa4270 */
[----:B------:R-:W-:Y:S01]  /*3c30*/  IMAD.IADD R2, R224, 0x1, R0 ;  /* 0x00000001e0027824 */ /* 0x000fe200078e0200 */
[----:B------:R-:W-:Y:S01]  /*3c40*/  FSEL R26, R26, -INF , P6 ;  /* 0xff8000001a1a7808 */ /* 0x000fe20003000000 */
[----:B------:R-:W-:Y:S01]  /*3c50*/  IMAD.IADD R0, R0, 0x1, R225 ;  /* 0x0000000100007824 */ /* 0x000fe200078e02e1 */
[----:B------:R-:W-:Y:S01]  /*3c60*/  FSEL R27, R27, -INF , P5 ;  /* 0xff8000001b1b7808 */ /* 0x000fe20002800000 */
[----:B------:R-:W-:Y:S01]  /*3c70*/  HMMA.16816.F32.BF16 R28, R144, R160, RZ ;  /* 0x000000a0901c723c */ /* 0x000fe200000418ff */
[----:B------:R1:W-:Y:S03]  /*3c80*/  MUFU.EX2 R142, R3 ;  /* 0x00000003008e7308 */ /* 0x0003e60000000800 */
[--C-:B------:R-:W-:Y:S03]  /*3c90*/  FFMA.FTZ R143, R137, c[0x0][0x29c], -R138.reuse ;  /* 0x0000a700898f7a23 */ /* 0x100fe6000001088a */
[--C-:B------:R-:W-:Y:S01]  /*3ca0*/  FFMA.FTZ R147, R135, c[0x0][0x29c], -R138.reuse ;  /* 0x0000a70087937a23 */ /* 0x100fe2000001088a */
[-C--:B------:R-:W-:Y:S03]  /*3cb0*/  HMMA.16816.F32.BF16 R4, R148, R162.reuse, R4 ;  /* 0x000000a29404723c */ /* 0x080fe60000041804 */
[----:B------:R-:W-:Y:S02]  /*3cc0*/  MUFU.EX2 R140, R208 ;  /* 0x000000d0008c7308 */ /* 0x000fe40000000800 */
[--C-:B------:R-:W-:Y:S02]  /*3cd0*/  FFMA.FTZ R146, R82, c[0x0][0x29c], -R139.reuse ;  /* 0x0000a70052927a23 */ /* 0x100fe4000001088b */
[--C-:B------:R-:W-:Y:S01]  /*3ce0*/  FFMA.FTZ R144, R132, c[0x0][0x29c], -R139.reuse ;  /* 0x0000a70084907a23 */ /* 0x100fe2000001088b */
[C---:B------:R-:W-:Y:S04]  /*3cf0*/  HMMA.16816.F32.BF16 R8, R152.reuse, R162, R8 ;  /* 0x000000a29808723c */ /* 0x040fe80000041808 */
[--C-:B------:R-:W-:Y:S01]  /*3d00*/  FFMA.FTZ R145, R136, c[0x0][0x29c], -R138.reuse ;  /* 0x0000a70088917a23 */ /* 0x100fe2000001088a */
[----:B------:R-:W2:Y:S01]  /*3d10*/  MUFU.EX2 R143, R143 ;  /* 0x0000008f008f7308 */ /* 0x000ea20000000800 */
[----:B------:R-:W-:Y:S02]  /*3d20*/  FFMA.FTZ R138, R80, c[0x0][0x29c], -R138 ;  /* 0x0000a700508a7a23 */ /* 0x000fe4000001088a */
[-C--:B------:R-:W-:Y:S01]  /*3d30*/  HMMA.16816.F32.BF16 R12, R152, R164.reuse, R12 ;  /* 0x000000a4980c723c */ /* 0x080fe2000004180c */
[----:B-1----:R-:W-:Y:S03]  /*3d40*/  LDS R3, [R237.X4+0x12280] ;  /* 0x01228000ed037984 */ /* 0x002fe60000004800 */
[--C-:B------:R-:W-:Y:S02]  /*3d50*/  FFMA.FTZ R136, R83, c[0x0][0x29c], -R139.reuse ;  /* 0x0000a70053887a23 */ /* 0x100fe4000001088b */
[----:B------:R-:W1:Y:S01]  /*3d60*/  LDSM.16.M88.4 R80, [R2+0xe080] ;  /* 0x00e080000250783b */ /* 0x000e620000000200 */
[----:B------:R-:W-:Y:S01]  /*3d70*/  MUFU.EX2 R145, R145 ;  /* 0x0000009100917308 */ /* 0x000fe20000000800 */
[C---:B------:R-:W-:Y:S08]  /*3d80*/  HMMA.16816.F32.BF16 R16, R148.reuse, R164, R16 ;  /* 0x000000a49410723c */ /* 0x040ff00000041810 */
[-C--:B------:R-:W-:Y:S01]  /*3d90*/  HMMA.16816.F32.BF16 R20, R148, R166.reuse, R20 ;  /* 0x000000a69414723c */ /* 0x080fe20000041814 */
[----:B------:R3:W-:Y:S06]  /*3da0*/  MUFU.EX2 R150, R138 ;  /* 0x0000008a00967308 */ /* 0x0007ec0000000800 */
[--C-:B------:R-:W-:Y:S01]  /*3db0*/  FFMA.FTZ R151, R133, c[0x0][0x29c], -R139.reuse ;  /* 0x0000a70085977a23 */ /* 0x100fe2000001088b */
[----:B------:R-:W-:Y:S01]  /*3dc0*/  HMMA.16816.F32.BF16 R28, R152, R166, R28 ;  /* 0x000000a6981c723c */ /* 0x000fe2000004181c */
[----:B------:R-:W4:Y:S02]  /*3dd0*/  LDSM.16.M88.4 R132, [R2+0xf080] ;  /* 0x00f080000284783b */ /* 0x000f240000000200 */
[----:B------:R5:W-:Y:S01]  /*3de0*/  MUFU.EX2 R152, R136 ;  /* 0x0000008800987308 */ /* 0x000be20000000800 */
[----:B------:R-:W-:Y:S03]  /*3df0*/  FFMA.FTZ R139, R25, c[0x0][0x29c], -R139 ;  /* 0x0000a700198b7a23 */ /* 0x000fe6000001088b */
[--C-:B------:R-:W-:Y:S02]  /*3e00*/  FFMA.FTZ R154, R214, c[0x0][0x29c], -R204.reuse ;  /* 0x0000a700d69a7a23 */ /* 0x100fe400000108cc */
[--C-:B------:R-:W-:Y:S04]  /*3e10*/  FFMA.FTZ R155, R26, c[0x0][0x29c], -R204.reuse ;  /* 0x0000a7001a9b7a23 */ /* 0x100fe800000108cc */
[----:B------:R-:W2:Y:S01]  /*3e20*/  MUFU.EX2 R25, R211 ;  /* 0x000000d300197308 */ /* 0x000ea20000000800 */
[--C-:B---3--:R-:W-:Y:S01]  /*3e30*/  FFMA.FTZ R138, R213, c[0x0][0x29c], -R204.reuse ;  /* 0x0000a700d58a7a23 */ /* 0x108fe200000108cc */
[-C--:B-1----:R-:W-:Y:S08]  /*3e40*/  HMMA.16816.F32.BF16 R4, R80, R168.reuse, R4 ;  /* 0x000000a85004723c */ /* 0x082ff00000041804 */
[----:B------:R-:W-:Y:S01]  /*3e50*/  MUFU.EX2 R153, R144 ;  /* 0x0000009000997308 */ /* 0x000fe20000000800 */
[----:B-----5:R-:W-:Y:S09]  /*3e60*/  FFMA.FTZ R136, R235, c[0x0][0x29c], -R204 ;  /* 0x0000a700eb887a23 */ /* 0x020ff200000108cc */
[----:B------:R-:W-:Y:S01]  /*3e70*/  MUFU.EX2 R146, R146 ;  /* 0x0000009200927308 */ /* 0x000fe20000000800 */
[C---:B----4-:R-:W-:Y:S09]  /*3e80*/  HMMA.16816.F32.BF16 R8, R132.reuse, R168, R8 ;  /* 0x000000a88408723c */ /* 0x050ff20000041808 */
        /* <DEDUP_REMOVED lines=8> */
[----:B------:R-:W3:Y:S01]  /*3f10*/  LDSM.16.M88.4 R132, [R0+0xf080] ;  /* 0x00f080000084783b */ /* 0x000ee20000000200 */
[----:B------:R-:W-:Y:S10]  /*3f20*/  MUFU.EX2 R136, R136 ;  /* 0x0000008800887308 */ /* 0x000ff40000000800 */
[----:B------:R-:W-:Y:S10]  /*3f30*/  MUFU.EX2 R137, R210 ;  /* 0x000000d200897308 */ /* 0x000ff40000000800 */
[----:B------:R-:W4:Y:S10]  /*3f40*/  MUFU.EX2 R141, R209 ;  /* 0x000000d1008d7308 */ /* 0x000f340000000800 */
[----:B------:R-:W-:Y:S01]  /*3f50*/  MUFU.EX2 R147, R147 ;  /* 0x0000009300937308 */ /* 0x000fe20000000800 */
[-C--:B-1----:R-:W-:Y:S08]  /*3f60*/  HMMA.16816.F32.BF16 R4, R80, R174.reuse, R4 ;  /* 0x000000ae5004723c */ /* 0x082ff00000041804 */
[C---:B---3--:R-:W-:Y:S01]  /*3f70*/  HMMA.16816.F32.BF16 R8, R132.reuse, R174, R8 ;  /* 0x000000ae8408723c */ /* 0x048fe20000041808 */
[----:B------:R-:W-:Y:S07]  /*3f80*/  MUFU.EX2 R149, R206 ;  /* 0x000000ce00957308 */ /* 0x000fee0000000800 */
[-C--:B------:R-:W-:Y:S03]  /*3f90*/  HMMA.16816.F32.BF16 R12, R132, R176.reuse, R12 ;  /* 0x000000b0840c723c */ /* 0x080fe6000004180c */
[----:B------:R-:W-:Y:S05]  /*3fa0*/  MUFU.EX2 R144, R207 ;  /* 0x000000cf00907308 */ /* 0x000fea0000000800 */
[C---:B------:R-:W-:Y:S05]  /*3fb0*/  HMMA.16816.F32.BF16 R16, R80.reuse, R176, R16 ;  /* 0x000000b05010723c */ /* 0x040fea0000041810 */
[----:B------:R-:W1:Y:S03]  /*3fc0*/  MUFU.EX2 R139, R139 ;  /* 0x0000008b008b7308 */ /* 0x000e660000000800 */
        /* <DEDUP_REMOVED lines=29> */
[----:B------:R-:W1:Y:S01]  /*41a0*/  LDS R0, [R237.X4+0x122a0] ;  /* 0x0122a000ed007984 */ /* 0x000e620000004800 */
[-C--:B---3--:R-:W-:Y:S08]  /*41b0*/  HMMA.16816.F32.BF16 R4, R80, R198.reuse, R4 ;  /* 0x000000c65004723c */ /* 0x088ff00000041804 */
[C---:B-----5:R-:W-:Y:S08]  /*41c0*/  HMMA.16816.F32.BF16 R8, R132.reuse, R198, R8 ;  /* 0x000000c68408723c */ /* 0x060ff00000041808 */
[-C--:B------:R-:W-:Y:S08]  /*41d0*/  HMMA.16816.F32.BF16 R12, R132, R200.reuse, R12 ;  /* 0x000000c8840c723c */ /* 0x080ff0000004180c */
[C---:B------:R-:W-:Y:S04]  /*41e0*/  HMMA.16816.F32.BF16 R16, R80.reuse, R200, R16 ;  /* 0x000000c85010723c */ /* 0x040fe80000041810 */
[--C-:B-1----:R-:W-:Y:S02]  /*41f0*/  FADD.FTZ R6, R6, -R0.reuse ;  /* 0x8000000006067221 */ /* 0x102fe40000010000 */
[----:B------:R-:W-:Y:S02]  /*4200*/  FADD.FTZ R7, R7, -R0 ;  /* 0x8000000007077221 */ /* 0x000fe40000010000 */
[-C--:B------:R-:W-:Y:S04]  /*4210*/  HMMA.16816.F32.BF16 R20, R80, R202.reuse, R20 ;  /* 0x000000ca5014723c */ /* 0x080fe80000041814 */
[--C-:B------:R-:W-:Y:S02]  /*4220*/  FADD.FTZ R5, R5, -R3.reuse ;  /* 0x8000000305057221 */ /* 0x100fe40000010000 */
[----:B--2---:R-:W-:Y:S01]  /*4230*/  FMUL.FTZ R6, R143, R6 ;  /* 0x000000068f067220 */ /* 0x004fe20000410000 */
[C---:B------:R-:W-:Y:S01]  /*4240*/  F2FP.BF16.PACK_AB R83, R25.reuse, R24 ;  /* 0x000000181953723e */ /* 0x040fe200000010ff */
[----:B------:R-:W-:Y:S04]  /*4250*/  HMMA.16816.F32.BF16 R28, R132, R202, R28 ;  /* 0x000000ca841c723c */ /* 0x000fe8000004181c */
[----:B------:R-:W-:Y:S01]  /*4260*/  FMUL.FTZ R5, R25, R5 ;  /* 0x0000000519057220 */ /* 0x000fe20000410000 */
[----:B----4-:R-:W-:Y:S01]  /*4270*/  F2FP.BF16.PACK_AB R82, R141, R137 ;  /* 0x000000898d52723e */ /* 0x010fe200000010ff */
[----:B------:R-:W-:Y:S01]  /*4280*/  FFMA.FTZ R80, R215, c[0x0][0x29c], -R204 ;  /* 0x0000a700d7507a23 */ /* 0x000fe200000108cc */
[----:B------:R-:W-:Y:S01]  /*4290*/  F2FP.BF16.PACK_AB R81, R142, R140 ;  /* 0x0000008c8e51723e */ /* 0x000fe200000010ff */
[--C-:B------:R-:W-:Y:S04]  /*42a0*/  FADD.FTZ R18, R18, -R0.reuse ;  /* 0x8000000012127221 */ /* 0x100fe80000010000 */
[--C-:B------:R-:W-:Y:S01]  /*42b0*/  FADD.FTZ R19, R19, -R0.reuse ;  /* 0x8000000013137221 */ /* 0x100fe20000010000 */
[----:B------:R-:W-:Y:S01]  /*42c0*/  MUFU.EX2 R80, R80 ;  /* 0x0000005000507308 */ /* 0x000fe20000000800 */
[----:B------:R-:W-:Y:S02]  /*42d0*/  FMUL.FTZ R7, R145, R7 ;  /* 0x0000000791077220 */ /* 0x000fe40000410000 */
[--C-:B------:R-:W-:Y:S02]  /*42e0*/  FADD.FTZ R20, R20, -R3.reuse ;  /* 0x8000000314147221 */ /* 0x100fe40000010000 */
[--C-:B------:R-:W-:Y:S02]  /*42f0*/  FADD.FTZ R21, R21, -R3.reuse ;  /* 0x8000000315157221 */ /* 0x100fe40000010000 */
[----:B------:R-:W-:Y:S02]  /*4300*/  FMUL.FTZ R20, R140, R20 ;  /* 0x000000148c147220 */ /* 0x000fe40000410000 */
[----:B------:R-:W-:Y:S02]  /*4310*/  FMUL.FTZ R25, R142, R21 ;  /* 0x000000158e197220 */ /* 0x000fe40000410000 */
[--C-:B------:R-:W-:Y:S02]  /*4320*/  FADD.FTZ R22, R22, -R0.reuse ;  /* 0x8000000016167221 */ /* 0x100fe40000010000 */
[----:B------:R-:W-:Y:S01]  /*4330*/  FADD.FTZ R23, R23, -R0 ;  /* 0x8000000017177221 */ /* 0x000fe20000010000 */
[----:B------:R-:W-:Y:S01]  /*4340*/  F2FP.BF16.PACK_AB R25, R25, R20 ;  /* 0x000000141919723e */ /* 0x000fe200000010ff */
[----:B------:R-:W1:Y:S01]  /*4350*/  LDS R0, [R237.X4+0x12320] ;  /* 0x01232000ed007984 */ /* 0x000e620000004800 */
[--C-:B------:R-:W-:Y:S01]  /*4360*/  FADD.FTZ R4, R4, -R3.reuse ;  /* 0x8000000304047221 */ /* 0x100fe20000010000 */
[----:B------:R-:W2:Y:S01]  /*4370*/  MUFU.EX2 R20, R154 ;  /* 0x0000009a00147308 */ /* 0x000ea20000000800 */
[--C-:B------:R-:W-:Y:S01]  /*4380*/  FADD.FTZ R9, R9, -R2.reuse ;  /* 0x8000000209097221 */ /* 0x100fe20000010000 */
[----:B------:R-:W-:Y:S01]  /*4390*/  STS [R233+0x12480], R83 ;  /* 0x01248053e9007388 */ /* 0x000fe20000000800 */
[--C-:B------:R-:W-:Y:S02]  /*43a0*/  FADD.FTZ R12, R12, -R2.reuse ;  /* 0x800000020c0c7221 */ /* 0x100fe40000010000 */
[----:B------:R-:W-:Y:S02]  /*43b0*/  FADD.FTZ R13, R13, -R2 ;  /* 0x800000020d0d7221 */ /* 0x000fe40000010000 */
[----:B------:R-:W-:Y:S01]  /*43c0*/  FFMA.FTZ R204, R27, c[0x0][0x29c], -R204 ;  /* 0x0000a7001bcc7a23 */ /* 0x000fe200000108cc */
[----:B------:R-:W-:Y:S01]  /*43d0*/  F2FP.BF16.PACK_AB R27, R145, R143 ;  /* 0x0000008f911b723e */ /* 0x000fe200000010ff */
[--C-:B------:R-:W-:Y:S02]  /*43e0*/  FADD.FTZ R8, R8, -R2.reuse ;  /* 0x8000000208087221 */ /* 0x100fe40000010000 */
[----:B------:R-:W-:Y:S01]  /*43f0*/  FMUL.FTZ R4, R24, R4 ;  /* 0x0000000418047220 */ /* 0x000fe20000410000 */
[----:B------:R-:W-:Y:S01]  /*4400*/  F2FP.BF16.PACK_AB R24, R7, R6 ;  /* 0x000000060718723e */ /* 0x000fe200000010ff */
[----:B------:R-:W-:Y:S01]  /*4410*/  FMUL.FTZ R6, R153, R9 ;  /* 0x0000000999067220 */ /* 0x000fe20000410000 */
[----:B------:R-:W-:Y:S01]  /*4420*/  STS [R234], R27 ;  /* 0x0000001bea007388 */ /* 0x000fe20000000800 */
[C---:B------:R-:W-:Y:S01]  /*4430*/  FMUL.FTZ R9, R146.reuse, R13 ;  /* 0x0000000d92097220 */ /* 0x040fe20000410000 */
[----:B------:R-:W-:Y:S01]  /*4440*/  F2FP.BF16.PACK_AB R7, R146, R152 ;  /* 0x000000989207723e */ /* 0x000fe200000010ff */
[--C-:B------:R-:W-:Y:S01]  /*4450*/  FADD.FTZ R16, R16, -R3.reuse ;  /* 0x8000000310107221 */ /* 0x100fe20000010000 */
[----:B------:R-:W-:Y:S01]  /*4460*/  F2FP.BF16.PACK_AB R21, R5, R4 ;  /* 0x000000040515723e */ /* 0x000fe200000010ff */
[----:B------:R-:W-:Y:S01]  /*4470*/  FADD.FTZ R17, R17, -R3 ;  /* 0x8000000311117221 */ /* 0x000fe20000010000 */
[----:B------:R-:W-:Y:S01]  /*4480*/  MUFU.EX2 R5, R204 ;  /* 0x000000cc00057308 */ /* 0x000fe20000000800 */
[----:B------:R-:W-:Y:S01]  /*4490*/  FMUL.FTZ R3, R152, R12 ;  /* 0x0000000c98037220 */ /* 0x000fe20000410000 */
[----:B------:R-:W-:Y:S01]  /*44a0*/  F2FP.BF16.PACK_AB R4, R139, R144 ;  /* 0x000000908b04723e */ /* 0x000fe200000010ff */
[----:B------:R-:W-:Y:S02]  /*44b0*/  FMUL.FTZ R132, R148, R22 ;  /* 0x0000001694847220 */ /* 0x000fe40000410000 */
[----:B------:R-:W-:Y:S01]  /*44c0*/  FMUL.FTZ R22, R151, R8 ;  /* 0x0000000897167220 */ /* 0x000fe20000410000 */
[----:B------:R-:W-:Y:S01]  /*44d0*/  F2FP.BF16.PACK_AB R8, R153, R151 ;  /* 0x000000979908723e */ /* 0x000fe200000010ff */
[----:B------:R-:W-:Y:S01]  /*44e0*/  FMUL.FTZ R133, R147, R18 ;  /* 0x0000001293857220 */ /* 0x000fe20000410000 */
[----:B------:R-:W-:Y:S01]  /*44f0*/  F2FP.BF16.PACK_AB R9, R9, R3 ;  /* 0x000000030909723e */ /* 0x000fe200000010ff */
[--C-:B------:R-:W-:Y:S01]  /*4500*/  FADD.FTZ R29, R29, -R2.reuse ;  /* 0x800000021d1d7221 */ /* 0x100fe20000010000 */
[----:B------:R-:W-:Y:S01]  /*4510*/  F2FP.BF16.PACK_AB R3, R136, R138 ;  /* 0x0000008a8803723e */ /* 0x000fe200000010ff */
[----:B------:R-:W-:Y:S01]  /*4520*/  STS [R233+0x12c80], R8 ;  /* 0x012c8008e9007388 */ /* 0x000fe20000000800 */
[C---:B------:R-:W-:Y:S01]  /*4530*/  F2FP.BF16.PACK_AB R18, R149.reuse, R147 ;  /* 0x000000939512723e */ /* 0x040fe200000010ff */
[----:B------:R-:W-:Y:S01]  /*4540*/  FADD.FTZ R28, R28, -R2 ;  /* 0x800000021c1c7221 */ /* 0x000fe20000010000 */
[----:B--2---:R-:W-:Y:S01]  /*4550*/  F2FP.BF16.PACK_AB R2, R20, R80 ;  /* 0x000000501402723e */ /* 0x004fe200000010ff */
[----:B------:R-:W-:Y:S01]  /*4560*/  STS [R234+0x800], R3 ;  /* 0x00080003ea007388 */ /* 0x000fe20000000800 */
[----:B------:R-:W-:Y:S01]  /*4570*/  FMUL.FTZ R149, R149, R19 ;  /* 0x0000001395957220 */ /* 0x000fe20000410000 */
[----:B------:R-:W-:Y:S01]  /*4580*/  F2FP.BF16.PACK_AB R6, R6, R22 ;  /* 0x000000160606723e */ /* 0x000fe200000010ff */
[----:B------:R-:W2:Y:S01]  /*4590*/  MUFU.EX2 R19, R155 ;  /* 0x0000009b00137308 */ /* 0x000ea20000000800 */
[----:B------:R-:W-:Y:S01]  /*45a0*/  STS [R233+0x13480], R82 ;  /* 0x01348052e9007388 */ /* 0x000fe20000000800 */
[----:B------:R-:W-:Y:S01]  /*45b0*/  FMUL.FTZ R16, R137, R16 ;  /* 0x0000001089107220 */ /* 0x000fe20000410000 */
[----:B------:R-:W-:Y:S01]  /*45c0*/  F2FP.BF16.PACK_AB R12, R149, R133 ;  /* 0x00000085950c723e */ /* 0x000fe200000010ff */
[----:B------:R-:W-:Y:S01]  /*45d0*/  FMUL.FTZ R17, R141, R17 ;  /* 0x000000118d117220 */ /* 0x000fe20000410000 */
[----:B------:R-:W-:Y:S01]  /*45e0*/  STS [R234+0x1000], R18 ;  /* 0x00100012ea007388 */ /* 0x000fe20000000800 */
[--C-:B-1----:R-:W-:Y:S02]  /*45f0*/  FADD.FTZ R10, R10, -R0.reuse ;  /* 0x800000000a0a7221 */ /* 0x102fe40000010000 */
[--C-:B------:R-:W-:Y:S01]  /*4600*/  FADD.FTZ R11, R11, -R0.reuse ;  /* 0x800000000b0b7221 */ /* 0x100fe20000010000 */
[----:B------:R-:W-:Y:S01]  /*4610*/  STS [R233+0x13c80], R7 ;  /* 0x013c8007e9007388 */ /* 0x000fe20000000800 */
[----:B------:R-:W-:Y:S01]  /*4620*/  F2FP.BF16.PACK_AB R26, R17, R16 ;  /* 0x00000010111a723e */ /* 0x000fe200000010ff */
[----:B------:R-:W-:Y:S01]  /*4630*/  FMUL.FTZ R10, R138, R10 ;  /* 0x0000000a8a0a7220 */ /* 0x000fe20000410000 */
[----:B------:R-:W-:Y:S01]  /*4640*/  F2FP.BF16.PACK_AB R17, R150, R148 ;  /* 0x000000949611723e */ /* 0x000fe200000010ff */
[----:B------:R2:W-:Y:S01]  /*4650*/  STS [R234+0x1800], R2 ;  /* 0x00180002ea007388 */ /* 0x0005e20000000800 */
[----:B------:R-:W-:Y:S02]  /*4660*/  FMUL.FTZ R11, R136, R11 ;  /* 0x0000000b880b7220 */ /* 0x000fe40000410000 */
[--C-:B------:R-:W-:Y:S01]  /*4670*/  FADD.FTZ R14, R14, -R0.reuse ;  /* 0x800000000e0e7221 */ /* 0x100fe20000010000 */
[----:B------:R-:W-:Y:S01]  /*4680*/  STS [R233+0x14480], R81 ;  /* 0x01448051e9007388 */ /* 0x000fe20000000800 */
[--C-:B------:R-:W-:Y:S02]  /*4690*/  FADD.FTZ R15, R15, -R0.reuse ;  /* 0x800000000f0f7221 */ /* 0x100fe40000010000 */
[----:B------:R-:W-:Y:S01]  /*46a0*/  FMUL.FTZ R14, R80, R14 ;  /* 0x0000000e500e7220 */ /* 0x000fe20000410000 */
        /* <DEDUP_REMOVED lines=8> */
[----:B------:R-:W-:Y:S01]  /*4730*/  FMUL.FTZ R13, R139, R29 ;  /* 0x0000001d8b0d7220 */ /* 0x000fe20000410000 */
[----:B------:R-:W-:Y:S04]  /*4740*/  F2FP.BF16.PACK_AB R16, R16, R132 ;  /* 0x000000841010723e */ /* 0x000fe800000010ff */
[----:B------:R-:W-:Y:S02]  /*4750*/  F2FP.BF16.PACK_AB R13, R13, R28 ;  /* 0x0000001c0d0d723e */ /* 0x000fe400000010ff */
[----:B--2---:R-:W-:Y:S01]  /*4760*/  F2FP.BF16.PACK_AB R2, R5, R19 ;  /* 0x000000130502723e */ /* 0x004fe200000010ff */
        /* <DEDUP_REMOVED lines=109> */
[----:B------:R-:W-:Y:S02]  /*4e40*/  IMAD.U32 R6, RZ, RZ, UR17 ;  /* 0x00000011ff067e24 */ /* 0x000fe4000f8e00ff */
[C---:B------:R-:W-:Y:S01]  /*4e50*/  IADD3 R5, P6, P5, R244.reuse, UR6, R5 ;  /* 0x00000006f4057c10 */ /* 0x040fe2000fdde005 */
[----:B------:R-:W-:Y:S06]  /*4e60*/  USHF.L.U64.HI UR16, UR18, 0x6, UR16 ;  /* 0x0000000612107899 */ /* 0x000fec0008010210 */
[----:B------:R-:W-:Y:S02]  /*4e70*/  IADD3.X R10, R243, UR16, R10, P6, P5 ;  /* 0x00000010f30a7c10 */ /* 0x000fe4000b7ea40a */
[----:B------:R-:W-:Y:S02]  /*4e80*/  IADD3 R4, P6, R244, UR6, RZ ;  /* 0x00000006f4047c10 */ /* 0x000fe4000ffde0ff */
[----:B--2---:R-:W-:Y:S02]  /*4e90*/  IADD3 R3, P1, R2, UR17, RZ ;  /* 0x0000001102037c10 */ /* 0x004fe4000ff3e0ff */
[----:B------:R-:W-:Y:S02]  /*4ea0*/  IADD3 R2, R238, -UR17, -R249 ;  /* 0x80000011ee027c10 */ /* 0x000fe4000fffe8f9 */
[----:B------:R-:W-:Y:S02]  /*4eb0*/  LEA.HI.X.SX32 R6, R6, R252, 0x1, P1 ;  /* 0x000000fc06067211 */ /* 0x000fe400008f0eff */
[----:B------:R-:W-:Y:S02]  /*4ec0*/  LOP3.LUT P1, RZ, R240, 0x1, RZ, 0xc0, !PT ;  /* 0x00000001f0ff7812 */ /* 0x000fe4000782c0ff */
        /* <DEDUP_REMOVED lines=21> */
.L_x_971:
[-C--:B-1234-:R-:W-:Y:S01]  /*5020*/  HMMA.16816.F32.BF16 R4, R80, R16.reuse, RZ ;  /* 0x000000105004723c */ /* 0x09efe200000418ff */
[----:B------:R-:W2:Y:S01]  /*5030*/  LDL R2, [R1+0x1c] ;  /* 0x00001c0001027983 */ /* 0x000ea20000100800 */
[----:B------:R-:W-:Y:S02]  /*5040*/  USHF.L.U32 UR10, UR10, 0xd, URZ ;  /* 0x0000000d0a0a7899 */ /* 0x000fe4000800063f */
[----:B------:R-:W-:Y:S01]  /*5050*/  UIADD3 UR7, UR4, 0x1, URZ ;  /* 0x0000000104077890 */ /* 0x000fe2000fffe03f */
[----:B------:R-:W-:Y:S01]  /*5060*/  LDSM.16.M88.4 R140, [R220+0x1800] ;  /* 0x00180000dc8c783b */ /* 0x000fe20000000200 */
[----:B------:R-:W-:Y:S02]  /*5070*/  UISETP.GE.AND UP1, UPT, UR4, 0x1, UPT ;  /* 0x000000010400788c */ /* 0x000fe4000bf26270 */
[C---:B------:R-:W-:Y:S01]  /*5080*/  HMMA.16816.F32.BF16 R8, R132.reuse, R16, RZ ;  /* 0x000000108408723c */ /* 0x040fe200000418ff */
[----:B------:R-:W-:Y:S01]  /*5090*/  LDSM.16.MT88.4 R144, [R0+0x4080] ;  /* 0x004080000090783b */ /* 0x000fe20000004200 */
[----:B------:R-:W-:Y:S02]  /*50a0*/  UIADD3 UR6, UR12, 0x1, URZ ;  /* 0x000000010c067890 */ /* 0x000fe4000fffe03f */
[----:B------:R-:W-:Y:S01]  /*50b0*/  IMAD.U32 R3, RZ, RZ, UR10 ;  /* 0x0000000aff037e24 */ /* 0x000fe2000f8e00ff */
[----:B------:R-:W-:Y:S01]  /*50c0*/  LDSM.16.M88.4 R148, [R222+0x1000] ;  /* 0x00100000de94783b */ /* 0x000fe20000000200 */
[----:B------:R-:W-:Y:S02]  /*50d0*/  UISETP.GE.AND UP0, UPT, UR12, 0x1, UPT ;  /* 0x000000010c00788c */ /* 0x000fe4000bf06270 */
[-C--:B------:R-:W-:Y:S01]  /*50e0*/  HMMA.16816.F32.BF16 R12, R132, R18.reuse, RZ ;  /* 0x00000012840c723c */ /* 0x080fe200000418ff */
[----:B------:R-:W0:Y:S01]  /*50f0*/  LDGDEPBAR ;  /* 0x00000000000079af */ /* 0x000e220000000000 */
[----:B------:R-:W-:Y:S06]  /*5100*/  USEL UR12, UR6, URZ, !UP0 ;  /* 0x0000003f060c7287 */ /* 0x000fec000c000000 */
        /* <DEDUP_REMOVED lines=14> */
[----:B------:R-:W3:Y:S07]  /*51f0*/  LDL.64 R212, [R1+0x10] ;  /* 0x0000100001d47983 */ /* 0x000eee0000100a00 */
        /* <DEDUP_REMOVED lines=19> */
[----:B------:R-:W4:Y:S07]  /*5330*/  LDSM.16.MT88.4 R152, [R0+0x5080] ;  /* 0x005080000098783b */ /* 0x000f2e0000004200 */
[-C--:B-1----:R-:W-:Y:S08]  /*5340*/  HMMA.16816.F32.BF16 R20, R148, R136.reuse, R20 ;  /* 0x000000889414723c */ /* 0x082ff00000041814 */
[C---:B------:R-:W-:Y:S08]  /*5350*/  HMMA.16816.F32.BF16 R24, R204.reuse, R136, R24 ;  /* 0x00000088cc18723c */ /* 0x040ff00000041818 */
[-C--:B------:R-:W-:Y:S01]  /*5360*/  HMMA.16816.F32.BF16 R28, R204, R138.reuse, R28 ;  /* 0x0000008acc1c723c */ /* 0x080fe2000004181c */
[----:B------:R-:W-:Y:S07]  /*5370*/  LDSM.16.M88.4 R204, [R222+0x2800] ;  /* 0x00280000decc783b */ /* 0x000fee0000000200 */
[----:B------:R-:W-:Y:S01]  /*5380*/  HMMA.16816.F32.BF16 R80, R148, R138, R80 ;  /* 0x0000008a9450723c */ /* 0x000fe20000041850 */
[----:B------:R-:W-:Y:S04]  /*5390*/  LDSM.16.M88.4 R136, [R222+0x2000] ;  /* 0x00200000de88783b */ /* 0x000fe80000000200 */
[----:B------:R-:W1:Y:S03]  /*53a0*/  LDSM.16.MT88.4 R148, [R0+0x2880] ;  /* 0x002880000094783b */ /* 0x000e660000004200 */
[-C--:B-----5:R-:W-:Y:S08]  /*53b0*/  HMMA.16816.F32.BF16 R4, R132, R140.reuse, R4 ;  /* 0x0000008c8404723c */ /* 0x0a0ff00000041804 */
[C---:B------:R-:W-:Y:S08]  /*53c0*/  HMMA.16816.F32.BF16 R8, R144.reuse, R140, R8 ;  /* 0x0000008c9008723c */ /* 0x040ff00000041808 */
[-C--:B------:R-:W-:Y:S08]  /*53d0*/  HMMA.16816.F32.BF16 R12, R144, R142.reuse, R12 ;  /* 0x0000008e900c723c */ /* 0x080ff0000004180c */
[C---:B------:R-:W-:Y:S01]  /*53e0*/  HMMA.16816.F32.BF16 R16, R132.reuse, R142, R16 ;  /* 0x0000008e8410723c */ /* 0x040fe20000041810 */
[----:B------:R-:W5:Y:S07]  /*53f0*/  LDSM.16.MT88.4 R140, [R0+0x5880] ;  /* 0x00588000008c783b */ /* 0x000f6e0000004200 */
[-C--:B----4-:R-:W-:Y:S08]  /*5400*/  HMMA.16816.F32.BF16 R20, R132, R152.reuse, R20 ;  /* 0x000000988414723c */ /* 0x090ff00000041814 */
        /* <DEDUP_REMOVED lines=8> */
[-C--:B-----5:R-:W-:Y:S08]  /*5490*/  HMMA.16816.F32.BF16 R20, R136, R140.reuse, R20 ;  /* 0x0000008c8814723c */ /* 0x0a0ff00000041814 */
[C---:B------:R-:W-:Y:S08]  /*54a0*/  HMMA.16816.F32.BF16 R24, R204.reuse, R140, R24 ;  /* 0x0000008ccc18723c */ /* 0x040ff00000041818 */
[-C--:B------:R-:W-:Y:S08]  /*54b0*/  HMMA.16816.F32.BF16 R28, R204, R142.reuse, R28 ;  /* 0x0000008ecc1c723c */ /* 0x080ff0000004181c */
[----:B------:R-:W-:Y:S01]  /*54c0*/  HMMA.16816.F32.BF16 R80, R136, R142, R80 ;  /* 0x0000008e8850723c */ /* 0x000fe20000041850 */
[----:B------:R-:W-:Y:S03]  /*54d0*/  LDSM.16.MT88.4 R140, [R216+0x18080] ;  /* 0x01808000d88c783b */ /* 0x000fe60000004200 */
[----:B---3--:R-:W-:Y:S01]  /*54e0*/  IADD3 R0, P1, R212, UR10, RZ ;  /* 0x0000000ad4007c10 */ /* 0x008fe2000ff3e0ff */
[----:B------:R-:W-:Y:S03]  /*54f0*/  UMOV UR10, UR11 ;  /* 0x0000000b000a7c82 */ /* 0x000fe60008000000 */
[----:B--2---:R-:W-:Y:S04]  /*5500*/  LEA.HI.X.SX32 R3, R3, R2, 0x1, P1 ;  /* 0x0000000203037211 */ /* 0x004fe800008f0eff */
[C---:B------:R-:W-:Y:S04]  /*5510*/  LEA R2, P1, R0.reuse, c[0x0][0x220], 0x2 ;  /* 0x0000880000027a11 */ /* 0x040fe800078210ff */
[----:B------:R-:W-:Y:S01]  /*5520*/  LEA.HI.X R3, R0, c[0x0][0x224], R3, 0x2, P1 ;  /* 0x0000890000037a11 */ /* 0x000fe200008f1403 */
[----:B------:R-:W-:Y:S01]  /*5530*/  IMAD.U32 R0, RZ, RZ, UR4 ;  /* 0x00000004ff007e24 */ /* 0x000fe2000f8e00ff */
[----:B------:R-:W-:Y:S01]  /*5540*/  ISETP.LE.AND P1, PT, R250, UR11, PT ;  /* 0x0000000bfa007c0c */ /* 0x000fe2000bf23270 */
        /* <DEDUP_REMOVED lines=151> */
.L_x_969:
[----:B------:R-:W-:Y:S05]  /*5ec0*/  @P1 EXIT ;  /* 0x000000000000194d */ /* 0x000fea0003800000 */
[----:B------:R-:W2:Y:S04]  /*5ed0*/  LDL.LU R4, [R1+0x20] ;  /* 0x0000200001047983 */ /* 0x000ea80000300800 */
[----:B------:R-:W3:Y:S01]  /*5ee0*/  LDL.LU R9, [R1+0x24] ;  /* 0x0000240001097983 */ /* 0x000ee20000300800 */
[----:B------:R-:W-:-:S04]  /*5ef0*/  ISETP.NE.U32.AND P2, PT, RZ, c[0x0][0x360], PT ;  /* 0x0000d800ff007a0c */ /* 0x000fc80003f45070 */
[----:B------:R-:W-:-:S13]  /*5f00*/  ISETP.NE.AND.EX P2, PT, RZ, c[0x0][0x364], PT, P2 ;  /* 0x0000d900ff007a0c */ /* 0x000fda0003f45320 */
[----:B------:R-:W-:-:S04]  /*5f10*/  @P2 IMAD.MOV.U32 R2, RZ, RZ, 0x4 ;  /* 0x00000004ff022424 */ /* 0x000fc800078e00ff */
[----:B---3--:R-:W-:-:S05]  /*5f20*/  @P2 IMAD.WIDE R2, R9, R2, c[0x0][0x360] ;  /* 0x0000d80009022625 */ /* 0x008fca00078e0202 */
[----:B------:R1:W3:Y:S01]  /*5f30*/  @P2 LDG.E R0, [R2.64] ;  /* 0x0000000e02002981 */ /* 0x0002e2000c1e1900 */
[----:B--2---:R-:W-:-:S03]  /*5f40*/  IMAD R4, R4, 0x3000, RZ ;  /* 0x0000300004047824 */ /* 0x004fc600078e02ff */
[----:B------:R-:W2:Y:S01]  /*5f50*/  S2R R5, SR_TID.X ;  /* 0x0000000000057919 */ /* 0x000ea20000002100 */
[----:B-1----:R-:W-:Y:S01]  /*5f60*/  IMAD.MOV.U32 R2, RZ, RZ, c[0x0][0x338] ;  /* 0x0000ce00ff027624 */ /* 0x002fe200078e00ff */
[----:B--2---:R-:W-:Y:S02]  /*5f70*/  SHF.R.S32.HI R6, RZ, 0x1f, R5 ;  /* 0x0000001fff067819 */ /* 0x004fe40000011405 */
[----:B------:R-:W-:Y:S02]  /*5f80*/  BAR.SYNC.DEFER_BLOCKING 0x1, 0x100 ;  /* 0x0044000000007b1d */ /* 0x000fe40000010000 */
[----:B------:R-:W-:Y:S01]  /*5f90*/  ISETP.NE.AND P0, PT, R2, 0x1, PT ;  /* 0x000000010200780c */ /* 0x000fe20003f05270 */
[----:B---3--:R-:W-:-:S04]  /*5fa0*/  @P2 IMAD R0, R9, 0x60, R0 ;  /* 0x0000006009002824 */ /* 0x008fc800078e0200 */
[----:B------:R-:W-:-:S05]  /*5fb0*/  @P2 IMAD.HI R0, R0, 0x2aaaaaab, RZ ;  /* 0x2aaaaaab00002827 */ /* 0x000fca00078e02ff */
[----:B------:R-:W-:-:S04]  /*5fc0*/  @P2 SHF.R.U32.HI R2, RZ, 0x1f, R0 ;  /* 0x0000001fff022819 */ /* 0x000fc80000011600 */
[----:B------:R-:W-:Y:S01]  /*5fd0*/  @P2 LEA.HI.SX32 R2, R0, R2, 0x1c ;  /* 0x0000000200022211 */ /* 0x000fe200078fe2ff */
[----:B------:R-:W-:-:S04]  /*5fe0*/  @P0 IMAD.HI.U32 R0, R251, c[0x0][0x33c], RZ ;  /* 0x0000cf00fb000a27 */ /* 0x000fc800078e00ff */
[----:B------:R-:W-:Y:S01]  /*5ff0*/  @P2 IMAD R2, R2, 0x3000, RZ ;  /* 0x0000300002022824 */ /* 0x000fe200078e02ff */
[----:B------:R-:W-:-:S04]  /*6000*/  @P0 SHF.R.U32.HI R251, RZ, c[0x0][0x340], R0 ;  /* 0x0000d000fffb0a19 */ /* 0x000fc80000011600 */
[----:B------:R-:W-:Y:S02]  /*6010*/  @P2 SHF.R.S32.HI R3, RZ, 0x1f, R2 ;  /* 0x0000001fff032819 */ /* 0x000fe40000011402 */
[----:B------:R-:W-:Y:S01]  /*6020*/  @!P2 CS2R R2, SRZ ;  /* 0x000000000002a805 */ /* 0x000fe2000001ff00 */
[----:B------:R-:W-:-:S05]  /*6030*/  SHF.R.S32.HI R0, RZ, 0x1f, R251 ;  /* 0x0000001fff007819 */ /* 0x000fca00000114fb */
[----:B------:R-:W-:Y:S01]  /*6040*/  IADD3 R2, P1, P0, R2, R4, R5 ;  /* 0x0000000402027210 */ /* 0x000fe2000783e005 */
[C---:B------:R-:W-:Y:S01]  /*6050*/  IMAD R5, R0.reuse, c[0x0][0x328], RZ ;  /* 0x0000ca0000057a24 */ /* 0x040fe200078e02ff */
[----:B------:R-:W-:Y:S01]  /*6060*/  SHF.R.S32.HI R4, RZ, 0x1f, R4 ;  /* 0x0000001fff047819 */ /* 0x000fe20000011404 */
[----:B------:R-:W-:Y:S02]  /*6070*/  IMAD R0, R0, c[0x0][0x300], RZ ;  /* 0x0000c00000007a24 */ /* 0x000fe400078e02ff */
[----:B------:R-:W-:Y:S01]  /*6080*/  IMAD R7, R251, c[0x0][0x32c], R5 ;  /* 0x0000cb00fb077a24 */ /* 0x000fe200078e0205 */
[----:B------:R-:W-:Y:S01]  /*6090*/  IADD3.X R3, R3, R4, R6, P1, P0 ;  /* 0x0000000403037210 */ /* 0x000fe20000fe0406 */
[----:B------:R-:W-:Y:S01]  /*60a0*/  IMAD R8, R251, c[0x0][0x304], R0 ;  /* 0x0000c100fb087a24 */ /* 0x000fe200078e0200 */
[----:B------:R-:W-:-:S03]  /*60b0*/  SHF.R.S32.HI R6, RZ, 0x1f, R9 ;  /* 0x0000001fff067819 */ /* 0x000fc60000011409 */
[--C-:B------:R-:W-:Y:S01]  /*60c0*/  IMAD.WIDE.U32 R4, R251, c[0x0][0x328], R2.reuse ;  /* 0x0000ca00fb047a25 */ /* 0x100fe200078e0002 */
[----:B------:R-:W-:Y:S02]  /*60d0*/  SEL R0, R6, RZ, !P2 ;  /* 0x000000ff06007207 */ /* 0x000fe40005000000 */
[----:B------:R-:W-:Y:S01]  /*60e0*/  SEL R6, R9, RZ, !P2 ;  /* 0x000000ff09067207 */ /* 0x000fe20005000000 */
[----:B------:R-:W-:Y:S01]  /*60f0*/  IMAD.WIDE.U32 R2, R251, c[0x0][0x300], R2 ;  /* 0x0000c000fb027a25 */ /* 0x000fe200078e0002 */
[----:B------:R-:W-:-:S03]  /*6100*/  IADD3 R5, R5, R7, RZ ;  /* 0x0000000705057210 */ /* 0x000fc60007ffe0ff */
[C---:B------:R-:W-:Y:S02]  /*6110*/  IMAD R10, R0.reuse, c[0x0][0x330], RZ ;  /* 0x0000cc00000a7a24 */ /* 0x040fe400078e02ff */
[----:B------:R-:W-:Y:S02]  /*6120*/  IMAD.IADD R3, R3, 0x1, R8 ;  /* 0x0000000103037824 */ /* 0x000fe400078e0208 */
[----:B------:R-:W-:Y:S02]  /*6130*/  IMAD R0, R0, c[0x0][0x308], RZ ;  /* 0x0000c20000007a24 */ /* 0x000fe400078e02ff */
[C---:B------:R-:W-:Y:S02]  /*6140*/  IMAD R10, R6.reuse, c[0x0][0x334], R10 ;  /* 0x0000cd00060a7a24 */ /* 0x040fe400078e020a */
[----:B------:R-:W-:-:S04]  /*6150*/  IMAD.WIDE.U32 R8, R6, c[0x0][0x330], R4 ;  /* 0x0000cc0006087a25 */ /* 0x000fc800078e0004 */
[----:B------:R-:W-:Y:S01]  /*6160*/  IMAD R0, R6, c[0x0][0x30c], R0 ;  /* 0x0000c30006007a24 */ /* 0x000fe200078e0200 */
[----:B------:R-:W-:Y:S01]  /*6170*/  LEA R4, P1, R8, c[0x0][0x310], 0x2 ;  /* 0x0000c40008047a11 */ /* 0x000fe200078210ff */
[----:B------:R-:W-:Y:S01]  /*6180*/  IMAD.WIDE.U32 R6, R6, c[0x0][0x308], R2 ;  /* 0x0000c20006067a25 */ /* 0x000fe200078e0002 */
[----:B------:R-:W-:-:S04]  /*6190*/  IADD3 R3, R9, R10, RZ ;  /* 0x0000000a09037210 */ /* 0x000fc80007ffe0ff */
[----:B------:R-:W-:Y:S02]  /*61a0*/  LEA.HI.X R5, R8, c[0x0][0x314], R3, 0x2, P1 ;  /* 0x0000c50008057a11 */ /* 0x000fe400008f1403 */
[----:B------:R-:W-:Y:S02]  /*61b0*/  IADD3 R0, R7, R0, RZ ;  /* 0x0000000007007210 */ /* 0x000fe40007ffe0ff */
[C---:B------:R-:W-:Y:S01]  /*61c0*/  LEA R2, P0, R6.reuse, c[0x0][0x2e8], 0x2 ;  /* 0x0000ba0006027a11 */ /* 0x040fe200078010ff */
        /* <DEDUP_REMOVED lines=98> */
.L_x_973:
        /* <DEDUP_REMOVED lines=9> */
.L_x_2312:


//--------------------- .text._ZN7cutlass13device_kernelIN5flash32FlashAttnBwdPostprocessConvertdQIN4cute5tupleIJNS3_1CILi96EEENS5_ILi128EEEEEENS_10bfloat16_tEfNS_4arch4Sm80ELi256ENS3_8TiledMMAINS3_8MMA_AtomIJNS3_30SM80_16x8x16_F32BF16BF16F32_TNEEEENS3_6LayoutINS4_IJNS5_ILi2EEENS5_ILi4EEENS5_ILi1EEEEEENS4_IJSJ_SH_NS5_ILi0EEEEEEEENS4_IJNS5_ILi32EEENS5_ILi64EEENS5_ILi16EEEEEEEELb0EEEEEvNT_6ParamsE --------------------------
	.section	.text._ZN7cutlass13device_kernelIN5flash32FlashAttnBwdPostprocessConvertdQIN4cute5tupleIJNS3_1CILi96EEENS5_ILi128EEEEEENS_10bfloat16_tEfNS_4arch4Sm80ELi256ENS3_8TiledMMAINS3_8MMA_AtomIJNS3_30SM80_16x8x16_F32BF16BF16F32_TNEEEENS3_6LayoutINS4_IJNS5_ILi2EEENS5_ILi4EEENS5_ILi1EEEEEENS4_IJSJ_SH_NS5_ILi0EEEEEEEENS4_IJNS5_ILi32EEENS5_ILi64EEENS5_ILi16EEEEEEEELb0EEEEEvNT_6ParamsE,"ax",@progbits
	.sectioninfo	@"SHI_REGISTERS=69"
	.align	128
.text._ZN7cutlass13device_kernelIN5flash32FlashAttnBwdPostprocessConvertdQIN4cute5tupleIJNS3_1CILi96EEENS5_ILi128EEEEEENS_10bfloat16_tEfNS_4arch4Sm80ELi256ENS3_8TiledMMAINS3_8MMA_AtomIJNS3_30SM80_16x8x16_F32BF16BF16F32_TNEEEENS3_6LayoutINS4_IJNS5_ILi2EEENS5_ILi4EEENS5_ILi1EEEEEENS4_IJSJ_SH_NS5_ILi0EEEEEEEENS4_IJNS5_ILi32EEENS5_ILi64EEENS5_ILi16EEEEEEEELb0EEEEEvNT_6ParamsE:
        .type           _ZN7cutlass13device_kernelIN5flash32FlashAttnBwdPostprocessConvertdQIN4cute5tupleIJNS3_1CILi96EEENS5_ILi128EEEEEENS_10bfloat16_tEfNS_4arch4Sm80ELi256ENS3_8TiledMMAINS3_8MMA_AtomIJNS3_30SM80_16x8x16_F32BF16BF16F32_TNEEEENS3_6LayoutINS4_IJNS5_ILi2EEENS5_ILi4EEENS5_ILi1EEEEEENS4_IJSJ_SH_NS5_ILi0EEEEEEEENS4_IJNS5_ILi32EEENS5_ILi64EEENS5_ILi16EEEEEEEELb0EEEEEvNT_6ParamsE,@function
        .size           _ZN7cutlass13device_kernelIN5flash32FlashAttnBwdPostprocessConvertdQIN4cute5tupleIJNS3_1CILi96EEENS5_ILi128EEEEEENS_10bfloat16_tEfNS_4arch4Sm80ELi256ENS3_8TiledMMAINS3_8MMA_AtomIJNS3_30SM80_16x8x16_F32BF16BF16F32_TNEEEENS3_6LayoutINS4_IJNS5_ILi2EEENS5_ILi4EEENS5_ILi1EEEEEENS4_IJSJ_SH_NS5_ILi0EEEEEEEENS4_IJNS5_ILi32EEENS5_ILi64EEENS5_ILi16EEEEEEEELb0EEEEEvNT_6ParamsE,(.L_x_2313 - _ZN7cutlass13device_kernelIN5flash32FlashAttnBwdPostprocessConvertdQIN4cute5tupleIJNS3_1CILi96EEENS5_ILi128EEEEEENS_10bfloat16_tEfNS_4arch4Sm80ELi256ENS3_8TiledMMAINS3_8MMA_AtomIJNS3_30SM80_16x8x16_F32BF16BF16F32_TNEEEENS3_6LayoutINS4_IJNS5_ILi2EEENS5_ILi4EEENS5_ILi1EEEEEENS4_IJSJ_SH_NS5_ILi0EEEEEEEENS4_IJNS5_ILi32EEENS5_ILi64EEENS5_ILi16EEEEEEEELb0EEEEEvNT_6ParamsE)
        .other          _ZN7cutlass13device_kernelIN5flash32FlashAttnBwdPostprocessConvertdQIN4cute5tupleIJNS3_1CILi96EEENS5_ILi128EEEEEENS_10bfloat16_tEfNS_4arch4Sm80ELi256ENS3_8TiledMMAINS3_8MMA_AtomIJNS3_30SM80_16x8x16_F32BF16BF16F32_TNEEEENS3_6LayoutINS4_IJNS5_ILi2EEENS5_ILi4EEENS5_ILi1EEEEEENS4_IJSJ_SH_NS5_ILi0EEEEEEEENS4_IJNS5_ILi32EEENS5_ILi64EEENS5_ILi16EEEEEEEELb0EEEEEvNT_6ParamsE,@"STO_CUDA_ENTRY STV_DEFAULT"
_ZN7cutlass13device_kernelIN5flash32FlashAttnBwdPostprocessConvertdQIN4cute5tupleIJNS3_1CILi96EEENS5_ILi128EEEEEENS_10bfloat16_tEfNS_4arch4Sm80ELi256ENS3_8TiledMMAINS3_8MMA_AtomIJNS3_30SM80_16x8x16_F32BF16BF16F32_TNEEEENS3_6LayoutINS4_IJNS5_ILi2EEENS5_ILi4EEENS5_ILi1EEEEEENS4_IJSJ_SH_NS5_ILi0EEEEEEEENS4_IJNS5_ILi32EEENS5_ILi64EEENS5_ILi16EEEEEEEELb0EEEEEvNT_6ParamsE:
[----:B------:R-:W-:Y:S02]  /*0000*/  IMAD.MOV.U32 R1, RZ, RZ, c[0x0][0x28] ;  /* 0x00000a00ff017624 */ /* 0x000fe400078e00ff */
[----:B------:R-:W0:Y:S01]  /*0010*/  S2R R53, SR_CTAID.Z ;  /* 0x0000000000357919 */ /* 0x000e220000002700 */
[----:B------:R-:W-:Y:S01]  /*0020*/  ISETP.NE.U32.AND P1, PT, RZ, c[0x0][0x1c8], PT ;  /* 0x00007200ff007a0c */ /* 0x000fe20003f25070 */
[----:B------:R-:W-:Y:S01]  /*0030*/  IMAD.MOV.U32 R4, RZ, RZ, 0x4 ;  /* 0x00000004ff047424 */ /* 0x000fe200078e00ff */
[----:B------:R-:W-:Y:S01]  /*0040*/  ISETP.NE.U32.AND P0, PT, RZ, c[0x0][0x1c0], PT ;  /* 0x00007000ff007a0c */ /* 0x000fe20003f05070 */
[----:B------:R-:W-:Y:S01]  /*0050*/  ULDC.64 UR4, c[0x0][0x118] ;  /* 0x0000460000047ab9 */ /* 0x000fe20000000a00 */
[----:B------:R-:W-:Y:S02]  /*0060*/  ISETP.NE.AND.EX P1, PT, RZ, c[0x0][0x1cc], PT, P1 ;  /* 0x00007300ff007a0c */ /* 0x000fe40003f25310 */
[----:B------:R-:W-:Y:S01]  /*0070*/  ISETP.NE.AND.EX P0, PT, RZ, c[0x0][0x1c4], PT, P0 ;  /* 0x00007100ff007a0c */ /* 0x000fe20003f05300 */
[----:B------:R-:W-:Y:S02]  /*0080*/  IMAD.MOV.U32 R55, RZ, RZ, c[0x0][0x190] ;  /* 0x00006400ff377624 */ /* 0x000fe400078e00ff */
[----:B0-----:R-:W-:-:S08]  /*0090*/  IMAD.WIDE R2, R53, R4, c[0x0][0x1c0] ;  /* 0x0000700035027625 */ /* 0x001fd000078e0204 */
[----:B------:R-:W-:Y:S02]  /*00a0*/  @P1 IMAD.WIDE R4, R53, R4, c[0x0][0x1c8] ;  /* 0x0000720035041625 */ /* 0x000fe400078e0204 */
[----:B------:R0:W5:Y:S01]  /*00b0*/  @P0 LDG.E R54, [R2.64] ;  /* 0x0000000402360981 */ /* 0x000162000c1e1900 */
[----:B------:R-:W-:-:S03]  /*00c0*/  ISETP.NE.U32.AND P2, PT, RZ, c[0x0][0x1c0], PT ;  /* 0x00007000ff007a0c */ /* 0x000fc60003f45070 */
[----:B------:R0:W5:Y:S04]  /*00d0*/  @P1 LDG.E R55, [R4.64] ;  /* 0x0000000404371981 */ /* 0x000168000c1e1900 */
[----:B------:R-:W1:Y:S02]  /*00e0*/  S2R R52, SR_CTAID.X ;  /* 0x0000000000347919 */ /* 0x000e640000002500 */
[----:B-1----:R-:W-:Y:S01]  /*00f0*/  IMAD R0, R52, 0x60, RZ ;  /* 0x0000006034007824 */ /* 0x002fe200078e02ff */
[----:B------:R-:W-:Y:S05]  /*0100*/  @P1 BRA `(.L_x_974) ;  /* 0x0000004000001947 */ /* 0x000fea0003800000 */
[----:B0-----:R-:W-:Y:S05]  /*0110*/  @!P0 BRA `(.L_x_974) ;  /* 0x0000003000008947 */ /* 0x001fea0003800000 */
[----:B------:R-:W2:Y:S04]  /*0120*/  LDG.E R4, [R2.64] ;  /* 0x0000000402047981 */ /* 0x000ea8000c1e1900 */
[----:B-----5:R-:W2:Y:S02]  /*0130*/  LDG.E R55, [R2.64+0x4] ;  /* 0x0000040402377981 */ /* 0x020ea4000c1e1900 */
[----:B--2---:R-:W-:-:S02]  /*0140*/  IADD3 R55, -R4, R55, RZ ;  /* 0x0000003704377210 */ /* 0x004fc40007ffe1ff */
.L_x_974:
[----:B0-----:R-:W-:Y:S02]  /*0150*/  ISETP.NE.AND.EX P1, PT, RZ, c[0x0][0x1c4], PT, P2 ;  /* 0x00007100ff007a0c */ /* 0x001fe40003f25320 */
[----:B-----5:R-:W-:Y:S01]  /*0160*/  ISETP.GE.AND P2, PT, R0, R55, PT ;  /* 0x000000370000720c */ /* 0x020fe20003f46270 */
[----:B------:R-:W-:-:S12]  /*0170*/  @P0 IMAD R0, R53, 0x60, R54 ;  /* 0x0000006035000824 */ /* 0x000fd800078e0236 */
[----:B------:R-:W-:Y:S05]  /*0180*/  @P1 EXIT P2 ;  /* 0x000000000000194d */ /* 0x000fea0001000000 */
[----:B------:R-:W0:Y:S01]  /*0190*/  S2R R57, SR_TID.X ;  /* 0x0000000000397919 */ /* 0x000e220000002100 */
[----:B------:R-:W-:Y:S01]  /*01a0*/  @P0 IMAD.HI R0, R0, 0x2aaaaaab, RZ ;  /* 0x2aaaaaab00000827 */ /* 0x000fe200078e02ff */
[----:B------:R-:W-:Y:S02]  /*01b0*/  CS2R R4, SRZ ;  /* 0x0000000000047805 */ /* 0x000fe4000001ff00 */
[----:B------:R-:W1:Y:S01]  /*01c0*/  S2R R2, SR_CTAID.Y ;  /* 0x0000000000027919 */ /* 0x000e620000002600 */
[----:B------:R-:W-:Y:S01]  /*01d0*/  IMAD R7, R52, 0x3000, RZ ;  /* 0x0000300034077824 */ /* 0x000fe200078e02ff */
[----:B------:R-:W-:-:S04]  /*01e0*/  @P0 SHF.R.U32.HI R3, RZ, 0x1f, R0 ;  /* 0x0000001fff030819 */ /* 0x000fc80000011600 */
[----:B------:R-:W-:Y:S02]  /*01f0*/  @P0 LEA.HI.SX32 R3, R0, R3, 0x1c ;  /* 0x0000000300030211 */ /* 0x000fe400078fe2ff */
[----:B------:R-:W-:-:S03]  /*0200*/  SHF.R.S32.HI R9, RZ, 0x1f, R7 ;  /* 0x0000001fff097819 */ /* 0x000fc60000011407 */
[----:B------:R-:W-:-:S04]  /*0210*/  @P0 IMAD R3, R3, 0x3000, RZ ;  /* 0x0000300003030824 */ /* 0x000fc800078e02ff */
[--C-:B------:R-:W-:Y:S01]  /*0220*/  @P0 IMAD.MOV.U32 R4, RZ, RZ, R3.reuse ;  /* 0x000000ffff040224 */ /* 0x100fe200078e0003 */
[----:B------:R-:W-:Y:S02]  /*0230*/  @P0 SHF.R.S32.HI R5, RZ, 0x1f, R3 ;  /* 0x0000001fff050819 */ /* 0x000fe40000011403 */
[----:B------:R-:W-:Y:S01]  /*0240*/  SHF.R.S32.HI R3, RZ, 0x1f, R53 ;  /* 0x0000001fff037819 */ /* 0x000fe20000011435 */
[----:B0-----:R-:W-:Y:S01]  /*0250*/  IMAD.SHL.U32 R6, R57, 0x4, RZ ;  /* 0x0000000439067824 */ /* 0x001fe200078e00ff */
[----:B------:R-:W-:Y:S02]  /*0260*/  SEL R53, R53, RZ, !P1 ;  /* 0x000000ff35357207 */ /* 0x000fe40004800000 */
[----:B------:R-:W-:Y:S02]  /*0270*/  SEL R3, R3, RZ, !P1 ;  /* 0x000000ff03037207 */ /* 0x000fe40004800000 */
[----:B------:R-:W-:Y:S02]  /*0280*/  IADD3 R4, P2, P3, R4, R6, R7 ;  /* 0x0000000604047210 */ /* 0x000fe40007b5e007 */
[----:B-1----:R-:W-:-:S02]  /*0290*/  SHF.R.S32.HI R0, RZ, 0x1f, R2 ;  /* 0x0000001fff007819 */ /* 0x002fc40000011402 */
[----:B------:R-:W-:-:S03]  /*02a0*/  SHF.R.S32.HI R6, RZ, 0x1f, R6 ;  /* 0x0000001fff067819 */ /* 0x000fc60000011406 */
[----:B------:R-:W-:Y:S01]  /*02b0*/  IMAD R7, R0, c[0x0][0x178], RZ ;  /* 0x00005e0000077a24 */ /* 0x000fe200078e02ff */
[----:B------:R-:W-:Y:S01]  /*02c0*/  IADD3.X R5, R5, R6, R9, P2, P3 ;  /* 0x0000000605057210 */ /* 0x000fe200017e6409 */
[----:B------:R-:W-:Y:S02]  /*02d0*/  IMAD R6, R3, c[0x0][0x180], RZ ;  /* 0x0000600003067a24 */ /* 0x000fe400078e02ff */
[C---:B------:R-:W-:Y:S02]  /*02e0*/  IMAD R7, R2.reuse, c[0x0][0x17c], R7 ;  /* 0x00005f0002077a24 */ /* 0x040fe400078e0207 */
[----:B------:R-:W-:-:S04]  /*02f0*/  IMAD.WIDE.U32 R4, R2, c[0x0][0x178], R4 ;  /* 0x00005e0002047a25 */ /* 0x000fc800078e0004 */
[----:B------:R-:W-:Y:S02]  /*0300*/  IMAD.IADD R5, R5, 0x1, R7 ;  /* 0x0000000105057824 */ /* 0x000fe400078e0207 */
[C---:B------:R-:W-:Y:S02]  /*0310*/  IMAD R7, R53.reuse, c[0x0][0x184], R6 ;  /* 0x0000610035077a24 */ /* 0x040fe400078e0206 */
[----:B------:R-:W-:-:S05]  /*0320*/  IMAD.WIDE.U32 R4, R53, c[0x0][0x180], R4 ;  /* 0x0000600035047a25 */ /* 0x000fca00078e0004 */
[----:B------:R-:W-:Y:S02]  /*0330*/  IADD3 R5, R5, R7, RZ ;  /* 0x0000000705057210 */ /* 0x000fe40007ffe0ff */
[----:B------:R-:W-:-:S04]  /*0340*/  LEA R64, P1, R4, c[0x0][0x160], 0x2 ;  /* 0x0000580004407a11 */ /* 0x000fc800078210ff */
[----:B------:R-:W-:-:S05]  /*0350*/  LEA.HI.X R65, R4, c[0x0][0x164], R5, 0x2, P1 ;  /* 0x0000590004417a11 */ /* 0x000fca00008f1405 */
[----:B------:R-:W2:Y:S04]  /*0360*/  LDG.E.128 R4, [R64.64] ;  /* 0x0000000440047981 */ /* 0x000ea8000c1e1d00 */
[----:B------:R-:W3:Y:S04]  /*0370*/  LDG.E.128 R8, [R64.64+0x1000] ;  /* 0x0010000440087981 */ /* 0x000ee8000c1e1d00 */
[----:B------:R-:W4:Y:S04]  /*0380*/  LDG.E.128 R12, [R64.64+0x2000] ;  /* 0x00200004400c7981 */ /* 0x000f28000c1e1d00 */
[----:B------:R-:W5:Y:S04]  /*0390*/  LDG.E.128 R16, [R64.64+0x3000] ;  /* 0x0030000440107981 */ /* 0x000f68000c1e1d00 */
[----:B------:R-:W5:Y:S04]  /*03a0*/  LDG.E.128 R20, [R64.64+0x4000] ;  /* 0x0040000440147981 */ /* 0x000f68000c1e1d00 */
[----:B------:R-:W5:Y:S04]  /*03b0*/  LDG.E.128 R24, [R64.64+0x5000] ;  /* 0x0050000440187981 */ /* 0x000f68000c1e1d00 */
[----:B------:R-:W5:Y:S04]  /*03c0*/  LDG.E.128 R28, [R64.64+0x6000] ;  /* 0x00600004401c7981 */ /* 0x000f68000c1e1d00 */
[----:B------:R-:W5:Y:S04]  /*03d0*/  LDG.E.128 R32, [R64.64+0x7000] ;  /* 0x0070000440207981 */ /* 0x000f68000c1e1d00 */
[----:B------:R-:W5:Y:S04]  /*03e0*/  LDG.E.128 R36, [R64.64+0x8000] ;  /* 0x0080000440247981 */ /* 0x000f68000c1e1d00 */
[----:B------:R-:W5:Y:S04]  /*03f0*/  LDG.E.128 R40, [R64.64+0x9000] ;  /* 0x0090000440287981 */ /* 0x000f68000c1e1d00 */
[----:B------:R-:W5:Y:S04]  /*0400*/  LDG.E.128 R44, [R64.64+0xa000] ;  /* 0x00a00004402c7981 */ /* 0x000f68000c1e1d00 */
[----:B------:R-:W5:Y:S01]  /*0410*/  LDG.E.128 R48, [R64.64+0xb000] ;  /* 0x00b0000440307981 */ /* 0x000f62000c1e1d00 */
[----:B------:R-:W-:Y:S01]  /*0420*/  SHF.R.S32.HI R62, RZ, 0x1f, R57 ;  /* 0x0000001fff3e7819 */ /* 0x000fe20000011439 */
[----:B------:R-:W-:Y:S01]  /*0430*/  IMAD R55, R52, -0x60, R55 ;  /* 0xffffffa034377824 */ /* 0x000fe200078e0237 */
[----:B------:R-:W-:Y:S02]  /*0440*/  BSSY B0, `(.L_x_975) ;  /* 0x00000ff000007945 */ /* 0x000fe40003800000 */
[----:B------:R-:W-:-:S02]  /*0450*/  LEA.HI R58, R62, R57, RZ, 0x2 ;  /* 0x000000393e3a7211 */ /* 0x000fc400078f10ff */
[CC--:B------:R-:W-:Y:S02]  /*0460*/  LEA.HI R66, R62.reuse, R57.reuse, RZ, 0x5 ;  /* 0x000000393e427211 */ /* 0x0c0fe400078f28ff */
[--C-:B------:R-:W-:Y:S02]  /*0470*/  SHF.R.S32.HI R56, RZ, 0x2, R58.reuse ;  /* 0x00000002ff387819 */ /* 0x100fe4000001143a */
[----:B------:R-:W-:Y:S02]  /*0480*/  SHF.R.S32.HI R61, RZ, 0x1f, R58 ;  /* 0x0000001fff3d7819 */ /* 0x000fe4000001143a */
[----:B------:R-:W-:Y:S02]  /*0490*/  LEA.HI R60, R62, R57, RZ, 0x7 ;  /* 0x000000393e3c7211 */ /* 0x000fe400078f38ff */
[----:B------:R-:W-:Y:S02]  /*04a0*/  LEA.HI R61, R61, R56, RZ, 0x3 ;  /* 0x000000383d3d7211 */ /* 0x000fe400078f18ff */
[----:B------:R-:W-:-:S02]  /*04b0*/  SHF.R.S32.HI R59, RZ, 0x5, R66 ;  /* 0x00000005ff3b7819 */ /* 0x000fc40000011442 */
[----:B------:R-:W-:Y:S02]  /*04c0*/  LOP3.LUT R61, R61, 0xfffffff8, RZ, 0xc0, !PT ;  /* 0xfffffff83d3d7812 */ /* 0x000fe400078ec0ff */
[----:B------:R-:W-:Y:S02]  /*04d0*/  LOP3.LUT R58, R58, 0x7ffffffc, RZ, 0xc0, !PT ;  /* 0x7ffffffc3a3a7812 */ /* 0x000fe400078ec0ff */
[----:B------:R-:W-:Y:S01]  /*04e0*/  LEA.HI R66, R66, R59, RZ, 0x1 ;  /* 0x0000003b42427211 */ /* 0x000fe200078f08ff */
[----:B------:R-:W-:Y:S01]  /*04f0*/  IMAD.IADD R56, R56, 0x1, -R61 ;  /* 0x0000000138387824 */ /* 0x000fe200078e0a3d */
[CC--:B------:R-:W-:Y:S01]  /*0500*/  LEA.HI R61, R62.reuse, R57.reuse, RZ, 0x4 ;  /* 0x000000393e3d7211 */ /* 0x0c0fe200078f20ff */
[----:B------:R-:W-:Y:S01]  /*0510*/  IMAD.IADD R58, R57, 0x1, -R58 ;  /* 0x00000001393a7824 */ /* 0x000fe200078e0a3a */
[----:B------:R-:W-:Y:S02]  /*0520*/  LEA.HI R62, R62, R57, RZ, 0x6 ;  /* 0x000000393e3e7211 */ /* 0x000fe400078f30ff */
[----:B------:R-:W-:-:S02]  /*0530*/  SHF.R.S32.HI R63, RZ, 0x7, R60 ;  /* 0x00000007ff3f7819 */ /* 0x000fc4000001143c */
[----:B------:R-:W-:Y:S02]  /*0540*/  LOP3.LUT R66, R66, 0xfffffe, RZ, 0xc0, !PT ;  /* 0x00fffffe42427812 */ /* 0x000fe400078ec0ff */
[----:B------:R-:W-:Y:S01]  /*0550*/  IMNMX R55, R55, 0x60, PT ;  /* 0x0000006037377817 */ /* 0x000fe20003800200 */
[----:B------:R-:W-:Y:S02]  /*0560*/  IMAD R58, R63, 0x300, R58 ;  /* 0x000003003f3a7824 */ /* 0x000fe400078e023a */
[----:B------:R-:W-:-:S05]  /*0570*/  IMAD.IADD R59, R59, 0x1, -R66 ;  /* 0x000000013b3b7824 */ /* 0x000fca00078e0a42 */
[----:B------:R-:W-:Y:S01]  /*0580*/  LEA R58, R59, R58, 0x7 ;  /* 0x0000003a3b3a7211 */ /* 0x000fe200078e38ff */
[----:B--2---:R0:W-:Y:S04]  /*0590*/  STS.128 [R57.X16], R4 ;  /* 0x0000000439007388 */ /* 0x0041e8000000cc00 */
[----:B---3--:R-:W-:Y:S04]  /*05a0*/  STS.128 [R57.X16+0x1000], R8 ;  /* 0x0010000839007388 */ /* 0x008fe8000000cc00 */
[----:B----4-:R-:W-:Y:S04]  /*05b0*/  STS.128 [R57.X16+0x2000], R12 ;  /* 0x0020000c39007388 */ /* 0x010fe8000000cc00 */
[----:B-----5:R1:W-:Y:S04]  /*05c0*/  STS.128 [R57.X16+0x3000], R16 ;  /* 0x0030001039007388 */ /* 0x0203e8000000cc00 */
[----:B------:R-:W-:Y:S01]  /*05d0*/  STS.128 [R57.X16+0x4000], R20 ;  /* 0x0040001439007388 */ /* 0x000fe2000000cc00 */
[----:B0-----:R-:W-:-:S02]  /*05e0*/  SHF.R.S32.HI R6, RZ, 0x4, R61 ;  /* 0x00000004ff067819 */ /* 0x001fc4000001143d */
[----:B------:R-:W-:Y:S01]  /*05f0*/  SHF.R.S32.HI R5, RZ, 0x1f, R61 ;  /* 0x0000001fff057819 */ /* 0x000fe2000001143d */
[----:B------:R-:W-:Y:S01]  /*0600*/  STS.128 [R57.X16+0x5000], R24 ;  /* 0x0050001839007388 */ /* 0x000fe2000000cc00 */
[----:B------:R-:W-:Y:S02]  /*0610*/  SHF.R.S32.HI R7, RZ, 0x6, R62 ;  /* 0x00000006ff077819 */ /* 0x000fe4000001143e */
[----:B------:R-:W-:Y:S01]  /*0620*/  LEA.HI R5, R5, R6, RZ, 0x2 ;  /* 0x0000000605057211 */ /* 0x000fe200078f10ff */
[----:B------:R-:W-:Y:S01]  /*0630*/  STS.128 [R57.X16+0x6000], R28 ;  /* 0x0060001c39007388 */ /* 0x000fe2000000cc00 */
[----:B------:R-:W-:Y:S02]  /*0640*/  LOP3.LUT R4, R61, 0xfffffff0, RZ, 0xc0, !PT ;  /* 0xfffffff03d047812 */ /* 0x000fe400078ec0ff */
[----:B------:R-:W-:Y:S01]  /*0650*/  LOP3.LUT R5, R5, 0xffffffc, RZ, 0xc0, !PT ;  /* 0x0ffffffc05057812 */ /* 0x000fe200078ec0ff */
[----:B------:R-:W-:Y:S01]  /*0660*/  STS.128 [R57.X16+0x7000], R32 ;  /* 0x0070002039007388 */ /* 0x000fe2000000cc00 */
[----:B------:R-:W-:-:S02]  /*0670*/  LEA.HI R62, R62, R7, RZ, 0x1 ;  /* 0x000000073e3e7211 */ /* 0x000fc400078f08ff */
[----:B------:R-:W-:Y:S01]  /*0680*/  IADD3 R4, -R4, R57, RZ ;  /* 0x0000003904047210 */ /* 0x000fe20007ffe1ff */
[----:B------:R-:W-:Y:S01]  /*0690*/  STS.128 [R57.X16+0x8000], R36 ;  /* 0x0080002439007388 */ /* 0x000fe2000000cc00 */
[----:B-1----:R-:W-:Y:S01]  /*06a0*/  IMAD.IADD R16, R6, 0x1, -R5 ;  /* 0x0000000106107824 */ /* 0x002fe200078e0a05 */
[----:B------:R-:W-:Y:S02]  /*06b0*/  LOP3.LUT R62, R62, 0xfffffffe, RZ, 0xc0, !PT ;  /* 0xfffffffe3e3e7812 */ /* 0x000fe400078ec0ff */
[----:B------:R-:W-:Y:S01]  /*06c0*/  STS.128 [R57.X16+0x9000], R40 ;  /* 0x0090002839007388 */ /* 0x000fe2000000cc00 */
[----:B------:R-:W-:Y:S02]  /*06d0*/  LOP3.LUT R19, R60, 0xffffff80, RZ, 0xc0, !PT ;  /* 0xffffff803c137812 */ /* 0x000fe400078ec0ff */
[----:B------:R-:W-:Y:S01]  /*06e0*/  LEA.HI R8, R4, R4, RZ, 0x1 ;  /* 0x0000000404087211 */ /* 0x000fe200078f08ff */
[----:B------:R-:W-:Y:S01]  /*06f0*/  STS.128 [R57.X16+0xa000], R44 ;  /* 0x00a0002c39007388 */ /* 0x000fe2000000cc00 */
[----:B------:R-:W-:Y:S01]  /*0700*/  IMAD.IADD R62, R7, 0x1, -R62 ;  /* 0x00000001073e7824 */ /* 0x000fe200078e0a3e */
[----:B------:R-:W-:Y:S01]  /*0710*/  SHF.R.S32.HI R17, RZ, 0x1f, R56 ;  /* 0x0000001fff117819 */ /* 0x000fe20000011438 */
[----:B------:R-:W-:Y:S01]  /*0720*/  IMAD R19, R16, 0x10, R19 ;  /* 0x0000001010137824 */ /* 0x000fe200078e0213 */
[----:B------:R-:W-:Y:S01]  /*0730*/  STS.128 [R57.X16+0xb000], R48 ;  /* 0x00b0003039007388 */ /* 0x000fe2000000cc00 */
[----:B------:R-:W-:Y:S01]  /*0740*/  SHF.R.S32.HI R8, RZ, 0x1, R8 ;  /* 0x00000001ff087819 */ /* 0x000fe20000011408 */
[----:B------:R-:W-:Y:S01]  /*0750*/  IMAD.SHL.U32 R16, R62, 0x40, RZ ;  /* 0x000000403e107824 */ /* 0x000fe200078e00ff */
[----:B------:R-:W-:Y:S01]  /*0760*/  LEA.HI R17, R17, R56, RZ, 0x2 ;  /* 0x0000003811117211 */ /* 0x000fe200078f10ff */
[----:B------:R-:W-:Y:S01]  /*0770*/  BAR.SYNC.DEFER_BLOCKING 0x0 ;  /* 0x0000000000007b1d */ /* 0x000fe20000010000 */
[----:B------:R-:W-:-:S02]  /*0780*/  IMAD.SHL.U32 R4, R4, 0x8, RZ ;  /* 0x0000000804047824 */ /* 0x000fc400078e00ff */
[----:B------:R-:W-:Y:S01]  /*0790*/  IMAD R18, R8, 0x600, R19 ;  /* 0x0000060008127824 */ /* 0x000fe200078e0213 */
[C---:B------:R-:W-:Y:S01]  /*07a0*/  LOP3.LUT R7, R17.reuse, 0x7fffffc, RZ, 0xc0, !PT ;  /* 0x07fffffc11077812 */ /* 0x040fe200078ec0ff */
[----:B------:R-:W-:Y:S01]  /*07b0*/  IMAD.SHL.U32 R62, R62, 0x8, RZ ;  /* 0x000000083e3e7824 */ /* 0x000fe200078e00ff */
[----:B------:R-:W-:Y:S02]  /*07c0*/  LOP3.LUT R19, R16, 0x40, RZ, 0xc0, !PT ;  /* 0x0000004010137812 */ /* 0x000fe400078ec0ff */
[----:B------:R-:W-:Y:S01]  /*07d0*/  SHF.L.U32 R17, R17, 0x4, RZ ;  /* 0x0000000411117819 */ /* 0x000fe200000006ff */
[----:B------:R-:W-:Y:S01]  /*07e0*/  IMAD.IADD R7, R56, 0x1, -R7 ;  /* 0x0000000138077824 */ /* 0x000fe200078e0a07 */
[----:B------:R-:W-:Y:S02]  /*07f0*/  LOP3.LUT R8, R19, 0x8, R4, 0xf8, !PT ;  /* 0x0000000813087812 */ /* 0x000fe400078ef804 */
[----:B------:R-:W-:Y:S01]  /*0800*/  SHF.R.U32.HI R19, RZ, 0x3, R19 ;  /* 0x00000003ff137819 */ /* 0x000fe20000011613 */
[----:B------:R-:W-:Y:S01]  /*0810*/  IMAD R58, R7, 0x8, R58 ;  /* 0x00000008073a7824 */ /* 0x000fe200078e023a */
[----:B------:R-:W-:-:S02]  /*0820*/  LOP3.LUT R17, R17, 0x40, RZ, 0xc0, !PT ;  /* 0x0000004011117812 */ /* 0x000fc400078ec0ff */
[----:B------:R-:W-:Y:S02]  /*0830*/  LOP3.LUT R19, R8, R19, RZ, 0x3c, !PT ;  /* 0x0000001308137212 */ /* 0x000fe400078e3cff */
[----:B------:R-:W-:Y:S02]  /*0840*/  LOP3.LUT R62, R17, 0x8, R62, 0xf8, !PT ;  /* 0x00000008113e7812 */ /* 0x000fe400078ef83e */
[----:B------:R-:W-:Y:S01]  /*0850*/  SHF.R.U32.HI R17, RZ, 0x3, R17 ;  /* 0x00000003ff117819 */ /* 0x000fe20000011611 */
[----:B------:R-:W-:Y:S01]  /*0860*/  IMAD.IADD R7, R18, 0x1, R19 ;  /* 0x0000000112077824 */ /* 0x000fe200078e0213 */
[----:B------:R-:W-:Y:S01]  /*0870*/  ISETP.GE.AND P1, PT, R4, c[0x0][0x194], PT ;  /* 0x0000650004007a0c */ /* 0x000fe20003f26270 */
[----:B------:R-:W0:Y:S01]  /*0880*/  LDS R5, [R57.X4] ;  /* 0x0000000039057984 */ /* 0x000e220000004800 */
[----:B------:R-:W-:-:S03]  /*0890*/  LOP3.LUT R17, R62, R17, RZ, 0x3c, !PT ;  /* 0x000000113e117212 */ /* 0x000fc600078e3cff */
[----:B------:R-:W1:Y:S04]  /*08a0*/  LDS R9, [R57.X4+0x400] ;  /* 0x0004000039097984 */ /* 0x000e680000004800 */
[----:B------:R-:W2:Y:S04]  /*08b0*/  LDS R10, [R57.X4+0x800] ;  /* 0x00080000390a7984 */ /* 0x000ea80000004800 */
[----:B------:R-:W3:Y:S04]  /*08c0*/  LDS R11, [R57.X4+0xc00] ;  /* 0x000c0000390b7984 */ /* 0x000ee80000004800 */
[----:B------:R-:W4:Y:S04]  /*08d0*/  LDS R12, [R57.X4+0x1000] ;  /* 0x00100000390c7984 */ /* 0x000f280000004800 */
[----:B------:R-:W5:Y:S04]  /*08e0*/  LDS R13, [R57.X4+0x1400] ;  /* 0x00140000390d7984 */ /* 0x000f680000004800 */
[----:B------:R-:W5:Y:S04]  /*08f0*/  LDS R14, [R57.X4+0x1800] ;  /* 0x00180000390e7984 */ /* 0x000f680000004800 */
[----:B------:R-:W5:Y:S04]  /*0900*/  LDS R15, [R57.X4+0x1c00] ;  /* 0x001c0000390f7984 */ /* 0x000f680000004800 */
[----:B------:R-:W5:Y:S04]  /*0910*/  LDS R23, [R57.X4+0x2000] ;  /* 0x0020000039177984 */ /* 0x000f680000004800 */
[----:B------:R-:W5:Y:S04]  /*0920*/  LDS R24, [R57.X4+0x2400] ;  /* 0x0024000039187984 */ /* 0x000f680000004800 */
[----:B------:R-:W5:Y:S01]  /*0930*/  LDS R29, [R57.X4+0x3000] ;  /* 0x00300000391d7984 */ /* 0x000f620000004800 */
[----:B0-----:R-:W-:Y:S01]  /*0940*/  FMUL.FTZ R8, R5, c[0x0][0x1b8] ;  /* 0x00006e0005087a20 */ /* 0x001fe20000410000 */
[----:B------:R-:W-:-:S02]  /*0950*/  LEA R5, R58, R17, 0x1 ;  /* 0x000000113a057211 */ /* 0x000fc400078e08ff */
[----:B------:R-:W0:Y:S01]  /*0960*/  LDS R21, [R57.X4+0x3400] ;  /* 0x0034000039157984 */ /* 0x000e220000004800 */
[----:B-1----:R-:W-:-:S03]  /*0970*/  FMUL.FTZ R9, R9, c[0x0][0x1b8] ;  /* 0x00006e0009097a20 */ /* 0x002fc60000410000 */
[----:B------:R-:W1:Y:S01]  /*0980*/  LDS R20, [R57.X4+0x3c00] ;  /* 0x003c000039147984 */ /* 0x000e620000004800 */
[----:B--2---:R-:W-:Y:S01]  /*0990*/  FMUL.FTZ R10, R10, c[0x0][0x1b8] ;  /* 0x00006e000a0a7a20 */ /* 0x004fe20000410000 */
[----:B------:R-:W-:Y:S02]  /*09a0*/  F2FP.BF16.PACK_AB R8, R9, R8 ;  /* 0x000000080908723e */ /* 0x000fe400000010ff */
[----:B------:R-:W2:Y:S01]  /*09b0*/  LDS R25, [R57.X4+0x2800] ;  /* 0x0028000039197984 */ /* 0x000ea20000004800 */
[----:B---3--:R-:W-:-:S03]  /*09c0*/  FMUL.FTZ R11, R11, c[0x0][0x1b8] ;  /* 0x00006e000b0b7a20 */ /* 0x008fc60000410000 */
[----:B------:R-:W3:Y:S01]  /*09d0*/  LDS R28, [R57.X4+0x2c00] ;  /* 0x002c0000391c7984 */ /* 0x000ee20000004800 */
[----:B----4-:R-:W-:Y:S01]  /*09e0*/  FMUL.FTZ R12, R12, c[0x0][0x1b8] ;  /* 0x00006e000c0c7a20 */ /* 0x010fe20000410000 */
[----:B------:R-:W-:Y:S02]  /*09f0*/  F2FP.BF16.PACK_AB R9, R11, R10 ;  /* 0x0000000a0b09723e */ /* 0x000fe400000010ff */
[----:B------:R-:W4:Y:S01]  /*0a00*/  LDS R22, [R57.X4+0x3800] ;  /* 0x0038000039167984 */ /* 0x000f220000004800 */
[----:B-----5:R-:W-:-:S03]  /*0a10*/  FMUL.FTZ R13, R13, c[0x0][0x1b8] ;  /* 0x00006e000d0d7a20 */ /* 0x020fc60000410000 */
[----:B------:R-:W5:Y:S01]  /*0a20*/  LDS R41, [R57.X4+0x4000] ;  /* 0x0040000039297984 */ /* 0x000f620000004800 */
[----:B------:R-:W-:Y:S01]  /*0a30*/  FMUL.FTZ R14, R14, c[0x0][0x1b8] ;  /* 0x00006e000e0e7a20 */ /* 0x000fe20000410000 */
[----:B------:R-:W-:Y:S02]  /*0a40*/  F2FP.BF16.PACK_AB R10, R13, R12 ;  /* 0x0000000c0d0a723e */ /* 0x000fe400000010ff */
[----:B------:R-:W5:Y:S01]  /*0a50*/  LDS R42, [R57.X4+0x4400] ;  /* 0x00440000392a7984 */ /* 0x000f620000004800 */
[----:B------:R-:W-:-:S03]  /*0a60*/  FMUL.FTZ R15, R15, c[0x0][0x1b8] ;  /* 0x00006e000f0f7a20 */ /* 0x000fc60000410000 */
[----:B------:R-:W5:Y:S01]  /*0a70*/  LDS R43, [R57.X4+0x4800] ;  /* 0x00480000392b7984 */ /* 0x000f620000004800 */
[----:B------:R-:W-:Y:S01]  /*0a80*/  FMUL.FTZ R23, R23, c[0x0][0x1b8] ;  /* 0x00006e0017177a20 */ /* 0x000fe20000410000 */
[----:B------:R-:W-:Y:S02]  /*0a90*/  F2FP.BF16.PACK_AB R11, R15, R14 ;  /* 0x0000000e0f0b723e */ /* 0x000fe400000010ff */
[----:B------:R-:W5:Y:S01]  /*0aa0*/  LDS R12, [R57.X4+0x5000] ;  /* 0x00500000390c7984 */ /* 0x000f620000004800 */
[----:B------:R-:W-:-:S03]  /*0ab0*/  FMUL.FTZ R26, R24, c[0x0][0x1b8] ;  /* 0x00006e00181a7a20 */ /* 0x000fc60000410000 */
[----:B------:R-:W5:Y:S01]  /*0ac0*/  LDS R13, [R57.X4+0x5400] ;  /* 0x00540000390d7984 */ /* 0x000f620000004800 */
[----:B------:R-:W-:-:S03]  /*0ad0*/  FMUL.FTZ R29, R29, c[0x0][0x1b8] ;  /* 0x00006e001d1d7a20 */ /* 0x000fc60000410000 */
[----:B------:R-:W5:Y:S01]  /*0ae0*/  LDS R14, [R57.X4+0x5800] ;  /* 0x00580000390e7984 */ /* 0x000f620000004800 */
[----:B0-----:R-:W-:Y:S01]  /*0af0*/  FMUL.FTZ R30, R21, c[0x0][0x1b8] ;  /* 0x00006e00151e7a20 */ /* 0x001fe20000410000 */
[----:B------:R-:W-:Y:S02]  /*0b00*/  F2FP.BF16.PACK_AB R21, R26, R23 ;  /* 0x000000171a15723e */ /* 0x000fe400000010ff */
[----:B------:R-:W0:Y:S01]  /*0b10*/  LDS R15, [R57.X4+0x5c00] ;  /* 0x005c0000390f7984 */ /* 0x000e220000004800 */
[----:B-1----:R-:W-:Y:S01]  /*0b20*/  FMUL.FTZ R35, R20, c[0x0][0x1b8] ;  /* 0x00006e0014237a20 */ /* 0x002fe20000410000 */
[----:B------:R-:W-:Y:S02]  /*0b30*/  F2FP.BF16.PACK_AB R29, R30, R29 ;  /* 0x0000001d1e1d723e */ /* 0x000fe400000010ff */
[----:B------:R-:W1:Y:S01]  /*0b40*/  LDS R16, [R57.X4+0x6000] ;  /* 0x0060000039107984 */ /* 0x000e620000004800 */
[----:B--2---:R-:W-:-:S03]  /*0b50*/  FMUL.FTZ R27, R25, c[0x0][0x1b8] ;  /* 0x00006e00191b7a20 */ /* 0x004fc60000410000 */
[----:B------:R-:W2:Y:S01]  /*0b60*/  LDS R17, [R57.X4+0x6400] ;  /* 0x0064000039117984 */ /* 0x000ea20000004800 */
[----:B---3--:R-:W-:-:S03]  /*0b70*/  FMUL.FTZ R28, R28, c[0x0][0x1b8] ;  /* 0x00006e001c1c7a20 */ /* 0x008fc60000410000 */
[----:B------:R-:W3:Y:S01]  /*0b80*/  LDS R18, [R57.X4+0x6800] ;  /* 0x0068000039127984 */ /* 0x000ee20000004800 */
[----:B----4-:R-:W-:Y:S01]  /*0b90*/  FMUL.FTZ R38, R22, c[0x0][0x1b8] ;  /* 0x00006e0016267a20 */ /* 0x010fe20000410000 */
[----:B------:R-:W-:Y:S02]  /*0ba0*/  F2FP.BF16.PACK_AB R23, R28, R27 ;  /* 0x0000001b1c17723e */ /* 0x000fe400000010ff */
[----:B------:R-:W4:Y:S01]  /*0bb0*/  LDS R19, [R57.X4+0x6c00] ;  /* 0x006c000039137984 */ /* 0x000f220000004800 */
[----:B-----5:R-:W-:Y:S01]  /*0bc0*/  FMUL.FTZ R44, R41, c[0x0][0x1b8] ;  /* 0x00006e00292c7a20 */ /* 0x020fe20000410000 */
        /* <DEDUP_REMOVED lines=11> */
[----:B------:R-:W-:Y:S01]  /*0c80*/  FMUL.FTZ R14, R14, c[0x0][0x1b8] ;  /* 0x00006e000e0e7a20 */ /* 0x000fe20000410000 */
[----:B------:R-:W-:Y:S02]  /*0c90*/  F2FP.BF16.PACK_AB R12, R13, R12 ;  /* 0x0000000c0d0c723e */ /* 0x000fe400000010ff */
[----:B------:R-:W5:Y:S01]  /*0ca0*/  LDS R34, [R57.X4+0x9400] ;  /* 0x0094000039227984 */ /* 0x000f620000004800 */
[----:B0-----:R-:W-:-:S03]  /*0cb0*/  FMUL.FTZ R15, R15, c[0x0][0x1b8] ;  /* 0x00006e000f0f7a20 */ /* 0x001fc60000410000 */
[----:B------:R-:W0:Y:S01]  /*0cc0*/  LDS R47, [R57.X4+0x4c00] ;  /* 0x004c0000392f7984 */ /* 0x000e220000004800 */
[----:B-1----:R-:W-:Y:S01]  /*0cd0*/  FMUL.FTZ R16, R16, c[0x0][0x1b8] ;  /* 0x00006e0010107a20 */ /* 0x002fe20000410000 */
[----:B------:R-:W-:Y:S02]  /*0ce0*/  F2FP.BF16.PACK_AB R13, R15, R14 ;  /* 0x0000000e0f0d723e */ /* 0x000fe400000010ff */
[----:B------:R-:W1:Y:S01]  /*0cf0*/  LDS R24, [R57.X4+0x7000] ;  /* 0x0070000039187984 */ /* 0x000e620000004800 */
[----:B--2---:R-:W-:-:S03]  /*0d00*/  FMUL.FTZ R17, R17, c[0x0][0x1b8] ;  /* 0x00006e0011117a20 */ /* 0x004fc60000410000 */
[----:B------:R-:W2:Y:S01]  /*0d10*/  LDS R25, [R57.X4+0x7400] ;  /* 0x0074000039197984 */ /* 0x000ea20000004800 */
[----:B---3--:R-:W-:Y:S01]  /*0d20*/  FMUL.FTZ R18, R18, c[0x0][0x1b8] ;  /* 0x00006e0012127a20 */ /* 0x008fe20000410000 */
[----:B------:R-:W-:Y:S02]  /*0d30*/  F2FP.BF16.PACK_AB R14, R17, R16 ;  /* 0x00000010110e723e */ /* 0x000fe400000010ff */
[----:B------:R-:W3:Y:S01]  /*0d40*/  LDS R27, [R57.X4+0x7800] ;  /* 0x00780000391b7984 */ /* 0x000ee20000004800 */
[----:B----4-:R-:W-:-:S03]  /*0d50*/  FMUL.FTZ R19, R19, c[0x0][0x1b8] ;  /* 0x00006e0013137a20 */ /* 0x010fc60000410000 */
        /* <DEDUP_REMOVED lines=16> */
[----:B0-----:R-:W-:Y:S01]  /*0e60*/  FMUL.FTZ R47, R47, c[0x0][0x1b8] ;  /* 0x00006e002f2f7a20 */ /* 0x001fe20000410000 */
[----:B------:R-:W-:Y:S01]  /*0e70*/  F2FP.BF16.PACK_AB R19, R19, R22 ;  /* 0x000000161313723e */ /* 0x000fe200000010ff */
[----:B------:R-:W-:Y:S01]  /*0e80*/  IMAD.SHL.U32 R22, R5, 0x2, RZ ;  /* 0x0000000205167824 */ /* 0x000fe200078e00ff */
[----:B------:R-:W0:Y:S01]  /*0e90*/  LDS R36, [R57.X4+0xb000] ;  /* 0x00b0000039247984 */ /* 0x000e220000004800 */
[----:B-1----:R-:W-:Y:S01]  /*0ea0*/  FMUL.FTZ R24, R24, c[0x0][0x1b8] ;  /* 0x00006e0018187a20 */ /* 0x002fe20000410000 */
[----:B------:R-:W-:Y:S02]  /*0eb0*/  F2FP.BF16.PACK_AB R45, R47, R46 ;  /* 0x0000002e2f2d723e */ /* 0x000fe400000010ff */
[----:B------:R-:W1:Y:S01]  /*0ec0*/  LDS R42, [R57.X4+0xb400] ;  /* 0x00b40000392a7984 */ /* 0x000e620000004800 */
[----:B--2---:R-:W-:Y:S01]  /*0ed0*/  FMUL.FTZ R25, R25, c[0x0][0x1b8] ;  /* 0x00006e0019197a20 */ /* 0x004fe20000410000 */
[----:B------:R-:W-:-:S02]  /*0ee0*/  SHF.R.S32.HI R5, RZ, 0x1f, R4 ;  /* 0x0000001fff057819 */ /* 0x000fc40000011404 */
[----:B------:R-:W2:Y:S01]  /*0ef0*/  LDS R41, [R57.X4+0xb800] ;  /* 0x00b8000039297984 */ /* 0x000ea20000004800 */
[----:B---3--:R-:W-:Y:S01]  /*0f00*/  FMUL.FTZ R27, R27, c[0x0][0x1b8] ;  /* 0x00006e001b1b7a20 */ /* 0x008fe20000410000 */
[----:B------:R-:W-:Y:S02]  /*0f10*/  F2FP.BF16.PACK_AB R16, R25, R24 ;  /* 0x000000181910723e */ /* 0x000fe400000010ff */
[----:B------:R-:W3:Y:S01]  /*0f20*/  LDS R43, [R57.X4+0xbc00] ;  /* 0x00bc0000392b7984 */ /* 0x000ee20000004800 */
[----:B----4-:R-:W-:Y:S02]  /*0f30*/  FMUL.FTZ R32, R32, c[0x0][0x1b8] ;  /* 0x00006e0020207a20 */ /* 0x010fe40000410000 */
[----:B-----5:R-:W-:Y:S01]  /*0f40*/  FMUL.FTZ R28, R28, c[0x0][0x1b8] ;  /* 0x00006e001c1c7a20 */ /* 0x020fe20000410000 */
[----:B------:R-:W-:Y:S02]  /*0f50*/  STS [R22+0xc000], R8 ;  /* 0x00c0000816007388 */ /* 0x000fe40000000800 */
[----:B------:R-:W-:Y:S01]  /*0f60*/  F2FP.BF16.PACK_AB R27, R32, R27 ;  /* 0x0000001b201b723e */ /* 0x000fe200000010ff */
[----:B------:R-:W-:Y:S01]  /*0f70*/  FMUL.FTZ R31, R31, c[0x0][0x1b8] ;  /* 0x00006e001f1f7a20 */ /* 0x000fe20000410000 */
[----:B------:R-:W-:Y:S01]  /*0f80*/  STS [R22+0xc100], R9 ;  /* 0x00c1000916007388 */ /* 0x000fe20000000800 */
[----:B------:R-:W-:-:S03]  /*0f90*/  FMUL.FTZ R37, R37, c[0x0][0x1b8] ;  /* 0x00006e0025257a20 */ /* 0x000fc60000410000 */
[----:B------:R-:W-:Y:S01]  /*0fa0*/  F2FP.BF16.PACK_AB R28, R31, R28 ;  /* 0x0000001c1f1c723e */ /* 0x000fe200000010ff */
[----:B------:R-:W-:Y:S01]  /*0fb0*/  STS [R22+0xd800], R29 ;  /* 0x00d8001d16007388 */ /* 0x000fe20000000800 */
[----:B------:R-:W-:-:S03]  /*0fc0*/  FMUL.FTZ R40, R40, c[0x0][0x1b8] ;  /* 0x00006e0028287a20 */ /* 0x000fc60000410000 */
[----:B------:R-:W-:Y:S01]  /*0fd0*/  STS [R22+0xd900], R38 ;  /* 0x00d9002616007388 */ /* 0x000fe20000000800 */
[----:B------:R-:W-:Y:S01]  /*0fe0*/  FMUL.FTZ R35, R35, c[0x0][0x1b8] ;  /* 0x00006e0023237a20 */ /* 0x000fe20000410000 */
[----:B------:R-:W-:Y:S02]  /*0ff0*/  F2FP.BF16.PACK_AB R37, R40, R37 ;  /* 0x000000252825723e */ /* 0x000fe400000010ff */
[----:B------:R-:W-:Y:S01]  /*1000*/  STS [R22+0xc400], R10 ;  /* 0x00c4000a16007388 */ /* 0x000fe20000000800 */
[----:B------:R-:W-:-:S03]  /*1010*/  FMUL.FTZ R18, R39, c[0x0][0x1b8] ;  /* 0x00006e0027127a20 */ /* 0x000fc60000410000 */
[----:B------:R-:W-:Y:S01]  /*1020*/  STS [R22+0xc500], R11 ;  /* 0x00c5000b16007388 */ /* 0x000fe20000000800 */
[----:B0-----:R-:W-:Y:S01]  /*1030*/  FMUL.FTZ R36, R36, c[0x0][0x1b8] ;  /* 0x00006e0024247a20 */ /* 0x001fe20000410000 */
[----:B------:R-:W-:Y:S02]  /*1040*/  F2FP.BF16.PACK_AB R18, R18, R35 ;  /* 0x000000231212723e */ /* 0x000fe400000010ff */
[----:B------:R-:W-:Y:S01]  /*1050*/  STS [R22+0xdc00], R44 ;  /* 0x00dc002c16007388 */ /* 0x000fe20000000800 */
[----:B-1----:R-:W-:-:S03]  /*1060*/  FMUL.FTZ R17, R42, c[0x0][0x1b8] ;  /* 0x00006e002a117a20 */ /* 0x002fc60000410000 */
[----:B------:R-:W-:Y:S01]  /*1070*/  STS [R22+0xdd00], R45 ;  /* 0x00dd002d16007388 */ /* 0x000fe20000000800 */
[----:B--2---:R-:W-:Y:S01]  /*1080*/  FMUL.FTZ R41, R41, c[0x0][0x1b8] ;  /* 0x00006e0029297a20 */ /* 0x004fe20000410000 */
[----:B------:R-:W-:Y:S02]  /*1090*/  F2FP.BF16.PACK_AB R17, R17, R36 ;  /* 0x000000241111723e */ /* 0x000fe400000010ff */
[----:B------:R-:W-:Y:S01]  /*10a0*/  STS [R22+0xc800], R21 ;  /* 0x00c8001516007388 */ /* 0x000fe20000000800 */
[----:B---3--:R-:W-:-:S03]  /*10b0*/  FMUL.FTZ R20, R43, c[0x0][0x1b8] ;  /* 0x00006e002b147a20 */ /* 0x008fc60000410000 */
[----:B------:R-:W-:Y:S02]  /*10c0*/  STS [R22+0xc900], R23 ;  /* 0x00c9001716007388 */ /* 0x000fe40000000800 */
[----:B------:R-:W-:Y:S02]  /*10d0*/  F2FP.BF16.PACK_AB R20, R20, R41 ;  /* 0x000000291414723e */ /* 0x000fe400000010ff */
[----:B------:R0:W-:Y:S04]  /*10e0*/  STS [R22+0xe000], R12 ;  /* 0x00e0000c16007388 */ /* 0x0001e80000000800 */
[----:B------:R1:W-:Y:S04]  /*10f0*/  STS [R22+0xe100], R13 ;  /* 0x00e1000d16007388 */ /* 0x0003e80000000800 */
[----:B------:R-:W-:Y:S01]  /*1100*/  STS [R22+0xf000], R14 ;  /* 0x00f0000e16007388 */ /* 0x000fe20000000800 */
[----:B0-----:R-:W-:-:S03]  /*1110*/  IMAD.SHL.U32 R12, R7, 0x2, RZ ;  /* 0x00000002070c7824 */ /* 0x001fc600078e00ff */
[----:B------:R0:W-:Y:S01]  /*1120*/  STS [R22+0xf100], R15 ;  /* 0x00f1000f16007388 */ /* 0x0001e20000000800 */
[----:B-1----:R-:W-:-:S03]  /*1130*/  IADD3 R13, R6, 0x20, RZ ;  /* 0x00000020060d7810 */ /* 0x002fc60007ffe0ff */
[----:B------:R-:W-:Y:S01]  /*1140*/  STS [R22+0x10800], R19 ;  /* 0x0108001316007388 */ /* 0x000fe20000000800 */
[----:B------:R-:W-:-:S03]  /*1150*/  ISETP.GE.OR P3, PT, R13, R55, P1 ;  /* 0x000000370d00720c */ /* 0x000fc60000f66670 */
[----:B------:R-:W-:Y:S01]  /*1160*/  STS [R22+0x10900], R33 ;  /* 0x0109002116007388 */ /* 0x000fe20000000800 */
[----:B------:R-:W-:Y:S01]  /*1170*/  IADD3 R13, R6, 0x50, RZ ;  /* 0x00000050060d7810 */ /* 0x000fe20007ffe0ff */
[----:B0-----:R-:W-:Y:S01]  /*1180*/  IMAD R15, R0, c[0x0][0x1a8], RZ ;  /* 0x00006a00000f7a24 */ /* 0x001fe200078e02ff */
[----:B------:R-:W-:Y:S01]  /*1190*/  IADD3 R0, R6, 0x10, RZ ;  /* 0x0000001006007810 */ /* 0x000fe20007ffe0ff */
[----:B------:R0:W-:Y:S01]  /*11a0*/  STS [R22+0xf400], R16 ;  /* 0x00f4001016007388 */ /* 0x0001e20000000800 */
[-C--:B------:R-:W-:Y:S02]  /*11b0*/  ISETP.GE.OR P6, PT, R13, R55.reuse, P1 ;  /* 0x000000370d00720c */ /* 0x080fe40000fc6670 */
[----:B------:R-:W-:Y:S01]  /*11c0*/  ISETP.GE.OR P2, PT, R0, R55, P1 ;  /* 0x000000370000720c */ /* 0x000fe20000f46670 */
[----:B------:R-:W-:Y:S01]  /*11d0*/  STS [R22+0xf500], R27 ;  /* 0x00f5001b16007388 */ /* 0x000fe20000000800 */
[----:B------:R-:W-:-:S03]  /*11e0*/  IADD3 R0, R6, 0x30, RZ ;  /* 0x0000003006007810 */ /* 0x000fc60007ffe0ff */
[----:B------:R-:W-:Y:S01]  /*11f0*/  STS [R22+0x10c00], R37 ;  /* 0x010c002516007388 */ /* 0x000fe20000000800 */
[----:B------:R-:W-:Y:S01]  /*1200*/  ISETP.GE.OR P4, PT, R0, R55, P1 ;  /* 0x000000370000720c */ /* 0x000fe20000f86670 */
[----:B------:R-:W-:Y:S01]  /*1210*/  IMAD R0, R3, c[0x0][0x1b0], RZ ;  /* 0x00006c0003007a24 */ /* 0x000fe200078e02ff */
[----:B0-----:R-:W-:Y:S01]  /*1220*/  LEA R16, R7, 0xc000, 0x1 ;  /* 0x0000c00007107811 */ /* 0x001fe200078e08ff */
[----:B------:R-:W-:Y:S02]  /*1230*/  STS [R22+0x10d00], R18 ;  /* 0x010d001216007388 */ /* 0x000fe40000000800 */
[----:B------:R-:W-:Y:S02]  /*1240*/  IMAD R13, R53, c[0x0][0x1b4], R0 ;  /* 0x00006d00350d7a24 */ /* 0x000fe400078e0200 */
[----:B------:R-:W-:Y:S04]  /*1250*/  STS [R22+0xf800], R28 ;  /* 0x00f8001c16007388 */ /* 0x000fe80000000800 */
[----:B------:R-:W-:Y:S04]  /*1260*/  STS [R22+0xf900], R26 ;  /* 0x00f9001a16007388 */ /* 0x000fe80000000800 */
[----:B------:R0:W-:Y:S04]  /*1270*/  STS [R22+0x11000], R17 ;  /* 0x0110001116007388 */ /* 0x0001e80000000800 */
[----:B------:R1:W-:Y:S04]  /*1280*/  STS [R22+0x11100], R20 ;  /* 0x0111001416007388 */ /* 0x0003e80000000800 */
[----:B------:R-:W-:Y:S01]  /*1290*/  BAR.SYNC.DEFER_BLOCKING 0x0 ;  /* 0x0000000000007b1d */ /* 0x000fe20000010000 */
[----:B0-----:R-:W-:-:S02]  /*12a0*/  IMAD R17, R2, c[0x0][0x1ac], R15 ;  /* 0x00006b0002117a24 */ /* 0x001fc400078e020f */
[----:B------:R-:W-:Y:S01]  /*12b0*/  IMAD.WIDE.U32 R14, R2, c[0x0][0x1a8], R4 ;  /* 0x00006a00020e7a25 */ /* 0x000fe200078e0004 */
[----:B------:R-:W-:Y:S01]  /*12c0*/  IADD3 R2, R6, 0x40, RZ ;  /* 0x0000004006027810 */ /* 0x000fe20007ffe0ff */
[----:B------:R-:W-:Y:S02]  /*12d0*/  CS2R R4, SRZ ;  /* 0x0000000000047805 */ /* 0x000fe4000001ff00 */
[----:B------:R-:W-:Y:S01]  /*12e0*/  @P0 MOV R4, R54 ;  /* 0x0000003600040202 */ /* 0x000fe20000000f00 */
[----:B------:R-:W-:Y:S01]  /*12f0*/  IMAD.IADD R15, R15, 0x1, R17 ;  /* 0x000000010f0f7824 */ /* 0x000fe200078e0211 */
[-C--:B------:R-:W-:Y:S02]  /*1300*/  ISETP.GE.OR P5, PT, R2, R55.reuse, P1 ;  /* 0x000000370200720c */ /* 0x080fe40000fa6670 */
[----:B------:R-:W-:Y:S01]  /*1310*/  ISETP.GE.OR P1, PT, R6, R55, P1 ;  /* 0x000000370600720c */ /* 0x000fe20000f26670 */
[----:B------:R-:W-:Y:S01]  /*1320*/  IMAD.WIDE.U32 R2, R53, c[0x0][0x1b0], R14 ;  /* 0x00006c0035027a25 */ /* 0x000fe200078e000e */
[----:B------:R-:W-:-:S02]  /*1330*/  @P0 SHF.R.S32.HI R5, RZ, 0x1f, R54 ;  /* 0x0000001fff050819 */ /* 0x000fc40000011436 */
[----:B------:R-:W-:-:S04]  /*1340*/  IADD3 R4, P0, R6, R4, RZ ;  /* 0x0000000406047210 */ /* 0x000fc80007f1e0ff */
[----:B------:R-:W-:Y:S01]  /*1350*/  LEA.HI.X.SX32 R5, R6, R5, 0x1, P0 ;  /* 0x0000000506057211 */ /* 0x000fe200000f0eff */
[----:B------:R1:W0:Y:S04]  /*1360*/  LDS.128 R8, [R12+0xca00] ;  /* 0x00ca00000c087984 */ /* 0x0002280000000c00 */
[----:B------:R-:W-:-:S04]  /*1370*/  IMAD.WIDE R52, R52, 0x60, R4 ;  /* 0x0000006034347825 */ /* 0x000fc800078e0204 */
[----:B------:R-:W-:Y:S01]  /*1380*/  IMAD.IADD R5, R3, 0x1, R13 ;  /* 0x0000000103057824 */ /* 0x000fe200078e020d */
[----:B------:R-:W-:Y:S05]  /*1390*/  @P1 BRA `(.L_x_976) ;  /* 0x0000009000001947 */ /* 0x000fea0003800000 */
[----:B------:R-:W2:Y:S01]  /*13a0*/  LDS.128 R16, [R16] ;  /* 0x0000000010107984 */ /* 0x000ea20000000c00 */
[----:B------:R-:W-:Y:S02]  /*13b0*/  IMAD R13, R53, c[0x0][0x1a0], RZ ;  /* 0x00006800350d7a24 */ /* 0x000fe400078e02ff */
[----:B------:R-:W-:Y:S02]  /*13c0*/  IMAD.MOV.U32 R4, RZ, RZ, R2 ;  /* 0x000000ffff047224 */ /* 0x000fe400078e0002 */
[C---:B------:R-:W-:Y:S02]  /*13d0*/  IMAD R13, R52.reuse, c[0x0][0x1a4], R13 ;  /* 0x00006900340d7a24 */ /* 0x040fe400078e020d */
[----:B------:R-:W-:-:S04]  /*13e0*/  IMAD.WIDE.U32 R6, R52, c[0x0][0x1a0], R4 ;  /* 0x0000680034067a25 */ /* 0x000fc800078e0004 */
[----:B------:R-:W-:Y:S01]  /*13f0*/  IMAD.IADD R7, R7, 0x1, R13 ;  /* 0x0000000107077824 */ /* 0x000fe200078e020d */
[----:B------:R-:W-:-:S04]  /*1400*/  LEA R14, P0, R6, c[0x0][0x188], 0x1 ;  /* 0x00006200060e7a11 */ /* 0x000fc800078008ff */
[----:B------:R-:W-:-:S05]  /*1410*/  LEA.HI.X R15, R6, c[0x0][0x18c], R7, 0x1, P0 ;  /* 0x00006300060f7a11 */ /* 0x000fca00000f0c07 */
[----:B--2---:R2:W-:Y:S04]  /*1420*/  STG.E.128 [R14.64], R16 ;  /* 0x000000100e007986 */ /* 0x0045e8000c101d04 */
.L_x_976:
[----:B------:R-:W-:Y:S05]  /*1430*/  BSYNC B0 ;  /* 0x0000000000007941 */ /* 0x000fea0003800000 */
.L_x_975:
[----:B--2---:R2:W3:Y:S01]  /*1440*/  LDS.128 R16, [R12+0xc200] ;  /* 0x00c200000c107984 */ /* 0x0044e20000000c00 */
[----:B------:R-:W-:Y:S01]  /*1450*/  BSSY B0, `(.L_x_977) ;  /* 0x000000d000007945 */ /* 0x000fe20003800000 */
[----:B------:R-:W-:Y:S05]  /*1460*/  @P2 BRA `(.L_x_978) ;  /* 0x000000b000002947 */ /* 0x000fea0003800000 */
[----:B------:R-:W-:Y:S01]  /*1470*/  IADD3 R13, P0, R52, 0x10, RZ ;  /* 0x00000010340d7810 */ /* 0x000fe20007f1e0ff */
[----:B------:R-:W-:Y:S02]  /*1480*/  IMAD.MOV.U32 R6, RZ, RZ, R2 ;  /* 0x000000ffff067224 */ /* 0x000fe400078e0002 */
[----:B------:R-:W-:Y:S01]  /*1490*/  IMAD.MOV.U32 R7, RZ, RZ, R5 ;  /* 0x000000ffff077224 */ /* 0x000fe200078e0005 */
[----:B------:R-:W-:-:S03]  /*14a0*/  IADD3.X R0, RZ, R53, RZ, P0, !PT ;  /* 0x00000035ff007210 */ /* 0x000fc600007fe4ff */
[----:B------:R-:W-:-:S04]  /*14b0*/  IMAD.WIDE.U32 R6, R13, c[0x0][0x1a0], R6 ;  /* 0x000068000d067a25 */ /* 0x000fc800078e0006 */
[----:B------:R-:W-:Y:S01]  /*14c0*/  IMAD R0, R0, c[0x0][0x1a0], RZ ;  /* 0x0000680000007a24 */ /* 0x000fe200078e02ff */
[----:B------:R-:W-:-:S03]  /*14d0*/  LEA R14, P0, R6, c[0x0][0x188], 0x1 ;  /* 0x00006200060e7a11 */ /* 0x000fc600078008ff */
[----:B------:R-:W-:-:S04]  /*14e0*/  IMAD R13, R13, c[0x0][0x1a4], R0 ;  /* 0x000069000d0d7a24 */ /* 0x000fc800078e0200 */
[----:B------:R-:W-:-:S05]  /*14f0*/  IMAD.IADD R7, R7, 0x1, R13 ;  /* 0x0000000107077824 */ /* 0x000fca00078e020d */
[----:B------:R-:W-:-:S05]  /*1500*/  LEA.HI.X R15, R6, c[0x0][0x18c], R7, 0x1, P0 ;  /* 0x00006300060f7a11 */ /* 0x000fca00000f0c07 */
[----:B---3--:R3:W-:Y:S02]  /*1510*/  STG.E.128 [R14.64], R16 ;  /* 0x000000100e007986 */ /* 0x0087e4000c101d04 */
.L_x_978:
[----:B------:R-:W-:Y:S05]  /*1520*/  BSYNC B0 ;  /* 0x0000000000007941 */ /* 0x000fea0003800000 */
.L_x_977:
[----:B---3--:R3:W4:Y:S01]  /*1530*/  LDS.128 R16, [R12+0xc400] ;  /* 0x00c400000c107984 */ /* 0x0087220000000c00 */
        /* <DEDUP_REMOVED lines=12> */
[----:B----4-:R4:W-:Y:S02]  /*1600*/  STG.E.128 [R14.64], R16 ;  /* 0x000000100e007986 */ /* 0x0109e4000c101d04 */
.L_x_980:
[----:B------:R-:W-:Y:S05]  /*1610*/  BSYNC B0 ;  /* 0x0000000000007941 */ /* 0x000fea0003800000 */
.L_x_979:
[----:B----4-:R4:W1:Y:S01]  /*1620*/  LDS.128 R16, [R12+0xc600] ;  /* 0x00c600000c107984 */ /* 0x0108620000000c00 */
        /* <DEDUP_REMOVED lines=9> */
[----:B------:R-:W-:-:S05]  /*16c0*/  IMAD R13, R13, c[0x0][0x1a4], R0 ;  /* 0x000069000d0d7a24 */ /* 0x000fca00078e0200 */
[----:B------:R-:W-:-:S04]  /*16d0*/  IADD3 R7, R7, R13, RZ ;  /* 0x0000000d07077210 */ /* 0x000fc80007ffe0ff */
[----:B------:R-:W-:-:S05]  /*16e0*/  LEA.HI.X R15, R6, c[0x0][0x18c], R7, 0x1, P0 ;  /* 0x00006300060f7a11 */ /* 0x000fca00000f0c07 */
[----:B-1----:R1:W-:Y:S02]  /*16f0*/  STG.E.128 [R14.64], R16 ;  /* 0x000000100e007986 */ /* 0x0023e4000c101d04 */
.L_x_982:
[----:B------:R-:W-:Y:S05]  /*1700*/  BSYNC B0 ;  /* 0x0000000000007941 */ /* 0x000fea0003800000 */
.L_x_981:
[----:B-1234-:R-:W1:Y:S01]  /*1710*/  LDS.128 R12, [R12+0xc800] ;  /* 0x00c800000c0c7984 */ /* 0x01ee620000000c00 */
[----:B------:R-:W-:Y:S01]  /*1720*/  BSSY B0, `(.L_x_983) ;  /* 0x000000d000007945 */ /* 0x000fe20003800000 */
[----:B------:R-:W-:Y:S05]  /*1730*/  @P5 BRA `(.L_x_984) ;  /* 0x000000b000005947 */ /* 0x000fea0003800000 */
[----:B------:R-:W-:Y:S01]  /*1740*/  IADD3 R17, P0, R52, 0x40, RZ ;  /* 0x0000004034117810 */ /* 0x000fe20007f1e0ff */
[----:B------:R-:W-:Y:S01]  /*1750*/  IMAD.MOV.U32 R6, RZ, RZ, R2 ;  /* 0x000000ffff067224 */ /* 0x000fe200078e0002 */
[----:B------:R-:W-:-:S03]  /*1760*/  MOV R7, R5 ;  /* 0x0000000500077202 */ /* 0x000fc60000000f00 */
[----:B------:R-:W-:Y:S02]  /*1770*/  IMAD.X R0, RZ, RZ, R53, P0 ;  /* 0x000000ffff007224 */ /* 0x000fe400000e0635 */
[----:B------:R-:W-:-:S04]  /*1780*/  IMAD.WIDE.U32 R6, R17, c[0x0][0x1a0], R6 ;  /* 0x0000680011067a25 */ /* 0x000fc800078e0006 */
[----:B------:R-:W-:Y:S01]  /*1790*/  IMAD R0, R0, c[0x0][0x1a0], RZ ;  /* 0x0000680000007a24 */ /* 0x000fe200078e02ff */
[----:B------:R-:W-:-:S03]  /*17a0*/  LEA R16, P0, R6, c[0x0][0x188], 0x1 ;  /* 0x0000620006107a11 */ /* 0x000fc600078008ff */
[----:B------:R-:W-:-:S04]  /*17b0*/  IMAD R17, R17, c[0x0][0x1a4], R0 ;  /* 0x0000690011117a24 */ /* 0x000fc800078e0200 */
[----:B------:R-:W-:-:S05]  /*17c0*/  IMAD.IADD R7, R7, 0x1, R17 ;  /* 0x0000000107077824 */ /* 0x000fca00078e0211 */
[----:B------:R-:W-:-:S05]  /*17d0*/  LEA.HI.X R17, R6, c[0x0][0x18c], R7, 0x1, P0 ;  /* 0x0000630006117a11 */ /* 0x000fca00000f0c07 */
[----:B-1----:R1:W-:Y:S02]  /*17e0*/  STG.E.128 [R16.64], R12 ;  /* 0x0000000c10007986 */ /* 0x0023e4000c101d04 */
.L_x_984:
[----:B------:R-:W-:Y:S05]  /*17f0*/  BSYNC B0 ;  /* 0x0000000000007941 */ /* 0x000fea0003800000 */
.L_x_983:
[----:B------:R-:W-:Y:S05]  /*1800*/  @P6 EXIT ;  /* 0x000000000000694d */ /* 0x000fea0003800000 */
[----:B------:R-:W-:Y:S02]  /*1810*/  IADD3 R7, P0, R52, 0x50, RZ ;  /* 0x0000005034077810 */ /* 0x000fe40007f1e0ff */
        /* <DEDUP_REMOVED lines=8> */
[----:B0-----:R-:W-:Y:S01]  /*18a0*/  STG.E.128 [R4.64], R8 ;  /* 0x0000000804007986 */ /* 0x001fe2000c101d04 */
[----:B------:R-:W-:Y:S05]  /*18b0*/  EXIT ;  /* 0x000000000000794d */ /* 0x000fea0003800000 */
.L_x_985:
        /* <DEDUP_REMOVED lines=12> */
.L_x_2313:


//--------------------- .text._ZN7cutlass13device_kernelIN5flash19enable_sm80_to_sm89INS1_16FlashAttnBwdSm80INS1_25CollectiveMainloopBwdSm80ILi2ELi1EN4cute5tupleIJNS5_1CILi64EEENS7_ILi96EEENS7_ILi128EEEEEENS_10bfloat16_tEfNS_4arch4Sm80ELb1ELb0ELb0ELb1ELb1ELb0ELb0ELb0ELi2ELi2ELi2ELi2ELb1EEENS1_24CollectiveEpilogueBwdGQAISB_fSE_Li256ELb1ELb1EEENS1_25SingleTileBwdLPTSchedulerILb1ELi96ELb1EEEEEEEEEvNT_6ParamsE --------------------------
	.section	.text._ZN7cutlass13device_kernelIN5flash19enable_sm80_to_sm89INS1_16FlashAttnBwdSm80INS1_25CollectiveMainloopBwdSm80ILi2ELi1EN4cute5tupleIJNS5_1CILi64EEENS7_ILi96EEENS7_ILi128EEEEEENS_10bfloat16_tEfNS_4arch4Sm80ELb1ELb0ELb0ELb1ELb1ELb0ELb0ELb0ELi2ELi2ELi2ELi2ELb1EEENS1_24CollectiveEpilogueBwdGQAISB_fSE_Li256ELb1ELb1EEENS1_25SingleTileBwdLPTSchedulerILb1ELi96ELb1EEEEEEEEEvNT_6ParamsE,"ax",@progbits
	.sectioninfo	@"SHI_REGISTERS=255"
	.align	128
.text._ZN7cutlass13device_kernelIN5flash19enable_sm80_to_sm89INS1_16FlashAttnBwdSm80INS1_25CollectiveMainloopBwdSm80ILi2ELi1EN4cute5tupleIJNS5_1CILi64EEENS7_ILi96EEENS7_ILi128EEEEEENS_10bfloat16_tEfNS_4arch4Sm80ELb1ELb0ELb0ELb1ELb1ELb0ELb0ELb0ELi2ELi2ELi2ELi2ELb1EEENS1_24CollectiveEpilogueBwdGQAISB_fSE_Li256ELb1ELb1EEENS1_25SingleTileBwdLPTSchedulerILb1ELi96ELb1EEEEEEEEEvNT_6ParamsE:
        .type           _ZN7cutlass13device_kernelIN5flash19enable_sm80_to_sm89INS1_16FlashAttnBwdSm80INS1_25CollectiveMainloopBwdSm80ILi2ELi1EN4cute5tupleIJNS5_1CILi64EEENS7_ILi96EEENS7_ILi128EEEEEENS_10bfloat16_tEfNS_4arch4Sm80ELb1ELb0ELb0ELb1ELb1ELb0ELb0ELb0ELi2ELi2ELi2ELi2ELb1EEENS1_24CollectiveEpilogueBwdGQAISB_fSE_Li256ELb1ELb1EEENS1_25SingleTileBwdLPTSchedulerILb1ELi96ELb1EEEEEEEEEvNT_6ParamsE,@function
        .size           _ZN7cutlass13device_kernelIN5flash19enable_sm80_to_sm89INS1_16FlashAttnBwdSm80INS1_25CollectiveMainloopBwdSm80ILi2ELi1EN4cute5tupleIJNS5_1CILi64EEENS7_ILi96EEENS7_ILi128EEEEEENS_10bfloat16_tEfNS_4arch4Sm80ELb1ELb0ELb0ELb1ELb1ELb0ELb0ELb0ELi2ELi2ELi2ELi2ELb1EEENS1_24CollectiveEpilogueBwdGQAISB_fSE_Li256ELb1ELb1EEENS1_25SingleTileBwdLPTSchedulerILb1ELi96ELb1EEEEEEEEEvNT_6ParamsE,(.L_x_2314 - _ZN7cutlass13device_kernelIN5flash19enable_sm80_to_sm89INS1_16FlashAttnBwdSm80INS1_25CollectiveMainloopBwdSm80ILi2ELi1EN4cute5tupleIJNS5_1CILi64EEENS7_ILi96EEENS7_ILi128EEEEEENS_10bfloat16_tEfNS_4arch4Sm80ELb1ELb0ELb0ELb1ELb1ELb0ELb0ELb0ELi2ELi2ELi2ELi2ELb1EEENS1_24CollectiveEpilogueBwdGQAISB_fSE_Li256ELb1ELb1EEENS1_25SingleTileBwdLPTSchedulerILb1ELi96ELb1EEEEEEEEEvNT_6ParamsE)
        .other          _ZN7cutlass13device_kernelIN5flash19enable_sm80_to_sm89INS1_16FlashAttnBwdSm80INS1_25CollectiveMainloopBwdSm80ILi2ELi1EN4cute5tupleIJNS5_1CILi64EEENS7_ILi96EEENS7_ILi128EEEEEENS_10bfloat16_tEfNS_4arch4Sm80ELb1ELb0ELb0ELb1ELb1ELb0ELb0ELb0ELi2ELi2ELi2ELi2ELb1EEENS1_24CollectiveEpilogueBwdGQAISB_fSE_Li256ELb1ELb1EEENS1_25SingleTileBwdLPTSchedulerILb1ELi96ELb1EEEEEEEEEvNT_6ParamsE,@"STO_CUDA_ENTRY STV_DEFAULT"
_ZN7cutlass13device_kernelIN5flash19enable_sm80_to_sm89INS1_16FlashAttnBwdSm80INS1_25CollectiveMainloopBwdSm80ILi2ELi1EN4cute5tupleIJNS5_1CILi64EEENS7_ILi96EEENS7_ILi128EEEEEENS_10bfloat16_tEfNS_4arch4Sm80ELb1ELb0ELb0ELb1ELb1ELb0ELb0ELb0ELi2ELi2ELi2ELi2ELb1EEENS1_24CollectiveEpilogueBwdGQAISB_fSE_Li256ELb1ELb1EEENS1_25SingleTileBwdLPTSchedulerILb1ELi96ELb1EEEEEEEEEvNT_6ParamsE:
        /* <DEDUP_REMOVED lines=25> */
.L_x_987:
[----:B------:R-:W-:Y:S02]  /*0190*/  MOV R3, c[0x0][0x3b4] ;  /* 0x0000ed0000037a02 */ /* 0x000fe40000000f00 */
[----:B------:R-:W-:Y:S02]  /*01a0*/  MOV R5, R0 ;  /* 0x0000000000057202 */ /* 0x000fe40000000f00 */
[----:B------:R-:W-:-:S13]  /*01b0*/  ISETP.NE.AND P0, PT, R3, 0x1, PT ;  /* 0x000000010300780c */ /* 0x000fda0003f05270 */
[----:B------:R-:W-:-:S05]  /*01c0*/  @P0 IMAD.HI.U32 R3, R0, c[0x0][0x3b8], RZ ;  /* 0x0000ee0000030a27 */ /* 0x000fca00078e00ff */
[----:B------:R-:W-:-:S05]  /*01d0*/  @P0 SHF.R.U32.HI R5, RZ, c[0x0][0x3bc], R3 ;  /* 0x0000ef00ff050a19 */ /* 0x000fca0000011603 */
[----:B------:R-:W-:Y:S02]  /*01e0*/  IMAD R3, R5, c[0x0][0x3b4], RZ ;  /* 0x0000ed0005037a24 */ /* 0x000fe400078e02ff */
.L_x_988:
        /* <DEDUP_REMOVED lines=17> */
.L_x_989:
        /* <DEDUP_REMOVED lines=9> */
.L_x_991:
[----:B-1----:R-:W-:-:S04]  /*0390*/  MOV R0, c[0x0][0x3dc] ;  /* 0x0000f70000007a02 */ /* 0x002fc80000000f00 */
.L_x_990:
        /* <DEDUP_REMOVED lines=11> */
.L_x_986:
        /* <DEDUP_REMOVED lines=16> */
.L_x_993:
[----:B------:R-:W-:Y:S02]  /*0550*/  MOV R3, c[0x0][0x3b4] ;  /* 0x0000ed0000037a02 */ /* 0x000fe40000000f00 */
[----:B------:R-:W-:Y:S02]  /*0560*/  MOV R5, R0 ;  /* 0x0000000000057202 */ /* 0x000fe40000000f00 */
[----:B------:R-:W-:-:S13]  /*0570*/  ISETP.NE.AND P0, PT, R3, 0x1, PT ;  /* 0x000000010300780c */ /* 0x000fda0003f05270 */
[----:B------:R-:W-:-:S05]  /*0580*/  @P0 IMAD.HI.U32 R3, R0, c[0x0][0x3b8], RZ ;  /* 0x0000ee0000030a27 */ /* 0x000fca00078e00ff */
[----:B------:R-:W-:-:S05]  /*0590*/  @P0 SHF.R.U32.HI R5, RZ, c[0x0][0x3bc], R3 ;  /* 0x0000ef00ff050a19 */ /* 0x000fca0000011603 */
[----:B------:R-:W-:Y:S02]  /*05a0*/  IMAD R3, R5, c[0x0][0x3b4], RZ ;  /* 0x0000ed0005037a24 */ /* 0x000fe400078e02ff */
.L_x_994:
        /* <DEDUP_REMOVED lines=17> */
.L_x_995:
        /* <DEDUP_REMOVED lines=9> */
.L_x_997:
[----:B-1----:R-:W-:-:S04]  /*0750*/  MOV R0, c[0x0][0x3dc] ;  /* 0x0000f70000007a02 */ /* 0x002fc80000000f00 */
.L_x_996:
        /* <DEDUP_REMOVED lines=10> */
.L_x_992:
        /* <DEDUP_REMOVED lines=9> */
[----:B-1----:R-:W-:-:S08]  /*0890*/  IMAD.WIDE R2, R22, R12, c[0x0][0x2d0] ;  /* 0x0000b40016027625 */ /* 0x002fd000078e020c */
[----:B------:R-:W2:Y:S01]  /*08a0*/  @P4 LDG.E R0, [R4.64] ;  /* 0x0000000a04004981 */ /* 0x000ea2000c1e1900 */
        /* <DEDUP_REMOVED lines=24> */
.L_x_998:
[----:B------:R-:W-:-:S04]  /*0a30*/  ISETP.NE.U32.AND P0, PT, RZ, c[0x0][0x2e0], PT ;  /* 0x0000b800ff007a0c */ /* 0x000fc80003f05070 */
[----:B------:R-:W-:-:S13]  /*0a40*/  ISETP.NE.AND.EX P0, PT, RZ, c[0x0][0x2e4], PT, P0 ;  /* 0x0000b900ff007a0c */ /* 0x000fda0003f05300 */
[----:B------:R-:W-:Y:S05]  /*0a50*/  @!P0 BRA `(.L_x_999) ;  /* 0x0000003000008947 */ /* 0x000fea0003800000 */
[----:B------:R-:W-:-:S05]  /*0a60*/  IMAD.WIDE R2, R22, R12, c[0x0][0x2e0] ;  /* 0x0000b80016027625 */ /* 0x000fca00078e020c */
[----:B------:R1:W5:Y:S01]  /*0a70*/  LDG.E R243, [R2.64] ;  /* 0x0000000a02f37981 */ /* 0x000362000c1e1900 */
[----:B------:R-:W-:Y:S05]  /*0a80*/  BRA `(.L_x_1000) ;  /* 0x0000004000007947 */ /* 0x000fea0003800000 */
.L_x_999:
[----:B------:R-:W-:Y:S05]  /*0a90*/  @!P3 BRA `(.L_x_1000) ;  /* 0x000000300000b947 */ /* 0x000fea0003800000 */
[----:B------:R1:W2:Y:S04]  /*0aa0*/  LDG.E R0, [R2.64] ;  /* 0x0000000a02007981 */ /* 0x0002a8000c1e1900 */
[----:B-1----:R-:W2:Y:S02]  /*0ab0*/  LDG.E R2, [R2.64+0x4] ;  /* 0x0000040a02027981 */ /* 0x002ea4000c1e1900 */
[----:B--2---:R-:W-:-:S04]  /*0ac0*/  IADD3 R243, -R0, R2, RZ ;  /* 0x0000000200f37210 */ /* 0x004fc80007ffe1ff */
.L_x_1000:
[----:B------:R-:W2:Y:S01]  /*0ad0*/  LDL R80, [R1+0x34] ;  /* 0x0000340001507983 */ /* 0x000ea20000100800 */
[C---:B-----5:R-:W-:Y:S01]  /*0ae0*/  IMAD.IADD R0, R242.reuse, 0x1, -R243 ;  /* 0x00000001f2007824 */ /* 0x060fe200078e0af3 */
[----:B-1----:R-:W-:Y:S01]  /*0af0*/  IADD3 R2, R242, 0x3f, RZ ;  /* 0x0000003ff2027810 */ /* 0x002fe20007ffe0ff */
        /* <DEDUP_REMOVED lines=90> */
[----:B------:R-:W-:Y:S01]  /*10a0*/  CS2R R130, SRZ ;  /* 0x0000000000827805 */ /* 0x000fe2000001ff00 */
        /* <DEDUP_REMOVED lines=53> */
[----:B------:R-:W-:Y:S01]  /*1400*/  LEA.HI.X.SX32 R31, R5, R2, 0x1, P1 ;  /* 0x00000002051f7211 */ /* 0x000fe200008f0eff */
[----:B------:R-:W-:-:S02]  /*1410*/  IMAD.X R2, R4, 0x1, R7, P2 ;  /* 0x0000000104027824 */ /* 0x000fc400010e0607 */
[----:B------:R-:W-:Y:S02]  /*1420*/  IMAD.X R19, R4, 0x1, R11, P0 ;  /* 0x0000000104137824 */ /* 0x000fe400000e060b */
[C---:B------:R-:W-:Y:S02]  /*1430*/  IMAD R4, R3.reuse, c[0x0][0x1e0], RZ ;  /* 0x0000780003047a24 */ /* 0x040fe400078e02ff */
[----:B------:R-:W-:Y:S02]  /*1440*/  IMAD R3, R3, c[0x0][0x1b0], RZ ;  /* 0x00006c0003037a24 */ /* 0x000fe400078e02ff */
[C---:B------:R-:W-:Y:S02]  /*1450*/  IMAD R7, R2.reuse, c[0x0][0x178], RZ ;  /* 0x00005e0002077a24 */ /* 0x040fe400078e02ff */
[----:B------:R-:W-:Y:S02]  /*1460*/  IMAD R6, R2, c[0x0][0x208], RZ ;  /* 0x0000820002067a24 */ /* 0x000fe400078e02ff */
[----:B------:R-:W-:-:S02]  /*1470*/  IMAD R10, R0, c[0x0][0x1b4], R3 ;  /* 0x00006d00000a7a24 */ /* 0x000fc400078e0203 */
        /* <DEDUP_REMOVED lines=9> */
[----:B------:R-:W-:Y:S01]  /*1510*/  SEL R0, R22, RZ, !P3 ;  /* 0x000000ff16007207 */ /* 0x000fe20005800000 */
        /* <DEDUP_REMOVED lines=34> */
[----:B------:R-:W-:Y:S02]  /*1740*/  IMAD R15, R27, c[0x0][0x18c], R11 ;  /* 0x000063001b0f7a24 */ /* 0x000fe400078e020b */
[----:B------:R-:W-:Y:S02]  /*1750*/  IMAD R0, R237, c[0x0][0x17c], R0 ;  /* 0x00005f00ed007a24 */ /* 0x000fe400078e0200 */
[----:B------:R-:W-:-:S04]  /*1760*/  IMAD.WIDE.U32 R250, R27, c[0x0][0x188], R2 ;  /* 0x000062001bfa7a25 */ /* 0x000fc800078e0002 */
[----:B------:R-:W-:-:S04]  /*1770*/  IMAD.WIDE R2, R80, 0x60, R18 ;  /* 0x0000006050027825 */ /* 0x000fc800078e0212 */
[----:B------:R-:W-:Y:S02]  /*1780*/  IMAD.IADD R11, R9, 0x1, R10 ;  /* 0x00000001090b7824 */ /* 0x000fe400078e020a */
[----:B------:R-:W-:Y:S01]  /*1790*/  IMAD.IADD R9, R13, 0x1, R0 ;  /* 0x000000010d097824 */ /* 0x000fe200078e0200 */
[C---:B------:R-:W-:Y:S01]  /*17a0*/  LEA R0, P0, R12.reuse, R250, 0x6 ;  /* 0x000000fa0c007211 */ /* 0x040fe200078030ff */
[----:B------:R-:W-:Y:S02]  /*17b0*/  IMAD.IADD R252, R251, 0x1, R15 ;  /* 0x00000001fbfc7824 */ /* 0x000fe400078e020f */
[C---:B------:R-:W-:Y:S02]  /*17c0*/  IMAD R15, R3.reuse, c[0x0][0x1d8], RZ ;  /* 0x00007600030f7a24 */ /* 0x040fe400078e02ff */
[----:B------:R-:W-:Y:S01]  /*17d0*/  IMAD R13, R3, c[0x0][0x1a8], RZ ;  /* 0x00006a00030d7a24 */ /* 0x000fe200078e02ff */
[----:B------:R-:W-:Y:S01]  /*17e0*/  LEA.HI.X R12, R12, R252, R9, 0x6, P0 ;  /* 0x000000fc0c0c7211 */ /* 0x000fe200000f3409 */
[----:B------:R-:W-:Y:S01]  /*17f0*/  IMAD.MOV.U32 R10, RZ, RZ, R8 ;  /* 0x000000ffff0a7224 */ /* 0x000fe200078e0008 */
[----:B------:R-:W-:Y:S01]  /*1800*/  LEA R16, P0, R0, c[0x0][0x160], 0x1 ;  /* 0x0000580000107a11 */ /* 0x000fe200078008ff */
[----:B------:R-:W-:-:S02]  /*1810*/  IMAD R3, R2, c[0x0][0x1dc], R15 ;  /* 0x0000770002037a24 */ /* 0x000fc400078e020f */
        /* <DEDUP_REMOVED lines=15> */
[----:B------:R-:W-:Y:S01]  /*1910*/  LEA R20, P0, R12, R16, 0x6 ;  /* 0x000000100c147211 */ /* 0x000fe200078030ff */
[----:B------:R-:W-:-:S04]  /*1920*/  IMAD.WIDE.U32 R248, R27, c[0x0][0x218], R10 ;  /* 0x000086001bf87a25 */ /* 0x000fc800078e000a */
[----:B------:R-:W-:Y:S02]  /*1930*/  IMAD.MOV.U32 R15, RZ, RZ, c[0x0][0x17c] ;  /* 0x00005f00ff0f7624 */ /* 0x000fe400078e00ff */
        /* <DEDUP_REMOVED lines=44> */
[----:B------:R-:W-:Y:S01]  /*1c00*/  IADD3.X R7, R7, UR13, RZ, P0, !PT ;  /* 0x0000000d07077c10 */ /* 0x000fe200087fe4ff */
[----:B------:R-:W-:Y:S01]  /*1c10*/  UMOV UR13, 0x1 ;  /* 0x00000001000d7882 */ /* 0x000fe20000000000 */
        /* <DEDUP_REMOVED lines=27> */
[-C--:B------:R-:W-:Y:S02]  /*1dd0*/  IADD3 R18, P1, R2, R81.reuse, RZ ;  /* 0x0000005102127210 */ /* 0x080fe40007f3e0ff */
[----:B------:R-:W-:-:S02]  /*1de0*/  LEA.HI R26, R36, R81, RZ, 0x2 ;  /* 0x00000051241a7211 */ /* 0x000fc400078f10ff */
[----:B------:R-:W-:Y:S02]  /*1df0*/  LEA.HI.X.SX32 R19, R2, R10, 0x1, P1 ;  /* 0x0000000a02137211 */ /* 0x000fe400008f0eff */
[----:B------:R-:W-:Y:S01]  /*1e00*/  LOP3.LUT R2, R34, R9, R0, 0xf6, !PT ;  /* 0x0000000922027212 */ /* 0x000fe200078ef600 */
[----:B------:R-:W-:Y:S01]  /*1e10*/  IMAD.IADD R0, R8, 0x1, R3 ;  /* 0x0000000108007824 */ /* 0x000fe200078e0203 */
[----:B-1----:R-:W-:Y:S02]  /*1e20*/  IADD3 R4, P0, R4, UR7, RZ ;  /* 0x0000000704047c10 */ /* 0x002fe4000ff1e0ff */
        /* <DEDUP_REMOVED lines=13> */
[----:B------:R-:W-:Y:S01]  /*1f00*/  UMOV UR4, URZ ;  /* 0x0000003f00047c82 */ /* 0x000fe20008000000 */
[----:B--2---:R-:W-:Y:S01]  /*1f10*/  IMAD R6, R82, c[0x0][0x274], R0 ;  /* 0x00009d0052067a24 */ /* 0x004fe200078e0200 */
[----:B------:R-:W0:Y:S01]  /*1f20*/  LDGDEPBAR ;  /* 0x00000000000079af */ /* 0x000e220000000000 */
[----:B------:R-:W-:-:S02]  /*1f30*/  SHF.R.S32.HI R0, RZ, 0x1f, R26 ;  /* 0x0000001fff007819 */ /* 0x000fc4000001141a */
[----:B------:R-:W-:Y:S02]  /*1f40*/  SEL R223, R223, 0xffffffc0, !P0 ;  /* 0xffffffc0dfdf7807 */ /* 0x000fe40004000000 */
[----:B------:R-:W-:Y:S02]  /*1f50*/  LEA.HI R7, R0, R9, RZ, 0x3 ;  /* 0x0000000900077211 */ /* 0x000fe400078f18ff */
[----:B------:R-:W-:Y:S01]  /*1f60*/  IADD3 R3, -R37, R242, -R24 ;  /* 0x000000f225037210 */ /* 0x000fe20007ffe918 */
[----:B------:R-:W-:Y:S01]  /*1f70*/  IMAD.IADD R220, R207, 0x1, R223 ;  /* 0x00000001cfdc7824 */ /* 0x000fe200078e02df */
[----:B------:R-:W-:Y:S02]  /*1f80*/  SHF.R.S32.HI R8, RZ, 0x5, R15 ;  /* 0x00000005ff087819 */ /* 0x000fe4000001140f */
[C---:B------:R-:W-:Y:S02]  /*1f90*/  ISETP.LT.OR P0, PT, R3.reuse, 0x1, !P1 ;  /* 0x000000010300780c */ /* 0x040fe40004f01670 */
[----:B------:R-:W-:-:S02]  /*1fa0*/  ISETP.LT.OR P1, PT, R3, 0x21, !P1 ;  /* 0x000000210300780c */ /* 0x000fc40004f21670 */
        /* <DEDUP_REMOVED lines=159> */
[----:B------:R-:W-:-:S02]  /*29a0*/  LOP3.LUT R3, R9, 0x1c0, RZ, 0xc0, !PT ;  /* 0x000001c009037812 */ /* 0x000fc400078ec0ff */
[----:B------:R-:W-:Y:S02]  /*29b0*/  ISETP.GE.AND P0, PT, R81, 0x10, PT ;  /* 0x000000105100780c */ /* 0x000fe40003f06270 */
[----:B------:R-:W-:Y:S02]  /*29c0*/  SHF.R.U32.HI R2, RZ, 0x3, R3 ;  /* 0x00000003ff027819 */ /* 0x000fe40000011603 */
[----:B------:R-:W-:Y:S02]  /*29d0*/  LOP3.LUT R0, R0, 0xfffffe00, RZ, 0xc0, !PT ;  /* 0xfffffe0000007812 */ /* 0x000fe400078ec0ff */
[C---:B------:R-:W-:Y:S02]  /*29e0*/  LOP3.LUT R225, R2.reuse, R3, R225, 0x1e, !PT ;  /* 0x0000000302e17212 */ /* 0x040fe400078e1ee1 */
[----:B------:R-:W-:Y:S01]  /*29f0*/  LOP3.LUT R3, R2, R15, R3, 0x1e, !PT ;  /* 0x0000000f02037212 */ /* 0x000fe200078e1e03 */
[----:B------:R-:W-:Y:S01]  /*2a00*/  IMAD R2, R10, 0x400, R0 ;  /* 0x000004000a027824 */ /* 0x000fe200078e0200 */
[----:B------:R-:W-:-:S02]  /*2a10*/  LOP3.LUT R222, R8, R222, RZ, 0xfc, !PT ;  /* 0x000000de08de7212 */ /* 0x000fc400078efcff */
        /* <DEDUP_REMOVED lines=32> */
.L_x_1004:
[----:B------:R-:W-:Y:S04]  /*2c20*/  DEPBAR.LE SB0, 0x1 ;  /* 0x000080400000791a */ /* 0x000fe80000000000 */
[----:B------:R-:W-:Y:S01]  /*2c30*/  BAR.SYNC.DEFER_BLOCKING 0x0 ;  /* 0x0000000000007b1d */ /* 0x000fe20000010000 */
[----:B------:R-:W-:Y:S02]  /*2c40*/  IMAD.U32 R0, RZ, RZ, UR4 ;  /* 0x00000004ff007e24 */ /* 0x000fe4000f8e00ff */
[----:B------:R-:W-:Y:S02]  /*2c50*/  IMAD.U32 R138, RZ, RZ, UR4 ;  /* 0x00000004ff8a7e24 */ /* 0x000fe4000f8e00ff */
[----:B------:R-:W-:Y:S03]  /*2c60*/  IMAD R0, R0, 0x2000, R225 ;  /* 0x0000200000007824 */ /* 0x000fe600078e02e1 */
[----:B------:R-:W-:Y:S02]  /*2c70*/  LEA R138, R138, R228, 0xd ;  /* 0x000000e48a8a7211 */ /* 0x000fe400078e68ff */
[----:B------:R-:W-:Y:S01]  /*2c80*/  SHF.L.U32 R148, R0, 0x1, RZ ;  /* 0x0000000100947819 */ /* 0x000fe200000006ff */
[----:B------:R-:W-:Y:S02]  /*2c90*/  IMAD.U32 R0, RZ, RZ, UR4 ;  /* 0x00000004ff007e24 */ /* 0x000fe4000f8e00ff */
[----:B------:R-:W-:Y:S03]  /*2ca0*/  IMAD.IADD R153, R225, 0x1, R138 ;  /* 0x00000001e1997824 */ /* 0x000fe600078e028a */
[----:B------:R-:W-:Y:S02]  /*2cb0*/  LEA R0, R0, R230, 0xd ;  /* 0x000000e600007211 */ /* 0x000fe400078e68ff */
[----:B------:R-:W-:Y:S03]  /*2cc0*/  SHF.L.U32 R153, R153, 0x1, RZ ;  /* 0x0000000199997819 */ /* 0x000fe600000006ff */
[C---:B------:R-:W-:Y:S01]  /*2cd0*/  IMAD.IADD R152, R225.reuse, 0x1, R0 ;  /* 0x00000001e1987824 */ /* 0x040fe200078e0200 */
[----:B------:R-:W-:Y:S04]  /*2ce0*/  LDSM.16.M88.2 R2, [R207+0x80] ;  /* 0x00008000cf02783b */ /* 0x000fe80000000100 */
[----:B------:R-:W-:Y:S01]  /*2cf0*/  SHF.L.U32 R152, R152, 0x1, RZ ;  /* 0x0000000198987819 */ /* 0x000fe200000006ff */
        /* <DEDUP_REMOVED lines=19> */
[-C--:B------:R-:W-:Y:S08]  /*2e30*/  HMMA.16816.F32.BF16 R4, R80, R30.reuse, R4 ;  /* 0x0000001e5004723c */ /* 0x080ff00000041804 */
[C---:B------:R-:W-:Y:S01]  /*2e40*/  HMMA.16816.F32.BF16 R8, R132.reuse, R30, R8 ;  /* 0x0000001e8408723c */ /* 0x040fe20000041808 */
[----:B------:R-:W-:Y:S07]  /*2e50*/  LDSM.16.M88.2 R30, [R220+0x2080] ;  /* 0x00208000dc1e783b */ /* 0x000fee0000000100 */
[-C--:B-1----:R-:W-:Y:S08]  /*2e60*/  HMMA.16816.F32.BF16 R12, R132, R2.reuse, R12 ;  /* 0x00000002840c723c */ /* 0x082ff0000004180c */
[C---:B------:R-:W-:Y:S01]  /*2e70*/  HMMA.16816.F32.BF16 R16, R80.reuse, R2, R16 ;  /* 0x000000025010723c */ /* 0x040fe20000041810 */
[----:B------:R-:W1:Y:S07]  /*2e80*/  LDSM.16.M88.2 R2, [R220+0x1080] ;  /* 0x00108000dc02783b */ /* 0x000e6e0000000100 */
[-C--:B------:R-:W-:Y:S07]  /*2e90*/  HMMA.16816.F32.BF16 R20, R80, R136.reuse, R20 ;  /* 0x000000885014723c */ /* 0x080fee0000041814 */
[C---:B------:R-:W-:Y:S01]  /*2ea0*/  IADD3 R81, R225.reuse, R0, R228 ;  /* 0x00000000e1517210 */ /* 0x040fe20007ffe0e4 */
[----:B------:R-:W-:Y:S01]  /*2eb0*/  HMMA.16816.F32.BF16 R24, R132, R136, R24 ;  /* 0x000000888418723c */ /* 0x000fe20000041818 */
[----:B------:R-:W-:Y:S01]  /*2ec0*/  IMAD.U32 R80, RZ, RZ, UR4 ;  /* 0x00000004ff507e24 */ /* 0x000fe2000f8e00ff */
[----:B------:R-:W-:Y:S04]  /*2ed0*/  LDSM.16.M88.2 R132, [R223+0x80] ;  /* 0x00008000df84783b */ /* 0x000fe80000000100 */
[----:B------:R-:W-:Y:S01]  /*2ee0*/  LEA R80, R80, R234, 0xd ;  /* 0x000000ea50507211 */ /* 0x000fe200078e68ff */
[----:B------:R-:W-:Y:S01]  /*2ef0*/  LDSM.16.M88.2 R134, [R223+0x1080] ;  /* 0x00108000df86783b */ /* 0x000fe20000000100 */
[-C--:B--2---:R-:W-:Y:S05]  /*2f00*/  HMMA.16816.F32.BF16 R4, R140, R28.reuse, R4 ;  /* 0x0000001c8c04723c */ /* 0x084fea0000041804 */
[----:B------:R-:W-:Y:S01]  /*2f10*/  IMAD.IADD R0, R225, 0x1, R80 ;  /* 0x00000001e1007824 */ /* 0x000fe200078e0250 */
[----:B------:R-:W-:Y:S02]  /*2f20*/  SHF.L.U32 R80, R81, 0x1, RZ ;  /* 0x0000000151507819 */ /* 0x000fe400000006ff */
[C---:B------:R-:W-:Y:S01]  /*2f30*/  HMMA.16816.F32.BF16 R8, R144.reuse, R28, R8 ;  /* 0x0000001c9008723c */ /* 0x040fe20000041808 */
[----:B------:R-:W-:Y:S03]  /*2f40*/  LDSM.16.M88.2 R28, [R223+0x2080] ;  /* 0x00208000df1c783b */ /* 0x000fe60000000100 */
[----:B------:R-:W-:Y:S01]  /*2f50*/  IMAD.SHL.U32 R164, R0, 0x2, RZ ;  /* 0x0000000200a47824 */ /* 0x000fe200078e00ff */
[----:B------:R-:W2:Y:S01]  /*2f60*/  LDSM.16.M88.4 R80, [R80+0x6080] ;  /* 0x006080005050783b */ /* 0x000ea20000000200 */
[----:B------:R-:W-:Y:S02]  /*2f70*/  MOV R0, UR4 ;  /* 0x0000000400007c02 */ /* 0x000fe40008000f00 */
[-C--:B-1----:R-:W-:Y:S01]  /*2f80*/  HMMA.16816.F32.BF16 R12, R144, R2.reuse, R12 ;  /* 0x00000002900c723c */ /* 0x082fe2000004180c */
[----:B------:R-:W1:Y:S03]  /*2f90*/  LDSM.16.M88.4 R136, [R164+0x7080] ;  /* 0x00708000a488783b */ /* 0x000e660000000200 */
[----:B------:R-:W-:Y:S04]  /*2fa0*/  IMAD R0, R0, 0x2000, R233 ;  /* 0x0000200000007824 */ /* 0x000fe800078e02e9 */
[C---:B------:R-:W-:Y:S01]  /*2fb0*/  HMMA.16816.F32.BF16 R16, R140.reuse, R2, R16 ;  /* 0x000000028c10723c */ /* 0x040fe20000041810 */
[----:B------:R-:W-:Y:S03]  /*2fc0*/  LDSM.16.M88.2 R2, [R207+0x3080] ;  /* 0x00308000cf02783b */ /* 0x000fe60000000100 */
[----:B------:R-:W-:Y:S04]  /*2fd0*/  SHF.L.U32 R0, R0, 0x1, RZ ;  /* 0x0000000100007819 */ /* 0x000fe800000006ff */
[-C--:B------:R-:W-:Y:S01]  /*2fe0*/  HMMA.16816.F32.BF16 R20, R140, R30.reuse, R20 ;  /* 0x0000001e8c14723c */ /* 0x080fe20000041814 */
[----:B------:R-:W3:Y:S04]  /*2ff0*/  LDSM.16.M88.4 R140, [R148+0x8080] ;  /* 0x00808000948c783b */ /* 0x000ee80000000200 */
[----:B------:R-:W4:Y:S03]  /*3000*/  LDSM.16.M88.4 R148, [R148+0x9080] ;  /* 0x009080009494783b */ /* 0x000f260000000200 */
[----:B------:R-:W-:Y:S01]  /*3010*/  HMMA.16816.F32.BF16 R24, R144, R30, R24 ;  /* 0x0000001e9018723c */ /* 0x000fe20000041818 */
[----:B------:R-:W3:Y:S04]  /*3020*/  LDSM.16.M88.2 R30, [R207+0x4080] ;  /* 0x00408000cf1e783b */ /* 0x000ee80000000100 */
[----:B------:R-:W-:Y:S03]  /*3030*/  LDSM.16.M88.4 R144, [R153+0x9080] ;  /* 0x009080009990783b */ /* 0x000fe60000000200 */
[-C--:B--2---:R-:W-:Y:S08]  /*3040*/  HMMA.16816.F32.BF16 R4, R80, R132.reuse, R4 ;  /* 0x000000845004723c */ /* 0x084ff00000041804 */
[C---:B-1----:R-:W-:Y:S01]  /*3050*/  HMMA.16816.F32.BF16 R8, R136.reuse, R132, R8 ;  /* 0x000000848808723c */ /* 0x042fe20000041808 */
[----:B------:R-:W1:Y:S07]  /*3060*/  LDSM.16.M88.2 R132, [R207+0x5080] ;  /* 0x00508000cf84783b */ /* 0x000e6e0000000100 */
[-C--:B------:R-:W-:Y:S08]  /*3070*/  HMMA.16816.F32.BF16 R12, R136, R134.reuse, R12 ;  /* 0x00000086880c723c */ /* 0x080ff0000004180c */
[C---:B------:R-:W-:Y:S01]  /*3080*/  HMMA.16816.F32.BF16 R16, R80.reuse, R134, R16 ;  /* 0x000000865010723c */ /* 0x040fe20000041810 */
[----:B------:R-:W-:Y:S07]  /*3090*/  LDSM.16.M88.2 R134, [R220+0x3080] ;  /* 0x00308000dc86783b */ /* 0x000fee0000000100 */
[-C--:B------:R-:W-:Y:S01]  /*30a0*/  HMMA.16816.F32.BF16 R20, R80, R28.reuse, R20 ;  /* 0x0000001c5014723c */ /* 0x080fe20000041814 */
[----:B------:R2:W-:Y:S07]  /*30b0*/  LDSM.16.M88.4 R80, [R0+0x8080] ;  /* 0x008080000050783b */ /* 0x0005ee0000000200 */
[----:B------:R-:W-:Y:S01]  /*30c0*/  HMMA.16816.F32.BF16 R24, R136, R28, R24 ;  /* 0x0000001c8818723c */ /* 0x000fe20000041818 */
[----:B------:R-:W1:Y:S04]  /*30d0*/  LDSM.16.M88.2 R28, [R221+0x3080] ;  /* 0x00308000dd1c783b */ /* 0x000e680000000100 */
[----:B------:R-:W1:Y:S03]  /*30e0*/  LDSM.16.M88.4 R136, [R152+0x9080] ;  /* 0x009080009888783b */ /* 0x000e660000000200 */
[-C--:B---3--:R-:W-:Y:S01]  /*30f0*/  HMMA.16816.F32.BF16 R4, R140, R2.reuse, R4 ;  /* 0x000000028c04723c */ /* 0x088fe20000041804 */
[----:B------:R-:W-:Y:S07]  /*3100*/  LDSM.16.M88.2 R152, [R220+0x4080] ;  /* 0x00408000dc98783b */ /* 0x000fee0000000100 */
[C---:B----4-:R-:W-:Y:S01]  /*3110*/  HMMA.16816.F32.BF16 R8, R148.reuse, R2, R8 ;  /* 0x000000029408723c */ /* 0x050fe20000041808 */
[----:B------:R-:W3:Y:S03]  /*3120*/  LDSM.16.M88.2 R2, [R221+0x4080] ;  /* 0x00408000dd02783b */ /* 0x000ee60000000100 */
[----:B--2---:R-:W-:Y:S04]  /*3130*/  IMAD.U32 R0, RZ, RZ, UR4 ;  /* 0x00000004ff007e24 */ /* 0x004fe8000f8e00ff */
[-C--:B------:R-:W-:Y:S04]  /*3140*/  HMMA.16816.F32.BF16 R12, R148, R30.reuse, R12 ;  /* 0x0000001e940c723c */ /* 0x080fe8000004180c */
[----:B------:R-:W-:Y:S04]  /*3150*/  LEA R0, R0, R231, 0xd ;  /* 0x000000e700007211 */ /* 0x000fe800078e68ff */
[C---:B------:R-:W-:Y:S01]  /*3160*/  HMMA.16816.F32.BF16 R16, R140.reuse, R30, R16 ;  /* 0x0000001e8c10723c */ /* 0x040fe20000041810 */
[----:B------:R-:W2:Y:S03]  /*3170*/  LDSM.16.M88.2 R30, [R221+0x5080] ;  /* 0x00508000dd1e783b */ /* 0x000ea60000000100 */
[----:B------:R-:W-:Y:S04]  /*3180*/  IMAD.SHL.U32 R0, R0, 0x2, RZ ;  /* 0x0000000200007824 */ /* 0x000fe800078e00ff */
[-C--:B-1----:R-:W-:Y:S01]  /*3190*/  HMMA.16816.F32.BF16 R20, R140, R132.reuse, R20 ;  /* 0x000000848c14723c */ /* 0x082fe20000041814 */
[----:B------:R1:W4:Y:S07]  /*31a0*/  LDSM.16.M88.4 R140, [R0+0x8080] ;  /* 0x00808000008c783b */ /* 0x00032e0000000200 */
[----:B------:R-:W-:Y:S08]  /*31b0*/  HMMA.16816.F32.BF16 R24, R148, R132, R24 ;  /* 0x000000849418723c */ /* 0x000ff00000041818 */
[-C--:B------:R-:W-:Y:S08]  /*31c0*/  HMMA.16816.F32.BF16 R4, R80, R28.reuse, R4 ;  /* 0x0000001c5004723c */ /* 0x080ff00000041804 */
[C---:B------:R-:W-:Y:S01]  /*31d0*/  HMMA.16816.F32.BF16 R8, R136.reuse, R28, R8 ;  /* 0x0000001c8808723c */ /* 0x040fe20000041808 */
[----:B------:R-:W5:Y:S03]  /*31e0*/  LDSM.16.M88.2 R28, [R220+0x5080] ;  /* 0x00508000dc1c783b */ /* 0x000f660000000100 */
[----:B-1----:R-:W-:Y:S04]  /*31f0*/  MOV R0, UR4 ;  /* 0x0000000400007c02 */ /* 0x002fe80008000f00 */
[-C--:B---3--:R-:W-:Y:S04]  /*3200*/  HMMA.16816.F32.BF16 R12, R136, R2.reuse, R12 ;  /* 0x00000002880c723c */ /* 0x088fe8000004180c */
[----:B------:R-:W-:Y:S04]  /*3210*/  IMAD R0, R0, 0x2000, R232 ;  /* 0x0000200000007824 */ /* 0x000fe800078e02e8 */
[C---:B------:R-:W-:Y:S01]  /*3220*/  HMMA.16816.F32.BF16 R16, R80.reuse, R2, R16 ;  /* 0x000000025010723c */ /* 0x040fe20000041810 */
[----:B------:R-:W-:Y:S03]  /*3230*/  LDSM.16.M88.2 R2, [R223+0x3080] ;  /* 0x00308000df02783b */ /* 0x000fe60000000100 */
[----:B------:R-:W-:Y:S04]  /*3240*/  SHF.L.U32 R0, R0, 0x1, RZ ;  /* 0x0000000100007819 */ /* 0x000fe800000006ff */
[-C--:B--2---:R-:W-:Y:S01]  /*3250*/  HMMA.16816.F32.BF16 R20, R80, R30.reuse, R20 ;  /* 0x0000001e5014723c */ /* 0x084fe20000041814 */
[----:B------:R-:W1:Y:S07]  /*3260*/  LDSM.16.M88.4 R80, [R0+0x8080] ;  /* 0x008080000050783b */ /* 0x000e6e0000000200 */
[----:B------:R-:W-:Y:S01]  /*3270*/  HMMA.16816.F32.BF16 R24, R136, R30, R24 ;  /* 0x0000001e8818723c */ /* 0x000fe20000041818 */
[----:B------:R-:W-:Y:S04]  /*3280*/  LDSM.16.M88.2 R30, [R223+0x4080] ;  /* 0x00408000df1e783b */ /* 0x000fe80000000100 */
[----:B------:R-:W-:Y:S02]  /*3290*/  LDSM.16.M88.2 R136, [R223+0x5080] ;  /* 0x00508000df88783b */ /* 0x000fe40000000100 */
[----:B------:R-:W-:Y:S01]  /*32a0*/  IMAD.U32 R139, RZ, RZ, UR4 ;  /* 0x00000004ff8b7e24 */ /* 0x000fe2000f8e00ff */
[-C--:B----4-:R-:W-:Y:S05]  /*32b0*/  HMMA.16816.F32.BF16 R4, R140, R134.reuse, R4 ;  /* 0x000000868c04723c */ /* 0x090fea0000041804 */
[----:B------:R-:W-:Y:S03]  /*32c0*/  LEA R139, R139, R241, 0x6 ;  /* 0x000000f18b8b7211 */ /* 0x000fe600078e30ff */
[C---:B------:R-:W-:Y:S01]  /*32d0*/  HMMA.16816.F32.BF16 R8, R144.reuse, R134, R8 ;  /* 0x000000869008723c */ /* 0x040fe20000041808 */
[----:B------:R-:W2:Y:S04]  /*32e0*/  LDSM.16.M88.4 R132, [R164+0x9080] ;  /* 0x00908000a484783b */ /* 0x000ea80000000200 */
[----:B------:R3:W4:Y:S03]  /*32f0*/  LDS R138, [R139.X4+0x120a0] ;  /* 0x0120a0008b8a7984 */ /* 0x0007260000004800 */
[-C--:B------:R-:W-:Y:S08]  /*3300*/  HMMA.16816.F32.BF16 R12, R144, R152.reuse, R12 ;  /* 0x00000098900c723c */ /* 0x080ff0000004180c */
[C---:B------:R-:W-:Y:S08]  /*3310*/  HMMA.16816.F32.BF16 R16, R140.reuse, R152, R16 ;  /* 0x000000988c10723c */ /* 0x040ff00000041810 */
[-C--:B-----5:R-:W-:Y:S08]  /*3320*/  HMMA.16816.F32.BF16 R20, R140, R28.reuse, R20 ;  /* 0x0000001c8c14723c */ /* 0x0a0ff00000041814 */
[----:B------:R-:W-:Y:S01]  /*3330*/  HMMA.16816.F32.BF16 R24, R144, R28, R24 ;  /* 0x0000001c9018723c */ /* 0x000fe20000041818 */
[----:B------:R3:W3:Y:S04]  /*3340*/  LDS R28, [R139.X4+0x12080] ;  /* 0x012080008b1c7984 */ /* 0x0006e80000004800 */
[----:B------:R3:W3:Y:S03]  /*3350*/  LDS R29, [R139.X4+0x12100] ;  /* 0x012100008b1d7984 */ /* 0x0006e60000004800 */
[-C--:B-1----:R-:W-:Y:S01]  /*3360*/  HMMA.16816.F32.BF16 R4, R80, R2.reuse, R4 ;  /* 0x000000025004723c */ /* 0x082fe20000041804 */
[----:B------:R-:W1:Y:S01]  /*3370*/  LDS R139, [R139.X4+0x12120] ;  /* 0x012120008b8b7984 */ /* 0x000e620000004800 */
[----:B------:R-:W-:Y:S04]  /*3380*/  DEPBAR.LE SB0, 0x0 ;  /* 0x000080000000791a */ /* 0x000fe80000000000 */
[----:B------:R-:W-:Y:S02]  /*3390*/  BAR.SYNC.DEFER_BLOCKING 0x0 ;  /* 0x0000000000007b1d */ /* 0x000fe40000010000 */
[C---:B--2---:R-:W-:Y:S08]  /*33a0*/  HMMA.16816.F32.BF16 R8, R132.reuse, R2, R8 ;  /* 0x000000028408723c */ /* 0x044ff00000041808 */
[-C--:B------:R-:W-:Y:S08]  /*33b0*/  HMMA.16816.F32.BF16 R12, R132, R30.reuse, R12 ;  /* 0x0000001e840c723c */ /* 0x080ff0000004180c */
[C---:B------:R-:W-:Y:S01]  /*33c0*/  HMMA.16816.F32.BF16 R16, R80.reuse, R30, R16 ;  /* 0x0000001e5010723c */ /* 0x040fe20000041810 */
[----:B------:R2:W1:Y:S06]  /*33d0*/  LDSM.16.M88.4 R140, [R226+0xe080] ;  /* 0x00e08000e28c783b */ /* 0x00046c0000000200 */
[----:B------:R-:W-:Y:S01]  /*33e0*/  IADD3 R30, R237, 0x1, RZ ;  /* 0x00000001ed1e7810 */ /* 0x000fe20007ffe0ff */
[-C--:B------:R-:W-:Y:S01]  /*33f0*/  HMMA.16816.F32.BF16 R20, R80, R136.reuse, R20 ;  /* 0x000000885014723c */ /* 0x080fe20000041814 */
[----:B------:R2:W1:Y:S02]  /*3400*/  LDSM.16.M88.4 R144, [R226+0xf080] ;  /* 0x00f08000e290783b */ /* 0x0004640000000200 */
[----:B------:R-:W-:Y:S02]  /*3410*/  ISETP.GE.AND P1, PT, R30, R208, PT ;  /* 0x000000d01e00720c */ /* 0x000fe40003f26270 */
[----:B------:R2:W1:Y:S03]  /*3420*/  LDSM.16.M88.4 R148, [R227+0xe080] ;  /* 0x00e08000e394783b */ /* 0x0004660000000200 */
[----:B------:R-:W-:Y:S01]  /*3430*/  HMMA.16816.F32.BF16 R24, R132, R136, R24 ;  /* 0x000000888418723c */ /* 0x000fe20000041818 */
[----:B------:R2:W1:Y:S07]  /*3440*/  LDSM.16.M88.4 R164, [R227+0xf080] ;  /* 0x00f08000e3a4783b */ /* 0x00046e0000000200 */
[----:B------:R-:W-:-:S05]  /*3450*/  @P1 BRA `(.L_x_1002) ;  /* 0x0000030000001947 */ /* 0x000fca0003800000 */
[----:B---34-:R-:W-:Y:S01]  /*3460*/  SHF.R.S32.HI R3, RZ, 0x1f, R30 ;  /* 0x0000001fff037819 */ /* 0x018fe2000001141e */
[----:B------:R-:W3:Y:S01]  /*3470*/  LDL.64 R210, [R1+0x10] ;  /* 0x0000100001d27983 */ /* 0x000ee20000100a00 */
[----:B------:R-:W-:Y:S01]  /*3480*/  @!P2 LEA R2, R237, 0x40, 0x6 ;  /* 0x00000040ed02a811 */ /* 0x000fe200078e30ff */
[----:B------:R-:W-:Y:S02]  /*3490*/  IMAD.WIDE.U32 R80, R30, c[0x0][0x178], RZ ;  /* 0x00005e001e507a25 */ /* 0x000fe400078e00ff */
[----:B------:R-:W4:Y:S02]  /*34a0*/  LDL R208, [R1+0x1c] ;  /* 0x00001c0001d07983 */ /* 0x000f240000100800 */
[----:B------:R-:W-:Y:S02]  /*34b0*/  IMAD R3, R3, c[0x0][0x178], RZ ;  /* 0x00005e0003037a24 */ /* 0x000fe400078e02ff */
[----:B------:R-:W5:Y:S01]  /*34c0*/  S2R R209, SR_TID.X ;  /* 0x0000000000d17919 */ /* 0x000f620000002100 */
[----:B------:R-:W-:Y:S02]  /*34d0*/  IMAD.SHL.U32 R83, R80, 0x40, RZ ;  /* 0x0000004050537824 */ /* 0x000fe400078e00ff */
[----:B------:R-:W-:Y:S01]  /*34e0*/  IMAD R3, R30, c[0x0][0x17c], R3 ;  /* 0x00005f001e037a24 */ /* 0x000fe200078e0203 */
[----:B------:R-:W2:Y:S03]  /*34f0*/  S2R R133, SR_TID.X ;  /* 0x0000000000857919 */ /* 0x000ea60000002100 */
[----:B------:R-:W-:Y:S01]  /*3500*/  IMAD.IADD R3, R81, 0x1, R3 ;  /* 0x0000000151037824 */ /* 0x000fe200078e0203 */
[C---:B---3--:R-:W-:Y:S04]  /*3510*/  @!P2 IADD3 R0, P5, R2.reuse, R210, RZ ;  /* 0x000000d20200a210 */ /* 0x048fe80007fbe0ff */
[----:B----4-:R-:W-:Y:S02]  /*3520*/  @!P2 LEA.HI.X.SX32 R31, R2, R208, 0x1, P5 ;  /* 0x000000d0021fa211 */ /* 0x010fe400028f0eff */
[----:B-----5:R-:W-:Y:S02]  /*3530*/  SHF.R.S32.HI R208, RZ, 0x1f, R209 ;  /* 0x0000001fffd07819 */ /* 0x020fe400000114d1 */
[----:B------:R-:W-:Y:S02]  /*3540*/  IADD3 R81, P6, P5, R250, UR7, R83 ;  /* 0x00000007fa517c10 */ /* 0x000fe4000fdde053 */
        /* <DEDUP_REMOVED lines=33> */
.L_x_1002:
[----:B---34-:R-:W-:Y:S01]  /*3760*/  IMAD R0, R237, 0x40, R243 ;  /* 0x00000040ed007824 */ /* 0x018fe200078e02f3 */
[----:B------:R-:W0:Y:S01]  /*3770*/  LDGDEPBAR ;  /* 0x00000000000079af */ /* 0x000e220000000000 */
[----:B------:R-:W-:Y:S03]  /*3780*/  IMAD.IADD R30, R243, 0x1, -R245 ;  /* 0x00000001f31e7824 */ /* 0x000fe600078e0af5 */
[----:B------:R-:W-:Y:S04]  /*3790*/  IADD3 R0, -R242, 0x1, R0 ;  /* 0x00000001f2007810 */ /* 0x000fe80007ffe100 */
[----:B------:R-:W-:Y:S04]  /*37a0*/  IADD3 R3, -R245, R241, R0 ;  /* 0x000000f1f5037210 */ /* 0x000fe80007ffe100 */
        /* <DEDUP_REMOVED lines=10> */
[----:B------:R-:W-:Y:S01]  /*3850*/  FFMA.FTZ R152, R82, c[0x0][0x29c], -R28 ;  /* 0x0000a70052987a23 */ /* 0x000fe2000001081c */
[----:B------:R-:W-:Y:S02]  /*3860*/  FSEL R133, R6, -INF , P6 ;  /* 0xff80000006857808 */ /* 0x000fe40003000000 */
[C---:B------:R-:W-:Y:S02]  /*3870*/  ISETP.GT.AND P6, PT, R0.reuse, 0x20, PT ;  /* 0x000000200000780c */ /* 0x040fe40003fc4270 */
[----:B------:R-:W-:Y:S01]  /*3880*/  FSEL R132, R7, -INF , P5 ;  /* 0xff80000007847808 */ /* 0x000fe20002800000 */
[--C-:B------:R-:W-:Y:S01]  /*3890*/  FFMA.FTZ R218, R133, c[0x0][0x29c], -R138.reuse ;  /* 0x0000a70085da7a23 */ /* 0x100fe2000001088a */
[----:B------:R-:W-:Y:S02]  /*38a0*/  ISETP.GT.AND P5, PT, R0, 0x21, PT ;  /* 0x000000210000780c */ /* 0x000fe40003fa4270 */
[----:B------:R-:W-:Y:S01]  /*38b0*/  FSEL R80, R16, -INF , P6 ;  /* 0xff80000010507808 */ /* 0x000fe20003000000 */
[----:B------:R-:W-:Y:S01]  /*38c0*/  FFMA.FTZ R217, R132, c[0x0][0x29c], -R138 ;  /* 0x0000a70084d97a23 */ /* 0x000fe2000001088a */
[----:B------:R-:W-:Y:S02]  /*38d0*/  ISETP.GT.AND P6, PT, R2, 0x20, PT ;  /* 0x000000200200780c */ /* 0x000fe40003fc4270 */
[----:B------:R-:W-:Y:S01]  /*38e0*/  FSEL R31, R17, -INF , P5 ;  /* 0xff800000111f7808 */ /* 0x000fe20002800000 */
[--C-:B------:R-:W-:Y:S01]  /*38f0*/  FFMA.FTZ R208, R80, c[0x0][0x29c], -R28.reuse ;  /* 0x0000a70050d07a23 */ /* 0x100fe2000001081c */
[----:B------:R-:W-:Y:S02]  /*3900*/  ISETP.GT.AND P5, PT, R2, 0x21, PT ;  /* 0x000000210200780c */ /* 0x000fe40003fa4270 */
[----:B------:R-:W-:Y:S01]  /*3910*/  FSEL R81, R18, -INF , P6 ;  /* 0xff80000012517808 */ /* 0x000fe20003000000 */
[----:B------:R-:W-:Y:S01]  /*3920*/  FFMA.FTZ R209, R31, c[0x0][0x29c], -R28 ;  /* 0x0000a7001fd17a23 */ /* 0x000fe2000001081c */
[----:B------:R-:W-:Y:S02]  /*3930*/  FSEL R19, R19, -INF , P5 ;  /* 0xff80000013137808 */ /* 0x000fe40002800000 */
[----:B------:R-:W-:Y:S01]  /*3940*/  IADD3 R4, R3, 0x20, RZ ;  /* 0x0000002003047810 */ /* 0x000fe20007ffe0ff */
[--C-:B------:R-:W-:Y:S01]  /*3950*/  FFMA.FTZ R132, R81, c[0x0][0x29c], -R138.reuse ;  /* 0x0000a70051847a23 */ /* 0x100fe2000001088a */
[C---:B------:R-:W-:Y:S01]  /*3960*/  ISETP.GT.AND P5, PT, R0.reuse, 0x41, PT ;  /* 0x000000410000780c */ /* 0x040fe20003fa4270 */
[----:B------:R-:W-:Y:S01]  /*3970*/  FFMA.FTZ R216, R19, c[0x0][0x29c], -R138 ;  /* 0x0000a70013d87a23 */ /* 0x000fe2000001088a */
[----:B------:R-:W-:Y:S02]  /*3980*/  ISETP.GT.AND P6, PT, R0, 0x40, PT ;  /* 0x000000400000780c */ /* 0x000fe40003fc4270 */
[----:B------:R-:W-:Y:S01]  /*3990*/  IADD3 R3, R3, 0x28, RZ ;  /* 0x0000002803037810 */ /* 0x000fe20007ffe0ff */
[----:B------:R-:W-:Y:S01]  /*39a0*/  MUFU.EX2 R132, R132 ;  /* 0x0000008400847308 */ /* 0x000fe20000000800 */
[----:B------:R-:W-:Y:S02]  /*39b0*/  FSEL R21, R21, -INF , P5 ;  /* 0xff80000015157808 */ /* 0x000fe40002800000 */
[----:B------:R-:W-:Y:S02]  /*39c0*/  IMNMX R0, R30, R4, PT ;  /* 0x000000041e007217 */ /* 0x000fe40003800200 */
[-C--:B-1----:R-:W-:Y:S03]  /*39d0*/  HMMA.16816.F32.BF16 R4, R140, R154.reuse, RZ ;  /* 0x0000009a8c04723c */ /* 0x082fe600000418ff */
[----:B------:R-:W-:Y:S01]  /*39e0*/  FSEL R20, R20, -INF , P6 ;  /* 0xff80000014147808 */ /* 0x000fe20003000000 */
[--C-:B------:R-:W-:Y:S01]  /*39f0*/  FFMA.FTZ R219, R21, c[0x0][0x29c], -R28.reuse ;  /* 0x0000a70015db7a23 */ /* 0x100fe2000001081c */
[C---:B------:R-:W-:Y:S02]  /*3a00*/  ISETP.GT.AND P6, PT, R2.reuse, 0x40, PT ;  /* 0x000000400200780c */ /* 0x040fe40003fc4270 */
[----:B------:R-:W-:Y:S01]  /*3a10*/  ISETP.GT.AND P5, PT, R2, 0x41, PT ;  /* 0x000000410200780c */ /* 0x000fe20003fa4270 */
[----:B------:R-:W-:Y:S01]  /*3a20*/  FFMA.FTZ R238, R20, c[0x0][0x29c], -R28 ;  /* 0x0000a70014ee7a23 */ /* 0x000fe2000001081c */
[----:B------:R-:W-:Y:S03]  /*3a30*/  IMNMX R2, R30, R3, PT ;  /* 0x000000031e027217 */ /* 0x000fe60003800200 */
[----:B------:R-:W-:Y:S02]  /*3a40*/  FSEL R22, R22, -INF , P6 ;  /* 0xff80000016167808 */ /* 0x000fe40003000000 */
[----:B------:R-:W-:Y:S02]  /*3a50*/  ISETP.GT.AND P6, PT, R0, RZ, PT ;  /* 0x000000ff0000720c */ /* 0x000fe40003fc4270 */
[----:B------:R-:W-:Y:S01]  /*3a60*/  FSEL R23, R23, -INF , P5 ;  /* 0xff80000017177808 */ /* 0x000fe20002800000 */
[--C-:B------:R-:W-:Y:S01]  /*3a70*/  FFMA.FTZ R133, R22, c[0x0][0x29c], -R138.reuse ;  /* 0x0000a70016857a23 */ /* 0x100fe2000001088a */
[----:B------:R-:W-:Y:S02]  /*3a80*/  ISETP.GT.AND P5, PT, R0, 0x1, PT ;  /* 0x000000010000780c */ /* 0x000fe40003fa4270 */
[----:B------:R-:W-:Y:S01]  /*3a90*/  FSEL R18, R8, -INF , P6 ;  /* 0xff80000008127808 */ /* 0x000fe20003000000 */
[----:B------:R-:W-:Y:S01]  /*3aa0*/  FFMA.FTZ R138, R23, c[0x0][0x29c], -R138 ;  /* 0x0000a700178a7a23 */ /* 0x000fe2000001088a */
[----:B------:R-:W-:Y:S01]  /*3ab0*/  ISETP.GT.AND P6, PT, R2, RZ, PT ;  /* 0x000000ff0200720c */ /* 0x000fe20003fc4270 */
[----:B------:R-:W-:Y:S01]  /*3ac0*/  MUFU.EX2 R133, R133 ;  /* 0x0000008500857308 */ /* 0x000fe20000000800 */
[----:B------:R-:W-:Y:S01]  /*3ad0*/  FSEL R17, R9, -INF , P5 ;  /* 0xff80000009117808 */ /* 0x000fe20002800000 */
[--C-:B------:R-:W-:Y:S01]  /*3ae0*/  FFMA.FTZ R215, R18, c[0x0][0x29c], -R29.reuse ;  /* 0x0000a70012d77a23 */ /* 0x100fe2000001081d */
[----:B------:R-:W-:Y:S02]  /*3af0*/  ISETP.GT.AND P5, PT, R2, 0x1, PT ;  /* 0x000000010200780c */ /* 0x000fe40003fa4270 */
[----:B------:R-:W-:Y:S01]  /*3b00*/  FSEL R137, R10, -INF , P6 ;  /* 0xff8000000a897808 */ /* 0x000fe20003000000 */
[--C-:B------:R-:W-:Y:S01]  /*3b10*/  FFMA.FTZ R214, R17, c[0x0][0x29c], -R29.reuse ;  /* 0x0000a70011d67a23 */ /* 0x100fe2000001081d */
[----:B------:R-:W-:Y:S02]  /*3b20*/  FSEL R136, R11, -INF , P5 ;  /* 0xff8000000b887808 */ /* 0x000fe40002800000 */
[C---:B------:R-:W-:Y:S01]  /*3b30*/  HMMA.16816.F32.BF16 R8, R144.reuse, R154, RZ ;  /* 0x0000009a9008723c */ /* 0x040fe200000418ff */
[----:B------:R-:W-:Y:S01]  /*3b40*/  MUFU.EX2 R138, R138 ;  /* 0x0000008a008a7308 */ /* 0x000fe20000000800 */
[C---:B------:R-:W-:Y:S02]  /*3b50*/  ISETP.GT.AND P5, PT, R0.reuse, 0x21, PT ;  /* 0x000000210000780c */ /* 0x040fe40003fa4270 */
[----:B------:R-:W-:Y:S02]  /*3b60*/  ISETP.GT.AND P6, PT, R0, 0x20, PT ;  /* 0x000000200000780c */ /* 0x000fe40003fc4270 */
[----:B------:R-:W-:Y:S02]  /*3b70*/  FSEL R3, R13, -INF , P5 ;  /* 0xff8000000d037808 */ /* 0x000fe40002800000 */
[----:B------:R-:W-:Y:S02]  /*3b80*/  FSEL R16, R12, -INF , P6 ;  /* 0xff8000000c107808 */ /* 0x000fe40003000000 */
[C---:B------:R-:W-:Y:S02]  /*3b90*/  ISETP.GT.AND P6, PT, R2.reuse, 0x20, PT ;  /* 0x000000200200780c */ /* 0x040fe40003fc4270 */
[----:B------:R-:W-:Y:S01]  /*3ba0*/  ISETP.GT.AND P5, PT, R2, 0x21, PT ;  /* 0x000000210200780c */ /* 0x000fe20003fa4270 */
[--C-:B------:R-:W-:Y:S01]  /*3bb0*/  FFMA.FTZ R213, R16, c[0x0][0x29c], -R29.reuse ;  /* 0x0000a70010d57a23 */ /* 0x100fe2000001081d */
[----:B------:R-:W-:Y:S01]  /*3bc0*/  FSEL R135, R14, -INF , P6 ;  /* 0xff8000000e877808 */ /* 0x000fe20003000000 */
[--C-:B------:R-:W-:Y:S01]  /*3bd0*/  FFMA.FTZ R212, R3, c[0x0][0x29c], -R29.reuse ;  /* 0x0000a70003d47a23 */ /* 0x100fe2000001081d */
[----:B------:R-:W-:Y:S01]  /*3be0*/  FSEL R134, R15, -INF , P5 ;  /* 0xff8000000f867808 */ /* 0x000fe20002800000 */
[----:B------:R-:W-:Y:S01]  /*3bf0*/  LDS R3, [R241.X4+0x12280] ;  /* 0x01228000f1037984 */ /* 0x000fe20000004800 */
[-C--:B------:R-:W-:Y:S01]  /*3c00*/  HMMA.16816.F32.BF16 R12, R144, R156.reuse, RZ ;  /* 0x0000009c900c723c */ /* 0x080fe200000418ff */
[C---:B------:R-:W-:Y:S02]  /*3c10*/  ISETP.GT.AND P6, PT, R0.reuse, 0x40, PT ;  /* 0x000000400000780c */ /* 0x040fe40003fc4270 */
[----:B------:R-:W-:Y:S01]  /*3c20*/  ISETP.GT.AND P5, PT, R0, 0x41, PT ;  /* 0x000000410000780c */ /* 0x000fe20003fa4270 */
[----:B------:R-:W-:Y:S01]  /*3c30*/  IMAD.MOV.U32 R0, RZ, RZ, 0x40 ;  /* 0x00000040ff007424 */ /* 0x000fe200078e00ff */
[----:B------:R-:W-:Y:S02]  /*3c40*/  FSEL R24, R24, -INF , P6 ;  /* 0xff80000018187808 */ /* 0x000fe40003000000 */
[----:B------:R-:W-:Y:S01]  /*3c50*/  FSEL R25, R25, -INF , P5 ;  /* 0xff80000019197808 */ /* 0x000fe20002800000 */
[C---:B------:R-:W-:Y:S02]  /*3c60*/  HMMA.16816.F32.BF16 R16, R140.reuse, R156, RZ ;  /* 0x0000009c8c10723c */ /* 0x040fe400000418ff */
[----:B------:R-:W-:Y:S02]  /*3c70*/  ISETP.GT.AND P6, PT, R2, 0x40, PT ;  /* 0x000000400200780c */ /* 0x000fe40003fc4270 */
[--C-:B------:R-:W-:Y:S01]  /*3c80*/  FFMA.FTZ R211, R24, c[0x0][0x29c], -R29.reuse ;  /* 0x0000a70018d37a23 */ /* 0x100fe2000001081d */
[----:B------:R-:W-:Y:S01]  /*3c90*/  ISETP.GT.AND P5, PT, R2, 0x41, PT ;  /* 0x000000410200780c */ /* 0x000fe20003fa4270 */
[----:B------:R-:W-:Y:S01]  /*3ca0*/  FFMA.FTZ R210, R25, c[0x0][0x29c], -R29 ;  /* 0x0000a70019d27a23 */ /* 0x000fe2000001081d */
[----:B------:R-:W-:Y:S01]  /*3cb0*/  FSEL R26, R26, -INF , P6 ;  /* 0xff8000001a1a7808 */ /* 0x000fe20003000000 */
[-C--:B------:R-:W-:Y:S01]  /*3cc0*/  HMMA.16816.F32.BF16 R20, R140, R158.reuse, RZ ;  /* 0x0000009e8c14723c */ /* 0x080fe200000418ff */
[----:B------:R-:W-:Y:S01]  /*3cd0*/  FSEL R27, R27, -INF , P5 ;  /* 0xff8000001b1b7808 */ /* 0x000fe20002800000 */
[----:B------:R-:W-:Y:S02]  /*3ce0*/  MUFU.EX2 R140, R209 ;  /* 0x000000d1008c7308 */ /* 0x000fe40000000800 */
[----:B------:R-:W-:Y:S01]  /*3cf0*/  FFMA.FTZ R239, R26, c[0x0][0x29c], -R139 ;  /* 0x0000a7001aef7a23 */ /* 0x000fe2000001088b */
[----:B------:R-:W-:Y:S03]  /*3d00*/  SEL R0, R0, 0xffffffc0, !P0 ;  /* 0xffffffc000007807 */ /* 0x000fe60004000000 */
[----:B------:R-:W-:Y:S04]  /*3d10*/  HMMA.16816.F32.BF16 R28, R144, R158, RZ ;  /* 0x0000009e901c723c */ /* 0x000fe800000418ff */
[----:B------:R-:W-:Y:S01]  /*3d20*/  IMAD.IADD R2, R226, 0x1, R0 ;  /* 0x00000001e2027824 */ /* 0x000fe200078e0200 */
[----:B------:R-:W-:Y:S01]  /*3d30*/  MUFU.EX2 R146, R208 ;  /* 0x000000d000927308 */ /* 0x000fe20000000800 */
[----:B------:R-:W-:Y:S02]  /*3d40*/  IMAD.IADD R0, R0, 0x1, R227 ;  /* 0x0000000100007824 */ /* 0x000fe400078e02e3 */
[-C--:B------:R-:W-:Y:S01]  /*3d50*/  HMMA.16816.F32.BF16 R4, R148, R160.reuse, R4 ;  /* 0x000000a09404723c */ /* 0x080fe20000041804 */
[----:B------:R-:W-:Y:S06]  /*3d60*/  LDSM.16.M88.4 R80, [R2+0xf080] ;  /* 0x00f080000250783b */ /* 0x000fec0000000200 */
[----:B------:R-:W-:Y:S01]  /*3d70*/  MUFU.EX2 R141, R212 ;  /* 0x000000d4008d7308 */ /* 0x000fe20000000800 */
[C---:B------:R-:W-:Y:S08]  /*3d80*/  HMMA.16816.F32.BF16 R8, R164.reuse, R160, R8 ;  /* 0x000000a0a408723c */ /* 0x040ff00000041808 */
[-C--:B------:R-:W-:Y:S01]  /*3d90*/  HMMA.16816.F32.BF16 R12, R164, R162.reuse, R12 ;  /* 0x000000a2a40c723c */ /* 0x080fe2000004180c */
[----:B------:R-:W-:Y:S07]  /*3da0*/  MUFU.EX2 R142, R211 ;  /* 0x000000d3008e7308 */ /* 0x000fee0000000800 */
[C---:B------:R-:W-:Y:S03]  /*3db0*/  HMMA.16816.F32.BF16 R16, R148.reuse, R162, R16 ;  /* 0x000000a29410723c */ /* 0x040fe60000041810 */
[----:B------:R-:W-:Y:S05]  /*3dc0*/  MUFU.EX2 R144, R210 ;  /* 0x000000d200907308 */ /* 0x000fea0000000800 */
[-C--:B------:R-:W-:Y:S05]  /*3dd0*/  HMMA.16816.F32.BF16 R20, R148, R168.reuse, R20 ;  /* 0x000000a89414723c */ /* 0x080fea0000041814 */
[----:B------:R-:W-:Y:S02]  /*3de0*/  MUFU.EX2 R143, R153 ;  /* 0x00000099008f7308 */ /* 0x000fe40000000800 */
[--C-:B------:R-:W-:Y:S01]  /*3df0*/  FFMA.FTZ R149, R136, c[0x0][0x29c], -R139.reuse ;  /* 0x0000a70088957a23 */ /* 0x100fe2000001088b */
[----:B------:R-:W-:Y:S04]  /*3e00*/  HMMA.16816.F32.BF16 R28, R164, R168, R28 ;  /* 0x000000a8a41c723c */ /* 0x000fe8000004181c */
[--C-:B------:R-:W-:Y:S02]  /*3e10*/  FFMA.FTZ R150, R135, c[0x0][0x29c], -R139.reuse ;  /* 0x0000a70087967a23 */ /* 0x100fe4000001088b */
[--C-:B------:R-:W-:Y:S01]  /*3e20*/  FFMA.FTZ R151, R134, c[0x0][0x29c], -R139.reuse ;  /* 0x0000a70086977a23 */ /* 0x100fe2000001088b */
[----:B------:R-:W-:Y:S01]  /*3e30*/  MUFU.EX2 R135, R215 ;  /* 0x000000d700877308 */ /* 0x000fe20000000800 */
[--C-:B------:R-:W-:Y:S04]  /*3e40*/  FFMA.FTZ R148, R137, c[0x0][0x29c], -R139.reuse ;  /* 0x0000a70089947a23 */ /* 0x100fe8000001088b */
[----:B------:R-:W-:Y:S02]  /*3e50*/  FFMA.FTZ R139, R27, c[0x0][0x29c], -R139 ;  /* 0x0000a7001b8b7a23 */ /* 0x000fe4000001088b */
[----:B------:R-:W1:Y:S03]  /*3e60*/  LDSM.16.M88.4 R24, [R2+0xe080] ;  /* 0x00e080000218783b */ /* 0x000e660000000200 */
[----:B------:R-:W-:Y:S10]  /*3e70*/  MUFU.EX2 R134, R216 ;  /* 0x000000d800867308 */ /* 0x000ff40000000800 */
[----:B------:R-:W-:Y:S10]  /*3e80*/  MUFU.EX2 R136, R213 ;  /* 0x000000d500887308 */ /* 0x000ff40000000800 */
[----:B------:R-:W-:Y:S10]  /*3e90*/  MUFU.EX2 R137, R214 ;  /* 0x000000d600897308 */ /* 0x000ff40000000800 */
[----:B------:R-:W-:Y:S01]  /*3ea0*/  MUFU.EX2 R148, R148 ;  /* 0x0000009400947308 */ /* 0x000fe20000000800 */
[-C--:B-1----:R-:W-:Y:S09]  /*3eb0*/  HMMA.16816.F32.BF16 R4, R24, R170.reuse, R4 ;  /* 0x000000aa1804723c */ /* 0x082ff20000041804 */
[----:B------:R-:W1:Y:S01]  /*3ec0*/  MUFU.EX2 R147, R152 ;  /* 0x0000009800937308 */ /* 0x000e620000000800 */
[C---:B------:R-:W-:Y:S09]  /*3ed0*/  HMMA.16816.F32.BF16 R8, R80.reuse, R170, R8 ;  /* 0x000000aa5008723c */ /* 0x040ff20000041808 */
[----:B------:R-:W-:Y:S01]  /*3ee0*/  MUFU.EX2 R139, R139 ;  /* 0x0000008b008b7308 */ /* 0x000fe20000000800 */
[-C--:B------:R-:W-:Y:S08]  /*3ef0*/  HMMA.16816.F32.BF16 R12, R80, R172.reuse, R12 ;  /* 0x000000ac500c723c */ /* 0x080ff0000004180c */
[C---:B------:R-:W-:Y:S04]  /*3f00*/  HMMA.16816.F32.BF16 R16, R24.reuse, R172, R16 ;  /* 0x000000ac1810723c */ /* 0x040fe80000041810 */
[----:B-1----:R-:W-:Y:S02]  /*3f10*/  F2FP.BF16.PACK_AB R145, R147, R143 ;  /* 0x0000008f9391723e */ /* 0x002fe400000010ff */
[----:B------:R-:W-:Y:S02]  /*3f20*/  IADD3 R152, R237, 0x1, RZ ;  /* 0x00000001ed987810 */ /* 0x000fe40007ffe0ff */
        /* <DEDUP_REMOVED lines=47> */
[--C-:B------:R-:W-:Y:S02]  /*4220*/  FADD.FTZ R4, R4, -R3.reuse ;  /* 0x8000000304047221 */ /* 0x100fe40000010000 */
[----:B------:R-:W-:Y:S03]  /*4230*/  HMMA.16816.F32.BF16 R28, R80, R204, R28 ;  /* 0x000000cc501c723c */ /* 0x000fe6000004181c */
[----:B------:R-:W3:Y:S01]  /*4240*/  MUFU.EX2 R27, R238 ;  /* 0x000000ee001b7308 */ /* 0x000ee20000000800 */
[----:B------:R-:W-:Y:S02]  /*4250*/  FMUL.FTZ R5, R147, R5 ;  /* 0x0000000593057220 */ /* 0x000fe40000410000 */
[----:B------:R-:W-:Y:S01]  /*4260*/  FMUL.FTZ R4, R143, R4 ;  /* 0x000000048f047220 */ /* 0x000fe20000410000 */
[----:B------:R-:W-:Y:S01]  /*4270*/  F2FP.BF16.PACK_AB R143, R140, R146 ;  /* 0x000000928c8f723e */ /* 0x000fe200000010ff */
[--C-:B------:R-:W-:Y:S04]  /*4280*/  FADD.FTZ R16, R16, -R3.reuse ;  /* 0x8000000310107221 */ /* 0x100fe80000010000 */
[--C-:B------:R-:W-:Y:S01]  /*4290*/  FADD.FTZ R17, R17, -R3.reuse ;  /* 0x8000000311117221 */ /* 0x100fe20000010000 */
[----:B------:R-:W4:Y:S01]  /*42a0*/  MUFU.EX2 R25, R218 ;  /* 0x000000da00197308 */ /* 0x000f220000000800 */
[--C-:B------:R-:W-:Y:S02]  /*42b0*/  FADD.FTZ R18, R18, -R0.reuse ;  /* 0x8000000012127221 */ /* 0x100fe40000010000 */
[--C-:B------:R-:W-:Y:S02]  /*42c0*/  FADD.FTZ R20, R20, -R3.reuse ;  /* 0x8000000314147221 */ /* 0x100fe40000010000 */
[----:B------:R-:W-:Y:S02]  /*42d0*/  FADD.FTZ R21, R21, -R3 ;  /* 0x8000000315157221 */ /* 0x000fe40000010000 */
[--C-:B------:R-:W-:Y:S02]  /*42e0*/  FADD.FTZ R22, R22, -R0.reuse ;  /* 0x8000000016167221 */ /* 0x100fe40000010000 */
[----:B-1----:R-:W-:Y:S01]  /*42f0*/  FMUL.FTZ R21, R26, R21 ;  /* 0x000000151a157220 */ /* 0x002fe20000410000 */
[----:B------:R-:W1:Y:S01]  /*4300*/  MUFU.EX2 R24, R217 ;  /* 0x000000d900187308 */ /* 0x000e620000000800 */
[----:B------:R-:W-:Y:S02]  /*4310*/  FADD.FTZ R23, R23, -R0 ;  /* 0x8000000017177221 */ /* 0x000fe40000010000 */
[----:B------:R-:W-:Y:S01]  /*4320*/  FMUL.FTZ R17, R140, R17 ;  /* 0x000000118c117220 */ /* 0x000fe20000410000 */
[----:B---3--:R-:W-:Y:S01]  /*4330*/  F2FP.BF16.PACK_AB R140, R26, R27 ;  /* 0x0000001b1a8c723e */ /* 0x008fe200000010ff */
[----:B------:R-:W-:Y:S01]  /*4340*/  FMUL.FTZ R3, R27, R20 ;  /* 0x000000141b037220 */ /* 0x000fe20000410000 */
[----:B------:R-:W-:Y:S01]  /*4350*/  F2FP.BF16.PACK_AB R20, R5, R4 ;  /* 0x000000040514723e */ /* 0x000fe200000010ff */
[----:B------:R-:W-:Y:S01]  /*4360*/  FMUL.FTZ R16, R146, R16 ;  /* 0x0000001092107220 */ /* 0x000fe20000410000 */
[----:B------:R-:W-:Y:S01]  /*4370*/  F2FP.BF16.PACK_AB R4, R144, R142 ;  /* 0x0000008e9004723e */ /* 0x000fe200000010ff */
[--C-:B------:R-:W-:Y:S01]  /*4380*/  FADD.FTZ R8, R8, -R2.reuse ;  /* 0x8000000208087221 */ /* 0x100fe20000010000 */
[----:B------:R-:W3:Y:S01]  /*4390*/  MUFU.EX2 R147, R149 ;  /* 0x0000009500937308 */ /* 0x000ee20000000800 */
[--C-:B------:R-:W-:Y:S02]  /*43a0*/  FADD.FTZ R12, R12, -R2.reuse ;  /* 0x800000020c0c7221 */ /* 0x100fe40000010000 */
[--C-:B------:R-:W-:Y:S02]  /*43b0*/  FADD.FTZ R13, R13, -R2.reuse ;  /* 0x800000020d0d7221 */ /* 0x100fe40000010000 */
[----:B----4-:R-:W-:Y:S02]  /*43c0*/  FMUL.FTZ R6, R25, R6 ;  /* 0x0000000619067220 */ /* 0x010fe40000410000 */
[----:B------:R-:W-:Y:S02]  /*43d0*/  FMUL.FTZ R80, R133, R22 ;  /* 0x0000001685507220 */ /* 0x000fe40000410000 */
[----:B------:R-:W-:Y:S01]  /*43e0*/  FMUL.FTZ R22, R135, R8 ;  /* 0x0000000887167220 */ /* 0x000fe20000410000 */
[----:B------:R-:W-:Y:S01]  /*43f0*/  MUFU.EX2 R27, R150 ;  /* 0x00000096001b7308 */ /* 0x000fe20000000800 */
[----:B------:R-:W-:Y:S02]  /*4400*/  FMUL.FTZ R8, R141, R13 ;  /* 0x0000000d8d087220 */ /* 0x000fe40000410000 */
[----:B------:R-:W-:Y:S01]  /*4410*/  FADD.FTZ R29, R29, -R2 ;  /* 0x800000021d1d7221 */ /* 0x000fe20000010000 */
[C---:B-1----:R-:W-:Y:S01]  /*4420*/  F2FP.BF16.PACK_AB R26, R24.reuse, R25 ;  /* 0x00000019181a723e */ /* 0x042fe200000010ff */
[----:B------:R-:W-:Y:S01]  /*4430*/  FMUL.FTZ R7, R24, R7 ;  /* 0x0000000718077220 */ /* 0x000fe20000410000 */
[----:B------:R-:W-:Y:S01]  /*4440*/  F2FP.BF16.PACK_AB R24, R21, R3 ;  /* 0x000000031518723e */ /* 0x000fe200000010ff */
[----:B------:R-:W-:Y:S01]  /*4450*/  FADD.FTZ R3, R19, -R0 ;  /* 0x8000000013037221 */ /* 0x000fe20000010000 */
[----:B------:R-:W-:Y:S01]  /*4460*/  F2FP.BF16.PACK_AB R25, R17, R16 ;  /* 0x000000101119723e */ /* 0x000fe200000010ff */
[----:B------:R-:W1:Y:S01]  /*4470*/  LDS R0, [R241.X4+0x12320] ;  /* 0x01232000f1007984 */ /* 0x000e620000004800 */
[----:B------:R-:W4:Y:S01]  /*4480*/  MUFU.EX2 R19, R151 ;  /* 0x0000009700137308 */ /* 0x000f220000000800 */
[C---:B------:R-:W-:Y:S01]  /*4490*/  F2FP.BF16.PACK_AB R17, R134.reuse, R132 ;  /* 0x000000848611723e */ /* 0x040fe200000010ff */
[----:B------:R-:W-:Y:S01]  /*44a0*/  FMUL.FTZ R134, R134, R3 ;  /* 0x0000000386867220 */ /* 0x000fe20000410000 */
[----:B------:R-:W-:Y:S01]  /*44b0*/  STS [R235+0x12480], R145 ;  /* 0x01248091eb007388 */ /* 0x000fe20000000800 */
[----:B------:R-:W-:Y:S01]  /*44c0*/  FMUL.FTZ R3, R136, R12 ;  /* 0x0000000c88037220 */ /* 0x000fe20000410000 */
[----:B------:R-:W-:Y:S01]  /*44d0*/  F2FP.BF16.PACK_AB R21, R7, R6 ;  /* 0x000000060715723e */ /* 0x000fe200000010ff */
[--C-:B------:R-:W-:Y:S01]  /*44e0*/  FADD.FTZ R9, R9, -R2.reuse ;  /* 0x8000000209097221 */ /* 0x100fe20000010000 */
[----:B------:R-:W-:Y:S01]  /*44f0*/  F2FP.BF16.PACK_AB R7, R137, R135 ;  /* 0x000000878907723e */ /* 0x000fe200000010ff */
[----:B------:R-:W-:Y:S01]  /*4500*/  STS [R236], R26 ;  /* 0x0000001aec007388 */ /* 0x000fe20000000800 */
[----:B------:R-:W-:Y:S01]  /*4510*/  F2FP.BF16.PACK_AB R8, R8, R3 ;  /* 0x000000030808723e */ /* 0x000fe200000010ff */
[----:B------:R-:W-:Y:S01]  /*4520*/  FADD.FTZ R28, R28, -R2 ;  /* 0x800000021c1c7221 */ /* 0x000fe20000010000 */
[----:B---3--:R-:W-:Y:S01]  /*4530*/  F2FP.BF16.PACK_AB R3, R147, R148 ;  /* 0x000000949303723e */ /* 0x008fe200000010ff */
[----:B------:R-:W-:Y:S01]  /*4540*/  STS [R235+0x12c80], R7 ;  /* 0x012c8007eb007388 */ /* 0x000fe20000000800 */
[----:B------:R-:W-:Y:S01]  /*4550*/  F2FP.BF16.PACK_AB R6, R141, R136 ;  /* 0x000000888d06723e */ /* 0x000fe200000010ff */
[----:B------:R-:W-:Y:S01]  /*4560*/  FMUL.FTZ R81, R132, R18 ;  /* 0x0000001284517220 */ /* 0x000fe20000410000 */
[----:B------:R-:W-:Y:S01]  /*4570*/  F2FP.BF16.PACK_AB R16, R138, R133 ;  /* 0x000000858a10723e */ /* 0x000fe200000010ff */
[----:B------:R-:W-:Y:S01]  /*4580*/  STS [R236+0x800], R3 ;  /* 0x00080003ec007388 */ /* 0x000fe20000000800 */
[----:B------:R-:W3:Y:S01]  /*4590*/  MUFU.EX2 R18, R239 ;  /* 0x000000ef00127308 */ /* 0x000ee20000000800 */
[----:B------:R-:W-:Y:S01]  /*45a0*/  FMUL.FTZ R5, R137, R9 ;  /* 0x0000000989057220 */ /* 0x000fe20000410000 */
[----:B------:R-:W-:Y:S01]  /*45b0*/  F2FP.BF16.PACK_AB R9, R134, R81 ;  /* 0x000000518609723e */ /* 0x000fe200000010ff */
[----:B------:R-:W-:Y:S01]  /*45c0*/  STS [R235+0x13480], R143 ;  /* 0x0134808feb007388 */ /* 0x000fe20000000800 */
[----:B------:R-:W-:Y:S02]  /*45d0*/  FMUL.FTZ R23, R138, R23 ;  /* 0x000000178a177220 */ /* 0x000fe40000410000 */
[----:B------:R-:W-:Y:S01]  /*45e0*/  F2FP.BF16.PACK_AB R5, R5, R22 ;  /* 0x000000160505723e */ /* 0x000fe200000010ff */
[----:B------:R-:W-:Y:S01]  /*45f0*/  STS [R236+0x1000], R17 ;  /* 0x00100011ec007388 */ /* 0x000fe20000000800 */
[----:B----4-:R-:W-:Y:S01]  /*4600*/  F2FP.BF16.PACK_AB R2, R19, R27 ;  /* 0x0000001b1302723e */ /* 0x010fe200000010ff */
[----:B------:R-:W-:Y:S01]  /*4610*/  FMUL.FTZ R28, R142, R28 ;  /* 0x0000001c8e1c7220 */ /* 0x000fe20000410000 */
[----:B------:R-:W-:Y:S01]  /*4620*/  F2FP.BF16.PACK_AB R13, R23, R80 ;  /* 0x00000050170d723e */ /* 0x000fe200000010ff */
[----:B------:R-:W-:Y:S01]  /*4630*/  STS [R235+0x13c80], R6 ;  /* 0x013c8006eb007388 */ /* 0x000fe20000000800 */
[----:B------:R-:W-:Y:S03]  /*4640*/  FMUL.FTZ R12, R144, R29 ;  /* 0x0000001d900c7220 */ /* 0x000fe60000410000 */
[----:B------:R3:W-:Y:S02]  /*4650*/  STS [R236+0x1800], R2 ;  /* 0x00180002ec007388 */ /* 0x0007e40000000800 */
[----:B------:R-:W-:Y:S02]  /*4660*/  F2FP.BF16.PACK_AB R12, R12, R28 ;  /* 0x0000001c0c0c723e */ /* 0x000fe400000010ff */
[----:B------:R-:W-:Y:S01]  /*4670*/  STS [R235+0x14480], R140 ;  /* 0x0144808ceb007388 */ /* 0x000fe20000000800 */
[--C-:B-1----:R-:W-:Y:S03]  /*4680*/  FADD.FTZ R10, R10, -R0.reuse ;  /* 0x800000000a0a7221 */ /* 0x102fe60000010000 */
[----:B------:R-:W-:Y:S01]  /*4690*/  STS [R236+0x2000], R16 ;  /* 0x00200010ec007388 */ /* 0x000fe20000000800 */
[--C-:B------:R-:W-:Y:S02]  /*46a0*/  FADD.FTZ R11, R11, -R0.reuse ;  /* 0x800000000b0b7221 */ /* 0x100fe40000010000 */
[----:B------:R-:W-:Y:S01]  /*46b0*/  FMUL.FTZ R10, R148, R10 ;  /* 0x0000000a940a7220 */ /* 0x000fe20000410000 */
[----:B------:R-:W-:Y:S01]  /*46c0*/  STS [R235+0x14c80], R4 ;  /* 0x014c8004eb007388 */ /* 0x000fe20000000800 */
[----:B------:R-:W-:Y:S02]  /*46d0*/  FMUL.FTZ R11, R147, R11 ;  /* 0x0000000b930b7220 */ /* 0x000fe40000410000 */
[--C-:B------:R-:W-:Y:S02]  /*46e0*/  FADD.FTZ R14, R14, -R0.reuse ;  /* 0x800000000e0e7221 */ /* 0x100fe40000010000 */
[--C-:B------:R-:W-:Y:S02]  /*46f0*/  FADD.FTZ R15, R15, -R0.reuse ;  /* 0x800000000f0f7221 */ /* 0x100fe40000010000 */
[----:B------:R-:W-:Y:S02]  /*4700*/  FMUL.FTZ R14, R27, R14 ;  /* 0x0000000e1b0e7220 */ /* 0x000fe40000410000 */
[----:B------:R-:W-:Y:S02]  /*4710*/  FMUL.FTZ R15, R19, R15 ;  /* 0x0000000f130f7220 */ /* 0x000fe40000410000 */
[--C-:B------:R-:W-:Y:S01]  /*4720*/  FADD.FTZ R30, R30, -R0.reuse ;  /* 0x800000001e1e7221 */ /* 0x100fe20000010000 */
[----:B---3--:R-:W-:Y:S01]  /*4730*/  F2FP.BF16.PACK_AB R2, R139, R18 ;  /* 0x000000128b02723e */ /* 0x008fe200000010ff */
[----:B------:R-:W-:Y:S01]  /*4740*/  FADD.FTZ R31, R31, -R0 ;  /* 0x800000001f1f7221 */ /* 0x000fe20000010000 */
[----:B------:R-:W-:Y:S01]  /*4750*/  F2FP.BF16.PACK_AB R0, R15, R14 ;  /* 0x0000000e0f00723e */ /* 0x000fe200000010ff */
[----:B------:R-:W-:Y:S02]  /*4760*/  FMUL.FTZ R18, R18, R30 ;  /* 0x0000001e12127220 */ /* 0x000fe40000410000 */
[----:B------:R1:W-:Y:S01]  /*4770*/  STS [R236+0x2800], R2 ;  /* 0x00280002ec007388 */ /* 0x0003e20000000800 */
[----:B------:R-:W-:Y:S03]  /*4780*/  FMUL.FTZ R139, R139, R31 ;  /* 0x0000001f8b8b7220 */ /* 0x000fe60000410000 */
        /* <DEDUP_REMOVED lines=99> */
[C---:B------:R-:W-:Y:S04]  /*4dc0*/  IMAD.WIDE.U32 R2, R152.reuse, c[0x0][0x208], RZ ;  /* 0x0000820098027a25 */ /* 0x040fe800078e00ff */
[----:B------:R-:W-:Y:S02]  /*4dd0*/  IMAD R4, R152, c[0x0][0x20c], R4 ;  /* 0x0000830098047a24 */ /* 0x000fe400078e0204 */
[----:B------:R-:W-:Y:S02]  /*4de0*/  IMAD.SHL.U32 R6, R2, 0x40, RZ ;  /* 0x0000004002067824 */ /* 0x000fe400078e00ff */
[----:B------:R-:W-:Y:S03]  /*4df0*/  IMAD.IADD R3, R3, 0x1, R4 ;  /* 0x0000000103037824 */ /* 0x000fe600078e0204 */
[----:B------:R-:W-:Y:S02]  /*4e00*/  IADD3 R10, P6, P5, R248, UR12, R6 ;  /* 0x0000000cf80a7c10 */ /* 0x000fe4000fdde006 */
[----:B------:R-:W-:Y:S04]  /*4e10*/  SHF.L.U64.HI R3, R2, 0x6, R3 ;  /* 0x0000000602037819 */ /* 0x000fe80000010203 */
[----:B------:R-:W-:Y:S02]  /*4e20*/  IADD3.X R11, R247, UR6, R3, P6, P5 ;  /* 0x00000006f70b7c10 */ /* 0x000fe4000b7ea403 */
[C---:B--2---:R-:W-:Y:S02]  /*4e30*/  IADD3 R4, P1, R5.reuse, R238, RZ ;  /* 0x000000ee05047210 */ /* 0x044fe40007f3e0ff */
[----:B------:R-:W1:Y:S02]  /*4e40*/  S2R R238, SR_TID.X ;  /* 0x0000000000ee7919 */ /* 0x000e640000002100 */
[----:B---3--:R-:W-:Y:S02]  /*4e50*/  LEA.HI.X.SX32 R7, R5, R153, 0x1, P1 ;  /* 0x0000009905077211 */ /* 0x008fe400008f0eff */
[----:B------:R-:W-:Y:S02]  /*4e60*/  LOP3.LUT P1, RZ, R244, 0x1, RZ, 0xc0, !PT ;  /* 0x00000001f4ff7812 */ /* 0x000fe4000782c0ff */
[C---:B------:R-:W-:Y:S04]  /*4e70*/  LEA R8, P5, R4.reuse, c[0x0][0x280], 0x2 ;  /* 0x0000a00004087a11 */ /* 0x040fe800078a10ff */
[----:B------:R-:W-:Y:S02]  /*4e80*/  LEA.HI.X R9, R4, c[0x0][0x284], R7, 0x2, P5 ;  /* 0x0000a10004097a11 */ /* 0x000fe400028f1407 */
[----:B-1----:R-:W-:Y:S04]  /*4e90*/  SHF.R.S32.HI R153, RZ, 0x1f, R238 ;  /* 0x0000001fff997819 */ /* 0x002fe800000114ee */
[----:B------:R-:W-:Y:S04]  /*4ea0*/  LEA.HI R153, R153, R238, RZ, 0x3 ;  /* 0x000000ee99997211 */ /* 0x000fe800078f18ff */
[----:B------:R-:W-:Y:S04]  /*4eb0*/  SHF.R.S32.HI R153, RZ, 0x3, R153 ;  /* 0x00000003ff997819 */ /* 0x000fe80000011499 */
[----:B------:R-:W-:Y:S02]  /*4ec0*/  IADD3 R2, -R153, R242, -R5 ;  /* 0x000000f299027210 */ /* 0x000fe40007ffe905 */
[----:B------:R-:W1:Y:S01]  /*4ed0*/  S2R R153, SR_TID.X ;  /* 0x0000000000997919 */ /* 0x000e620000002100 */
[----:B------:R-:W-:Y:S02]  /*4ee0*/  IADD3 R5, P6, R6, R248, RZ ;  /* 0x000000f806057210 */ /* 0x000fe40007fde0ff */
[C---:B------:R-:W-:Y:S02]  /*4ef0*/  ISETP.LT.OR P5, PT, R2.reuse, 0x1, !P1 ;  /* 0x000000010200780c */ /* 0x040fe40004fa1670 */
[----:B------:R-:W-:Y:S01]  /*4f00*/  ISETP.LT.OR P1, PT, R2, 0x21, !P1 ;  /* 0x000000210200780c */ /* 0x000fe20004f21670 */
[----:B------:R-:W-:Y:S01]  /*4f10*/  IMAD.X R3, R3, 0x1, R247, P6 ;  /* 0x0000000103037824 */ /* 0x000fe200030e06f7 */
[C---:B------:R-:W-:Y:S04]  /*4f20*/  LEA R6, P6, R5.reuse, c[0x0][0x1f0], 0x1 ;  /* 0x00007c0005067a11 */ /* 0x040fe800078c08ff */
        /* <DEDUP_REMOVED lines=15> */
.L_x_1003:
[-C--:B-1234-:R-:W-:Y:S01]  /*5020*/  HMMA.16816.F32.BF16 R4, R80, R16.reuse, RZ ;  /* 0x000000105004723c */ /* 0x09efe200000418ff */
[----:B------:R-:W2:Y:S01]  /*5030*/  LDL.64 R238, [R1+0x20] ;  /* 0x0000200001ee7983 */ /* 0x000ea20000100a00 */
[----:B------:R-:W-:Y:S02]  /*5040*/  UIADD3 UR9, UR4, 0x1, URZ ;  /* 0x0000000104097890 */ /* 0x000fe4000fffe03f */
[----:B------:R-:W-:Y:S01]  /*5050*/  UISETP.GE.AND UP1, UPT, UR4, 0x1, UPT ;  /* 0x000000010400788c */ /* 0x000fe2000bf26270 */
[----:B------:R-:W3:Y:S01]  /*5060*/  LDL R2, [R1+0x4] ;  /* 0x0000040001027983 */ /* 0x000ee20000100800 */
[----:B------:R-:W-:Y:S02]  /*5070*/  UIADD3 UR8, UR13, 0x1, URZ ;  /* 0x000000010d087890 */ /* 0x000fe4000fffe03f */
[C---:B------:R-:W-:Y:S01]  /*5080*/  HMMA.16816.F32.BF16 R8, R132.reuse, R16, RZ ;  /* 0x000000108408723c */ /* 0x040fe200000418ff */
[----:B------:R-:W4:Y:S01]  /*5090*/  LDL R153, [R1+0x28] ;  /* 0x0000280001997983 */ /* 0x000f220000100800 */
[----:B------:R-:W-:Y:S03]  /*50a0*/  UISETP.GE.AND UP0, UPT, UR13, 0x1, UPT ;  /* 0x000000010d00788c */ /* 0x000fe6000bf06270 */
[----:B------:R-:W-:Y:S01]  /*50b0*/  LDSM.16.M88.4 R140, [R222+0x1800] ;  /* 0x00180000de8c783b */ /* 0x000fe20000000200 */
[----:B------:R-:W-:Y:S02]  /*50c0*/  USEL UR13, UR8, URZ, !UP0 ;  /* 0x0000003f080d7287 */ /* 0x000fe4000c000000 */
        /* <DEDUP_REMOVED lines=52> */
[----:B------:R5:W3:Y:S07]  /*5410*/  LDSM.16.MT88.4 R144, [R0+0x5880] ;  /* 0x005880000090783b */ /* 0x000aee0000004200 */
[----:B------:R-:W-:Y:S01]  /*5420*/  HMMA.16816.F32.BF16 R80, R132, R166, R80 ;  /* 0x000000a68450723c */ /* 0x000fe20000041850 */
[----:B------:R-:W-:Y:S07]  /*5430*/  LDSM.16.MT88.4 R132, [R206+0x17880] ;  /* 0x01788000ce84783b */ /* 0x000fee0000004200 */
[-C--:B-1----:R-:W-:Y:S05]  /*5440*/  HMMA.16816.F32.BF16 R4, R140, R136.reuse, R4 ;  /* 0x000000888c04723c */ /* 0x082fea0000041804 */
[----:B-----5:R-:W-:Y:S03]  /*5450*/  IMAD.SHL.U32 R0, R237, 0x2000, RZ ;  /* 0x00002000ed007824 */ /* 0x020fe600078e00ff */
[C---:B------:R-:W-:Y:S04]  /*5460*/  HMMA.16816.F32.BF16 R8, R148.reuse, R136, R8 ;  /* 0x000000889408723c */ /* 0x040fe80000041808 */
[C---:B--2---:R-:W-:Y:S02]  /*5470*/  IADD3 R3, P1, R0.reuse, R238, RZ ;  /* 0x000000ee00037210 */ /* 0x044fe40007f3e0ff */
[----:B------:R-:W-:Y:S02]  /*5480*/  MOV R237, R152 ;  /* 0x0000009800ed7202 */ /* 0x000fe40000000f00 */
[-C--:B------:R-:W-:Y:S04]  /*5490*/  HMMA.16816.F32.BF16 R12, R148, R138.reuse, R12 ;  /* 0x0000008a940c723c */ /* 0x080fe8000004180c */
[----:B----4-:R-:W-:Y:S01]  /*54a0*/  LEA.HI.X.SX32 R0, R0, R153, 0x1, P1 ;  /* 0x0000009900007211 */ /* 0x010fe200008f0eff */
[----:B---3--:R-:W-:Y:S01]  /*54b0*/  IMAD.MOV.U32 R153, RZ, RZ, R2 ;  /* 0x000000ffff997224 */ /* 0x008fe200078e0002 */
[C---:B------:R-:W-:Y:S02]  /*54c0*/  LEA R2, P1, R3.reuse, c[0x0][0x220], 0x2 ;  /* 0x0000880003027a11 */ /* 0x040fe400078210ff */
[C---:B------:R-:W-:Y:S04]  /*54d0*/  HMMA.16816.F32.BF16 R16, R140.reuse, R138, R16 ;  /* 0x0000008a8c10723c */ /* 0x040fe80000041810 */
[----:B------:R-:W-:Y:S01]  /*54e0*/  LEA.HI.X R3, R3, c[0x0][0x224], R0, 0x2, P1 ;  /* 0x0000890003037a11 */ /* 0x000fe200008f1400 */
[----:B------:R-:W-:Y:S01]  /*54f0*/  IMAD.U32 R0, RZ, RZ, UR4 ;  /* 0x00000004ff007e24 */ /* 0x000fe2000f8e00ff */
[----:B------:R-:W-:Y:S01]  /*5500*/  ISETP.GE.AND P1, PT, R152, R153, PT ;  /* 0x000000999800720c */ /* 0x000fe20003f26270 */
[----:B------:R-:W-:Y:S01]  /*5510*/  USEL UR4, UR9, URZ, !UP1 ;  /* 0x0000003f09047287 */ /* 0x000fe2000c800000 */
[-C--:B------:R-:W-:Y:S01]  /*5520*/  HMMA.16816.F32.BF16 R20, R140, R144.reuse, R20 ;  /* 0x000000908c14723c */ /* 0x080fe20000041814 */
[----:B------:R-:W-:Y:S03]  /*5530*/  RED.E.ADD.F32.FTZ.RN.STRONG.GPU [R2.64], R4 ;  /* 0x000000040200798e */ /* 0x000fe6000c10e78a */
[----:B------:R-:W-:Y:S01]  /*5540*/  LEA R0, R0, R229, 0xd ;  /* 0x000000e500007211 */ /* 0x000fe200078e68ff */
[----:B------:R-:W-:Y:S03]  /*5550*/  RED.E.ADD.F32.FTZ.RN.STRONG.GPU [R2.64+0x400], R5 ;  /* 0x000400050200798e */ /* 0x000fe6000c10e78a */
[C---:B------:R-:W-:Y:S01]  /*5560*/  HMMA.16816.F32.BF16 R24, R148.reuse, R144, R24 ;  /* 0x000000909418723c */ /* 0x040fe20000041818 */
[----:B------:R-:W-:Y:S03]  /*5570*/  RED.E.ADD.F32.FTZ.RN.STRONG.GPU [R2.64+0x800], R6 ;  /* 0x000800060200798e */ /* 0x000fe6000c10e78a */
[----:B------:R-:W-:Y:S01]  /*5580*/  IMAD.SHL.U32 R0, R0, 0x2, RZ ;  /* 0x0000000200007824 */ /* 0x000fe200078e00ff */
[----:B------:R-:W-:Y:S03]  /*5590*/  RED.E.ADD.F32.FTZ.RN.STRONG.GPU [R2.64+0xc00], R7 ;  /* 0x000c00070200798e */ /* 0x000fe6000c10e78a */
[-C--:B------:R-:W-:Y:S01]  /*55a0*/  HMMA.16816.F32.BF16 R28, R148, R146.reuse, R28 ;  /* 0x00000092941c723c */ /* 0x080fe2000004181c */
[----:B------:R-:W-:Y:S04]  /*55b0*/  RED.E.ADD.F32.FTZ.RN.STRONG.GPU [R2.64+0x1000], R8 ;  /* 0x001000080200798e */ /* 0x000fe8000c10e78a */
        /* <DEDUP_REMOVED lines=145> */
.L_x_1001:
[----:B------:R-:W-:Y:S05]  /*5ed0*/  @P1 EXIT ;  /* 0x000000000000194d */ /* 0x000fea0003800000 */
[----:B------:R-:W2:Y:S04]  /*5ee0*/  LDL R4, [R1+0x34] ;  /* 0x0000340001047983 */ /* 0x000ea80000100800 */
[----:B------:R-:W3:Y:S04]  /*5ef0*/  LDL.LU R9, [R1+0x2c] ;  /* 0x00002c0001097983 */ /* 0x000ee80000300800 */
[----:B------:R-:W4:Y:S01]  /*5f00*/  LDL.LU R8, [R1+0x30] ;  /* 0x0000300001087983 */ /* 0x000f220000300800 */
[----:B------:R-:W-:-:S04]  /*5f10*/  ISETP.NE.U32.AND P1, PT, RZ, c[0x0][0x360], PT ;  /* 0x0000d800ff007a0c */ /* 0x000fc80003f25070 */
[----:B------:R-:W-:-:S13]  /*5f20*/  ISETP.NE.AND.EX P1, PT, RZ, c[0x0][0x364], PT, P1 ;  /* 0x0000d900ff007a0c */ /* 0x000fda0003f25310 */
[----:B------:R-:W-:-:S04]  /*5f30*/  @P1 IMAD.MOV.U32 R2, RZ, RZ, 0x4 ;  /* 0x00000004ff021424 */ /* 0x000fc800078e00ff */
[----:B----4-:R-:W-:-:S06]  /*5f40*/  @P1 IMAD.WIDE R2, R8, R2, c[0x0][0x360] ;  /* 0x0000d80008021625 */ /* 0x010fcc00078e0202 */
[----:B------:R2:W4:Y:S01]  /*5f50*/  @P1 LDG.E R3, [R2.64] ;  /* 0x0000000a02031981 */ /* 0x000522000c1e1900 */
[----:B------:R-:W-:Y:S01]  /*5f60*/  IMAD.MOV.U32 R0, RZ, RZ, c[0x0][0x338] ;  /* 0x0000ce00ff007624 */ /* 0x000fe200078e00ff */
[----:B------:R-:W-:Y:S01]  /*5f70*/  SHF.R.S32.HI R16, RZ, 0x1f, R8 ;  /* 0x0000001fff107819 */ /* 0x000fe20000011408 */
[----:B---3--:R-:W-:Y:S01]  /*5f80*/  IMAD.MOV.U32 R7, RZ, RZ, R9 ;  /* 0x000000ffff077224 */ /* 0x008fe200078e0009 */
[----:B-1----:R-:W1:Y:S01]  /*5f90*/  S2R R5, SR_TID.X ;  /* 0x0000000000057919 */ /* 0x002e620000002100 */
[----:B------:R-:W-:Y:S03]  /*5fa0*/  BSSY B0, `(.L_x_1005) ;  /* 0x0000023000007945 */ /* 0x000fe60003800000 */
[----:B------:R-:W-:Y:S01]  /*5fb0*/  BAR.SYNC.DEFER_BLOCKING 0x1, 0x100 ;  /* 0x0044000000007b1d */ /* 0x000fe20000010000 */
[----:B------:R-:W-:Y:S01]  /*5fc0*/  ISETP.NE.AND P0, PT, R0, 0x1, PT ;  /* 0x000000010000780c */ /* 0x000fe20003f05270 */
[----:B------:R-:W-:Y:S01]  /*5fd0*/  IMAD R0, R8, c[0x0][0x2f4], RZ ;  /* 0x0000bd0008007a24 */ /* 0x000fe200078e02ff */
[----:B------:R-:W-:-:S02]  /*5fe0*/  SEL R16, R16, RZ, !P1 ;  /* 0x000000ff10107207 */ /* 0x000fc40004800000 */
[----:B------:R-:W-:Y:S01]  /*5ff0*/  SEL R12, R8, RZ, !P1 ;  /* 0x000000ff080c7207 */ /* 0x000fe20004800000 */
[----:B--2---:R-:W-:-:S08]  /*6000*/  IMAD R2, R4, c[0x0][0x358], RZ ;  /* 0x0000d60004027a24 */ /* 0x004fd000078e02ff */
[----:B------:R-:W-:-:S04]  /*6010*/  @P0 IMAD.HI.U32 R4, R9, c[0x0][0x33c], RZ ;  /* 0x0000cf0009040a27 */ /* 0x000fc800078e00ff */
[----:B------:R-:W-:Y:S01]  /*6020*/  IMAD R2, R2, c[0x0][0x2f4], RZ ;  /* 0x0000bd0002027a24 */ /* 0x000fe200078e02ff */
[----:B------:R-:W-:Y:S02]  /*6030*/  @P0 SHF.R.U32.HI R7, RZ, c[0x0][0x340], R4 ;  /* 0x0000d000ff070a19 */ /* 0x000fe40000011604 */
[----:B------:R-:W-:Y:S02]  /*6040*/  SHF.R.S32.HI R4, RZ, 0x1f, R0 ;  /* 0x0000001fff047819 */ /* 0x000fe40000011400 */
[--C-:B------:R-:W-:Y:S01]  /*6050*/  IADD3 R0, P2, P0, R2, R0, R7.reuse ;  /* 0x0000000002007210 */ /* 0x100fe2000785e007 */
[--C-:B------:R-:W-:Y:S01]  /*6060*/  IMAD.MOV R6, RZ, RZ, -R7.reuse ;  /* 0x000000ffff067224 */ /* 0x100fe200078e0a07 */
[----:B------:R-:W-:Y:S02]  /*6070*/  SHF.R.S32.HI R15, RZ, 0x1f, R2 ;  /* 0x0000001fff0f7819 */ /* 0x000fe40000011402 */
[----:B------:R-:W-:Y:S01]  /*6080*/  SHF.R.S32.HI R13, RZ, 0x1f, R7 ;  /* 0x0000001fff0d7819 */ /* 0x000fe20000011407 */
[----:B------:R-:W-:-:S02]  /*6090*/  IMAD.SHL.U32 R14, R0, 0x4, RZ ;  /* 0x00000004000e7824 */ /* 0x000fc400078e00ff */
[----:B------:R-:W-:Y:S01]  /*60a0*/  IMAD R6, R6, c[0x0][0x338], R9 ;  /* 0x0000ce0006067a24 */ /* 0x000fe200078e0209 */
[----:B------:R-:W-:Y:S02]  /*60b0*/  IADD3.X R15, R15, R4, R13, P2, P0 ;  /* 0x000000040f0f7210 */ /* 0x000fe400017e040d */
[----:B-1----:R-:W-:Y:S02]  /*60c0*/  ISETP.NE.AND P2, PT, R5, RZ, PT ;  /* 0x000000ff0500720c */ /* 0x002fe40003f45270 */
        /* <DEDUP_REMOVED lines=11> */
.L_x_1007:
[----:B------:R-:W2:Y:S01]  /*6180*/  LDG.E.STRONG.GPU R0, [R4.64] ;  /* 0x0000000a04007981 */ /* 0x000ea2000c1ef900 */
[----:B------:R-:W-:Y:S01]  /*6190*/  YIELD ;  /* 0x0000000000007946 */ /* 0x000fe20003800000 */
[----:B--2---:R-:W-:Y:S01]  /*61a0*/  ISETP.NE.AND P0, PT, R0, R6, PT ;  /* 0x000000060000720c */ /* 0x004fe20003f05270 */
[----:B------:R-:W-:-:S12]  /*61b0*/  CCTL.IVALL ;  /* 0x00000000ff00798f */ /* 0x000fd80002000000 */
[----:B------:R-:W-:Y:S05]  /*61c0*/  @P0 BRA `(.L_x_1007) ;  /* 0xffffffb000000947 */ /* 0x000fea000383ffff */
.L_x_1006:
[----:B------:R-:W-:Y:S05]  /*61d0*/  BSYNC B0 ;  /* 0x0000000000007941 */ /* 0x000fea0003800000 */
.L_x_1005:
[----:B------:R-:W-:Y:S01]  /*61e0*/  MOV R17, 0xffffffff ;  /* 0xffffffff00117802 */ /* 0x000fe20000000f00 */
[----:B------:R-:W-:Y:S05]  /*61f0*/  BRA.CONV ~URZ, `(.L_x_1008) ;  /* 0x000000237f007947 */ /* 0x000fea000b800000 */
[----:B------:R-:W-:Y:S02]  /*6200*/  MOV R8, 0x6220 ;  /* 0x0000622000087802 */ /* 0x000fe40000000f00 */
[----:B------:R-:W-:Y:S05]  /*6210*/  CALL.REL.NOINC `($__internal_5_$__cuda_sm70_warpsync) ;  /* 0x00000ab000007944 */ /* 0x000fea0003c00000 */
.L_x_1008:
[----:B------:R-:W2:Y:S04]  /*6220*/  LDL.LU R0, [R1+0x34] ;  /* 0x0000340001007983 */ /* 0x000ea80000300800 */
[----:B------:R-:W1:Y:S02]  /*6230*/  S2R R9, SR_TID.X ;  /* 0x0000000000097919 */ /* 0x000e640000002100 */
[----:B-1----:R-:W-:Y:S01]  /*6240*/  SHF.R.S32.HI R8, RZ, 0x1f, R9 ;  /* 0x0000001fff087819 */ /* 0x002fe20000011409 */
[----:B------:R-:W-:-:S06]  /*6250*/  NOP ;  /* 0x0000000000007918 */ /* 0x000fcc0000000000 */
[----:B--2---:R-:W-:-:S05]  /*6260*/  IMAD R0, R0, 0x3000, RZ ;  /* 0x0000300000007824 */ /* 0x004fca00078e02ff */
[----:B------:R-:W-:Y:S02]  /*6270*/  IADD3 R10, P1, P0, R2, R0, R9 ;  /* 0x00000000020a7210 */ /* 0x000fe4000783e009 */
[----:B------:R-:W-:Y:S01]  /*6280*/  SHF.R.S32.HI R2, RZ, 0x1f, R0 ;  /* 0x0000001fff027819 */ /* 0x000fe20000011400 */
[----:B------:R-:W-:-:S03]  /*6290*/  IMAD R0, R13, c[0x0][0x328], RZ ;  /* 0x0000ca000d007a24 */ /* 0x000fc600078e02ff */
[----:B------:R-:W-:Y:S01]  /*62a0*/  IADD3.X R11, R3, R2, R8, P1, P0 ;  /* 0x00000002030b7210 */ /* 0x000fe20000fe0408 */
        /* <DEDUP_REMOVED lines=59> */
[----:B-1----:R-:W-:Y:S05]  /*6660*/  CALL.REL.NOINC `($__internal_5_$__cuda_sm70_warpsync) ;  /* 0x0000066000007944 */ /* 0x002fea0003c00000 */
.L_x_1009:
        /* <DEDUP_REMOVED lines=12> */
.L_x_1011:
[----:B------:R-:W-:Y:S05]  /*6730*/  BSYNC B0 ;  /* 0x0000000000007941 */ /* 0x000fea0003800000 */
.L_x_1010:
[----:B--2---:R-:W-:Y:S01]  /*6740*/  IADD3 R4, P0, R14, c[0x0][0x348], RZ ;  /* 0x0000d2000e047a10 */ /* 0x004fe20007f1e0ff */
[----:B------:R-:W-:Y:S03]  /*6750*/  BSSY B0, `(.L_x_1012) ;  /* 0x0000008000007945 */ /* 0x000fe60003800000 */
[----:B------:R-:W-:Y:S01]  /*6760*/  IADD3.X R5, R15, c[0x0][0x34c], RZ, P0, !PT ;  /* 0x0000d3000f057a10 */ /* 0x000fe200007fe4ff */
[----:B------:R-:W-:Y:S05]  /*6770*/  @P2 BRA `(.L_x_1013) ;  /* 0x0000005000002947 */ /* 0x000fea0003800000 */
.L_x_1014:
[----:B------:R-:W2:Y:S01]  /*6780*/  LDG.E.STRONG.GPU R0, [R4.64] ;  /* 0x0000000a04007981 */ /* 0x000ea2000c1ef900 */
[----:B------:R-:W-:Y:S01]  /*6790*/  YIELD ;  /* 0x0000000000007946 */ /* 0x000fe20003800000 */
[----:B--2---:R-:W-:Y:S01]  /*67a0*/  ISETP.NE.AND P0, PT, R0, R6, PT ;  /* 0x000000060000720c */ /* 0x004fe20003f05270 */
[----:B------:R-:W-:-:S12]  /*67b0*/  CCTL.IVALL ;  /* 0x00000000ff00798f */ /* 0x000fd80002000000 */
[----:B------:R-:W-:Y:S05]  /*67c0*/  @P0 BRA `(.L_x_1014) ;  /* 0xffffffb000000947 */ /* 0x000fea000383ffff */
.L_x_1013:
[----:B------:R-:W-:Y:S05]  /*67d0*/  BSYNC B0 ;  /* 0x0000000000007941 */ /* 0x000fea0003800000 */
.L_x_1012:
[----:B------:R-:W-:Y:S05]  /*67e0*/  BRA.CONV ~URZ, `(.L_x_1015) ;  /* 0x000000237f007947 */ /* 0x000fea000b800000 */
[----:B------:R-:W-:Y:S02]  /*67f0*/  MOV R8, 0x6810 ;  /* 0x0000681000087802 */ /* 0x000fe40000000f00 */
[----:B-1----:R-:W-:Y:S05]  /*6800*/  CALL.REL.NOINC `($__internal_5_$__cuda_sm70_warpsync) ;  /* 0x000004c000007944 */ /* 0x002fea0003c00000 */
.L_x_1015:
        /* <DEDUP_REMOVED lines=64> */
.L_x_1016:
        /* <DEDUP_REMOVED lines=12> */
        .weak           $__internal_5_$__cuda_sm70_warpsync
        .type           $__internal_5_$__cuda_sm70_warpsync,@function
        .size           $__internal_5_$__cuda_sm70_warpsync,(.L_x_2314 - $__internal_5_$__cuda_sm70_warpsync)
$__internal_5_$__cuda_sm70_warpsync:
[----:B------:R-:W-:Y:S01]  /*6cd0*/  MOV R9, 0x0 ;  /* 0x0000000000097802 */ /* 0x000fe20000000f00 */
[----:B------:R-:W-:Y:S04]  /*6ce0*/  WARPSYNC R17 ;  /* 0x0000001100007348 */ /* 0x000fe80003800000 */
[----:B------:R-:W-:Y:S05]  /*6cf0*/  RET.REL.NODEC R8 `(_ZN7cutlass13device_kernelIN5flash19enable_sm80_to_sm89INS1_16FlashAttnBwdSm80INS1_25CollectiveMainloopBwdSm80ILi2ELi1EN4cute5tupleIJNS5_1CILi64EEENS7_ILi96EEENS7_ILi128EEEEEENS_10bfloat16_tEfNS_4arch4Sm80ELb1ELb0ELb0ELb1ELb1ELb0ELb0ELb0ELi2ELi2ELi2ELi2ELb1EEENS1_24CollectiveEpilogueBwdGQAISB_fSE_Li256ELb1ELb1EEENS1_25SingleTileBwdLPTSchedulerILb1ELi96ELb1EEEEEEEEEvNT_6ParamsE) ;  /* 0xffff930008007950 */ /* 0x000fea0003c3ffff */
.L_x_1017:
        /* <DEDUP_REMOVED lines=16> */
.L_x_2314:


//--------------------- .text._ZN7cutlass13device_kernelIN5flash19enable_sm80_to_sm89INS1_16FlashAttnBwdSm80INS1_25CollectiveMainloopBwdSm80ILi2ELi2EN4cute5tupleIJNS5_1CILi64EEENS7_ILi128EEES9_EEENS_10bfloat16_tEfNS_4arch4Sm80ELb0ELb0ELb0ELb0ELb0ELb0ELb0ELb0ELi2ELi2ELi2ELi2ELb0EEENS1_21CollectiveEpilogueBwdISA_SB_SD_Li256ELb0ELb0ELi4EEENS1_19SingleTileSchedulerILb0ELb0ELb0ELi128EEEEEEEEEvNT_6ParamsE --------------------------
	.section	.text._ZN7cutlass13device_kernelIN5flash19enable_sm80_to_sm89INS1_16FlashAttnBwdSm80INS1_25CollectiveMainloopBwdSm80ILi2ELi2EN4cute5tupleIJNS5_1CILi64EEENS7_ILi128EEES9_EEENS_10bfloat16_tEfNS_4arch4Sm80ELb0ELb0ELb0ELb0ELb0ELb0ELb0ELb0ELi2ELi2ELi2ELi2ELb0EEENS1_21CollectiveEpilogueBwdISA_SB_SD_Li256ELb0ELb0ELi4EEENS1_19SingleTileSchedulerILb0ELb0ELb0ELi128EEEEEEEEEvNT_6ParamsE,"ax",@progbits
	.sectioninfo	@"SHI_REGISTERS=255"
	.align	128
.text._ZN7cutlass13device_kernelIN5flash19enable_sm80_to_sm89INS1_16FlashAttnBwdSm80INS1_25CollectiveMainloopBwdSm80ILi2ELi2EN4cute5tupleIJNS5_1CILi64EEENS7_ILi128EEES9_EEENS_10bfloat16_tEfNS_4arch4Sm80ELb0ELb0ELb0ELb0ELb0ELb0ELb0ELb0ELi2ELi2ELi2ELi2ELb0EEENS1_21CollectiveEpilogueBwdISA_SB_SD_Li256ELb0ELb0ELi4EEENS1_19SingleTileSchedulerILb0ELb0ELb0ELi128EEEEEEEEEvNT_6ParamsE:
        .type           _ZN7cutlass13device_kernelIN5flash19enable_sm80_to_sm89INS1_16FlashAttnBwdSm80INS1_25CollectiveMainloopBwdSm80ILi2ELi2EN4cute5tupleIJNS5_1CILi64EEENS7_ILi128EEES9_EEENS_10bfloat16_tEfNS_4arch4Sm80ELb0ELb0ELb0ELb0ELb0ELb0ELb0ELb0ELi2ELi2ELi2ELi2ELb0EEENS1_21CollectiveEpilogueBwdISA_SB_SD_Li256ELb0ELb0ELi4EEENS1_19SingleTileSchedulerILb0ELb0ELb0ELi128EEEEEEEEEvNT_6ParamsE,@function
        .size           _ZN7cutlass13device_kernelIN5flash19enable_sm80_to_sm89INS1_16FlashAttnBwdSm80INS1_25CollectiveMainloopBwdSm80ILi2ELi2EN4cute5tupleIJNS5_1CILi64EEENS7_ILi128EEES9_EEENS_10bfloat16_tEfNS_4arch4Sm80ELb0ELb0ELb0ELb0ELb0ELb0ELb0ELb0ELi2ELi2ELi2ELi2ELb0EEENS1_21CollectiveEpilogueBwdISA_SB_SD_Li256ELb0ELb0ELi4EEENS1_19SingleTileSchedulerILb0ELb0ELb0ELi128EEEEEEEEEvNT_6ParamsE,(.L_x_2316 - _ZN7cutlass13device_kernelIN5flash19enable_sm80_to_sm89INS1_16FlashAttnBwdSm80INS1_25CollectiveMainloopBwdSm80ILi2ELi2EN4cute5tupleIJNS5_1CILi64EEENS7_ILi128EEES9_EEENS_10bfloat16_tEfNS_4arch4Sm80ELb0ELb0ELb0ELb0ELb0ELb0ELb0ELb0ELi2ELi2ELi2ELi2ELb0EEENS1_21CollectiveEpilogueBwdISA_SB_SD_Li256ELb0ELb0ELi4EEENS1_19SingleTileSchedulerILb0ELb0ELb0ELi128EEEEEEEEEvNT_6ParamsE)
        .other          _ZN7cutlass13device_kernelIN5flash19enable_sm80_to_sm89INS1_16FlashAttnBwdSm80INS1_25CollectiveMainloopBwdSm80ILi2ELi2EN4cute5tupleIJNS5_1CILi64EEENS7_ILi128EEES9_EEENS_10bfloat16_tEfNS_4arch4Sm80ELb0ELb0ELb0ELb0ELb0ELb0ELb0ELb0ELi2ELi2ELi2ELi2ELb0EEENS1_21CollectiveEpilogueBwdISA_SB_SD_Li256ELb0ELb0ELi4EEENS1_19SingleTileSchedulerILb0ELb0ELb0ELi128EEEEEEEEEvNT_6ParamsE,@"STO_CUDA_ENTRY STV_DEFAULT"
_ZN7cutlass13device_kernelIN5flash19enable_sm80_to_sm89INS1_16FlashAttnBwdSm80INS1_25CollectiveMainloopBwdSm80ILi2ELi2EN4cute5tupleIJNS5_1CILi64EEENS7_ILi128EEES9_EEENS_10bfloat16_tEfNS_4arch4Sm80ELb0ELb0ELb0ELb0ELb0ELb0ELb0ELb0ELi2ELi2ELi2ELi2ELb0EEENS1_21CollectiveEpilogueBwdISA_SB_SD_Li256ELb0ELb0ELi4EEENS1_19SingleTileSchedulerILb0ELb0ELb0ELi128EEEEEEEEEvNT_6ParamsE:
[----:B------:R-:W-:Y:S02]  /*0000*/  MOV R1, c[0x0][0x28] ;  /* 0x00000a0000017a02 */ /* 0x000fe40000000f00 */
[----:B------:R-:W1:Y:S02]  /*0010*/  S2UR UR17, SR_CTAID.Z ;  /* 0x00000000001179c3 */ /* 0x000e640000002700 */
[----:B-1----:R-:W-:-:S13]  /*0020*/  ISETP.LE.AND P0, PT, RZ, UR17, PT ;  /* 0x00000011ff007c0c */ /* 0x002fda000bf03270 */
[----:B------:R-:W-:Y:S05]  /*0030*/  @!P0 EXIT ;  /* 0x000000000000894d */ /* 0x000fea0003800000 */
[----:B------:R-:W1:Y:S01]  /*0040*/  S2UR UR9, SR_CTAID.Y ;  /* 0x00000000000979c3 */ /* 0x000e620000002600 */
[----:B------:R-:W2:Y:S01]  /*0050*/  S2R R234, SR_TID.X ;  /* 0x0000000000ea7919 */ /* 0x000ea20000002100 */
[----:B------:R-:W-:Y:S01]  /*0060*/  ULDC.64 UR4, c[0x0][0x248] ;  /* 0x0000920000047ab9 */ /* 0x000fe20000000a00 */
[----:B------:R-:W-:Y:S01]  /*0070*/  IMAD.MOV.U32 R4, RZ, RZ, -0x80 ;  /* 0xffffff80ff047424 */ /* 0x000fe200078e00ff */
[----:B------:R-:W-:Y:S01]  /*0080*/  UISETP.NE.AND UP0, UPT, UR4, 0x1, UPT ;  /* 0x000000010400788c */ /* 0x000fe2000bf05270 */
[----:B------:R-:W3:Y:S01]  /*0090*/  S2R R22, SR_CTAID.X ;  /* 0x0000000000167919 */ /* 0x000ee20000002500 */
[----:B------:R-:W-:Y:S02]  /*00a0*/  USHF.R.S32.HI UR15, URZ, 0x1f, UR17 ;  /* 0x0000001f3f0f7899 */ /* 0x000fe40008011411 */
[----:B------:R-:W-:Y:S02]  /*00b0*/  ULDC UR4, c[0x0][0x250] ;  /* 0x0000940000047ab9 */ /* 0x000fe40000000800 */
[----:B------:R-:W-:-:S02]  /*00c0*/  ULDC.64 UR22, c[0x0][0x118] ;  /* 0x0000460000167ab9 */ /* 0x000fc40000000a00 */
[----:B------:R-:W-:Y:S02]  /*00d0*/  ULDC.64 UR12, c[0x0][0x178] ;  /* 0x00005e00000c7ab9 */ /* 0x000fe40000000a00 */
[----:B------:R-:W-:Y:S02]  /*00e0*/  USHF.L.U32 UR14, UR12, 0x6, URZ ;  /* 0x000000060c0e7899 */ /* 0x000fe4000800063f */
[----:B-1----:R-:W-:Y:S01]  /*00f0*/  UIMAD.WIDE.U32 UR10, UR9, UR5, URZ ;  /* 0x00000005090a72a5 */ /* 0x002fe2000f8e003f */
[----:B--2---:R-:W-:Y:S01]  /*0100*/  SHF.R.S32.HI R2, RZ, 0x1f, R234 ;  /* 0x0000001fff027819 */ /* 0x004fe200000114ea */
[----:B------:R-:W-:Y:S01]  /*0110*/  UMOV UR6, UR9 ;  /* 0x0000000900067c82 */ /* 0x000fe20008000000 */
[----:B------:R-:W-:Y:S01]  /*0120*/  IMAD.U32 R3, RZ, RZ, UR9 ;  /* 0x00000009ff037e24 */ /* 0x000fe2000f8e00ff */
[----:B------:R-:W-:Y:S01]  /*0130*/  @UP0 USHF.R.U32.HI UR6, URZ, UR4, UR11 ;  /* 0x000000043f060299 */ /* 0x000fe2000801160b */
[CC--:B------:R-:W-:Y:S01]  /*0140*/  LEA.HI R9, R2.reuse, R234.reuse, RZ, 0x3 ;  /* 0x000000ea02097211 */ /* 0x0c0fe200078f18ff */
[----:B------:R-:W-:Y:S01]  /*0150*/  USHF.R.S32.HI UR24, URZ, 0x1f, UR9 ;  /* 0x0000001f3f187899 */ /* 0x000fe20008011409 */
[----:B------:R-:W-:Y:S01]  /*0160*/  LEA.HI R8, R2, R234, RZ, 0x6 ;  /* 0x000000ea02087211 */ /* 0x000fe200078f30ff */
[----:B------:R-:W-:Y:S01]  /*0170*/  USHF.R.S32.HI UR7, URZ, 0x1f, UR6 ;  /* 0x0000001f3f077899 */ /* 0x000fe20008011406 */
[----:B------:R-:W-:Y:S01]  /*0180*/  SHF.R.S32.HI R240, RZ, 0x3, R9 ;  /* 0x00000003fff07819 */ /* 0x000fe20000011409 */
[----:B------:R-:W-:Y:S01]  /*0190*/  ULDC.64 UR4, c[0x0][0x1e0] ;  /* 0x0000780000047ab9 */ /* 0x000fe20000000a00 */
[----:B------:R-:W-:Y:S01]  /*01a0*/  LOP3.LUT R9, R9, 0xfffffff8, RZ, 0xc0, !PT ;  /* 0xfffffff809097812 */ /* 0x000fe200078ec0ff */
[----:B------:R-:W-:Y:S01]  /*01b0*/  UIMAD UR4, UR7, UR4, URZ ;  /* 0x00000004070472a4 */ /* 0x000fe2000f8e023f */
[----:B------:R-:W-:Y:S01]  /*01c0*/  SHF.R.S32.HI R241, RZ, 0x1f, R240 ;  /* 0x0000001ffff17819 */ /* 0x000fe200000114f0 */
[----:B------:R-:W-:Y:S01]  /*01d0*/  IMAD.SHL.U32 R10, R240, 0x40, RZ ;  /* 0x00000040f00a7824 */ /* 0x000fe200078e00ff */
[----:B------:R-:W-:Y:S01]  /*01e0*/  SHF.R.S32.HI R8, RZ, 0x6, R8 ;  /* 0x00000006ff087819 */ /* 0x000fe20000011408 */
[----:B------:R-:W-:Y:S01]  /*01f0*/  IMAD.IADD R9, R234, 0x1, -R9 ;  /* 0x00000001ea097824 */ /* 0x000fe200078e0a09 */
[----:B------:R-:W-:Y:S01]  /*0200*/  UIMAD UR8, UR6, UR5, UR4 ;  /* 0x00000005060872a4 */ /* 0x000fe2000f8e0204 */
[----:B------:R-:W-:Y:S01]  /*0210*/  IMAD.U32 R12, RZ, RZ, UR6 ;  /* 0x00000006ff0c7e24 */ /* 0x000fe2000f8e00ff */
[----:B------:R-:W-:Y:S01]  /*0220*/  LOP3.LUT R10, R10, 0x1c0, RZ, 0xc0, !PT ;  /* 0x000001c00a0a7812 */ /* 0x000fe200078ec0ff */
[----:B------:R-:W-:Y:S01]  /*0230*/  IMAD.SHL.U32 R18, R9, 0x8, RZ ;  /* 0x0000000809127824 */ /* 0x000fe200078e00ff */
[----:B------:R-:W-:Y:S01]  /*0240*/  ULDC.64 UR4, c[0x0][0x1b0] ;  /* 0x00006c0000047ab9 */ /* 0x000fe20000000a00 */
[C---:B------:R-:W-:Y:S01]  /*0250*/  IMAD R24, R241.reuse, c[0x0][0x208], RZ ;  /* 0x00008200f1187a24 */ /* 0x040fe200078e02ff */
[----:B------:R-:W-:Y:S01]  /*0260*/  UIMAD UR4, UR7, UR4, URZ ;  /* 0x00000004070472a4 */ /* 0x000fe2000f8e023f */
[----:B------:R-:W-:Y:S01]  /*0270*/  IMAD R26, R241, c[0x0][0x178], RZ ;  /* 0x00005e00f11a7a24 */ /* 0x000fe200078e02ff */
[--C-:B------:R-:W-:Y:S01]  /*0280*/  SHF.R.S32.HI R19, RZ, 0x1f, R18.reuse ;  /* 0x0000001fff137819 */ /* 0x100fe20000011412 */
[----:B------:R-:W-:Y:S01]  /*0290*/  IMAD.SHL.U32 R7, R8, 0x200, RZ ;  /* 0x0000020008077824 */ /* 0x000fe200078e00ff */
[----:B------:R-:W-:Y:S01]  /*02a0*/  UIMAD UR10, UR6, UR5, UR4 ;  /* 0x00000005060a72a4 */ /* 0x000fe2000f8e0204 */
[----:B------:R-:W-:Y:S01]  /*02b0*/  LOP3.LUT R0, R10, 0x38, R18, 0xf8, !PT ;  /* 0x000000380a007812 */ /* 0x000fe200078ef812 */
[----:B------:R-:W-:Y:S01]  /*02c0*/  IMAD R24, R240, c[0x0][0x20c], R24 ;  /* 0x00008300f0187a24 */ /* 0x000fe200078e0218 */
[----:B------:R-:W-:Y:S01]  /*02d0*/  ULDC.64 UR4, c[0x0][0x210] ;  /* 0x0000840000047ab9 */ /* 0x000fe20000000a00 */
[C---:B------:R-:W-:Y:S01]  /*02e0*/  IMAD.WIDE.U32 R14, R12.reuse, c[0x0][0x1e0], R18 ;  /* 0x000078000c0e7a25 */ /* 0x040fe200078e0012 */
[----:B------:R-:W-:Y:S01]  /*02f0*/  ULDC.64 UR6, c[0x0][0x180] ;  /* 0x0000600000067ab9 */ /* 0x000fe20000000a00 */
[----:B------:R-:W-:Y:S01]  /*0300*/  SHF.R.U32.HI R10, RZ, 0x3, R10 ;  /* 0x00000003ff0a7819 */ /* 0x000fe2000001160a */
[----:B------:R-:W-:Y:S01]  /*0310*/  UIMAD UR4, UR24, UR4, URZ ;  /* 0x00000004180472a4 */ /* 0x000fe2000f8e023f */
[----:B------:R-:W-:Y:S01]  /*0320*/  IMAD.WIDE.U32 R12, R12, c[0x0][0x1b0], R18 ;  /* 0x00006c000c0c7a25 */ /* 0x000fe200078e0012 */
[----:B------:R-:W-:Y:S01]  /*0330*/  UIMAD UR6, UR24, UR6, URZ ;  /* 0x00000006180672a4 */ /* 0x000fe2000f8e023f */
[----:B------:R-:W-:Y:S01]  /*0340*/  LOP3.LUT R10, R7, R0, R10, 0xf6, !PT ;  /* 0x00000000070a7212 */ /* 0x000fe200078ef60a */
[----:B------:R-:W-:Y:S01]  /*0350*/  UMOV UR11, 0x6 ;  /* 0x00000006000b7882 */ /* 0x000fe20000000000 */
[C---:B------:R-:W-:Y:S01]  /*0360*/  IMAD.WIDE.U32 R16, R240.reuse, c[0x0][0x208], R18 ;  /* 0x00008200f0107a25 */ /* 0x040fe200078e0012 */
[----:B------:R-:W-:Y:S01]  /*0370*/  IADD3 R13, R13, UR10, RZ ;  /* 0x0000000a0d0d7c10 */ /* 0x000fe2000fffe0ff */
[----:B------:R-:W-:Y:S01]  /*0380*/  UIMAD UR10, UR9, UR5, UR4 ;  /* 0x00000005090a72a4 */ /* 0x000fe2000f8e0204 */
[----:B------:R-:W-:Y:S01]  /*0390*/  IADD3 R15, R15, UR8, RZ ;  /* 0x000000080f0f7c10 */ /* 0x000fe2000fffe0ff */
[C---:B------:R-:W-:Y:S01]  /*03a0*/  IMAD R26, R240.reuse, c[0x0][0x17c], R26 ;  /* 0x00005f00f01a7a24 */ /* 0x040fe200078e021a */
[----:B------:R-:W-:Y:S01]  /*03b0*/  UIMAD UR8, UR9, UR7, UR6 ;  /* 0x00000007090872a4 */ /* 0x000fe2000f8e0206 */
[----:B------:R-:W-:Y:S01]  /*03c0*/  IMAD.WIDE.U32 R20, R240, c[0x0][0x178], R18 ;  /* 0x00005e00f0147a25 */ /* 0x000fe200078e0012 */
[----:B------:R-:W-:Y:S01]  /*03d0*/  ULDC.64 UR4, c[0x0][0x1b8] ;  /* 0x00006e0000047ab9 */ /* 0x000fe20000000a00 */
[C---:B------:R-:W-:Y:S01]  /*03e0*/  ISETP.GE.AND P6, PT, R18.reuse, c[0x0][0x1cc], PT ;  /* 0x0000730012007a0c */ /* 0x040fe20003fc6270 */
[----:B------:R-:W-:Y:S01]  /*03f0*/  ULDC.64 UR6, c[0x0][0x1e8] ;  /* 0x00007a0000067ab9 */ /* 0x000fe20000000a00 */
[----:B------:R-:W-:Y:S01]  /*0400*/  IMAD.IADD R25, R17, 0x1, R24 ;  /* 0x0000000111197824 */ /* 0x000fe200078e0218 */
[----:B------:R-:W-:Y:S01]  /*0410*/  UIMAD UR4, UR15, UR4, URZ ;  /* 0x000000040f0472a4 */ /* 0x000fe2000f8e023f */
[----:B------:R-:W-:Y:S01]  /*0420*/  IMAD.MOV.U32 R24, RZ, RZ, R16 ;  /* 0x000000ffff187224 */ /* 0x000fe200078e0010 */
[----:B------:R-:W-:Y:S01]  /*0430*/  UIMAD UR6, UR15, UR6, URZ ;  /* 0x000000060f0672a4 */ /* 0x000fe2000f8e023f */
[----:B------:R-:W-:Y:S01]  /*0440*/  IMAD.U32 R0, RZ, RZ, UR9 ;  /* 0x00000009ff007e24 */ /* 0x000fe2000f8e00ff */
[----:B------:R-:W-:Y:S01]  /*0450*/  IADD3 R11, R18, 0x40, RZ ;  /* 0x00000040120b7810 */ /* 0x000fe20007ffe0ff */
[----:B------:R-:W-:Y:S01]  /*0460*/  IMAD.IADD R27, R21, 0x1, R26 ;  /* 0x00000001151b7824 */ /* 0x000fe200078e021a */
[----:B------:R-:W-:Y:S01]  /*0470*/  UIMAD UR6, UR17, UR7, UR6 ;  /* 0x00000007110672a4 */ /* 0x000fe2000f8e0206 */
[----:B------:R-:W-:Y:S01]  /*0480*/  IMAD.MOV.U32 R26, RZ, RZ, R20 ;  /* 0x000000ffff1a7224 */ /* 0x000fe200078e0014 */
[----:B------:R-:W-:Y:S01]  /*0490*/  UIMAD UR7, UR17, UR5, UR4 ;  /* 0x00000005110772a4 */ /* 0x000fe2000f8e0204 */
[----:B------:R-:W-:Y:S01]  /*04a0*/  IMAD.WIDE.U32 R24, R0, c[0x0][0x210], R24 ;  /* 0x0000840000187a25 */ /* 0x000fe200078e0018 */
[----:B------:R-:W-:Y:S01]  /*04b0*/  ISETP.GE.AND P5, PT, R11, c[0x0][0x1cc], PT ;  /* 0x000073000b007a0c */ /* 0x000fe20003fa6270 */
[----:B------:R-:W-:-:S02]  /*04c0*/  ULDC.64 UR4, c[0x0][0x188] ;  /* 0x0000620000047ab9 */ /* 0x000fc40000000a00 */
[----:B------:R-:W-:Y:S01]  /*04d0*/  IMAD.U32 R0, RZ, RZ, UR17 ;  /* 0x00000011ff007e24 */ /* 0x000fe2000f8e00ff */
[----:B------:R-:W-:Y:S01]  /*04e0*/  UIMAD UR4, UR15, UR4, URZ ;  /* 0x000000040f0472a4 */ /* 0x000fe2000f8e023f */
[----:B------:R-:W-:Y:S01]  /*04f0*/  IMAD.WIDE.U32 R26, R3, c[0x0][0x180], R26 ;  /* 0x00006000031a7a25 */ /* 0x000fe200078e001a */
[----:B------:R-:W-:Y:S01]  /*0500*/  IADD3 R25, R25, UR10, RZ ;  /* 0x0000000a19197c10 */ /* 0x000fe2000fffe0ff */
[----:B------:R-:W-:Y:S02]  /*0510*/  USHF.L.U64.HI UR13, UR12, UR11, UR13 ;  /* 0x0000000b0c0d7299 */ /* 0x000fe4000801020d */
[----:B------:R-:W-:Y:S01]  /*0520*/  IMAD.WIDE.U32 R12, R0, c[0x0][0x1b8], R12 ;  /* 0x00006e00000c7a25 */ /* 0x000fe200078e000c */
[----:B------:R-:W-:-:S03]  /*0530*/  IADD3 R27, R27, UR8, RZ ;  /* 0x000000081b1b7c10 */ /* 0x000fc6000fffe0ff */
[----:B------:R-:W-:Y:S01]  /*0540*/  IMAD.U32 R20, RZ, RZ, UR17 ;  /* 0x00000011ff147e24 */ /* 0x000fe2000f8e00ff */
[----:B------:R-:W-:Y:S01]  /*0550*/  IADD3 R13, R13, UR7, RZ ;  /* 0x000000070d0d7c10 */ /* 0x000fe2000fffe0ff */
[----:B------:R-:W-:Y:S01]  /*0560*/  IMAD.U32 R3, RZ, RZ, UR17 ;  /* 0x00000011ff037e24 */ /* 0x000fe2000f8e00ff */
[----:B------:R-:W-:Y:S01]  /*0570*/  UIMAD UR7, UR17, UR5, UR4 ;  /* 0x00000005110772a4 */ /* 0x000fe2000f8e0204 */
[----:B------:R-:W-:Y:S02]  /*0580*/  IMAD.WIDE.U32 R20, R20, c[0x0][0x188], R26 ;  /* 0x0000620014147a25 */ /* 0x000fe400078e001a */
[----:B------:R-:W-:Y:S02]  /*0590*/  ULDC.64 UR4, c[0x0][0x218] ;  /* 0x0000860000047ab9 */ /* 0x000fe40000000a00 */
[----:B------:R-:W-:Y:S01]  /*05a0*/  IMAD.WIDE.U32 R14, R3, c[0x0][0x1e8], R14 ;  /* 0x00007a00030e7a25 */ /* 0x000fe200078e000e */
[----:B------:R-:W-:Y:S01]  /*05b0*/  UIMAD UR4, UR15, UR4, URZ ;  /* 0x000000040f0472a4 */ /* 0x000fe2000f8e023f */
[----:B------:R-:W-:-:S02]  /*05c0*/  IADD3 R3, R21, UR7, RZ ;  /* 0x0000000715037c10 */ /* 0x000fc4000fffe0ff */
[----:B---3--:R-:W-:Y:S01]  /*05d0*/  IMAD R4, R22, R4, c[0x0][0x198] ;  /* 0x0000660016047624 */ /* 0x008fe200078e0204 */
[----:B------:R-:W-:Y:S01]  /*05e0*/  LEA R238, P0, R20, c[0x0][0x160], 0x1 ;  /* 0x0000580014ee7a11 */ /* 0x000fe200078008ff */
[----:B------:R-:W-:Y:S01]  /*05f0*/  IMAD.U32 R16, RZ, RZ, UR17 ;  /* 0x00000011ff107e24 */ /* 0x000fe2000f8e00ff */
[----:B------:R-:W-:Y:S01]  /*0600*/  IADD3 R15, R15, UR6, RZ ;  /* 0x000000060f0f7c10 */ /* 0x000fe2000fffe0ff */
[----:B------:R-:W-:Y:S01]  /*0610*/  IMAD.WIDE R22, R22, 0x80, R240 ;  /* 0x0000008016167825 */ /* 0x000fe200078e02f0 */
[----:B------:R-:W-:Y:S01]  /*0620*/  UIMAD UR6, UR17, UR5, UR4 ;  /* 0x00000005110672a4 */ /* 0x000fe2000f8e0204 */
[----:B------:R-:W-:Y:S02]  /*0630*/  LEA.HI.X R239, R20, c[0x0][0x164], R3, 0x1, P0 ;  /* 0x0000590014ef7a11 */ /* 0x000fe400000f0c03 */
[----:B------:R-:W-:Y:S01]  /*0640*/  IMAD.WIDE.U32 R16, R16, c[0x0][0x218], R24 ;  /* 0x0000860010107a25 */ /* 0x000fe200078e0018 */
[----:B------:R-:W-:Y:S02]  /*0650*/  ULDC.64 UR4, c[0x0][0x1d8] ;  /* 0x0000760000047ab9 */ /* 0x000fe40000000a00 */
[----:B------:R-:W-:Y:S01]  /*0660*/  USHF.L.U64.HI UR7, UR4, UR11, UR5 ;  /* 0x0000000b04077299 */ /* 0x000fe20008010205 */
[----:B------:R-:W-:Y:S01]  /*0670*/  IMAD R5, R23, c[0x0][0x1d8], RZ ;  /* 0x0000760017057a24 */ /* 0x000fe200078e02ff */
[----:B------:R-:W-:Y:S01]  /*0680*/  IADD3 R6, R17, UR6, RZ ;  /* 0x0000000611067c10 */ /* 0x000fe2000fffe0ff */
[----:B------:R-:W-:Y:S01]  /*0690*/  IMAD.IADD R3, R4, 0x1, -R240 ;  /* 0x0000000104037824 */ /* 0x000fe200078e0af0 */
[----:B------:R-:W-:Y:S01]  /*06a0*/  LEA R236, P0, R16, c[0x0][0x1f0], 0x1 ;  /* 0x00007c0010ec7a11 */ /* 0x000fe200078008ff */
[C---:B------:R-:W-:Y:S01]  /*06b0*/  IMAD R5, R22.reuse, c[0x0][0x1dc], R5 ;  /* 0x0000770016057a24 */ /* 0x040fe200078e0205 */
[----:B------:R-:W-:Y:S01]  /*06c0*/  USHF.L.U32 UR6, UR4, 0x6, URZ ;  /* 0x0000000604067899 */ /* 0x000fe2000800063f */
[----:B------:R-:W-:Y:S01]  /*06d0*/  IMAD.WIDE.U32 R14, R22, c[0x0][0x1d8], R14 ;  /* 0x00007600160e7a25 */ /* 0x000fe200078e000e */
[----:B------:R-:W-:Y:S01]  /*06e0*/  ISETP.LT.OR P1, PT, R3, 0x1, P6 ;  /* 0x000000010300780c */ /* 0x000fe20003721670 */
[----:B------:R-:W-:Y:S01]  /*06f0*/  ULDC.64 UR4, c[0x0][0x1a8] ;  /* 0x00006a0000047ab9 */ /* 0x000fe20000000a00 */
[----:B------:R-:W-:Y:S01]  /*0700*/  LEA.HI.X R237, R16, c[0x0][0x1f4], R6, 0x1, P0 ;  /* 0x00007d0010ed7a11 */ /* 0x000fe200000f0c06 */
[----:B------:R-:W-:Y:S01]  /*0710*/  IMAD.IADD R5, R15, 0x1, R5 ;  /* 0x000000010f057824 */ /* 0x000fe200078e0205 */
[----:B------:R-:W-:Y:S01]  /*0720*/  LEA R16, P0, R14, c[0x0][0x1c0], 0x1 ;  /* 0x000070000e107a11 */ /* 0x000fe200078008ff */
[----:B------:R-:W-:Y:S01]  /*0730*/  IMAD.SHL.U32 R10, R10, 0x2, RZ ;  /* 0x000000020a0a7824 */ /* 0x000fe200078e00ff */
[----:B------:R-:W-:Y:S01]  /*0740*/  ISETP.LT.OR P3, PT, R3, 0x1, P5 ;  /* 0x000000010300780c */ /* 0x000fe20002f61670 */
[----:B------:R-:W-:Y:S01]  /*0750*/  IMAD R0, R23, c[0x0][0x1a8], RZ ;  /* 0x00006a0017007a24 */ /* 0x000fe200078e02ff */
[C---:B------:R-:W-:Y:S01]  /*0760*/  ISETP.LT.OR P2, PT, R3.reuse, 0x21, P6 ;  /* 0x000000210300780c */ /* 0x040fe20003741670 */
[----:B------:R-:W-:Y:S01]  /*0770*/  IMAD.WIDE.U32 R12, R22, c[0x0][0x1a8], R12 ;  /* 0x00006a00160c7a25 */ /* 0x000fe200078e000c */
[----:B------:R-:W-:Y:S01]  /*0780*/  LEA.HI.X R17, R14, c[0x0][0x1c4], R5, 0x1, P0 ;  /* 0x000071000e117a11 */ /* 0x000fe200000f0c05 */
[----:B------:R-:W-:Y:S01]  /*0790*/  UIADD3 UR10, UP0, UR6, 0x80, URZ ;  /* 0x00000080060a7890 */ /* 0x000fe2000ff1e03f */
[----:B------:R-:W-:Y:S01]  /*07a0*/  IADD3 R14, P0, R16, UR6, RZ ;  /* 0x00000006100e7c10 */ /* 0x000fe2000ff1e0ff */
[----:B------:R-:W-:Y:S01]  /*07b0*/  IMAD.U32 R5, RZ, RZ, UR6 ;  /* 0x00000006ff057e24 */ /* 0x000fe2000f8e00ff */
[----:B------:R-:W-:Y:S01]  /*07c0*/  ISETP.LT.OR P4, PT, R3, 0x21, P5 ;  /* 0x000000210300780c */ /* 0x000fe20002f81670 */
[----:B------:R1:W-:Y:S01]  /*07d0*/  LDGSTS.E.BYPASS.LTC128B.128 [R10+0x8080], [R16.64], !P1 ;  /* 0x08080000100a7fae */ /* 0x0003e2000c901d56 */
[----:B------:R-:W-:Y:S01]  /*07e0*/  IADD3.X R15, R17, UR7, RZ, P0, !PT ;  /* 0x00000007110f7c10 */ /* 0x000fe200087fe4ff */
[----:B------:R-:W-:Y:S01]  /*07f0*/  IMAD R0, R22, c[0x0][0x1ac], R0 ;  /* 0x00006b0016007a24 */ /* 0x000fe200078e0200 */
[----:B------:R-:W-:Y:S01]  /*0800*/  IADD3 R20, P1, P0, R5, 0x80, R16 ;  /* 0x0000008005147810 */ /* 0x000fe2000783e010 */
[----:B------:R1:W-:Y:S01]  /*0810*/  LDGSTS.E.BYPASS.LTC128B.128 [R10+0xc080], [R16.64+0x80], !P3 ;  /* 0x0c080080100a7fae */ /* 0x0003e2000d901d56 */
[----:B------:R-:W-:Y:S01]  /*0820*/  ISETP.LT.OR P3, PT, R3, 0x41, P6 ;  /* 0x000000410300780c */ /* 0x000fe20003761670 */
[----:B------:R-:W-:Y:S01]  /*0830*/  UIADD3.X UR8, URZ, UR7, URZ, UP0, !UPT ;  /* 0x000000073f087290 */ /* 0x000fe200087fe43f */
[----:B------:R-:W-:Y:S01]  /*0840*/  IADD3.X R21, RZ, UR7, R17, P1, P0 ;  /* 0x00000007ff157c10 */ /* 0x000fe20008fe0411 */
[----:B------:R2:W-:Y:S01]  /*0850*/  LDGSTS.E.BYPASS.LTC128B.128 [R10+0x9080], [R14.64], !P2 ;  /* 0x090800000e0a7fae */ /* 0x0005e2000d101d56 */
[----:B------:R-:W-:Y:S01]  /*0860*/  IADD3 R22, P1, R14, UR6, RZ ;  /* 0x000000060e167c10 */ /* 0x000fe2000ff3e0ff */
[----:B------:R-:W-:Y:S01]  /*0870*/  IMAD.IADD R0, R13, 0x1, R0 ;  /* 0x000000010d007824 */ /* 0x000fe200078e0200 */
[----:B------:R-:W-:Y:S01]  /*0880*/  ISETP.LT.OR P2, PT, R3, 0x41, P5 ;  /* 0x000000410300780c */ /* 0x000fe20002f41670 */
[----:B------:R3:W-:Y:S01]  /*0890*/  LDGSTS.E.BYPASS.LTC128B.128 [R10+0xd080], [R20.64], !P4 ;  /* 0x0d080000140a7fae */ /* 0x0007e2000e101d56 */
[----:B------:R-:W-:Y:S01]  /*08a0*/  IADD3.X R23, R15, UR7, RZ, P1, !PT ;  /* 0x000000070f177c10 */ /* 0x000fe20008ffe4ff */
[----:B------:R-:W-:Y:S01]  /*08b0*/  IMAD.SHL.U32 R246, R234, 0x4, RZ ;  /* 0x00000004eaf67824 */ /* 0x000fe200078e00ff */
[----:B------:R-:W-:-:S02]  /*08c0*/  ISETP.LT.OR P5, PT, R3, 0x61, P5 ;  /* 0x000000610300780c */ /* 0x000fc40002fa1670 */
[C---:B------:R-:W-:Y:S01]  /*08d0*/  IADD3 R245, R10.reuse, 0x10080, RZ ;  /* 0x000100800af57810 */ /* 0x040fe20007ffe0ff */
[----:B------:R4:W-:Y:S01]  /*08e0*/  LDGSTS.E.BYPASS.LTC128B.128 [R10+0xa080], [R22.64], !P3 ;  /* 0x0a080000160a7fae */ /* 0x0009e2000d901d56 */
[----:B------:R-:W-:Y:S02]  /*08f0*/  SHF.R.S32.HI R247, RZ, 0x1f, R246 ;  /* 0x0000001ffff77819 */ /* 0x000fe400000114f6 */
[----:B------:R-:W-:Y:S02]  /*0900*/  IADD3 R244, R10, 0x18080, RZ ;  /* 0x000180800af47810 */ /* 0x000fe40007ffe0ff */
[----:B-1----:R-:W-:Y:S02]  /*0910*/  LEA R16, P0, R12, c[0x0][0x190], 0x1 ;  /* 0x000064000c107a11 */ /* 0x002fe400078008ff */
[----:B--2---:R-:W-:Y:S02]  /*0920*/  IADD3 R14, P1, R14, UR10, RZ ;  /* 0x0000000a0e0e7c10 */ /* 0x004fe4000ff3e0ff */
[----:B------:R-:W-:-:S02]  /*0930*/  LEA.HI.X R17, R12, c[0x0][0x194], R0, 0x1, P0 ;  /* 0x000065000c117a11 */ /* 0x000fc400000f0c00 */
[----:B------:R-:W-:Y:S02]  /*0940*/  IADD3.X R15, R15, UR8, RZ, P1, !PT ;  /* 0x000000080f0f7c10 */ /* 0x000fe40008ffe4ff */
[----:B------:R-:W-:Y:S02]  /*0950*/  ISETP.LT.OR P0, PT, R3, 0x61, P6 ;  /* 0x000000610300780c */ /* 0x000fe40003701670 */
[----:B------:R-:W-:Y:S01]  /*0960*/  ISETP.GE.AND P1, PT, R11, c[0x0][0x19c], PT ;  /* 0x000067000b007a0c */ /* 0x000fe20003f26270 */
[----:B------:R1:W-:Y:S01]  /*0970*/  LDGSTS.E.BYPASS.LTC128B.128 [R10+0xe080], [R14.64], !P2 ;  /* 0x0e0800000e0a7fae */ /* 0x0003e2000d101d56 */
[----:B------:R-:W-:Y:S02]  /*0980*/  ISETP.GE.AND P2, PT, R18, c[0x0][0x19c], PT ;  /* 0x0000670012007a0c */ /* 0x000fe40003f46270 */
[----:B------:R-:W-:Y:S01]  /*0990*/  IADD3 R12, P4, R22, UR6, RZ ;  /* 0x00000006160c7c10 */ /* 0x000fe2000ff9e0ff */
[----:B------:R-:W-:Y:S01]  /*09a0*/  USHF.L.U32 UR6, UR4, 0x6, URZ ;  /* 0x0000000604067899 */ /* 0x000fe2000800063f */
[----:B------:R-:W-:-:S02]  /*09b0*/  ISETP.LT.OR P6, PT, R3, 0x1, P2 ;  /* 0x000000010300780c */ /* 0x000fc400017c1670 */
[----:B------:R-:W-:-:S03]  /*09c0*/  IADD3.X R13, R23, UR7, RZ, P4, !PT ;  /* 0x00000007170d7c10 */ /* 0x000fc6000a7fe4ff */
[----:B------:R-:W-:Y:S02]  /*09d0*/  IMAD.U32 R0, RZ, RZ, UR6 ;  /* 0x00000006ff007e24 */ /* 0x000fe4000f8e00ff */
[----:B------:R2:W-:Y:S01]  /*09e0*/  LDGSTS.E.BYPASS.LTC128B.128 [R10+0xb080], [R12.64], !P0 ;  /* 0x0b0800000c0a7fae */ /* 0x0005e2000c101d56 */
[----:B------:R-:W-:Y:S02]  /*09f0*/  ISETP.LT.OR P0, PT, R3, 0x21, P1 ;  /* 0x000000210300780c */ /* 0x000fe40000f01670 */
[----:B-1----:R-:W-:Y:S01]  /*0a00*/  IADD3 R14, P3, R22, UR10, RZ ;  /* 0x0000000a160e7c10 */ /* 0x002fe2000ff7e0ff */
[----:B------:R-:W-:-:S03]  /*0a10*/  UIADD3 UR10, UP0, UR6, 0x80, URZ ;  /* 0x00000080060a7890 */ /* 0x000fc6000ff1e03f */
[----:B------:R-:W-:Y:S01]  /*0a20*/  IADD3.X R15, R23, UR8, RZ, P3, !PT ;  /* 0x00000008170f7c10 */ /* 0x000fe20009ffe4ff */
[----:B------:R-:W-:Y:S01]  /*0a30*/  USHF.L.U64.HI UR8, UR4, UR11, UR5 ;  /* 0x0000000b04087299 */ /* 0x000fe20008010205 */
[C---:B------:R-:W-:Y:S02]  /*0a40*/  ISETP.LT.OR P3, PT, R3.reuse, 0x1, P1 ;  /* 0x000000010300780c */ /* 0x040fe40000f61670 */
[----:B------:R-:W-:Y:S01]  /*0a50*/  ULDC.64 UR4, c[0x0][0x278] ;  /* 0x00009e0000047ab9 */ /* 0x000fe20000000a00 */
[----:B------:R1:W-:Y:S01]  /*0a60*/  LDGSTS.E.BYPASS.LTC128B.128 [R10+0xf080], [R14.64], !P5 ;  /* 0x0f0800000e0a7fae */ /* 0x0003e2000e901d56 */
[----:B------:R-:W-:Y:S01]  /*0a70*/  ISETP.LT.OR P5, PT, R3, 0x21, P2 ;  /* 0x000000210300780c */ /* 0x000fe200017a1670 */
[----:B------:R-:W-:Y:S01]  /*0a80*/  UIADD3.X UR7, URZ, UR8, URZ, UP0, !UPT ;  /* 0x000000083f077290 */ /* 0x000fe200087fe43f */
[----:B--2---:R-:W-:Y:S01]  /*0a90*/  IADD3 R12, P4, R16, UR6, RZ ;  /* 0x00000006100c7c10 */ /* 0x004fe2000ff9e0ff */
[----:B------:R2:W-:Y:S01]  /*0aa0*/  LDGSTS.E.BYPASS.LTC128B.128 [R10+0x80], [R16.64], !P6 ;  /* 0x00080000100a7fae */ /* 0x0005e2000f101d56 */
[----:B------:R-:W-:-:S02]  /*0ab0*/  UIMAD UR11, UR15, UR4, URZ ;  /* 0x000000040f0b72a4 */ /* 0x000fc4000f8e023f */
[----:B------:R-:W-:Y:S01]  /*0ac0*/  IADD3.X R13, R17, UR8, RZ, P4, !PT ;  /* 0x00000008110d7c10 */ /* 0x000fe2000a7fe4ff */
[----:B------:R-:W-:Y:S01]  /*0ad0*/  UIMAD.WIDE.U32 UR18, UR17, UR4, URZ ;  /* 0x00000004111272a5 */ /* 0x000fe2000f8e003f */
[C---:B------:R-:W-:Y:S01]  /*0ae0*/  ISETP.LT.OR P4, PT, R3.reuse, 0x41, P2 ;  /* 0x000000410300780c */ /* 0x040fe20001781670 */
[----:B------:R2:W-:Y:S01]  /*0af0*/  LDGSTS.E.BYPASS.LTC128B.128 [R10+0x4080], [R16.64+0x80], !P3 ;  /* 0x04080080100a7fae */ /* 0x0005e2000d901d56 */
[----:B------:R-:W-:Y:S01]  /*0b00*/  ISETP.LT.OR P2, PT, R3, 0x61, P2 ;  /* 0x000000610300780c */ /* 0x000fe20001741670 */
[----:B------:R-:W-:Y:S02]  /*0b10*/  UIMAD UR11, UR17, UR5, UR11 ;  /* 0x00000005110b72a4 */ /* 0x000fe4000f8e020b */
[----:B------:R5:W-:Y:S01]  /*0b20*/  LDGSTS.E.BYPASS.LTC128B.128 [R10+0x1080], [R12.64], !P5 ;  /* 0x010800000c0a7fae */ /* 0x000be2000e901d56 */
[----:B------:R-:W-:Y:S01]  /*0b30*/  ISETP.GE.AND P5, PT, R11, c[0x0][0x16c], PT ;  /* 0x00005b000b007a0c */ /* 0x000fe20003fa6270 */
[----:B------:R-:W-:Y:S02]  /*0b40*/  ULDC.64 UR4, c[0x0][0x270] ;  /* 0x00009c0000047ab9 */ /* 0x000fe40000000a00 */
[----:B------:R-:W-:-:S02]  /*0b50*/  UIMAD UR4, UR24, UR4, URZ ;  /* 0x00000004180472a4 */ /* 0x000fc4000f8e023f */
[----:B------:R-:W-:Y:S02]  /*0b60*/  UIADD3 UR11, UR19, UR11, URZ ;  /* 0x0000000b130b7290 */ /* 0x000fe4000fffe03f */
[----:B------:R-:W-:Y:S01]  /*0b70*/  UIMAD UR5, UR9, UR5, UR4 ;  /* 0x00000005090572a4 */ /* 0x000fe2000f8e0204 */
[----:B-1----:R-:W-:-:S04]  /*0b80*/  IADD3 R14, P6, P3, R0, 0x80, R16 ;  /* 0x00000080000e7810 */ /* 0x002fc80007bde010 */
[----:B------:R-:W-:Y:S02]  /*0b90*/  IADD3.X R15, RZ, UR8, R17, P6, P3 ;  /* 0x00000008ff0f7c10 */ /* 0x000fe4000b7e6411 */
[C---:B------:R-:W-:Y:S02]  /*0ba0*/  ISETP.LT.OR P3, PT, R3.reuse, 0x41, P1 ;  /* 0x000000410300780c */ /* 0x040fe40000f61670 */
[----:B------:R-:W-:Y:S01]  /*0bb0*/  ISETP.GE.AND P6, PT, R18, c[0x0][0x16c], PT ;  /* 0x00005b0012007a0c */ /* 0x000fe20003fc6270 */
[----:B------:R1:W-:Y:S01]  /*0bc0*/  LDGSTS.E.BYPASS.LTC128B.128 [R10+0x5080], [R14.64], !P0 ;  /* 0x050800000e0a7fae */ /* 0x0003e2000c101d56 */
[----:B------:R-:W-:Y:S02]  /*0bd0*/  ISETP.LT.OR P1, PT, R3, 0x61, P1 ;  /* 0x000000610300780c */ /* 0x000fe40000f21670 */
[----:B------:R-:W-:Y:S02]  /*0be0*/  SEL R0, RZ, 0x1, P6 ;  /* 0x00000001ff007807 */ /* 0x000fe40003000000 */
[----:B------:R-:W-:-:S02]  /*0bf0*/  SEL R3, RZ, 0x2, P5 ;  /* 0x00000002ff037807 */ /* 0x000fc40002800000 */
[----:B------:R-:W-:-:S03]  /*0c00*/  P2R R5, PR, RZ, 0x40 ;  /* 0x00000040ff057803 */ /* 0x000fc60000000000 */
[----:B------:R-:W-:Y:S02]  /*0c10*/  IMAD.IADD R0, R3, 0x1, R0 ;  /* 0x0000000103007824 */ /* 0x000fe400078e0200 */
[----:B------:R-:W-:Y:S01]  /*0c20*/  IMAD.U32 R3, RZ, RZ, UR5 ;  /* 0x00000005ff037e24 */ /* 0x000fe2000f8e00ff */
[----:B------:R-:W-:Y:S01]  /*0c30*/  ULDC.64 UR4, c[0x0][0x208] ;  /* 0x0000820000047ab9 */ /* 0x000fe20000000a00 */
[----:B-1----:R-:W-:-:S04]  /*0c40*/  IADD3 R14, P0, R12, UR6, RZ ;  /* 0x000000060c0e7c10 */ /* 0x002fc8000ff1e0ff */
[----:B------:R-:W-:Y:S02]  /*0c50*/  IADD3.X R15, R13, UR8, RZ, P0, !PT ;  /* 0x000000080d0f7c10 */ /* 0x000fe400087fe4ff */
[----:B-----5:R-:W-:-:S03]  /*0c60*/  IADD3 R12, P0, R12, UR10, RZ ;  /* 0x0000000a0c0c7c10 */ /* 0x020fc6000ff1e0ff */
[----:B------:R1:W-:Y:S01]  /*0c70*/  LDGSTS.E.BYPASS.LTC128B.128 [R10+0x2080], [R14.64], !P4 ;  /* 0x020800000e0a7fae */ /* 0x0003e2000e101d56 */
[----:B------:R-:W-:Y:S02]  /*0c80*/  IADD3.X R13, R13, UR7, RZ, P0, !PT ;  /* 0x000000070d0d7c10 */ /* 0x000fe400087fe4ff */
[----:B------:R-:W-:-:S03]  /*0c90*/  LOP3.LUT P4, RZ, R0, 0x1, RZ, 0xc0, !PT ;  /* 0x0000000100ff7812 */ /* 0x000fc6000788c0ff */
[----:B------:R5:W-:Y:S01]  /*0ca0*/  LDGSTS.E.BYPASS.LTC128B.128 [R10+0x6080], [R12.64], !P3 ;  /* 0x060800000c0a7fae */ /* 0x000be2000d901d56 */
[----:B--2---:R-:W-:-:S04]  /*0cb0*/  IADD3 R16, P3, R14, UR6, RZ ;  /* 0x000000060e107c10 */ /* 0x004fc8000ff7e0ff */
[----:B------:R-:W-:Y:S01]  /*0cc0*/  IADD3.X R17, R15, UR8, RZ, P3, !PT ;  /* 0x000000080f117c10 */ /* 0x000fe20009ffe4ff */
[----:B------:R-:W-:Y:S01]  /*0cd0*/  UMOV UR8, 0x5 ;  /* 0x0000000500087882 */ /* 0x000fe20000000000 */
[----:B------:R-:W-:Y:S01]  /*0ce0*/  LOP3.LUT P3, RZ, R0, 0x2, RZ, 0xc0, !PT ;  /* 0x0000000200ff7812 */ /* 0x000fe2000786c0ff */
[----:B------:R-:W-:Y:S01]  /*0cf0*/  IMAD.U32 R0, RZ, RZ, UR9 ;  /* 0x00000009ff007e24 */ /* 0x000fe2000f8e00ff */
[----:B------:R-:W-:Y:S01]  /*0d00*/  USHF.L.U64.HI UR8, UR4, UR8, UR5 ;  /* 0x0000000804087299 */ /* 0x000fe20008010205 */
[----:B------:R2:W-:Y:S01]  /*0d10*/  LDGSTS.E.BYPASS.LTC128B.128 [R10+0x3080], [R16.64], !P2 ;  /* 0x03080000100a7fae */ /* 0x0005e2000d101d56 */
[----:B-----5:R-:W-:Y:S01]  /*0d20*/  IADD3 R12, P0, R14, UR10, RZ ;  /* 0x0000000a0e0c7c10 */ /* 0x020fe2000ff1e0ff */
[----:B------:R-:W-:-:S03]  /*0d30*/  USHF.L.U32 UR10, UR4, 0x5, URZ ;  /* 0x00000005040a7899 */ /* 0x000fc6000800063f */
[----:B------:R-:W-:Y:S01]  /*0d40*/  IADD3.X R13, R15, UR7, RZ, P0, !PT ;  /* 0x000000070f0d7c10 */ /* 0x000fe200087fe4ff */
[----:B-1----:R-:W-:Y:S01]  /*0d50*/  IMAD.WIDE.U32 R14, R0, c[0x0][0x270], R246 ;  /* 0x00009c00000e7a25 */ /* 0x002fe200078e00f6 */
[----:B------:R-:W-:Y:S01]  /*0d60*/  IADD3 R0, -R240, c[0x0][0x168], RZ ;  /* 0x00005a00f0007a10 */ /* 0x000fe20007ffe1ff */
[----:B------:R-:W-:Y:S02]  /*0d70*/  ULDC.64 UR4, c[0x0][0x288] ;  /* 0x0000a20000047ab9 */ /* 0x000fe40000000a00 */
[----:B------:R1:W-:Y:S01]  /*0d80*/  LDGSTS.E.BYPASS.LTC128B.128 [R10+0x7080], [R12.64], !P1 ;  /* 0x070800000c0a7fae */ /* 0x0003e2000c901d56 */
[C---:B------:R-:W-:Y:S01]  /*0d90*/  ISETP.LT.OR P2, PT, R0.reuse, 0x1, !P4 ;  /* 0x000000010000780c */ /* 0x040fe20006741670 */
[----:B------:R-:W-:Y:S01]  /*0da0*/  ULDC.64 UR6, c[0x0][0x290] ;  /* 0x0000a40000067ab9 */ /* 0x000fe20000000a00 */
[----:B------:R-:W-:Y:S01]  /*0db0*/  ISETP.LT.OR P4, PT, R0, 0x21, !P4 ;  /* 0x000000210000780c */ /* 0x000fe20006781670 */
[----:B------:R-:W0:Y:S01]  /*0dc0*/  LDGDEPBAR ;  /* 0x00000000000079af */ /* 0x000e220000000000 */
[----:B------:R-:W-:Y:S01]  /*0dd0*/  IADD3 R6, P1, R14, UR18, RZ ;  /* 0x000000120e067c10 */ /* 0x000fe2000ff3e0ff */
[----:B------:R-:W-:-:S02]  /*0de0*/  UIMAD UR4, UR24, UR4, URZ ;  /* 0x00000004180472a4 */ /* 0x000fc4000f8e023f */
[----:B------:R-:W-:Y:S01]  /*0df0*/  UIMAD UR12, UR15, UR6, URZ ;  /* 0x000000060f0c72a4 */ /* 0x000fe2000f8e023f */
[----:B------:R-:W-:Y:S01]  /*0e00*/  IADD3.X R3, R15, UR11, R3, P1, !PT ;  /* 0x0000000b0f037c10 */ /* 0x000fe20008ffe403 */
[----:B------:R-:W-:Y:S01]  /*0e10*/  UIMAD UR4, UR9, UR5, UR4 ;  /* 0x00000005090472a4 */ /* 0x000fe2000f8e0204 */
[C---:B------:R-:W-:Y:S01]  /*0e20*/  LEA R14, P1, R6.reuse, c[0x0][0x258], 0x2 ;  /* 0x00009600060e7a11 */ /* 0x040fe200078210ff */
[----:B------:R-:W-:Y:S02]  /*0e30*/  UIMAD.WIDE.U32 UR18, UR17, UR6, URZ ;  /* 0x00000006111272a5 */ /* 0x000fe4000f8e003f */
[----:B------:R5:W-:Y:S01]  /*0e40*/  LDGSTS.E.BYPASS.LTC128B.128 [R10+0x10080], [R238.64], !P2 ;  /* 0x10080000ee0a7fae */ /* 0x000be2000d101d56 */
[----:B------:R-:W-:Y:S01]  /*0e50*/  LEA.HI.X R15, R6, c[0x0][0x25c], R3, 0x2, P1 ;  /* 0x00009700060f7a11 */ /* 0x000fe200008f1403 */
[----:B------:R-:W-:Y:S01]  /*0e60*/  IMAD.U32 R3, RZ, RZ, UR14 ;  /* 0x0000000eff037e24 */ /* 0x000fe2000f8e00ff */
[----:B------:R-:W-:Y:S02]  /*0e70*/  UIMAD UR12, UR17, UR7, UR12 ;  /* 0x00000007110c72a4 */ /* 0x000fe4000f8e020c */
[----:B------:R-:W-:-:S02]  /*0e80*/  USHF.L.U32 UR5, UR10, 0x1, URZ ;  /* 0x000000010a057899 */ /* 0x000fc4000800063f */
[----:B------:R-:W-:Y:S02]  /*0e90*/  UIADD3 UR12, UR19, UR12, URZ ;  /* 0x0000000c130c7290 */ /* 0x000fe4000fffe03f */
[----:B------:R-:W-:Y:S02]  /*0ea0*/  USHF.L.U64.HI UR8, UR10, 0x1, UR8 ;  /* 0x000000010a087899 */ /* 0x000fe40008010208 */
[----:B------:R-:W-:Y:S01]  /*0eb0*/  ULDC UR7, c[0x0][0x168] ;  /* 0x00005a0000077ab9 */ /* 0x000fe20000000800 */
[----:B-1----:R-:W-:Y:S01]  /*0ec0*/  IADD3 R12, P0, R238, UR14, RZ ;  /* 0x0000000eee0c7c10 */ /* 0x002fe2000ff1e0ff */
[----:B------:R-:W-:-:S03]  /*0ed0*/  UISETP.GE.AND UP0, UPT, UR7, 0x41, UPT ;  /* 0x000000410700788c */ /* 0x000fc6000bf06270 */
[----:B------:R-:W-:Y:S02]  /*0ee0*/  IADD3.X R13, R239, UR13, RZ, P0, !PT ;  /* 0x0000000def0d7c10 */ /* 0x000fe400087fe4ff */
[----:B------:R-:W-:-:S13]  /*0ef0*/  ISETP.LT.OR P0, PT, R0, 0x1, !P3 ;  /* 0x000000010000780c */ /* 0x000fda0005f01670 */
[----:B------:R5:W-:Y:S01]  /*0f00*/  LDGSTS.E.BYPASS.LTC128B.128 [R10+0x12080], [R238.64+0x80], !P0 ;  /* 0x12080080ee0a7fae */ /* 0x000be2000c101d56 */
[----:B------:R-:W-:Y:S02]  /*0f10*/  ISETP.LT.OR P0, PT, R0, 0x21, !P3 ;  /* 0x000000210000780c */ /* 0x000fe40005f01670 */
[----:B------:R-:W-:Y:S01]  /*0f20*/  ISETP.GE.AND P3, PT, R18, c[0x0][0x1fc], PT ;  /* 0x00007f0012007a0c */ /* 0x000fe20003f66270 */
[----:B------:R1:W-:Y:S01]  /*0f30*/  LDGSTS.E.BYPASS.LTC128B.128 [R10+0x11080], [R12.64], !P4 ;  /* 0x110800000c0a7fae */ /* 0x0003e2000e101d56 */
[----:B------:R-:W-:-:S04]  /*0f40*/  ISETP.GE.AND P4, PT, R11, c[0x0][0x1fc], PT ;  /* 0x00007f000b007a0c */ /* 0x000fc80003f86270 */
[----:B------:R-:W-:Y:S02]  /*0f50*/  SEL R6, RZ, 0x2, P4 ;  /* 0x00000002ff067807 */ /* 0x000fe40002000000 */
[----:B-1----:R-:W-:Y:S02]  /*0f60*/  IADD3 R12, P2, P1, R3, 0x80, R238 ;  /* 0x00000080030c7810 */ /* 0x002fe4000795e0ee */
[----:B------:R-:W-:Y:S02]  /*0f70*/  SEL R3, RZ, 0x1, P3 ;  /* 0x00000001ff037807 */ /* 0x000fe40001800000 */
[----:B------:R-:W-:Y:S02]  /*0f80*/  IADD3.X R13, RZ, UR13, R239, P2, P1 ;  /* 0x0000000dff0d7c10 */ /* 0x000fe400097e24ef */
[----:B------:R-:W-:Y:S01]  /*0f90*/  ISETP.GT.AND P2, PT, R234, 0xf, PT ;  /* 0x0000000fea00780c */ /* 0x000fe20003f44270 */
[----:B------:R-:W-:Y:S02]  /*0fa0*/  IMAD.IADD R3, R6, 0x1, R3 ;  /* 0x0000000106037824 */ /* 0x000fe400078e0203 */
[----:B------:R1:W-:Y:S01]  /*0fb0*/  LDGSTS.E.BYPASS.LTC128B.128 [R10+0x13080], [R12.64], !P0 ;  /* 0x130800000c0a7fae */ /* 0x0003e2000c101d56 */
[----:B------:R-:W-:-:S02]  /*0fc0*/  IMAD.U32 R6, RZ, RZ, UR9 ;  /* 0x00000009ff067e24 */ /* 0x000fc4000f8e00ff */
[----:B------:R-:W-:Y:S02]  /*0fd0*/  LOP3.LUT P1, RZ, R3, 0x1, RZ, 0xc0, !PT ;  /* 0x0000000103ff7812 */ /* 0x000fe4000782c0ff */
[----:B--2---:R-:W-:Y:S01]  /*0fe0*/  IMAD.WIDE.U32 R16, R6, c[0x0][0x288], R246 ;  /* 0x0000a20006107a25 */ /* 0x004fe200078e00f6 */
[----:B------:R-:W-:Y:S02]  /*0ff0*/  LEA.HI R6, R2, R234, RZ, 0x5 ;  /* 0x000000ea02067211 */ /* 0x000fe400078f28ff */
[C---:B------:R-:W-:Y:S02]  /*1000*/  ISETP.LT.OR P0, PT, R0.reuse, 0x1, !P1 ;  /* 0x000000010000780c */ /* 0x040fe40004f01670 */
[----:B------:R-:W-:Y:S02]  /*1010*/  ISETP.LT.OR P1, PT, R0, 0x21, !P1 ;  /* 0x000000210000780c */ /* 0x000fe40004f21670 */
[----:B---3--:R-:W-:Y:S01]  /*1020*/  SHF.R.S32.HI R20, RZ, 0x5, R6 ;  /* 0x00000005ff147819 */ /* 0x008fe20000011406 */
[----:B-1----:R-:W-:-:S02]  /*1030*/  @!P2 IMAD.SHL.U32 R12, R234, 0x10, RZ ;  /* 0x00000010ea0ca824 */ /* 0x002fc400078e00ff */
[----:B------:R-:W-:-:S03]  /*1040*/  IMAD.U32 R13, RZ, RZ, UR4 ;  /* 0x00000004ff0d7e24 */ /* 0x000fc6000f8e00ff */
[----:B------:R1:W-:Y:S04]  /*1050*/  @!P2 LDGSTS.E.BYPASS.LTC128B.128 [R12+0x20080], [R14.64] ;  /* 0x200800000e0cafae */ /* 0x0003e8000b901d56 */
[----:B------:R-:W0:Y:S04]  /*1060*/  LDGDEPBAR ;  /* 0x00000000000079af */ /* 0x000e280000000000 */
[----:B------:R5:W-:Y:S01]  /*1070*/  LDGSTS.E.BYPASS.LTC128B.128 [R10+0x18080], [R236.64], !P0 ;  /* 0x18080000ec0a7fae */ /* 0x000be2000c101d56 */
[----:B------:R-:W-:-:S04]  /*1080*/  IADD3 R16, P0, R16, UR18, RZ ;  /* 0x0000001210107c10 */ /* 0x000fc8000ff1e0ff */
[----:B------:R-:W-:Y:S02]  /*1090*/  IADD3.X R13, R17, UR12, R13, P0, !PT ;  /* 0x0000000c110d7c10 */ /* 0x000fe400087fe40d */
[----:B-1----:R-:W-:-:S04]  /*10a0*/  IADD3 R14, P0, R236, UR5, RZ ;  /* 0x00000005ec0e7c10 */ /* 0x002fc8000ff1e0ff */
[----:B------:R-:W-:Y:S02]  /*10b0*/  IADD3.X R15, R237, UR8, RZ, P0, !PT ;  /* 0x00000008ed0f7c10 */ /* 0x000fe400087fe4ff */
[----:B------:R-:W-:Y:S02]  /*10c0*/  LOP3.LUT P0, RZ, R3, 0x2, RZ, 0xc0, !PT ;  /* 0x0000000203ff7812 */ /* 0x000fe4000780c0ff */
[----:B------:R-:W-:Y:S02]  /*10d0*/  LEA.HI R3, R6, R20, RZ, 0x1 ;  /* 0x0000001406037211 */ /* 0x000fe400078f08ff */
[C---:B------:R-:W-:Y:S02]  /*10e0*/  ISETP.LT.OR P6, PT, R0.reuse, 0x1, !P0 ;  /* 0x000000010000780c */ /* 0x040fe400047c1670 */
[----:B------:R-:W-:Y:S02]  /*10f0*/  ISETP.LT.OR P0, PT, R0, 0x21, !P0 ;  /* 0x000000210000780c */ /* 0x000fe40004701670 */
[----:B------:R-:W-:-:S05]  /*1100*/  LOP3.LUT R3, R3, 0xfffffffe, RZ, 0xc0, !PT ;  /* 0xfffffffe03037812 */ /* 0x000fca00078ec0ff */
[----:B------:R-:W-:-:S04]  /*1110*/  IMAD.IADD R3, R20, 0x1, -R3 ;  /* 0x0000000114037824 */ /* 0x000fc800078e0a03 */
[----:B------:R5:W-:Y:S01]  /*1120*/  LDGSTS.E.BYPASS.LTC128B.128 [R10+0x1a080], [R236.64+0x80], !P6 ;  /* 0x1a080080ec0a7fae */ /* 0x000be2000f101d56 */
[----:B------:R-:W-:Y:S02]  /*1130*/  ISETP.NE.AND P6, PT, R5, RZ, PT ;  /* 0x000000ff0500720c */ /* 0x000fe40003fc5270 */
[CC--:B------:R-:W-:Y:S01]  /*1140*/  LEA.HI R5, R2.reuse, R234.reuse, RZ, 0x4 ;  /* 0x000000ea02057211 */ /* 0x0c0fe200078f20ff */
[----:B------:R5:W-:Y:S01]  /*1150*/  LDGSTS.E.BYPASS.LTC128B.128 [R10+0x19080], [R14.64], !P1 ;  /* 0x190800000e0a7fae */ /* 0x000be2000c901d56 */
[----:B------:R-:W-:Y:S02]  /*1160*/  LEA.HI R2, R2, R234, RZ, 0x2 ;  /* 0x000000ea02027211 */ /* 0x000fe400078f10ff */
[----:B------:R-:W-:Y:S01]  /*1170*/  LOP3.LUT R17, R5, 0xfffffff0, RZ, 0xc0, !PT ;  /* 0xfffffff005117812 */ /* 0x000fe200078ec0ff */
[----:B------:R5:W-:Y:S01]  /*1180*/  LDGSTS.E.BYPASS.LTC128B.128 [R10+0x1b080], [R14.64+0x80], !P0 ;  /* 0x1b0800800e0a7fae */ /* 0x000be2000c101d56 */
[--C-:B------:R-:W-:Y:S02]  /*1190*/  SHF.R.S32.HI R21, RZ, 0x2, R2.reuse ;  /* 0x00000002ff157819 */ /* 0x100fe40000011402 */
[----:B------:R-:W-:Y:S01]  /*11a0*/  SHF.R.S32.HI R12, RZ, 0x1f, R2 ;  /* 0x0000001fff0c7819 */ /* 0x000fe20000011402 */
[----:B------:R-:W-:Y:S01]  /*11b0*/  IMAD.IADD R17, R234, 0x1, -R17 ;  /* 0x00000001ea117824 */ /* 0x000fe200078e0a11 */
[----:B----4-:R-:W-:-:S02]  /*11c0*/  SHF.R.S32.HI R22, RZ, 0x4, R5 ;  /* 0x00000004ff167819 */ /* 0x010fc40000011405 */
[----:B------:R-:W-:Y:S02]  /*11d0*/  LEA.HI R12, R12, R21, RZ, 0x3 ;  /* 0x000000150c0c7211 */ /* 0x000fe400078f18ff */
[----:B------:R-:W-:Y:S02]  /*11e0*/  SHF.R.S32.HI R0, RZ, 0x1f, R17 ;  /* 0x0000001fff007819 */ /* 0x000fe40000011411 */
[----:B------:R-:W-:Y:S02]  /*11f0*/  LEA.HI R5, R5, R22, RZ, 0x1 ;  /* 0x0000001605057211 */ /* 0x000fe400078f08ff */
[----:B------:R-:W-:Y:S02]  /*1200*/  LEA.HI R0, R0, R17, RZ, 0x3 ;  /* 0x0000001100007211 */ /* 0x000fe400078f18ff */
[----:B------:R-:W-:Y:S02]  /*1210*/  LOP3.LUT R12, R12, 0xfffffff8, RZ, 0xc0, !PT ;  /* 0xfffffff80c0c7812 */ /* 0x000fe400078ec0ff */
[----:B------:R-:W-:-:S02]  /*1220*/  LOP3.LUT R232, R0, 0xfffffff8, RZ, 0xc0, !PT ;  /* 0xfffffff800e87812 */ /* 0x000fc400078ec0ff */
[----:B------:R-:W-:Y:S01]  /*1230*/  LOP3.LUT R5, R5, 0xfffffffe, RZ, 0xc0, !PT ;  /* 0xfffffffe05057812 */ /* 0x000fe200078ec0ff */
[----:B------:R-:W-:Y:S01]  /*1240*/  IMAD.IADD R12, R21, 0x1, -R12 ;  /* 0x00000001150c7824 */ /* 0x000fe200078e0a0c */
[----:B------:R-:W-:Y:S01]  /*1250*/  LEA R20, P1, R16, c[0x0][0x280], 0x2 ;  /* 0x0000a00010147a11 */ /* 0x000fe200078210ff */
[----:B------:R-:W-:Y:S01]  /*1260*/  IMAD.IADD R232, R17, 0x1, -R232 ;  /* 0x0000000111e87824 */ /* 0x000fe200078e0ae8 */
[----:B------:R-:W-:Y:S01]  /*1270*/  PLOP3.LUT P0, PT, PT, PT, UP0, 0x80, 0x0 ;  /* 0x000000000000781c */ /* 0x000fe20003f0f008 */
[----:B------:R-:W-:Y:S01]  /*1280*/  IMAD.IADD R5, R22, 0x1, -R5 ;  /* 0x0000000116057824 */ /* 0x000fe200078e0a05 */
[----:B------:R-:W-:Y:S01]  /*1290*/  LEA.HI.X R21, R16, c[0x0][0x284], R13, 0x2, P1 ;  /* 0x0000a10010157a11 */ /* 0x000fe200008f140d */
[----:B------:R-:W-:Y:S01]  /*12a0*/  IMAD.SHL.U32 R23, R12, 0x40, RZ ;  /* 0x000000400c177824 */ /* 0x000fe200078e00ff */
[----:B------:R-:W-:Y:S01]  /*12b0*/  LOP3.LUT R2, R2, 0x7ffffffc, RZ, 0xc0, !PT ;  /* 0x7ffffffc02027812 */ /* 0x000fe200078ec0ff */
[----:B------:R-:W-:Y:S01]  /*12c0*/  IMAD.SHL.U32 R22, R8, 0x8, RZ ;  /* 0x0000000808167824 */ /* 0x000fe200078e00ff */
[----:B------:R-:W-:Y:S01]  /*12d0*/  SHF.R.S32.HI R0, RZ, 0x3, R0 ;  /* 0x00000003ff007819 */ /* 0x000fe20000011400 */
[----:B------:R-:W-:Y:S01]  /*12e0*/  IMAD.SHL.U32 R17, R232, 0x40, RZ ;  /* 0x00000040e8117824 */ /* 0x000fe200078e00ff */
[----:B------:R-:W-:Y:S01]  /*12f0*/  LOP3.LUT R23, R23, 0x1c0, RZ, 0xc0, !PT ;  /* 0x000001c017177812 */ /* 0x000fe200078ec0ff */
[----:B------:R-:W-:Y:S01]  /*1300*/  @!P2 IMAD.SHL.U32 R13, R234, 0x10, RZ ;  /* 0x00000010ea0da824 */ /* 0x000fe200078e00ff */
[----:B------:R-:W-:Y:S01]  /*1310*/  LOP3.LUT R22, R22, 0x18, RZ, 0xc0, !PT ;  /* 0x0000001816167812 */ /* 0x000fe200078ec0ff */
[----:B------:R-:W-:Y:S01]  /*1320*/  IMAD.SHL.U32 R226, R5, 0x8, RZ ;  /* 0x0000000805e27824 */ /* 0x000fe200078e00ff */
[----:B------:R-:W-:Y:S01]  /*1330*/  LOP3.LUT R17, R17, 0x1c0, RZ, 0xc0, !PT ;  /* 0x000001c011117812 */ /* 0x000fe200078ec0ff */
[----:B------:R-:W-:Y:S01]  /*1340*/  IMAD.SHL.U32 R225, R5, 0x20, RZ ;  /* 0x0000002005e17824 */ /* 0x000fe200078e00ff */
[----:B------:R1:W-:Y:S01]  /*1350*/  @!P2 LDGSTS.E.BYPASS.LTC128B.128 [R13+0x20280], [R20.64] ;  /* 0x20280000140dafae */ /* 0x0003e2000b901d56 */
[----:B------:R-:W-:Y:S01]  /*1360*/  SHF.R.U32.HI R231, RZ, 0x3, R23 ;  /* 0x00000003ffe77819 */ /* 0x000fe20000011617 */
[----:B------:R-:W-:Y:S01]  /*1370*/  IMAD.SHL.U32 R0, R0, 0x200, RZ ;  /* 0x0000020000007824 */ /* 0x000fe200078e00ff */
[----:B------:R-:W-:Y:S01]  /*1380*/  LOP3.LUT R226, R17, 0x8, R226, 0xf8, !PT ;  /* 0x0000000811e27812 */ /* 0x000fe200078ef8e2 */
[----:B------:R-:W0:Y:S01]  /*1390*/  LDGDEPBAR ;  /* 0x00000000000079af */ /* 0x000e220000000000 */
[----:B------:R-:W-:-:S02]  /*13a0*/  LOP3.LUT R225, R22, 0x20, R225, 0xf8, !PT ;  /* 0x0000002016e17812 */ /* 0x000fc400078ef8e1 */
[--C-:B------:R-:W-:Y:S01]  /*13b0*/  SHF.R.U32.HI R16, RZ, 0x3, R17.reuse ;  /* 0x00000003ff107819 */ /* 0x100fe20000011611 */
[----:B------:R-:W0:Y:S01]  /*13c0*/  LDGDEPBAR ;  /* 0x00000000000079af */ /* 0x000e220000000000 */
[----:B------:R-:W-:Y:S02]  /*13d0*/  LOP3.LUT R231, R231, R23, R22, 0x1e, !PT ;  /* 0x00000017e7e77212 */ /* 0x000fe400078e1e16 */
[----:B------:R-:W-:Y:S02]  /*13e0*/  LOP3.LUT R226, R226, R16, RZ, 0x3c, !PT ;  /* 0x00000010e2e27212 */ /* 0x000fe400078e3cff */
[----:B------:R-:W-:Y:S02]  /*13f0*/  LOP3.LUT R225, R16, R225, R17, 0x1e, !PT ;  /* 0x000000e110e17212 */ /* 0x000fe400078e1e11 */
[----:B------:R-:W-:Y:S02]  /*1400*/  LOP3.LUT R12, R12, 0x4, RZ, 0xc0, !PT ;  /* 0x000000040c0c7812 */ /* 0x000fe400078ec0ff */
[----:B------:R-:W-:Y:S01]  /*1410*/  LOP3.LUT R225, R225, R0, RZ, 0xfc, !PT ;  /* 0x00000000e1e17212 */ /* 0x000fe200078efcff */
[----:B-1----:R-:W-:-:S02]  /*1420*/  IMAD.IADD R13, R234, 0x1, -R2 ;  /* 0x00000001ea0d7824 */ /* 0x002fc400078e0a02 */
[----:B------:R-:W-:-:S04]  /*1430*/  IMAD.SHL.U32 R2, R3, 0x400, RZ ;  /* 0x0000040003027824 */ /* 0x000fc800078e00ff */
[--C-:B------:R-:W-:Y:S01]  /*1440*/  IMAD R13, R13, 0x2, R2.reuse ;  /* 0x000000020d0d7824 */ /* 0x100fe200078e0202 */
[----:B------:R-:W-:-:S03]  /*1450*/  IADD3 R226, R226, R0, R2 ;  /* 0x00000000e2e27210 */ /* 0x000fc60007ffe002 */
[----:B------:R-:W-:Y:S01]  /*1460*/  IMAD.IADD R231, R13, 0x1, R231 ;  /* 0x000000010de77824 */ /* 0x000fe200078e02e7 */
[----:B------:R-:W-:Y:S05]  /*1470*/  @!P0 BRA `(.L_x_1018) ;  /* 0x0000017000008947 */ /* 0x000fea0003800000 */
[----:B-----5:R-:W-:Y:S01]  /*1480*/  IADD3 R14, P0, R14, UR5, RZ ;  /* 0x000000050e0e7c10 */ /* 0x020fe2000ff1e0ff */
[----:B------:R-:W-:Y:S01]  /*1490*/  BSSY B0, `(.L_x_1018) ;  /* 0x0000015000007945 */ /* 0x000fe20003800000 */
[----:B------:R-:W-:Y:S02]  /*14a0*/  IADD3 R0, -R240, -0x40, RZ ;  /* 0xffffffc0f0007810 */ /* 0x000fe40007ffe1ff */
[----:B------:R-:W-:Y:S02]  /*14b0*/  IADD3.X R15, R15, UR8, RZ, P0, !PT ;  /* 0x000000080f0f7c10 */ /* 0x000fe400087fe4ff */
[----:B------:R-:W-:Y:S02]  /*14c0*/  P2R R2, PR, RZ, 0x8 ;  /* 0x00000008ff027803 */ /* 0x000fe40000000000 */
[----:B------:R-:W-:Y:S02]  /*14d0*/  IADD3 R16, P0, R14, UR5, RZ ;  /* 0x000000050e107c10 */ /* 0x000fe4000ff1e0ff */
[----:B------:R-:W-:-:S02]  /*14e0*/  ISETP.GE.AND P3, PT, R18, c[0x0][0x1fc], PT ;  /* 0x00007f0012007a0c */ /* 0x000fc40003f66270 */
[----:B------:R-:W-:Y:S02]  /*14f0*/  IADD3 R0, R0, c[0x0][0x168], RZ ;  /* 0x00005a0000007a10 */ /* 0x000fe40007ffe0ff */
[----:B------:R-:W-:Y:S02]  /*1500*/  IADD3.X R17, R15, UR8, RZ, P0, !PT ;  /* 0x000000080f117c10 */ /* 0x000fe400087fe4ff */
[----:B------:R-:W-:Y:S02]  /*1510*/  ISETP.LT.OR P0, PT, R0, 0x1, P3 ;  /* 0x000000010000780c */ /* 0x000fe40001f01670 */
[----:B------:R-:W-:-:S11]  /*1520*/  ISETP.GE.AND P1, PT, R11, c[0x0][0x1fc], PT ;  /* 0x00007f000b007a0c */ /* 0x000fd60003f26270 */
[----:B------:R1:W-:Y:S01]  /*1530*/  LDGSTS.E.BYPASS.LTC128B.128 [R10+0x1c080], [R14.64], !P0 ;  /* 0x1c0800000e0a7fae */ /* 0x0003e2000c101d56 */
[C---:B------:R-:W-:Y:S02]  /*1540*/  ISETP.LT.OR P0, PT, R0.reuse, 0x1, P1 ;  /* 0x000000010000780c */ /* 0x040fe40000f01670 */
[----:B------:R-:W-:-:S11]  /*1550*/  ISETP.LT.OR P1, PT, R0, 0x21, P1 ;  /* 0x000000210000780c */ /* 0x000fd60000f21670 */
[----:B------:R1:W-:Y:S01]  /*1560*/  LDGSTS.E.BYPASS.LTC128B.128 [R10+0x1e080], [R14.64+0x80], !P0 ;  /* 0x1e0800800e0a7fae */ /* 0x0003e2000c101d56 */
[----:B------:R-:W-:Y:S02]  /*1570*/  ISETP.LT.OR P0, PT, R0, 0x21, P3 ;  /* 0x000000210000780c */ /* 0x000fe40001f01670 */
[----:B------:R-:W-:-:S11]  /*1580*/  ISETP.NE.AND P3, PT, R2, RZ, PT ;  /* 0x000000ff0200720c */ /* 0x000fd60003f65270 */
[----:B------:R1:W-:Y:S04]  /*1590*/  LDGSTS.E.BYPASS.LTC128B.128 [R10+0x1d080], [R16.64], !P0 ;  /* 0x1d080000100a7fae */ /* 0x0003e8000c101d56 */
[----:B------:R1:W-:Y:S01]  /*15a0*/  LDGSTS.E.BYPASS.LTC128B.128 [R10+0x1f080], [R16.64+0x80], !P1 ;  /* 0x1f080080100a7fae */ /* 0x0003e2000c901d56 */
[----:B------:R-:W-:Y:S05]  /*15b0*/  @P2 BRA `(.L_x_1019) ;  /* 0x0000002000002947 */ /* 0x000fea0003800000 */
[----:B------:R-:W-:-:S05]  /*15c0*/  SHF.L.U32 R0, R234, 0x4, RZ ;  /* 0x00000004ea007819 */ /* 0x000fca00000006ff */
[----:B------:R2:W-:Y:S02]  /*15d0*/  LDGSTS.E.BYPASS.LTC128B.128 [R0+0x20380], [R20.64+0x100] ;  /* 0x2038010014007fae */ /* 0x0005e4000b901d56 */
.L_x_1019:
[----:B------:R-:W-:Y:S05]  /*15e0*/  BSYNC B0 ;  /* 0x0000000000007941 */ /* 0x000fea0003800000 */
.L_x_1018:
[----:B-----5:R-:W-:Y:S01]  /*15f0*/  ISETP.LT.AND P0, PT, RZ, c[0x0][0x168], PT ;  /* 0x00005a00ff007a0c */ /* 0x020fe20003f01270 */
[----:B------:R-:W0:-:S12]  /*1600*/  LDGDEPBAR ;  /* 0x00000000000079af */ /* 0x000e180000000000 */
[----:B------:R-:W-:Y:S05]  /*1610*/  @P0 BRA `(.L_x_1020) ;  /* 0x0000041000000947 */ /* 0x000fea0003800000 */
        /* <DEDUP_REMOVED lines=64> */
[----:B------:R-:W-:Y:S05]  /*1a20*/  BRA `(.L_x_1021) ;  /* 0x0000424000007947 */ /* 0x000fea0003800000 */
.L_x_1020:
[----:B------:R-:W-:Y:S01]  /*1a30*/  ISETP.NE.AND P0, PT, R12, RZ, PT ;  /* 0x000000ff0c00720c */ /* 0x000fe20003f05270 */
[----:B------:R-:W-:Y:S01]  /*1a40*/  IMAD.SHL.U32 R242, R231, 0x2, RZ ;  /* 0x00000002e7f27824 */ /* 0x000fe200078e00ff */
[----:B------:R-:W-:Y:S01]  /*1a50*/  LOP3.LUT R2, R6, 0xffffffe0, RZ, 0xc0, !PT ;  /* 0xffffffe006027812 */ /* 0x000fe200078ec0ff */
[C---:B------:R-:W-:Y:S01]  /*1a60*/  IMAD.SHL.U32 R11, R9.reuse, 0x40, RZ ;  /* 0x00000040090b7824 */ /* 0x040fe200078e00ff */
[----:B------:R-:W-:Y:S01]  /*1a70*/  LOP3.LUT P1, RZ, R9, 0x2, RZ, 0xc0, !PT ;  /* 0x0000000209ff7812 */ /* 0x000fe2000782c0ff */
[----:B-1----:R-:W-:Y:S01]  /*1a80*/  IMAD.SHL.U32 R10, R240, 0x8, RZ ;  /* 0x00000008f00a7824 */ /* 0x002fe200078e00ff */
[----:B--2---:R-:W-:Y:S01]  /*1a90*/  IADD3 R0, R242, 0x20480, RZ ;  /* 0x00020480f2007810 */ /* 0x004fe20007ffe0ff */
[----:B------:R-:W-:Y:S01]  /*1aa0*/  IMAD.SHL.U32 R233, R3, 0x10, RZ ;  /* 0x0000001003e97824 */ /* 0x000fe200078e00ff */
[----:B------:R-:W-:Y:S01]  /*1ab0*/  LOP3.LUT R11, R11, 0x1c0, RZ, 0xc0, !PT ;  /* 0x000001c00b0b7812 */ /* 0x000fe200078ec0ff */
[----:B------:R-:W-:Y:S01]  /*1ac0*/  IMAD.IADD R2, R234, 0x1, -R2 ;  /* 0x00000001ea027824 */ /* 0x000fe200078e0a02 */
[----:B------:R-:W-:Y:S01]  /*1ad0*/  IADD3 R242, R242, 0x204c0, RZ ;  /* 0x000204c0f2f27810 */ /* 0x000fe20007ffe0ff */
[----:B------:R-:W-:Y:S01]  /*1ae0*/  IMAD R7, R5, 0x800, R7 ;  /* 0x0000080005077824 */ /* 0x000fe200078e0207 */
[----:B------:R-:W-:Y:S01]  /*1af0*/  LOP3.LUT R10, R10, 0x8, RZ, 0xc0, !PT ;  /* 0x000000080a0a7812 */ /* 0x000fe200078ec0ff */
[----:B------:R-:W1:Y:S01]  /*1b00*/  S2UR UR9, SR_CTAID.Y ;  /* 0x00000000000979c3 */ /* 0x000e620000002600 */
[----:B------:R-:W-:Y:S01]  /*1b10*/  @P0 IADD3 R242, R0, -0x40, RZ ;  /* 0xffffffc000f20810 */ /* 0x000fe20007ffe0ff */
[----:B------:R-:W-:Y:S01]  /*1b20*/  IMAD.MOV.U32 R216, RZ, RZ, 0x20 ;  /* 0x00000020ffd87424 */ /* 0x000fe200078e00ff */
[----:B------:R-:W-:Y:S01]  /*1b30*/  LOP3.LUT P0, RZ, R9, 0x4, RZ, 0xc0, !PT ;  /* 0x0000000409ff7812 */ /* 0x000fe2000780c0ff */
[----:B------:R-:W-:Y:S01]  /*1b40*/  IMAD.MOV.U32 R221, RZ, RZ, 0x20 ;  /* 0x00000020ffdd7424 */ /* 0x000fe200078e00ff */
[----:B------:R-:W-:Y:S01]  /*1b50*/  SHF.R.U32.HI R9, RZ, 0x3, R11 ;  /* 0x00000003ff097819 */ /* 0x000fe2000001160b */
[----:B------:R-:W-:Y:S01]  /*1b60*/  IMAD.MOV.U32 R222, RZ, RZ, 0x10 ;  /* 0x00000010ffde7424 */ /* 0x000fe200078e00ff */
[----:B------:R-:W-:Y:S01]  /*1b70*/  LOP3.LUT R6, R11, 0x10, R233, 0xf8, !PT ;  /* 0x000000100b067812 */ /* 0x000fe200078ef8e9 */
[----:B------:R-:W-:Y:S01]  /*1b80*/  UIADD3 UR7, UR7, 0x3f, URZ ;  /* 0x0000003f07077890 */ /* 0x000fe2000fffe03f */
[----:B------:R-:W-:Y:S01]  /*1b90*/  SHF.R.S32.HI R3, RZ, 0x1f, R2 ;  /* 0x0000001fff037819 */ /* 0x000fe20000011402 */
[----:B------:R-:W-:Y:S01]  /*1ba0*/  IMAD.MOV.U32 R217, RZ, RZ, 0x40 ;  /* 0x00000040ffd97424 */ /* 0x000fe200078e00ff */
[C---:B------:R-:W-:Y:S01]  /*1bb0*/  LOP3.LUT R11, R9.reuse, R10, R11, 0x1e, !PT ;  /* 0x0000000a090b7212 */ /* 0x040fe200078e1e0b */
[----:B------:R-:W-:Y:S01]  /*1bc0*/  USHF.R.S32.HI UR6, URZ, 0x1f, UR7 ;  /* 0x0000001f3f067899 */ /* 0x000fe20008011407 */
[----:B------:R-:W-:Y:S01]  /*1bd0*/  LOP3.LUT R9, R9, R6, R10, 0x1e, !PT ;  /* 0x0000000609097212 */ /* 0x000fe200078e1e0a */
[----:B------:R-:W-:Y:S01]  /*1be0*/  CS2R R194, SRZ ;  /* 0x0000000000c27805 */ /* 0x000fe2000001ff00 */
[----:B------:R-:W-:Y:S01]  /*1bf0*/  LEA.HI R6, R3, R2, RZ, 0x2 ;  /* 0x0000000203067211 */ /* 0x000fe200078f10ff */
[----:B------:R-:W-:Y:S01]  /*1c00*/  IMAD.IADD R3, R7, 0x1, R11 ;  /* 0x0000000107037824 */ /* 0x000fe200078e020b */
[----:B------:R-:W-:Y:S01]  /*1c10*/  SHF.R.S32.HI R0, RZ, 0x1f, R8 ;  /* 0x0000001fff007819 */ /* 0x000fe20000011408 */
[----:B------:R-:W-:Y:S01]  /*1c20*/  ULEA.HI UR6, UR6, UR7, URZ, 0x6 ;  /* 0x0000000706067291 */ /* 0x000fe2000f8f303f */
[----:B------:R-:W-:Y:S01]  /*1c30*/  LOP3.LUT R7, R6, 0xfffffffc, RZ, 0xc0, !PT ;  /* 0xfffffffc06077812 */ /* 0x000fe200078ec0ff */
[C---:B------:R-:W-:Y:S01]  /*1c40*/  IMAD.SHL.U32 R224, R3.reuse, 0x2, RZ ;  /* 0x0000000203e07824 */ /* 0x040fe200078e00ff */
[----:B------:R-:W-:Y:S01]  /*1c50*/  LEA.HI R0, R0, R8, RZ, 0x2 ;  /* 0x0000000800007211 */ /* 0x000fe200078f10ff */
[----:B------:R-:W-:Y:S01]  /*1c60*/  CS2R R192, SRZ ;  /* 0x0000000000c07805 */ /* 0x000fe2000001ff00 */
[----:B------:R-:W-:Y:S01]  /*1c70*/  SEL R216, R216, 0xffffffe0, !P1 ;  /* 0xffffffe0d8d87807 */ /* 0x000fe20004800000 */
[----:B------:R-:W-:Y:S01]  /*1c80*/  IMAD.IADD R7, R2, 0x1, -R7 ;  /* 0x0000000102077824 */ /* 0x000fe200078e0a07 */
[----:B------:R-:W-:Y:S01]  /*1c90*/  LOP3.LUT R0, R0, 0xfffffffc, RZ, 0xc0, !PT ;  /* 0xfffffffc00007812 */ /* 0x000fe200078ec0ff */
[----:B------:R-:W-:Y:S01]  /*1ca0*/  IMAD.MOV.U32 R2, RZ, RZ, 0x40 ;  /* 0x00000040ff027424 */ /* 0x000fe200078e00ff */
[----:B------:R-:W-:Y:S01]  /*1cb0*/  LOP3.LUT P1, RZ, R232, 0x2, RZ, 0xc0, !PT ;  /* 0x00000002e8ff7812 */ /* 0x000fe2000782c0ff */
[----:B------:R-:W-:Y:S01]  /*1cc0*/  IMAD R216, R3, 0x2, R216 ;  /* 0x0000000203d87824 */ /* 0x000fe200078e02d8 */
[----:B------:R-:W-:Y:S01]  /*1cd0*/  LEA.HI.SX32 R233, R6, R233, 0x1e ;  /* 0x000000e906e97211 */ /* 0x000fe200078ff2ff */
[----:B------:R-:W-:Y:S01]  /*1ce0*/  IMAD.IADD R8, R8, 0x1, -R0 ;  /* 0x0000000108087824 */ /* 0x000fe200078e0a00 */
[----:B------:R-:W-:Y:S01]  /*1cf0*/  SEL R2, R2, 0xffffffc0, !P0 ;  /* 0xffffffc002027807 */ /* 0x000fe20004000000 */
[----:B------:R-:W-:Y:S01]  /*1d00*/  IMAD R0, R5, 0x200, R9 ;  /* 0x0000020005007824 */ /* 0x000fe200078e0209 */
[----:B------:R-:W-:Y:S01]  /*1d10*/  LOP3.LUT P0, RZ, R232, 0x4, RZ, 0xc0, !PT ;  /* 0x00000004e8ff7812 */ /* 0x000fe2000780c0ff */
[----:B------:R-:W-:Y:S01]  /*1d20*/  IMAD R8, R8, -0x8, R4 ;  /* 0xfffffff808087824 */ /* 0x000fe200078e0204 */
[----:B------:R-:W-:Y:S01]  /*1d30*/  SEL R222, R222, 0xfffffff0, !P1 ;  /* 0xfffffff0dede7807 */ /* 0x000fe20004800000 */
[C---:B------:R-:W-:Y:S01]  /*1d40*/  IMAD.SHL.U32 R223, R0.reuse, 0x2, RZ ;  /* 0x0000000200df7824 */ /* 0x040fe200078e00ff */
[----:B------:R-:W-:Y:S01]  /*1d50*/  SEL R221, R221, 0xffffffe0, !P0 ;  /* 0xffffffe0dddd7807 */ /* 0x000fe20004000000 */
[--C-:B------:R-:W-:Y:S01]  /*1d60*/  IMAD R3, R3, 0x2, R2.reuse ;  /* 0x0000000203037824 */ /* 0x100fe200078e0202 */
[----:B------:R-:W-:Y:S01]  /*1d70*/  CS2R R190, SRZ ;  /* 0x0000000000be7805 */ /* 0x000fe2000001ff00 */
[----:B------:R-:W-:Y:S01]  /*1d80*/  IMAD R0, R0, 0x2, R2 ;  /* 0x0000000200007824 */ /* 0x000fe200078e0202 */
[----:B------:R-:W-:Y:S01]  /*1d90*/  CS2R R188, SRZ ;  /* 0x0000000000bc7805 */ /* 0x000fe2000001ff00 */
[----:B------:R-:W-:Y:S01]  /*1da0*/  IMAD.IADD R220, R226, 0x1, R221 ;  /* 0x00000001e2dc7824 */ /* 0x000fe200078e02dd */
[----:B------:R-:W-:Y:S01]  /*1db0*/  CS2R R186, SRZ ;  /* 0x0000000000ba7805 */ /* 0x000fe2000001ff00 */
[----:B------:R-:W-:Y:S01]  /*1dc0*/  IMAD R243, R7, -0x2, R8 ;  /* 0xfffffffe07f37824 */ /* 0x000fe200078e0208 */
        /* <DEDUP_REMOVED lines=60> */
[----:B------:R-:W-:Y:S01]  /*2190*/  SHF.R.S32.HI R235, RZ, 0x1f, R234 ;  /* 0x0000001fffeb7819 */ /* 0x000fe200000114ea */
[----:B------:R-:W-:Y:S01]  /*21a0*/  IMAD.IADD R218, R226, 0x1, R222 ;  /* 0x00000001e2da7824 */ /* 0x000fe200078e02de */
[----:B------:R-:W-:Y:S01]  /*21b0*/  SEL R217, R217, 0xffffffc0, !P0 ;  /* 0xffffffc0d9d97807 */ /* 0x000fe20004000000 */
[----:B------:R-:W-:Y:S01]  /*21c0*/  IMAD.IADD R219, R222, 0x1, R220 ;  /* 0x00000001dedb7824 */ /* 0x000fe200078e02dc */
[----:B------:R-:W-:-:S02]  /*21d0*/  ULDC UR8, c[0x0][0x278] ;  /* 0x00009e0000087ab9 */ /* 0x000fc40000000800 */
[----:B------:R-:W-:Y:S02]  /*21e0*/  ULDC UR5, c[0x0][0x290] ;  /* 0x0000a40000057ab9 */ /* 0x000fe40000000800 */
[----:B------:R-:W-:Y:S02]  /*21f0*/  UMOV UR4, URZ ;  /* 0x0000003f00047c82 */ /* 0x000fe40008000000 */
[----:B------:R-:W-:Y:S02]  /*2200*/  UMOV UR20, 0x1 ;  /* 0x0000000100147882 */ /* 0x000fe40000000000 */
[----:B------:R-:W-:Y:S02]  /*2210*/  UMOV UR21, URZ ;  /* 0x0000003f00157c82 */ /* 0x000fe40008000000 */
[----:B------:R-:W-:Y:S02]  /*2220*/  UMOV UR19, URZ ;  /* 0x0000003f00137c82 */ /* 0x000fe40008000000 */
[----:B------:R-:W-:-:S02]  /*2230*/  UIMAD UR8, UR17, UR8, URZ ;  /* 0x00000008110872a4 */ /* 0x000fc4000f8e023f */
[----:B------:R-:W-:Y:S02]  /*2240*/  UIMAD UR5, UR17, UR5, URZ ;  /* 0x00000005110572a4 */ /* 0x000fe4000f8e023f */
[----:B------:R-:W-:Y:S02]  /*2250*/  USHF.R.S32.HI UR16, URZ, 0x6, UR6 ;  /* 0x000000063f107899 */ /* 0x000fe40008011406 */
[----:B-1----:R-:W-:Y:S02]  /*2260*/  ULDC UR10, c[0x0][0x168] ;  /* 0x00005a00000a7ab9 */ /* 0x002fe40000000800 */
.L_x_1024:
[----:B------:R-:W-:Y:S04]  /*2270*/  DEPBAR.LE SB0, 0x1 ;  /* 0x000080400000791a */ /* 0x000fe80000000000 */
[----:B------:R-:W-:Y:S01]  /*2280*/  BAR.SYNC.DEFER_BLOCKING 0x0 ;  /* 0x0000000000007b1d */ /* 0x000fe20000010000 */
[----:B------:R-:W-:Y:S01]  /*2290*/  IMAD.U32 R4, RZ, RZ, UR4 ;  /* 0x00000004ff047e24 */ /* 0x000fe2000f8e00ff */
[----:B------:R-:W-:Y:S01]  /*22a0*/  MOV R65, UR4 ;  /* 0x0000000400417c02 */ /* 0x000fe20008000f00 */
[----:B------:R-:W-:Y:S01]  /*22b0*/  IMAD.U32 R64, RZ, RZ, UR4 ;  /* 0x00000004ff407e24 */ /* 0x000fe2000f8e00ff */
[----:B------:R-:W-:Y:S01]  /*22c0*/  MOV R209, UR4 ;  /* 0x0000000400d17c02 */ /* 0x000fe20008000f00 */
[----:B------:R-:W-:Y:S01]  /*22d0*/  IMAD R4, R4, 0x2000, R226 ;  /* 0x0000200004047824 */ /* 0x000fe200078e02e2 */
[----:B------:R-:W-:Y:S01]  /*22e0*/  UIADD3 UR18, UR21, 0x1, URZ ;  /* 0x0000000115127890 */ /* 0x000fe2000fffe03f */
[----:B------:R-:W-:Y:S01]  /*22f0*/  IMAD R65, R65, 0x2000, R219 ;  /* 0x0000200041417824 */ /* 0x000fe200078e02db */
[----:B------:R-:W-:Y:S02]  /*2300*/  LEA R64, R64, R222, 0xd ;  /* 0x000000de40407211 */ /* 0x000fe400078e68ff */
[----:B------:R-:W-:Y:S01]  /*2310*/  SHF.L.U32 R230, R4, 0x1, RZ ;  /* 0x0000000104e67819 */ /* 0x000fe200000006ff */
[----:B------:R-:W-:Y:S01]  /*2320*/  UISETP.GE.AND UP0, UPT, UR18, UR16, UPT ;  /* 0x000000101200728c */ /* 0x000fe2000bf06270 */
[C-C-:B------:R-:W-:Y:S01]  /*2330*/  IADD3 R227, R226.reuse, R64, R221.reuse ;  /* 0x00000040e2e37210 */ /* 0x140fe20007ffe0dd */
[----:B------:R-:W-:Y:S01]  /*2340*/  IMAD.IADD R229, R226, 0x1, R64 ;  /* 0x00000001e2e57824 */ /* 0x000fe200078e0240 */
[----:B------:R-:W-:Y:S02]  /*2350*/  SHF.L.U32 R208, R65, 0x1, RZ ;  /* 0x0000000141d07819 */ /* 0x000fe400000006ff */
[----:B------:R-:W-:Y:S01]  /*2360*/  LEA R209, R209, R220, 0xd ;  /* 0x000000dcd1d17211 */ /* 0x000fe200078e68ff */
[----:B------:R-:W-:Y:S01]  /*2370*/  IMAD.SHL.U32 R227, R227, 0x2, RZ ;  /* 0x00000002e3e37824 */ /* 0x000fe200078e00ff */
[----:B------:R-:W-:Y:S02]  /*2380*/  SHF.L.U32 R229, R229, 0x1, RZ ;  /* 0x00000001e5e57819 */ /* 0x000fe400000006ff */
[----:B------:R-:W-:Y:S02]  /*2390*/  SHF.L.U32 R209, R209, 0x1, RZ ;  /* 0x00000001d1d17819 */ /* 0x000fe400000006ff */
[----:B------:R-:W-:Y:S01]  /*23a0*/  PLOP3.LUT P0, PT, PT, PT, UP0, 0x80, 0x0 ;  /* 0x000000000000781c */ /* 0x000fe20003f0f008 */
[----:B------:R-:W-:Y:S05]  /*23b0*/  LDSM.16.M88.4 R16, [R224+0x80] ;  /* 0x00008000e010783b */ /* 0x000fea0000000200 */
[----:B------:R-:W1:Y:S05]  /*23c0*/  LDSM.16.M88.4 R32, [R230+0x10080] ;  /* 0x01008000e620783b */ /* 0x000e6a0000000200 */
[----:B------:R-:W2:Y:S05]  /*23d0*/  LDSM.16.M88.4 R28, [R230+0x11080] ;  /* 0x01108000e61c783b */ /* 0x000eaa0000000200 */
[----:B------:R-:W3:Y:S05]  /*23e0*/  LDSM.16.M88.4 R36, [R224+0x2080] ;  /* 0x00208000e024783b */ /* 0x000eea0000000200 */
[----:B------:R-:W-:Y:S05]  /*23f0*/  LDSM.16.M88.4 R44, [R216+0x80] ;  /* 0x00008000d82c783b */ /* 0x000fea0000000200 */
[----:B------:R-:W4:Y:S05]  /*2400*/  LDSM.16.M88.4 R40, [R229+0x10080] ;  /* 0x01008000e528783b */ /* 0x000f2a0000000200 */
[----:B------:R-:W5:Y:S05]  /*2410*/  LDSM.16.M88.4 R48, [R229+0x11080] ;  /* 0x01108000e530783b */ /* 0x000f6a0000000200 */
[----:B------:R-:W3:Y:S05]  /*2420*/  LDSM.16.M88.4 R52, [R216+0x2080] ;  /* 0x00208000d834783b */ /* 0x000eea0000000200 */
[----:B------:R-:W-:Y:S01]  /*2430*/  LDSM.16.M88.4 R56, [R3+0x80] ;  /* 0x000080000338783b */ /* 0x000fe20000000200 */
[-C--:B-1----:R-:W-:Y:S04]  /*2440*/  HMMA.16816.F32.BF16 R4, R32, R16.reuse, RZ ;  /* 0x000000102004723c */ /* 0x082fe800000418ff */
[----:B------:R-:W-:Y:S05]  /*2450*/  LDSM.16.M88.4 R60, [R209+0x11080] ;  /* 0x01108000d13c783b */ /* 0x000fea0000000200 */
[----:B------:R-:W-:Y:S01]  /*2460*/  LDSM.16.M88.4 R64, [R3+0x2080] ;  /* 0x002080000340783b */ /* 0x000fe20000000200 */
[C---:B--2---:R-:W-:Y:S04]  /*2470*/  HMMA.16816.F32.BF16 R8, R28.reuse, R16, RZ ;  /* 0x000000101c08723c */ /* 0x044fe800000418ff */
[----:B------:R-:W-:Y:S04]  /*2480*/  LDSM.16.M88.4 R200, [R2+0x80] ;  /* 0x0000800002c8783b */ /* 0x000fe80000000200 */
[-C--:B------:R-:W-:Y:S01]  /*2490*/  HMMA.16816.F32.BF16 R12, R28, R18.reuse, RZ ;  /* 0x000000121c0c723c */ /* 0x080fe200000418ff */
[----:B------:R-:W-:Y:S05]  /*24a0*/  LDSM.16.M88.4 R196, [R227+0x10080] ;  /* 0x01008000e3c4783b */ /* 0x000fea0000000200 */
[----:B------:R-:W-:Y:S02]  /*24b0*/  LDSM.16.M88.4 R204, [R208+0x11080] ;  /* 0x01108000d0cc783b */ /* 0x000fe40000000200 */
[C---:B------:R-:W-:Y:S08]  /*24c0*/  HMMA.16816.F32.BF16 R16, R32.reuse, R18, RZ ;  /* 0x000000122010723c */ /* 0x040ff000000418ff */
[-C--:B---3--:R-:W-:Y:S08]  /*24d0*/  HMMA.16816.F32.BF16 R20, R32, R36.reuse, RZ ;  /* 0x000000242014723c */ /* 0x088ff000000418ff */
[C---:B------:R-:W-:Y:S07]  /*24e0*/  HMMA.16816.F32.BF16 R24, R28.reuse, R36, RZ ;  /* 0x000000241c18723c */ /* 0x040fee00000418ff */
[----:B------:R-:W-:Y:S01]  /*24f0*/  IMAD.U32 R36, RZ, RZ, UR4 ;  /* 0x00000004ff247e24 */ /* 0x000fe2000f8e00ff */
[-C--:B------:R-:W-:Y:S04]  /*2500*/  HMMA.16816.F32.BF16 R28, R28, R38.reuse, RZ ;  /* 0x000000261c1c723c */ /* 0x080fe800000418ff */
[----:B------:R-:W-:Y:S04]  /*2510*/  IMAD R36, R36, 0x2000, R221 ;  /* 0x0000200024247824 */ /* 0x000fe800078e02dd */
[----:B------:R-:W-:Y:S04]  /*2520*/  HMMA.16816.F32.BF16 R32, R32, R38, RZ ;  /* 0x000000262020723c */ /* 0x000fe800000418ff */
[----:B------:R-:W-:Y:S04]  /*2530*/  IMAD.IADD R36, R226, 0x1, R36 ;  /* 0x00000001e2247824 */ /* 0x000fe800078e0224 */
[-C--:B----4-:R-:W-:Y:S05]  /*2540*/  HMMA.16816.F32.BF16 R4, R40, R44.reuse, R4 ;  /* 0x0000002c2804723c */ /* 0x090fea0000041804 */
[----:B------:R-:W-:Y:S03]  /*2550*/  IMAD.SHL.U32 R228, R36, 0x2, RZ ;  /* 0x0000000224e47824 */ /* 0x000fe600078e00ff */
[C---:B-----5:R-:W-:Y:S02]  /*2560*/  HMMA.16816.F32.BF16 R8, R48.reuse, R44, R8 ;  /* 0x0000002c3008723c */ /* 0x060fe40000041808 */
[----:B------:R-:W1:Y:S06]  /*2570*/  LDSM.16.M88.4 R36, [R228+0x10080] ;  /* 0x01008000e424783b */ /* 0x000e6c0000000200 */
[-C--:B------:R-:W-:Y:S08]  /*2580*/  HMMA.16816.F32.BF16 R12, R48, R46.reuse, R12 ;  /* 0x0000002e300c723c */ /* 0x080ff0000004180c */
[C---:B------:R-:W-:Y:S01]  /*2590*/  HMMA.16816.F32.BF16 R16, R40.reuse, R46, R16 ;  /* 0x0000002e2810723c */ /* 0x040fe20000041810 */
[----:B------:R-:W-:Y:S07]  /*25a0*/  LDSM.16.M88.4 R44, [R224+0x4080] ;  /* 0x00408000e02c783b */ /* 0x000fee0000000200 */
[-C--:B------:R-:W-:Y:S08]  /*25b0*/  HMMA.16816.F32.BF16 R20, R40, R52.reuse, R20 ;  /* 0x000000342814723c */ /* 0x080ff00000041814 */
[C---:B------:R-:W-:Y:S08]  /*25c0*/  HMMA.16816.F32.BF16 R24, R48.reuse, R52, R24 ;  /* 0x000000343018723c */ /* 0x040ff00000041818 */
[-C--:B------:R-:W-:Y:S01]  /*25d0*/  HMMA.16816.F32.BF16 R28, R48, R54.reuse, R28 ;  /* 0x00000036301c723c */ /* 0x080fe2000004181c */
[----:B------:R-:W-:Y:S07]  /*25e0*/  LDSM.16.M88.4 R48, [R230+0x13080] ;  /* 0x01308000e630783b */ /* 0x000fee0000000200 */
[----:B------:R-:W-:Y:S01]  /*25f0*/  HMMA.16816.F32.BF16 R32, R40, R54, R32 ;  /* 0x000000362820723c */ /* 0x000fe20000041820 */
[----:B------:R-:W2:Y:S05]  /*2600*/  LDSM.16.M88.4 R40, [R2+0x2080] ;  /* 0x002080000228783b */ /* 0x000eaa0000000200 */
[----:B------:R-:W-:Y:S02]  /*2610*/  LDSM.16.M88.4 R52, [R224+0x6080] ;  /* 0x00608000e034783b */ /* 0x000fe40000000200 */
[-C--:B-1----:R-:W-:Y:S08]  /*2620*/  HMMA.16816.F32.BF16 R4, R36, R56.reuse, R4 ;  /* 0x000000382404723c */ /* 0x082ff00000041804 */
[C---:B------:R-:W-:Y:S08]  /*2630*/  HMMA.16816.F32.BF16 R8, R60.reuse, R56, R8 ;  /* 0x000000383c08723c */ /* 0x040ff00000041808 */
[-C--:B------:R-:W-:Y:S08]  /*2640*/  HMMA.16816.F32.BF16 R12, R60, R58.reuse, R12 ;  /* 0x0000003a3c0c723c */ /* 0x080ff0000004180c */
[C---:B------:R-:W-:Y:S08]  /*2650*/  HMMA.16816.F32.BF16 R16, R36.reuse, R58, R16 ;  /* 0x0000003a2410723c */ /* 0x040ff00000041810 */
[-C--:B------:R-:W-:Y:S08]  /*2660*/  HMMA.16816.F32.BF16 R20, R36, R64.reuse, R20 ;  /* 0x000000402414723c */ /* 0x080ff00000041814 */
[C---:B------:R-:W-:Y:S07]  /*2670*/  HMMA.16816.F32.BF16 R24, R60.reuse, R64, R24 ;  /* 0x000000403c18723c */ /* 0x040fee0000041818 */
[----:B------:R-:W-:Y:S01]  /*2680*/  MOV R64, UR4 ;  /* 0x0000000400407c02 */ /* 0x000fe20008000f00 */
[-C--:B------:R-:W-:Y:S01]  /*2690*/  HMMA.16816.F32.BF16 R28, R60, R66.reuse, R28 ;  /* 0x000000423c1c723c */ /* 0x080fe2000004181c */
[----:B------:R-:W-:Y:S03]  /*26a0*/  LDSM.16.M88.4 R60, [R216+0x4080] ;  /* 0x00408000d83c783b */ /* 0x000fe60000000200 */
[----:B------:R-:W-:Y:S04]  /*26b0*/  IMAD R64, R64, 0x2000, R218 ;  /* 0x0000200040407824 */ /* 0x000fe800078e02da */
[----:B------:R-:W-:Y:S01]  /*26c0*/  HMMA.16816.F32.BF16 R32, R36, R66, R32 ;  /* 0x000000422420723c */ /* 0x000fe20000041820 */
[----:B------:R-:W1:Y:S03]  /*26d0*/  LDSM.16.M88.4 R36, [R230+0x12080] ;  /* 0x01208000e624783b */ /* 0x000e660000000200 */
[----:B------:R-:W-:Y:S04]  /*26e0*/  SHF.L.U32 R64, R64, 0x1, RZ ;  /* 0x0000000140407819 */ /* 0x000fe800000006ff */
[-C--:B------:R-:W-:Y:S01]  /*26f0*/  HMMA.16816.F32.BF16 R4, R196, R200.reuse, R4 ;  /* 0x000000c8c404723c */ /* 0x080fe20000041804 */
[----:B------:R-:W3:Y:S05]  /*2700*/  LDSM.16.M88.4 R56, [R64+0x12080] ;  /* 0x012080004038783b */ /* 0x000eea0000000200 */
[----:B------:R-:W4:Y:S02]  /*2710*/  LDSM.16.M88.4 R64, [R64+0x13080] ;  /* 0x013080004040783b */ /* 0x000f240000000200 */
[C---:B------:R-:W-:Y:S08]  /*2720*/  HMMA.16816.F32.BF16 R8, R204.reuse, R200, R8 ;  /* 0x000000c8cc08723c */ /* 0x040ff00000041808 */
[-C--:B------:R-:W-:Y:S08]  /*2730*/  HMMA.16816.F32.BF16 R12, R204, R202.reuse, R12 ;  /* 0x000000cacc0c723c */ /* 0x080ff0000004180c */
[C---:B------:R-:W-:Y:S01]  /*2740*/  HMMA.16816.F32.BF16 R16, R196.reuse, R202, R16 ;  /* 0x000000cac410723c */ /* 0x040fe20000041810 */
[----:B------:R-:W5:Y:S07]  /*2750*/  LDSM.16.M88.4 R200, [R216+0x6080] ;  /* 0x00608000d8c8783b */ /* 0x000f6e0000000200 */
[-C--:B--2---:R-:W-:Y:S08]  /*2760*/  HMMA.16816.F32.BF16 R20, R196, R40.reuse, R20 ;  /* 0x00000028c414723c */ /* 0x084ff00000041814 */
[C---:B------:R-:W-:Y:S08]  /*2770*/  HMMA.16816.F32.BF16 R24, R204.reuse, R40, R24 ;  /* 0x00000028cc18723c */ /* 0x040ff00000041818 */
[-C--:B------:R-:W-:Y:S01]  /*2780*/  HMMA.16816.F32.BF16 R28, R204, R42.reuse, R28 ;  /* 0x0000002acc1c723c */ /* 0x080fe2000004181c */
[----:B------:R-:W-:Y:S07]  /*2790*/  LDSM.16.M88.4 R204, [R3+0x6080] ;  /* 0x0060800003cc783b */ /* 0x000fee0000000200 */
[----:B------:R-:W-:Y:S01]  /*27a0*/  HMMA.16816.F32.BF16 R32, R196, R42, R32 ;  /* 0x0000002ac420723c */ /* 0x000fe20000041820 */
[----:B------:R-:W-:Y:S05]  /*27b0*/  LDSM.16.M88.4 R40, [R209+0x12080] ;  /* 0x01208000d128783b */ /* 0x000fea0000000200 */
[----:B------:R-:W-:Y:S02]  /*27c0*/  LDSM.16.M88.4 R196, [R209+0x13080] ;  /* 0x01308000d1c4783b */ /* 0x000fe40000000200 */
        /* <DEDUP_REMOVED lines=10> */
[----:B------:R-:W-:Y:S05]  /*2870*/  LDSM.16.M88.4 R36, [R208+0x12080] ;  /* 0x01208000d024783b */ /* 0x000fea0000000200 */
[----:B------:R-:W-:Y:S02]  /*2880*/  LDSM.16.M88.4 R52, [R2+0x6080] ;  /* 0x006080000234783b */ /* 0x000fe40000000200 */
[-C--:B---3--:R-:W-:Y:S08]  /*2890*/  HMMA.16816.F32.BF16 R4, R56, R60.reuse, R4 ;  /* 0x0000003c3804723c */ /* 0x088ff00000041804 */
[C---:B----4-:R-:W-:Y:S08]  /*28a0*/  HMMA.16816.F32.BF16 R8, R64.reuse, R60, R8 ;  /* 0x0000003c4008723c */ /* 0x050ff00000041808 */
[-C--:B------:R-:W-:Y:S08]  /*28b0*/  HMMA.16816.F32.BF16 R12, R64, R62.reuse, R12 ;  /* 0x0000003e400c723c */ /* 0x080ff0000004180c */
[C---:B------:R-:W-:Y:S08]  /*28c0*/  HMMA.16816.F32.BF16 R16, R56.reuse, R62, R16 ;  /* 0x0000003e3810723c */ /* 0x040ff00000041810 */
[-C--:B-----5:R-:W-:Y:S08]  /*28d0*/  HMMA.16816.F32.BF16 R20, R56, R200.reuse, R20 ;  /* 0x000000c83814723c */ /* 0x0a0ff00000041814 */
[C---:B------:R-:W-:Y:S08]  /*28e0*/  HMMA.16816.F32.BF16 R24, R64.reuse, R200, R24 ;  /* 0x000000c84018723c */ /* 0x040ff00000041818 */
[-C--:B------:R-:W-:Y:S08]  /*28f0*/  HMMA.16816.F32.BF16 R28, R64, R202.reuse, R28 ;  /* 0x000000ca401c723c */ /* 0x080ff0000004181c */
[----:B------:R-:W-:Y:S07]  /*2900*/  HMMA.16816.F32.BF16 R32, R56, R202, R32 ;  /* 0x000000ca3820723c */ /* 0x000fee0000041820 */
[----:B------:R-:W-:Y:S01]  /*2910*/  IMAD.U32 R56, RZ, RZ, UR4 ;  /* 0x00000004ff387e24 */ /* 0x000fe2000f8e00ff */
[-C--:B-1----:R-:W-:Y:S05]  /*2920*/  HMMA.16816.F32.BF16 R4, R40, R44.reuse, R4 ;  /* 0x0000002c2804723c */ /* 0x082fea0000041804 */
[----:B------:R-:W-:Y:S03]  /*2930*/  LEA R56, R56, R233, 0x6 ;  /* 0x000000e938387211 */ /* 0x000fe600078e30ff */
[C---:B------:R-:W-:Y:S04]  /*2940*/  HMMA.16816.F32.BF16 R8, R196.reuse, R44, R8 ;  /* 0x0000002cc408723c */ /* 0x040fe80000041808 */
[----:B------:R-:W-:Y:S04]  /*2950*/  IMAD.SHL.U32 R248, R56, 0x4, RZ ;  /* 0x0000000438f87824 */ /* 0x000fe800078e00ff */
[-C--:B------:R-:W-:Y:S01]  /*2960*/  HMMA.16816.F32.BF16 R12, R196, R46.reuse, R12 ;  /* 0x0000002ec40c723c */ /* 0x080fe2000004180c */
[----:B------:R-:W-:Y:S05]  /*2970*/  LDS R252, [R248+0x20080] ;  /* 0x02008000f8fc7984 */ /* 0x000fea0000000800 */
[----:B------:R-:W-:Y:S02]  /*2980*/  LDS R251, [R248+0x200a0] ;  /* 0x0200a000f8fb7984 */ /* 0x000fe40000000800 */
[C---:B------:R-:W-:Y:S03]  /*2990*/  HMMA.16816.F32.BF16 R16, R40.reuse, R46, R16 ;  /* 0x0000002e2810723c */ /* 0x040fe60000041810 */
[----:B------:R-:W1:Y:S05]  /*29a0*/  LDSM.16.M88.4 R44, [R2+0x4080] ;  /* 0x00408000022c783b */ /* 0x000e6a0000000200 */
[-C--:B------:R-:W-:Y:S01]  /*29b0*/  HMMA.16816.F32.BF16 R20, R40, R204.reuse, R20 ;  /* 0x000000cc2814723c */ /* 0x080fe20000041814 */
[----:B------:R2:W3:Y:S05]  /*29c0*/  LDS R250, [R248+0x20100] ;  /* 0x02010000f8fa7984 */ /* 0x0004ea0000000800 */
[----:B------:R2:W4:Y:S02]  /*29d0*/  LDS R249, [R248+0x20120] ;  /* 0x02012000f8f97984 */ /* 0x0005240000000800 */
[C---:B------:R-:W-:Y:S01]  /*29e0*/  HMMA.16816.F32.BF16 R24, R196.reuse, R204, R24 ;  /* 0x000000ccc418723c */ /* 0x040fe20000041818 */
[----:B------:R-:W-:Y:S04]  /*29f0*/  DEPBAR.LE SB0, 0x1 ;  /* 0x000080400000791a */ /* 0x000fe80000000000 */
[----:B------:R-:W-:Y:S03]  /*2a00*/  BAR.SYNC.DEFER_BLOCKING 0x0 ;  /* 0x0000000000007b1d */ /* 0x000fe60000010000 */
[-C--:B------:R-:W-:Y:S08]  /*2a10*/  HMMA.16816.F32.BF16 R28, R196, R206.reuse, R28 ;  /* 0x000000cec41c723c */ /* 0x080ff0000004181c */
[----:B------:R-:W-:Y:S08]  /*2a20*/  HMMA.16816.F32.BF16 R32, R40, R206, R32 ;  /* 0x000000ce2820723c */ /* 0x000ff00000041820 */
[-C--:B-1----:R-:W-:Y:S01]  /*2a30*/  HMMA.16816.F32.BF16 R4, R36, R44.reuse, R4 ;  /* 0x0000002c2404723c */ /* 0x082fe20000041804 */
[----:B------:R2:W1:Y:S05]  /*2a40*/  LDSM.16.M88.4 R64, [R230+0x18080] ;  /* 0x01808000e640783b */ /* 0x00046a0000000200 */
[----:B------:R2:W5:Y:S02]  /*2a50*/  LDSM.16.M88.4 R60, [R230+0x19080] ;  /* 0x01908000e63c783b */ /* 0x0005640000000200 */
[C---:B------:R-:W-:Y:S03]  /*2a60*/  HMMA.16816.F32.BF16 R8, R48.reuse, R44, R8 ;  /* 0x0000002c3008723c */ /* 0x040fe60000041808 */
[----:B------:R2:W1:Y:S05]  /*2a70*/  LDSM.16.M88.4 R56, [R224+0x8080] ;  /* 0x00808000e038783b */ /* 0x00046a0000000200 */
[-C--:B------:R-:W-:Y:S01]  /*2a80*/  HMMA.16816.F32.BF16 R12, R48, R46.reuse, R12 ;  /* 0x0000002e300c723c */ /* 0x080fe2000004180c */
[----:B------:R2:W1:Y:S05]  /*2a90*/  LDSM.16.M88.4 R196, [R224+0xa080] ;  /* 0x00a08000e0c4783b */ /* 0x00046a0000000200 */
[----:B------:R2:W1:Y:S02]  /*2aa0*/  LDSM.16.M88.4 R200, [R229+0x18080] ;  /* 0x01808000e5c8783b */ /* 0x0004640000000200 */
[C---:B------:R-:W-:Y:S03]  /*2ab0*/  HMMA.16816.F32.BF16 R16, R36.reuse, R46, R16 ;  /* 0x0000002e2410723c */ /* 0x040fe60000041810 */
[----:B------:R2:W1:Y:S05]  /*2ac0*/  LDSM.16.M88.4 R208, [R229+0x19080] ;  /* 0x01908000e5d0783b */ /* 0x00046a0000000200 */
[-C--:B------:R-:W-:Y:S01]  /*2ad0*/  HMMA.16816.F32.BF16 R20, R36, R52.reuse, R20 ;  /* 0x000000342414723c */ /* 0x080fe20000041814 */
[----:B------:R2:W1:Y:S05]  /*2ae0*/  LDSM.16.M88.4 R204, [R216+0x8080] ;  /* 0x00808000d8cc783b */ /* 0x00046a0000000200 */
[----:B------:R2:W1:Y:S02]  /*2af0*/  LDSM.16.M88.4 R212, [R216+0xa080] ;  /* 0x00a08000d8d4783b */ /* 0x0004640000000200 */
[C---:B------:R-:W-:Y:S08]  /*2b00*/  HMMA.16816.F32.BF16 R24, R48.reuse, R52, R24 ;  /* 0x000000343018723c */ /* 0x040ff00000041818 */
[-C--:B------:R-:W-:Y:S08]  /*2b10*/  HMMA.16816.F32.BF16 R28, R48, R54.reuse, R28 ;  /* 0x00000036301c723c */ /* 0x080ff0000004181c */
[----:B------:R-:W-:Y:S01]  /*2b20*/  HMMA.16816.F32.BF16 R32, R36, R54, R32 ;  /* 0x000000362420723c */ /* 0x000fe20000041820 */
[----:B------:R-:W-:-:S07]  /*2b30*/  @P0 BRA `(.L_x_1022) ;  /* 0x000002f000000947 */ /* 0x000fce0003800000 */
[----:B---345:R-:W3:Y:S01]  /*2b40*/  @!P2 S2R R36, SR_CTAID.Y ;  /* 0x000000000024a919 */ /* 0x038ee20000002600 */
        /* <DEDUP_REMOVED lines=11> */
[----:B---3--:R-:W-:Y:S01]  /*2c00*/  @!P2 SHF.R.S32.HI R39, RZ, 0x1f, R36 ;  /* 0x0000001fff27a819 */ /* 0x008fe20000011424 */
[----:B------:R-:W-:Y:S03]  /*2c10*/  @!P2 IMAD.WIDE.U32 R40, R36, c[0x0][0x270], R246 ;  /* 0x00009c002428aa25 */ /* 0x000fe600078e00f6 */
[----:B------:R-:W-:Y:S01]  /*2c20*/  LEA.HI.X R43, R38, R239, R37, 0x7, P1 ;  /* 0x000000ef262b7211 */ /* 0x000fe200008f3c25 */
[----:B------:R-:W-:Y:S01]  /*2c30*/  @!P2 IMAD R39, R39, c[0x0][0x270], RZ ;  /* 0x00009c002727aa24 */ /* 0x000fe200078e02ff */
[----:B------:R-:W-:Y:S01]  /*2c40*/  @!P2 IADD3 R40, P0, R40, UR8, RZ ;  /* 0x000000082828ac10 */ /* 0x000fe2000ff1e0ff */
[----:B------:R-:W-:Y:S02]  /*2c50*/  IMAD.U32 R38, RZ, RZ, UR20 ;  /* 0x00000014ff267e24 */ /* 0x000fe4000f8e00ff */
[----:B------:R-:W-:Y:S02]  /*2c60*/  @!P2 IMAD R39, R36, c[0x0][0x274], R39 ;  /* 0x00009d002427aa24 */ /* 0x000fe400078e0227 */
[----:B------:R-:W-:Y:S02]  /*2c70*/  IMAD.U32 R36, RZ, RZ, UR14 ;  /* 0x0000000eff247e24 */ /* 0x000fe4000f8e00ff */
[----:B------:R-:W-:Y:S01]  /*2c80*/  IMAD R38, R38, 0x4000, R245 ;  /* 0x0000400026267824 */ /* 0x000fe200078e02f5 */
[----:B------:R-:W-:Y:S01]  /*2c90*/  @!P2 IADD3.X R39, R41, UR11, R39, P0, !PT ;  /* 0x0000000b2927ac10 */ /* 0x000fe200087fe427 */
[----:B------:R-:W-:Y:S01]  /*2ca0*/  IMAD.U32 R37, RZ, RZ, UR21 ;  /* 0x00000015ff257e24 */ /* 0x000fe2000f8e00ff */
[----:B------:R-:W-:Y:S02]  /*2cb0*/  IADD3 R46, P1, P0, R36, 0x80, R42 ;  /* 0x00000080242e7810 */ /* 0x000fe4000783e02a */
[----:B------:R-:W-:Y:S02]  /*2cc0*/  IADD3 R36, -R240, UR6, RZ ;  /* 0x00000006f0247c10 */ /* 0x000fe4000fffe1ff */
[----:B------:R-:W-:Y:S02]  /*2cd0*/  IADD3.X R47, RZ, UR13, R43, P1, P0 ;  /* 0x0000000dff2f7c10 */ /* 0x000fe40008fe042b */
[----:B------:R-:W-:Y:S02]  /*2ce0*/  ISETP.LT.OR P1, PT, R36, 0x1, P6 ;  /* 0x000000012400780c */ /* 0x000fe40003721670 */
[C---:B------:R-:W-:Y:S02]  /*2cf0*/  @!P2 LEA R44, P0, R40.reuse, c[0x0][0x258], 0x2 ;  /* 0x00009600282caa11 */ /* 0x040fe400078010ff */
[----:B------:R-:W-:Y:S02]  /*2d00*/  @!P2 LEA R37, R37, 0x40, 0x6 ;  /* 0x000000402525a811 */ /* 0x000fe400078e30ff */
[----:B------:R-:W-:Y:S02]  /*2d10*/  @!P2 LEA.HI.X R45, R40, c[0x0][0x25c], R39, 0x2, P0 ;  /* 0x00009700282daa11 */ /* 0x000fe400000f1427 */
[----:B------:R-:W-:Y:S03]  /*2d20*/  ISETP.LT.OR P0, PT, R36, 0x1, P5 ;  /* 0x000000012400780c */ /* 0x000fe60002f01670 */
[----:B------:R-:W-:Y:S02]  /*2d30*/  @!P2 IMAD.WIDE R44, R37, 0x4, R44 ;  /* 0x00000004252ca825 */ /* 0x000fe400078e022c */
[----:B------:R-:W-:Y:S01]  /*2d40*/  @!PT LDS RZ, [RZ] ;  /* 0x00000000fffff984 */ /* 0x000fe20000000800 */
[----:B------:R-:W-:Y:S01]  /*2d50*/  @!PT LDS RZ, [RZ] ;  /* 0x00000000fffff984 */ /* 0x000fe20000000800 */
[----:B------:R-:W-:Y:S01]  /*2d60*/  @!PT LDS RZ, [RZ] ;  /* 0x00000000fffff984 */ /* 0x000fe20000000800 */
[----:B------:R3:W-:Y:S01]  /*2d70*/  LDGSTS.E.BYPASS.LTC128B.128 [R38], [R42.64], !P1 ;  /* 0x000000002a267fae */ /* 0x0007e2000c901d56 */
[----:B------:R-:W-:Y:S04]  /*2d80*/  IADD3 R40, P1, R42, UR14, RZ ;  /* 0x0000000e2a287c10 */ /* 0x000fe8000ff3e0ff */
[----:B------:R-:W-:Y:S02]  /*2d90*/  IADD3.X R41, R43, UR13, RZ, P1, !PT ;  /* 0x0000000d2b297c10 */ /* 0x000fe40008ffe4ff */
[C---:B------:R-:W-:Y:S01]  /*2da0*/  ISETP.LT.OR P1, PT, R36.reuse, 0x21, P5 ;  /* 0x000000212400780c */ /* 0x040fe20002f21670 */
[----:B------:R3:W-:Y:S01]  /*2db0*/  LDGSTS.E.BYPASS.LTC128B.128 [R38+0x2000], [R42.64+0x80], !P0 ;  /* 0x020000802a267fae */ /* 0x0007e2000c101d56 */
[----:B------:R-:W-:Y:S01]  /*2dc0*/  ISETP.LT.OR P0, PT, R36, 0x21, P6 ;  /* 0x000000212400780c */ /* 0x000fe20003701670 */
[----:B------:R-:W-:Y:S04]  /*2dd0*/  IMAD.U32 R36, RZ, RZ, UR20 ;  /* 0x00000014ff247e24 */ /* 0x000fe8000f8e00ff */
[----:B------:R-:W-:Y:S04]  /*2de0*/  @!P2 IMAD R36, R36, 0x40, R246 ;  /* 0x000000402424a824 */ /* 0x000fe800078e02f6 */
[----:B------:R-:W-:Y:S04]  /*2df0*/  @!P2 IMAD.SHL.U32 R36, R36, 0x4, RZ ;  /* 0x000000042424a824 */ /* 0x000fe800078e00ff */
[----:B------:R3:W-:Y:S05]  /*2e00*/  LDGSTS.E.BYPASS.LTC128B.128 [R38+0x1000], [R40.64], !P0 ;  /* 0x0100000028267fae */ /* 0x0007ea000c101d56 */
[----:B------:R3:W-:Y:S05]  /*2e10*/  LDGSTS.E.BYPASS.LTC128B.128 [R38+0x3000], [R46.64], !P1 ;  /* 0x030000002e267fae */ /* 0x0007ea000c901d56 */
[----:B------:R3:W-:Y:S02]  /*2e20*/  @!P2 LDGSTS.E.BYPASS.LTC128B.128 [R36+0x20080], [R44.64] ;  /* 0x200800002c24afae */ /* 0x0007e4000b901d56 */
.L_x_1022:
[-C--:B-1-345:R-:W-:Y:S01]  /*2e30*/  HMMA.16816.F32.BF16 R36, R64, R56.reuse, RZ ;  /* 0x000000384024723c */ /* 0x0bafe200000418ff */
[----:B------:R-:W0:Y:S01]  /*2e40*/  LDGDEPBAR ;  /* 0x00000000000079af */ /* 0x000e220000000000 */
[----:B------:R-:W-:Y:S01]  /*2e50*/  UIADD3 UR24, UR21, 0x2, URZ ;  /* 0x0000000215187890 */ /* 0x000fe2000fffe03f */
[C---:B------:R-:W-:Y:S02]  /*2e60*/  ISETP.GT.AND P1, PT, R243.reuse, 0x1, PT ;  /* 0x00000001f300780c */ /* 0x040fe40003f24270 */
[----:B------:R-:W-:Y:S01]  /*2e70*/  ISETP.GT.AND P0, PT, R243, RZ, PT ;  /* 0x000000fff300720c */ /* 0x000fe20003f04270 */
[----:B------:R-:W-:Y:S01]  /*2e80*/  UISETP.GE.AND UP0, UPT, UR24, UR16, UPT ;  /* 0x000000101800728c */ /* 0x000fe2000bf06270 */
[----:B------:R-:W-:Y:S01]  /*2e90*/  FSEL R5, R5, -INF , P1 ;  /* 0xff80000005057808 */ /* 0x000fe20000800000 */
[C---:B------:R-:W-:Y:S04]  /*2ea0*/  HMMA.16816.F32.BF16 R40, R60.reuse, R56, RZ ;  /* 0x000000383c28723c */ /* 0x040fe800000418ff */
[----:B------:R-:W-:Y:S02]  /*2eb0*/  FSEL R7, R7, -INF , P1 ;  /* 0xff80000007077808 */ /* 0x000fe40000800000 */
[----:B------:R-:W-:Y:S02]  /*2ec0*/  FSEL R6, R6, -INF , P0 ;  /* 0xff80000006067808 */ /* 0x000fe40000000000 */
[-C--:B------:R-:W-:Y:S01]  /*2ed0*/  HMMA.16816.F32.BF16 R44, R60, R58.reuse, RZ ;  /* 0x0000003a3c2c723c */ /* 0x080fe200000418ff */
[----:B------:R-:W-:Y:S05]  /*2ee0*/  FSEL R4, R4, -INF , P0 ;  /* 0xff80000004047808 */ /* 0x000fea0000000000 */
[--C-:B------:R-:W-:Y:S02]  /*2ef0*/  FFMA.FTZ R4, R4, c[0x0][0x29c], -R252.reuse ;  /* 0x0000a70004047a23 */ /* 0x100fe400000108fc */
[C---:B------:R-:W-:Y:S08]  /*2f00*/  HMMA.16816.F32.BF16 R48, R64.reuse, R58, RZ ;  /* 0x0000003a4030723c */ /* 0x040ff000000418ff */
[-C--:B------:R-:W-:Y:S08]  /*2f10*/  HMMA.16816.F32.BF16 R52, R64, R196.reuse, RZ ;  /* 0x000000c44034723c */ /* 0x080ff000000418ff */
[C---:B------:R-:W-:Y:S08]  /*2f20*/  HMMA.16816.F32.BF16 R56, R60.reuse, R196, RZ ;  /* 0x000000c43c38723c */ /* 0x040ff000000418ff */
[-C--:B------:R-:W-:Y:S08]  /*2f30*/  HMMA.16816.F32.BF16 R60, R60, R198.reuse, RZ ;  /* 0x000000c63c3c723c */ /* 0x080ff000000418ff */
[----:B------:R-:W-:Y:S01]  /*2f40*/  HMMA.16816.F32.BF16 R64, R64, R198, RZ ;  /* 0x000000c64040723c */ /* 0x000fe200000418ff */
[----:B------:R-:W-:Y:S07]  /*2f50*/  LDSM.16.M88.4 R196, [R228+0x18080] ;  /* 0x01808000e4c4783b */ /* 0x000fee0000000200 */
[-C--:B------:R-:W-:Y:S08]  /*2f60*/  HMMA.16816.F32.BF16 R36, R200, R204.reuse, R36 ;  /* 0x000000ccc824723c */ /* 0x080ff00000041824 */
        /* <DEDUP_REMOVED lines=9> */
[----:B------:R-:W3:Y:S07]  /*3000*/  LDSM.16.M88.4 R200, [R228+0x19080] ;  /* 0x01908000e4c8783b */ /* 0x000eee0000000200 */
[-C--:B-1----:R-:W-:Y:S01]  /*3010*/  HMMA.16816.F32.BF16 R36, R196, R204.reuse, R36 ;  /* 0x000000ccc424723c */ /* 0x082fe20000041824 */
[----:B------:R-:W-:Y:S07]  /*3020*/  LDSM.16.M88.4 R212, [R230+0x1b080] ;  /* 0x01b08000e6d4783b */ /* 0x000fee0000000200 */
[C---:B---3--:R-:W-:Y:S08]  /*3030*/  HMMA.16816.F32.BF16 R40, R200.reuse, R204, R40 ;  /* 0x000000ccc828723c */ /* 0x048ff00000041828 */
[-C--:B------:R-:W-:Y:S08]  /*3040*/  HMMA.16816.F32.BF16 R44, R200, R206.reuse, R44 ;  /* 0x000000cec82c723c */ /* 0x080ff0000004182c */
[C---:B------:R-:W-:Y:S01]  /*3050*/  HMMA.16816.F32.BF16 R48, R196.reuse, R206, R48 ;  /* 0x000000cec430723c */ /* 0x040fe20000041830 */
[----:B------:R-:W-:Y:S07]  /*3060*/  LDSM.16.M88.4 R204, [R2+0x8080] ;  /* 0x0080800002cc783b */ /* 0x000fee0000000200 */
[-C--:B------:R-:W-:Y:S08]  /*3070*/  HMMA.16816.F32.BF16 R52, R196, R208.reuse, R52 ;  /* 0x000000d0c434723c */ /* 0x080ff00000041834 */
[C---:B------:R-:W-:Y:S08]  /*3080*/  HMMA.16816.F32.BF16 R56, R200.reuse, R208, R56 ;  /* 0x000000d0c838723c */ /* 0x040ff00000041838 */
[-C--:B------:R-:W-:Y:S01]  /*3090*/  HMMA.16816.F32.BF16 R60, R200, R210.reuse, R60 ;  /* 0x000000d2c83c723c */ /* 0x080fe2000004183c */
[----:B------:R-:W1:Y:S07]  /*30a0*/  LDSM.16.M88.4 R200, [R227+0x18080] ;  /* 0x01808000e3c8783b */ /* 0x000e6e0000000200 */
[----:B------:R-:W-:Y:S01]  /*30b0*/  HMMA.16816.F32.BF16 R64, R196, R210, R64 ;  /* 0x000000d2c440723c */ /* 0x000fe20000041840 */
[----:B------:R-:W3:Y:S08]  /*30c0*/  LDSM.16.M88.4 R196, [R227+0x19080] ;  /* 0x01908000e3c4783b */ /* 0x000ef00000000200 */
[----:B------:R-:W4:Y:S01]  /*30d0*/  LDSM.16.M88.4 R208, [R2+0xa080] ;  /* 0x00a0800002d0783b */ /* 0x000f220000000200 */
[-C--:B-1----:R-:W-:Y:S08]  /*30e0*/  HMMA.16816.F32.BF16 R36, R200, R204.reuse, R36 ;  /* 0x000000ccc824723c */ /* 0x082ff00000041824 */
[C---:B---3--:R-:W-:Y:S08]  /*30f0*/  HMMA.16816.F32.BF16 R40, R196.reuse, R204, R40 ;  /* 0x000000ccc428723c */ /* 0x048ff00000041828 */
[-C--:B------:R-:W-:Y:S08]  /*3100*/  HMMA.16816.F32.BF16 R44, R196, R206.reuse, R44 ;  /* 0x000000cec42c723c */ /* 0x080ff0000004182c */
[C---:B------:R-:W-:Y:S01]  /*3110*/  HMMA.16816.F32.BF16 R48, R200.reuse, R206, R48 ;  /* 0x000000cec830723c */ /* 0x040fe20000041830 */
[----:B------:R-:W-:Y:S07]  /*3120*/  LDSM.16.M88.4 R204, [R224+0xc080] ;  /* 0x00c08000e0cc783b */ /* 0x000fee0000000200 */
[-C--:B----4-:R-:W-:Y:S08]  /*3130*/  HMMA.16816.F32.BF16 R52, R200, R208.reuse, R52 ;  /* 0x000000d0c834723c */ /* 0x090ff00000041834 */
[C---:B------:R-:W-:Y:S08]  /*3140*/  HMMA.16816.F32.BF16 R56, R196.reuse, R208, R56 ;  /* 0x000000d0c438723c */ /* 0x040ff00000041838 */
[-C--:B------:R-:W-:Y:S01]  /*3150*/  HMMA.16816.F32.BF16 R60, R196, R210.reuse, R60 ;  /* 0x000000d2c43c723c */ /* 0x080fe2000004183c */
[----:B------:R-:W1:Y:S07]  /*3160*/  LDSM.16.M88.4 R196, [R230+0x1a080] ;  /* 0x01a08000e6c4783b */ /* 0x000e6e0000000200 */
[----:B------:R-:W-:Y:S01]  /*3170*/  HMMA.16816.F32.BF16 R64, R200, R210, R64 ;  /* 0x000000d2c840723c */ /* 0x000fe20000041840 */
[----:B------:R-:W3:Y:S08]  /*3180*/  LDSM.16.M88.4 R200, [R224+0xe080] ;  /* 0x00e08000e0c8783b */ /* 0x000ef00000000200 */
[----:B------:R-:W-:Y:S01]  /*3190*/  LDSM.16.M88.4 R208, [R216+0xc080] ;  /* 0x00c08000d8d0783b */ /* 0x000fe20000000200 */
[-C--:B-1----:R-:W-:Y:S08]  /*31a0*/  HMMA.16816.F32.BF16 R36, R196, R204.reuse, R36 ;  /* 0x000000ccc424723c */ /* 0x082ff00000041824 */
[C---:B------:R-:W-:Y:S08]  /*31b0*/  HMMA.16816.F32.BF16 R40, R212.reuse, R204, R40 ;  /* 0x000000ccd428723c */ /* 0x040ff00000041828 */
[-C--:B------:R-:W-:Y:S08]  /*31c0*/  HMMA.16816.F32.BF16 R44, R212, R206.reuse, R44 ;  /* 0x000000ced42c723c */ /* 0x080ff0000004182c */
[C---:B------:R-:W-:Y:S01]  /*31d0*/  HMMA.16816.F32.BF16 R48, R196.reuse, R206, R48 ;  /* 0x000000cec430723c */ /* 0x040fe20000041830 */
[----:B------:R-:W1:Y:S07]  /*31e0*/  LDSM.16.M88.4 R204, [R229+0x1a080] ;  /* 0x01a08000e5cc783b */ /* 0x000e6e0000000200 */
[-C--:B---3--:R-:W-:Y:S08]  /*31f0*/  HMMA.16816.F32.BF16 R52, R196, R200.reuse, R52 ;  /* 0x000000c8c434723c */ /* 0x088ff00000041834 */
[C---:B------:R-:W-:Y:S07]  /*3200*/  HMMA.16816.F32.BF16 R56, R212.reuse, R200, R56 ;  /* 0x000000c8d438723c */ /* 0x040fee0000041838 */
[----:B------:R-:W-:Y:S01]  /*3210*/  FSEL R201, R11, -INF , P1 ;  /* 0xff8000000bc97808 */ /* 0x000fe20000800000 */
[-C--:B------:R-:W-:Y:S01]  /*3220*/  HMMA.16816.F32.BF16 R60, R212, R202.reuse, R60 ;  /* 0x000000cad43c723c */ /* 0x080fe2000004183c */
[----:B------:R3:W4:Y:S03]  /*3230*/  LDSM.16.M88.4 R212, [R229+0x1b080] ;  /* 0x01b08000e5d4783b */ /* 0x0007260000000200 */
[----:B------:R-:W-:Y:S02]  /*3240*/  FFMA.FTZ R200, R5, c[0x0][0x29c], -R252 ;  /* 0x0000a70005c87a23 */ /* 0x000fe400000108fc */
[--C-:B------:R-:W-:Y:S02]  /*3250*/  FFMA.FTZ R201, R201, c[0x0][0x29c], -R249.reuse ;  /* 0x0000a700c9c97a23 */ /* 0x100fe400000108f9 */
[----:B------:R-:W-:Y:S01]  /*3260*/  HMMA.16816.F32.BF16 R64, R196, R202, R64 ;  /* 0x000000cac440723c */ /* 0x000fe20000041840 */
[----:B------:R-:W5:Y:S01]  /*3270*/  LDSM.16.M88.4 R196, [R216+0xe080] ;  /* 0x00e08000d8c4783b */ /* 0x000f620000000200 */
[----:B------:R2:W-:Y:S05]  /*3280*/  MUFU.EX2 R202, R4 ;  /* 0x0000000400ca7308 */ /* 0x0005ea0000000800 */
[----:B------:R-:W-:Y:S01]  /*3290*/  FSEL R203, R10, -INF , P0 ;  /* 0xff8000000acb7808 */ /* 0x000fe20000000000 */
[-C--:B-1----:R-:W-:Y:S04]  /*32a0*/  HMMA.16816.F32.BF16 R36, R204, R208.reuse, R36 ;  /* 0x000000d0cc24723c */ /* 0x082fe80000041824 */
[----:B------:R-:W-:Y:S01]  /*32b0*/  MUFU.EX2 R201, R201 ;  /* 0x000000c900c97308 */ /* 0x000fe20000000800 */
[--C-:B------:R-:W-:Y:S01]  /*32c0*/  FFMA.FTZ R203, R203, c[0x0][0x29c], -R249.reuse ;  /* 0x0000a700cbcb7a23 */ /* 0x100fe200000108f9 */
[----:B--23--:R-:W-:Y:S02]  /*32d0*/  FSEL R229, R9, -INF , P1 ;  /* 0xff80000009e57808 */ /* 0x00cfe40000800000 */
[----:B------:R-:W-:Y:S04]  /*32e0*/  ISETP.GT.AND P1, PT, R243, 0x20, PT ;  /* 0x00000020f300780c */ /* 0x000fe80003f24270 */
[----:B------:R-:W-:Y:S02]  /*32f0*/  FFMA.FTZ R229, R229, c[0x0][0x29c], -R250 ;  /* 0x0000a700e5e57a23 */ /* 0x000fe400000108fa */
[----:B------:R-:W-:Y:S01]  /*3300*/  MUFU.EX2 R203, R203 ;  /* 0x000000cb00cb7308 */ /* 0x000fe20000000800 */
[----:B------:R-:W-:Y:S02]  /*3310*/  FSEL R230, R12, -INF , P1 ;  /* 0xff8000000ce67808 */ /* 0x000fe40000800000 */
[----:B------:R-:W-:Y:S02]  /*3320*/  FSEL R16, R16, -INF , P1 ;  /* 0xff80000010107808 */ /* 0x000fe40000800000 */
[----:B------:R-:W-:Y:S02]  /*3330*/  FSEL R4, R18, -INF , P1 ;  /* 0xff80000012047808 */ /* 0x000fe40000800000 */
[----:B------:R-:W-:Y:S01]  /*3340*/  MOV R18, R6 ;  /* 0x0000000600127202 */ /* 0x000fe20000000f00 */
[--C-:B------:R-:W-:Y:S01]  /*3350*/  FFMA.FTZ R16, R16, c[0x0][0x29c], -R252.reuse ;  /* 0x0000a70010107a23 */ /* 0x100fe200000108fc */
[----:B------:R-:W-:Y:S01]  /*3360*/  MOV R12, R4 ;  /* 0x00000004000c7202 */ /* 0x000fe20000000f00 */
[----:B------:R-:W1:Y:S01]  /*3370*/  MUFU.EX2 R200, R200 ;  /* 0x000000c800c87308 */ /* 0x000e620000000800 */
[C---:B----4-:R-:W-:Y:S07]  /*3380*/  HMMA.16816.F32.BF16 R40, R212.reuse, R208, R40 ;  /* 0x000000d0d428723c */ /* 0x050fee0000041828 */
[----:B------:R-:W-:Y:S01]  /*3390*/  FSEL R209, R14, -INF , P1 ;  /* 0xff8000000ed17808 */ /* 0x000fe20000800000 */
[-C--:B------:R-:W-:Y:S01]  /*33a0*/  HMMA.16816.F32.BF16 R44, R212, R210.reuse, R44 ;  /* 0x000000d2d42c723c */ /* 0x080fe2000004182c */
[----:B------:R2:W3:Y:S02]  /*33b0*/  MUFU.EX2 R208, R16 ;  /* 0x0000001000d07308 */ /* 0x0004e40000000800 */
[----:B------:R-:W-:Y:S01]  /*33c0*/  ISETP.GT.AND P1, PT, R243, 0x40, PT ;  /* 0x00000040f300780c */ /* 0x000fe20003f24270 */
[----:B------:R-:W-:Y:S03]  /*33d0*/  FFMA.FTZ R209, R209, c[0x0][0x29c], -R249 ;  /* 0x0000a700d1d17a23 */ /* 0x000fe600000108f9 */
[----:B------:R-:W-:Y:S01]  /*33e0*/  FSEL R20, R20, -INF , P1 ;  /* 0xff80000014147808 */ /* 0x000fe20000800000 */
[C---:B------:R-:W-:Y:S03]  /*33f0*/  HMMA.16816.F32.BF16 R48, R204.reuse, R210, R48 ;  /* 0x000000d2cc30723c */ /* 0x040fe60000041830 */
[----:B------:R-:W-:Y:S01]  /*3400*/  MUFU.EX2 R209, R209 ;  /* 0x000000d100d17308 */ /* 0x000fe20000000800 */
[----:B------:R-:W-:Y:S02]  /*3410*/  FSEL R22, R22, -INF , P1 ;  /* 0xff80000016167808 */ /* 0x000fe40000800000 */
[----:B------:R-:W-:Y:S01]  /*3420*/  FSEL R26, R26, -INF , P1 ;  /* 0xff8000001a1a7808 */ /* 0x000fe20000800000 */
[--C-:B------:R-:W-:Y:S01]  /*3430*/  FFMA.FTZ R210, R20, c[0x0][0x29c], -R252.reuse ;  /* 0x0000a70014d27a23 */ /* 0x100fe200000108fc */
[-C--:B-----5:R-:W-:Y:S04]  /*3440*/  HMMA.16816.F32.BF16 R52, R204, R196.reuse, R52 ;  /* 0x000000c4cc34723c */ /* 0x0a0fe80000041834 */
[----:B------:R-:W-:Y:S01]  /*3450*/  FSEL R211, R8, -INF , P0 ;  /* 0xff80000008d37808 */ /* 0x000fe20000000000 */
[----:B------:R-:W-:Y:S01]  /*3460*/  FFMA.FTZ R22, R22, c[0x0][0x29c], -R251 ;  /* 0x0000a70016167a23 */ /* 0x000fe200000108fb */
[----:B------:R-:W-:Y:S01]  /*3470*/  LDSM.16.M88.4 R8, [R3+0xc080] ;  /* 0x00c080000308783b */ /* 0x000fe20000000200 */
[----:B------:R-:W-:Y:S01]  /*3480*/  ISETP.GT.AND P0, PT, R243, 0x21, PT ;  /* 0x00000021f300780c */ /* 0x000fe20003f04270 */
[C---:B------:R-:W-:Y:S01]  /*3490*/  HMMA.16816.F32.BF16 R56, R212.reuse, R196, R56 ;  /* 0x000000c4d438723c */ /* 0x040fe20000041838 */
[----:B------:R-:W-:Y:S03]  /*34a0*/  MUFU.EX2 R210, R210 ;  /* 0x000000d200d27308 */ /* 0x000fe60000000800 */
[----:B------:R-:W-:Y:S01]  /*34b0*/  FSEL R19, R19, -INF , P0 ;  /* 0xff80000013137808 */ /* 0x000fe20000000000 */
[--C-:B------:R-:W-:Y:S01]  /*34c0*/  FFMA.FTZ R26, R26, c[0x0][0x29c], -R249.reuse ;  /* 0x0000a7001a1a7a23 */ /* 0x100fe200000108f9 */
[----:B------:R-:W-:Y:S02]  /*34d0*/  FSEL R13, R13, -INF , P0 ;  /* 0xff8000000d0d7808 */ /* 0x000fe40000000000 */
[-C--:B------:R-:W-:Y:S03]  /*34e0*/  HMMA.16816.F32.BF16 R60, R212, R198.reuse, R60 ;  /* 0x000000c6d43c723c */ /* 0x080fe6000004183c */
[----:B------:R-:W-:Y:S01]  /*34f0*/  MUFU.EX2 R26, R26 ;  /* 0x0000001a001a7308 */ /* 0x000fe20000000800 */
[----:B------:R-:W-:Y:S02]  /*3500*/  FSEL R197, R15, -INF , P0 ;  /* 0xff8000000fc57808 */ /* 0x000fe40000000000 */
[----:B------:R-:W-:Y:S02]  /*3510*/  FSEL R17, R17, -INF , P0 ;  /* 0xff80000011117808 */ /* 0x000fe40000000000 */
[----:B------:R-:W-:Y:S04]  /*3520*/  HMMA.16816.F32.BF16 R64, R204, R198, R64 ;  /* 0x000000c6cc40723c */ /* 0x000fe80000041840 */
[----:B------:R-:W-:Y:S01]  /*3530*/  ISETP.GT.AND P0, PT, R243, 0x41, PT ;  /* 0x00000041f300780c */ /* 0x000fe20003f04270 */
[--C-:B------:R-:W-:Y:S01]  /*3540*/  FFMA.FTZ R17, R17, c[0x0][0x29c], -R252.reuse ;  /* 0x0000a70011117a23 */ /* 0x100fe200000108fc */
[----:B--2---:R-:W-:Y:S01]  /*3550*/  MOV R16, R7 ;  /* 0x0000000700107202 */ /* 0x004fe20000000f00 */
[----:B------:R-:W-:Y:S01]  /*3560*/  MUFU.EX2 R204, R22 ;  /* 0x0000001600cc7308 */ /* 0x000fe20000000800 */
[----:B------:R-:W-:Y:S01]  /*3570*/  FSEL R21, R21, -INF , P0 ;  /* 0xff80000015157808 */ /* 0x000fe20000000000 */
[----:B------:R-:W2:Y:S03]  /*3580*/  LDSM.16.M88.4 R4, [R228+0x1a080] ;  /* 0x01a08000e404783b */ /* 0x000ea60000000200 */
[----:B------:R-:W-:Y:S01]  /*3590*/  FSEL R213, R24, -INF , P1 ;  /* 0xff80000018d57808 */ /* 0x000fe20000800000 */
[----:B------:R-:W-:Y:S01]  /*35a0*/  FFMA.FTZ R21, R21, c[0x0][0x29c], -R252 ;  /* 0x0000a70015157a23 */ /* 0x000fe200000108fc */
[----:B------:R-:W-:Y:S01]  /*35b0*/  MOV R215, R13 ;  /* 0x0000000d00d77202 */ /* 0x000fe20000000f00 */
[----:B------:R-:W-:Y:S01]  /*35c0*/  FFMA.FTZ R197, R197, c[0x0][0x29c], -R249 ;  /* 0x0000a700c5c57a23 */ /* 0x000fe200000108f9 */
[----:B------:R-:W-:Y:S01]  /*35d0*/  MOV R214, R12 ;  /* 0x0000000c00d67202 */ /* 0x000fe20000000f00 */
[----:B------:R4:W-:Y:S01]  /*35e0*/  MUFU.EX2 R24, R21 ;  /* 0x0000001500187308 */ /* 0x0009e20000000800 */
[----:B------:R5:W1:Y:S01]  /*35f0*/  LDSM.16.M88.4 R12, [R228+0x1b080] ;  /* 0x01b08000e40c783b */ /* 0x000a620000000200 */
[----:B------:R-:W-:Y:S01]  /*3600*/  MOV R20, R19 ;  /* 0x0000001300147202 */ /* 0x000fe20000000f00 */
[--C-:B------:R-:W-:Y:S01]  /*3610*/  FFMA.FTZ R213, R213, c[0x0][0x29c], -R250.reuse ;  /* 0x0000a700d5d57a23 */ /* 0x100fe200000108fa */
[----:B------:R-:W-:Y:S01]  /*3620*/  FSEL R23, R23, -INF , P0 ;  /* 0xff80000017177808 */ /* 0x000fe20000000000 */
[--C-:B------:R-:W-:Y:S01]  /*3630*/  FFMA.FTZ R198, R214, c[0x0][0x29c], -R251.reuse ;  /* 0x0000a700d6c67a23 */ /* 0x100fe200000108fb */
[----:B------:R-:W-:Y:S01]  /*3640*/  ISETP.GT.AND P1, PT, R243, 0x60, PT ;  /* 0x00000060f300780c */ /* 0x000fe20003f24270 */
[--C-:B------:R-:W-:Y:S01]  /*3650*/  FFMA.FTZ R199, R20, c[0x0][0x29c], -R251.reuse ;  /* 0x0000a70014c77a23 */ /* 0x100fe200000108fb */
[----:B------:R-:W-:Y:S01]  /*3660*/  FSEL R212, R25, -INF , P0 ;  /* 0xff80000019d47808 */ /* 0x000fe20000000000 */
[----:B------:R-:W-:Y:S01]  /*3670*/  FFMA.FTZ R23, R23, c[0x0][0x29c], -R251 ;  /* 0x0000a70017177a23 */ /* 0x000fe200000108fb */
[----:B------:R3:W1:Y:S01]  /*3680*/  MUFU.EX2 R196, R17 ;  /* 0x0000001100c47308 */ /* 0x0006620000000800 */
[----:B------:R-:W-:Y:S02]  /*3690*/  FSEL R32, R32, -INF , P1 ;  /* 0xff80000020207808 */ /* 0x000fe40000800000 */
[----:B------:R-:W-:Y:S01]  /*36a0*/  FFMA.FTZ R212, R212, c[0x0][0x29c], -R250 ;  /* 0x0000a700d4d47a23 */ /* 0x000fe200000108fa */
[----:B------:R-:W-:Y:S02]  /*36b0*/  FSEL R27, R27, -INF , P0 ;  /* 0xff8000001b1b7808 */ /* 0x000fe40000000000 */
[--C-:B------:R-:W-:Y:S01]  /*36c0*/  FFMA.FTZ R25, R32, c[0x0][0x29c], -R252.reuse ;  /* 0x0000a70020197a23 */ /* 0x100fe200000108fc */
[----:B------:R-:W-:Y:S02]  /*36d0*/  ISETP.GT.AND P0, PT, R243, 0x61, PT ;  /* 0x00000061f300780c */ /* 0x000fe40003f04270 */
[----:B------:R-:W-:Y:S01]  /*36e0*/  FFMA.FTZ R27, R27, c[0x0][0x29c], -R249 ;  /* 0x0000a7001b1b7a23 */ /* 0x000fe200000108f9 */
[----:B------:R-:W-:Y:S01]  /*36f0*/  MUFU.EX2 R199, R199 ;  /* 0x000000c700c77308 */ /* 0x000fe20000000800 */
[----:B------:R-:W-:Y:S02]  /*3700*/  FSEL R29, R29, -INF , P0 ;  /* 0xff8000001d1d7808 */ /* 0x000fe40000000000 */
[----:B------:R-:W-:Y:S02]  /*3710*/  FSEL R31, R31, -INF , P0 ;  /* 0xff8000001f1f7808 */ /* 0x000fe40000000000 */
[----:B-----5:R-:W-:Y:S02]  /*3720*/  MOV R228, R18 ;  /* 0x0000001200e47202 */ /* 0x020fe40000000f00 */
[----:B----4-:R-:W-:Y:S02]  /*3730*/  MOV R21, R16 ;  /* 0x0000001000157202 */ /* 0x010fe40000000f00 */
[----:B------:R-:W-:Y:S01]  /*3740*/  FSEL R33, R33, -INF , P0 ;  /* 0xff80000021217808 */ /* 0x000fe20000000000 */
[----:B------:R-:W4:Y:S01]  /*3750*/  MUFU.EX2 R197, R197 ;  /* 0x000000c500c57308 */ /* 0x000f220000000800 */
[----:B------:R-:W-:Y:S01]  /*3760*/  FSEL R35, R35, -INF , P0 ;  /* 0xff80000023237808 */ /* 0x000fe20000000000 */
[-C--:B--2---:R-:W-:Y:S01]  /*3770*/  HMMA.16816.F32.BF16 R36, R4, R8.reuse, R36 ;  /* 0x000000080424723c */ /* 0x084fe20000041824 */
[----:B------:R-:W-:Y:S01]  /*3780*/  PLOP3.LUT P0, PT, PT, PT, UP0, 0x80, 0x0 ;  /* 0x000000000000781c */ /* 0x000fe20003f0f008 */
[----:B---3--:R-:W2:Y:S03]  /*3790*/  LDSM.16.M88.4 R16, [R3+0xe080] ;  /* 0x00e080000310783b */ /* 0x008ea60000000200 */
[--C-:B------:R-:W-:Y:S01]  /*37a0*/  FFMA.FTZ R32, R21, c[0x0][0x29c], -R251.reuse ;  /* 0x0000a70015207a23 */ /* 0x100fe200000108fb */
[----:B------:R-:W-:Y:S01]  /*37b0*/  FSEL R30, R30, -INF , P1 ;  /* 0xff8000001e1e7808 */ /* 0x000fe20000800000 */
[----:B------:R-:W-:Y:S01]  /*37c0*/  FFMA.FTZ R252, R33, c[0x0][0x29c], -R252 ;  /* 0x0000a70021fc7a23 */ /* 0x000fe200000108fc */
[----:B------:R-:W-:Y:S01]  /*37d0*/  MUFU.EX2 R27, R27 ;  /* 0x0000001b001b7308 */ /* 0x000fe20000000800 */
[C---:B-1----:R-:W-:Y:S04]  /*37e0*/  HMMA.16816.F32.BF16 R40, R12.reuse, R8, R40 ;  /* 0x000000080c28723c */ /* 0x042fe80000041828 */
[----:B------:R-:W-:Y:S02]  /*37f0*/  FFMA.FTZ R33, R228, c[0x0][0x29c], -R251 ;  /* 0x0000a700e4217a23 */ /* 0x000fe400000108fb */
[--C-:B------:R-:W-:Y:S02]  /*3800*/  FFMA.FTZ R30, R30, c[0x0][0x29c], -R249.reuse ;  /* 0x0000a7001e1e7a23 */ /* 0x100fe400000108f9 */
[-C--:B------:R-:W-:Y:S01]  /*3810*/  HMMA.16816.F32.BF16 R44, R12, R10.reuse, R44 ;  /* 0x0000000a0c2c723c */ /* 0x080fe2000004182c */
[----:B------:R-:W1:Y:S03]  /*3820*/  MUFU.EX2 R32, R32 ;  /* 0x0000002000207308 */ /* 0x000e660000000800 */
[----:B------:R-:W-:Y:S04]  /*3830*/  FFMA.FTZ R249, R31, c[0x0][0x29c], -R249 ;  /* 0x0000a7001ff97a23 */ /* 0x000fe800000108f9 */
[C---:B------:R-:W-:Y:S01]  /*3840*/  HMMA.16816.F32.BF16 R48, R4.reuse, R10, R48 ;  /* 0x0000000a0430723c */ /* 0x040fe20000041830 */
[----:B------:R-:W-:Y:S02]  /*3850*/  LDSM.16.M88.4 R8, [R227+0x1a080] ;  /* 0x01a08000e308783b */ /* 0x000fe40000000200 */
[----:B------:R-:W3:Y:S10]  /*3860*/  MUFU.EX2 R33, R33 ;  /* 0x0000002100217308 */ /* 0x000ef40000000800 */
[----:B------:R-:W-:Y:S01]  /*3870*/  MUFU.EX2 R30, R30 ;  /* 0x0000001e001e7308 */ /* 0x000fe20000000800 */
[-C--:B--2---:R-:W-:Y:S09]  /*3880*/  HMMA.16816.F32.BF16 R52, R4, R16.reuse, R52 ;  /* 0x000000100434723c */ /* 0x084ff20000041834 */
[----:B------:R-:W2:Y:S01]  /*3890*/  MUFU.EX2 R198, R198 ;  /* 0x000000c600c67308 */ /* 0x000ea20000000800 */
[C---:B------:R-:W-:Y:S07]  /*38a0*/  HMMA.16816.F32.BF16 R56, R12.reuse, R16, R56 ;  /* 0x000000100c38723c */ /* 0x040fee0000041838 */
[----:B------:R-:W-:Y:S01]  /*38b0*/  FSEL R17, R34, -INF , P1 ;  /* 0xff80000022117808 */ /* 0x000fe20000800000 */
[-C--:B------:R-:W-:Y:S01]  /*38c0*/  HMMA.16816.F32.BF16 R60, R12, R18.reuse, R60 ;  /* 0x000000120c3c723c */ /* 0x080fe2000004183c */
[----:B------:R5:W-:Y:S01]  /*38d0*/  MUFU.EX2 R16, R23 ;  /* 0x0000001700107308 */ /* 0x000be20000000800 */
[----:B------:R-:W-:Y:S02]  /*38e0*/  LDSM.16.M88.4 R12, [R227+0x1b080] ;  /* 0x01b08000e30c783b */ /* 0x000fe40000000200 */
[--C-:B------:R-:W-:Y:S02]  /*38f0*/  FFMA.FTZ R34, R230, c[0x0][0x29c], -R250.reuse ;  /* 0x0000a700e6227a23 */ /* 0x100fe400000108fa */
[--C-:B------:R-:W-:Y:S02]  /*3900*/  FFMA.FTZ R17, R17, c[0x0][0x29c], -R251.reuse ;  /* 0x0000a70011117a23 */ /* 0x100fe400000108fb */
[----:B------:R-:W-:Y:S02]  /*3910*/  HMMA.16816.F32.BF16 R64, R4, R18, R64 ;  /* 0x000000120440723c */ /* 0x000fe40000041840 */
[----:B------:R-:W-:Y:S01]  /*3920*/  LDSM.16.M88.4 R4, [R2+0xe080] ;  /* 0x00e080000204783b */ /* 0x000fe20000000200 */
[----:B------:R-:W1:Y:S01]  /*3930*/  MUFU.EX2 R18, R229 ;  /* 0x000000e500127308 */ /* 0x000e620000000800 */
[----:B------:R-:W-:Y:S02]  /*3940*/  FFMA.FTZ R251, R35, c[0x0][0x29c], -R251 ;  /* 0x0000a70023fb7a23 */ /* 0x000fe400000108fb */
[--C-:B------:R-:W-:Y:S02]  /*3950*/  FFMA.FTZ R35, R215, c[0x0][0x29c], -R250.reuse ;  /* 0x0000a700d7237a23 */ /* 0x100fe400000108fa */
[--C-:B------:R-:W-:Y:S01]  /*3960*/  FFMA.FTZ R19, R211, c[0x0][0x29c], -R250.reuse ;  /* 0x0000a700d3137a23 */ /* 0x100fe200000108fa */
[----:B------:R-:W-:Y:S04]  /*3970*/  SHF.L.U32 R211, R222, 0x1, RZ ;  /* 0x00000001ded37819 */ /* 0x000fe800000006ff */
[----:B------:R-:W-:Y:S01]  /*3980*/  MUFU.EX2 R35, R35 ;  /* 0x0000002300237308 */ /* 0x000fe20000000800 */
[----:B-----5:R-:W5:Y:S09]  /*3990*/  LDSM.16.M88.4 R20, [R2+0xc080] ;  /* 0x00c080000214783b */ /* 0x020f720000000200 */
[----:B------:R-:W1:Y:S10]  /*39a0*/  MUFU.EX2 R19, R19 ;  /* 0x0000001300137308 */ /* 0x000e740000000800 */
[----:B------:R-:W1:Y:S10]  /*39b0*/  MUFU.EX2 R34, R34 ;  /* 0x0000002200227308 */ /* 0x000e740000000800 */
[----:B------:R-:W1:Y:S10]  /*39c0*/  MUFU.EX2 R25, R25 ;  /* 0x0000001900197308 */ /* 0x000e740000000800 */
[----:B------:R-:W1:Y:S01]  /*39d0*/  MUFU.EX2 R252, R252 ;  /* 0x000000fc00fc7308 */ /* 0x000e620000000800 */
[-C--:B-----5:R-:W-:Y:S09]  /*39e0*/  HMMA.16816.F32.BF16 R36, R8, R20.reuse, R36 ;  /* 0x000000140824723c */ /* 0x0a0ff20000041824 */
[----:B------:R-:W5:Y:S01]  /*39f0*/  MUFU.EX2 R17, R17 ;  /* 0x0000001100117308 */ /* 0x000f620000000800 */
[C---:B------:R-:W-:Y:S01]  /*3a00*/  HMMA.16816.F32.BF16 R40, R12.reuse, R20, R40 ;  /* 0x000000140c28723c */ /* 0x040fe20000041828 */
[----:B------:R-:W1:Y:S07]  /*3a10*/  LDS R20, [R248+0x20280] ;  /* 0x02028000f8147984 */ /* 0x000e6e0000000800 */
[-C--:B------:R-:W-:Y:S01]  /*3a20*/  HMMA.16816.F32.BF16 R44, R12, R22.reuse, R44 ;  /* 0x000000160c2c723c */ /* 0x080fe2000004182c */
[----:B------:R-:W1:Y:S07]  /*3a30*/  MUFU.EX2 R251, R251 ;  /* 0x000000fb00fb7308 */ /* 0x000e6e0000000800 */
[C---:B------:R-:W-:Y:S03]  /*3a40*/  HMMA.16816.F32.BF16 R48, R8.reuse, R22, R48 ;  /* 0x000000160830723c */ /* 0x040fe60000041830 */
[----:B------:R-:W-:Y:S04]  /*3a50*/  MUFU.EX2 R22, R212 ;  /* 0x000000d400167308 */ /* 0x000fe80000000800 */
[----:B------:R-:W-:Y:S01]  /*3a60*/  FSEL R23, R28, -INF , P1 ;  /* 0xff8000001c177808 */ /* 0x000fe20000800000 */
[-C--:B------:R-:W-:Y:S04]  /*3a70*/  HMMA.16816.F32.BF16 R52, R8, R4.reuse, R52 ;  /* 0x000000040834723c */ /* 0x080fe80000041834 */
[--C-:B------:R-:W-:Y:S01]  /*3a80*/  FFMA.FTZ R23, R23, c[0x0][0x29c], -R250.reuse ;  /* 0x0000a70017177a23 */ /* 0x100fe200000108fa */
[----:B------:R2:W2:Y:S01]  /*3a90*/  MUFU.EX2 R21, R213 ;  /* 0x000000d500157308 */ /* 0x0004a20000000800 */
[----:B------:R-:W-:Y:S02]  /*3aa0*/  FFMA.FTZ R250, R29, c[0x0][0x29c], -R250 ;  /* 0x0000a7001dfa7a23 */ /* 0x000fe400000108fa */
[C---:B------:R-:W-:Y:S01]  /*3ab0*/  HMMA.16816.F32.BF16 R56, R12.reuse, R4, R56 ;  /* 0x000000040c38723c */ /* 0x040fe20000041838 */
[----:B------:R-:W3:Y:S06]  /*3ac0*/  LDS R5, [R248+0x202a0] ;  /* 0x0202a000f8057984 */ /* 0x000eec0000000800 */
[----:B------:R-:W2:Y:S01]  /*3ad0*/  MUFU.EX2 R4, R23 ;  /* 0x0000001700047308 */ /* 0x000ea20000000800 */
[-C--:B------:R-:W-:Y:S04]  /*3ae0*/  HMMA.16816.F32.BF16 R60, R12, R6.reuse, R60 ;  /* 0x000000060c3c723c */ /* 0x080fe8000004183c */
[--C-:B-1----:R-:W-:Y:S02]  /*3af0*/  FADD.FTZ R37, R37, -R20.reuse ;  /* 0x8000001425257221 */ /* 0x102fe40000010000 */
[--C-:B------:R-:W-:Y:S02]  /*3b00*/  FADD.FTZ R48, R48, -R20.reuse ;  /* 0x8000001430307221 */ /* 0x100fe40000010000 */
[----:B------:R-:W-:Y:S01]  /*3b10*/  HMMA.16816.F32.BF16 R64, R8, R6, R64 ;  /* 0x000000060840723c */ /* 0x000fe20000041840 */
[----:B------:R-:W1:Y:S01]  /*3b20*/  LDS R6, [R248+0x20300] ;  /* 0x02030000f8067984 */ /* 0x000e620000000800 */
[----:B------:R-:W1:Y:S02]  /*3b30*/  MUFU.EX2 R250, R250 ;  /* 0x000000fa00fa7308 */ /* 0x000e640000000800 */
[C---:B------:R-:W-:Y:S01]  /*3b40*/  FMUL.FTZ R37, R200.reuse, R37 ;  /* 0x00000025c8257220 */ /* 0x040fe20000410000 */
[----:B------:R-:W-:Y:S01]  /*3b50*/  F2FP.BF16.PACK_AB R200, R200, R202 ;  /* 0x000000cac8c8723e */ /* 0x000fe200000010ff */
[----:B------:R-:W1:Y:S01]  /*3b60*/  LDS R248, [R248+0x20320] ;  /* 0x02032000f8f87984 */ /* 0x000e620000000800 */
[----:B------:R-:W-:Y:S01]  /*3b70*/  FMUL.FTZ R48, R208, R48 ;  /* 0x00000030d0307220 */ /* 0x000fe20000410000 */
[----:B------:R-:W-:Y:S01]  /*3b80*/  F2FP.BF16.PACK_AB R208, R196, R208 ;  /* 0x000000d0c4d0723e */ /* 0x000fe200000010ff */
[--C-:B------:R-:W-:Y:S03]  /*3b90*/  FADD.FTZ R52, R52, -R20.reuse ;  /* 0x8000001434347221 */ /* 0x100fe60000010000 */
[----:B----4-:R-:W-:Y:S01]  /*3ba0*/  F2FP.BF16.PACK_AB R7, R197, R209 ;  /* 0x000000d1c507723e */ /* 0x010fe200000010ff */
[----:B------:R-:W-:Y:S01]  /*3bb0*/  FMUL.FTZ R52, R210, R52 ;  /* 0x00000034d2347220 */ /* 0x000fe20000410000 */
[----:B------:R-:W-:Y:S01]  /*3bc0*/  F2FP.BF16.PACK_AB R210, R24, R210 ;  /* 0x000000d218d2723e */ /* 0x000fe200000010ff */
[----:B------:R-:W4:Y:S01]  /*3bd0*/  MUFU.EX2 R249, R249 ;  /* 0x000000f900f97308 */ /* 0x000f220000000800 */
[--C-:B------:R-:W-:Y:S01]  /*3be0*/  FADD.FTZ R36, R36, -R20.reuse ;  /* 0x8000001424247221 */ /* 0x100fe20000010000 */
[----:B--2---:R-:W-:Y:S01]  /*3bf0*/  SHF.L.U32 R213, R226, 0x1, RZ ;  /* 0x00000001e2d57819 */ /* 0x004fe200000006ff */
[--C-:B------:R-:W-:Y:S02]  /*3c00*/  FADD.FTZ R49, R49, -R20.reuse ;  /* 0x8000001431317221 */ /* 0x100fe40000010000 */
[----:B------:R-:W-:Y:S01]  /*3c10*/  FMUL.FTZ R36, R202, R36 ;  /* 0x00000024ca247220 */ /* 0x000fe20000410000 */
[----:B------:R-:W-:Y:S01]  /*3c20*/  IADD3 R213, R213, R211, RZ ;  /* 0x000000d3d5d57210 */ /* 0x000fe20007ffe0ff */
[----:B------:R-:W-:Y:S02]  /*3c30*/  FMUL.FTZ R49, R196, R49 ;  /* 0x00000031c4317220 */ /* 0x000fe40000410000 */
[----:B------:R-:W-:Y:S01]  /*3c40*/  FADD.FTZ R64, R64, -R20 ;  /* 0x8000001440407221 */ /* 0x000fe20000010000 */
[----:B------:R-:W-:Y:S01]  /*3c50*/  F2FP.BF16.PACK_AB R36, R37, R36 ;  /* 0x000000242524723e */ /* 0x000fe200000010ff */
[--C-:B---3--:R-:W-:Y:S01]  /*3c60*/  FADD.FTZ R39, R39, -R5.reuse ;  /* 0x8000000527277221 */ /* 0x108fe20000010000 */
[----:B------:R-:W-:Y:S01]  /*3c70*/  F2FP.BF16.PACK_AB R48, R49, R48 ;  /* 0x000000303130723e */ /* 0x000fe200000010ff */
[--C-:B------:R-:W-:Y:S02]  /*3c80*/  FADD.FTZ R38, R38, -R5.reuse ;  /* 0x8000000526267221 */ /* 0x100fe40000010000 */
[C---:B------:R-:W-:Y:S01]  /*3c90*/  FMUL.FTZ R39, R32.reuse, R39 ;  /* 0x0000002720277220 */ /* 0x040fe20000410000 */
[----:B------:R-:W-:Y:S01]  /*3ca0*/  F2FP.BF16.PACK_AB R32, R32, R33 ;  /* 0x000000212020723e */ /* 0x000fe200000010ff */
[--C-:B------:R-:W-:Y:S02]  /*3cb0*/  FADD.FTZ R50, R50, -R5.reuse ;  /* 0x8000000532327221 */ /* 0x100fe40000010000 */
[--C-:B------:R-:W-:Y:S02]  /*3cc0*/  FADD.FTZ R51, R51, -R5.reuse ;  /* 0x8000000533337221 */ /* 0x100fe40000010000 */
[--C-:B------:R-:W-:Y:S02]  /*3cd0*/  FADD.FTZ R54, R54, -R5.reuse ;  /* 0x8000000536367221 */ /* 0x100fe40000010000 */
[--C-:B------:R-:W-:Y:S02]  /*3ce0*/  FADD.FTZ R55, R55, -R5.reuse ;  /* 0x8000000537377221 */ /* 0x100fe40000010000 */
[--C-:B------:R-:W-:Y:S02]  /*3cf0*/  FADD.FTZ R66, R66, -R5.reuse ;  /* 0x8000000542427221 */ /* 0x100fe40000010000 */
[----:B------:R-:W-:Y:S01]  /*3d00*/  FADD.FTZ R67, R67, -R5 ;  /* 0x8000000543437221 */ /* 0x000fe20000010000 */
[----:B------:R-:W-:Y:S01]  /*3d10*/  SHF.L.U32 R5, R231, 0x1, RZ ;  /* 0x00000001e7057819 */ /* 0x000fe200000006ff */
[----:B------:R-:W-:Y:S01]  /*3d20*/  FMUL.FTZ R50, R198, R50 ;  /* 0x00000032c6327220 */ /* 0x000fe20000410000 */
[----:B------:R-:W-:Y:S01]  /*3d30*/  F2FP.BF16.PACK_AB R198, R199, R198 ;  /* 0x000000c6c7c6723e */ /* 0x000fe200000010ff */
[--C-:B-1----:R-:W-:Y:S02]  /*3d40*/  FADD.FTZ R41, R41, -R6.reuse ;  /* 0x8000000629297221 */ /* 0x102fe40000010000 */
[----:B------:R-:W-:Y:S01]  /*3d50*/  STS [R5+0x20480], R200 ;  /* 0x020480c805007388 */ /* 0x000fe20000000800 */
[--C-:B------:R-:W-:Y:S02]  /*3d60*/  FADD.FTZ R40, R40, -R6.reuse ;  /* 0x8000000628287221 */ /* 0x100fe40000010000 */
[--C-:B------:R-:W-:Y:S01]  /*3d70*/  FADD.FTZ R44, R44, -R6.reuse ;  /* 0x800000062c2c7221 */ /* 0x100fe20000010000 */
[----:B------:R-:W-:Y:S01]  /*3d80*/  STS [R5+0x20880], R32 ;  /* 0x0208802005007388 */ /* 0x000fe20000000800 */
[--C-:B------:R-:W-:Y:S02]  /*3d90*/  FADD.FTZ R45, R45, -R6.reuse ;  /* 0x800000062d2d7221 */ /* 0x100fe40000010000 */
[--C-:B------:R-:W-:Y:S01]  /*3da0*/  FADD.FTZ R56, R56, -R6.reuse ;  /* 0x8000000638387221 */ /* 0x100fe20000010000 */
[----:B------:R-:W-:Y:S01]  /*3db0*/  STS [R242], R208 ;  /* 0x000000d0f2007388 */ /* 0x000fe20000000800 */
[--C-:B------:R-:W-:Y:S02]  /*3dc0*/  FADD.FTZ R57, R57, -R6.reuse ;  /* 0x8000000639397221 */ /* 0x100fe40000010000 */
[--C-:B------:R-:W-:Y:S01]  /*3dd0*/  FADD.FTZ R60, R60, -R6.reuse ;  /* 0x800000063c3c7221 */ /* 0x100fe20000010000 */
[----:B------:R-:W-:Y:S01]  /*3de0*/  STS [R242+0x400], R198 ;  /* 0x000400c6f2007388 */ /* 0x000fe20000000800 */
[----:B------:R-:W-:Y:S01]  /*3df0*/  FADD.FTZ R61, R61, -R6 ;  /* 0x800000063d3d7221 */ /* 0x000fe20000010000 */
[----:B------:R-:W-:Y:S01]  /*3e00*/  F2FP.BF16.PACK_AB R6, R201, R203 ;  /* 0x000000cbc906723e */ /* 0x000fe200000010ff */
[C---:B------:R-:W-:Y:S01]  /*3e10*/  FMUL.FTZ R41, R18.reuse, R41 ;  /* 0x0000002912297220 */ /* 0x040fe20000410000 */
[----:B------:R-:W-:Y:S01]  /*3e20*/  F2FP.BF16.PACK_AB R18, R18, R19 ;  /* 0x000000131212723e */ /* 0x000fe200000010ff */
[----:B------:R-:W-:Y:S01]  /*3e30*/  FMUL.FTZ R44, R34, R44 ;  /* 0x0000002c222c7220 */ /* 0x000fe20000410000 */
[----:B------:R-:W-:Y:S01]  /*3e40*/  F2FP.BF16.PACK_AB R34, R35, R34 ;  /* 0x000000222322723e */ /* 0x000fe200000010ff */
[----:B------:R1:W-:Y:S01]  /*3e50*/  STS [R5+0x21880], R6 ;  /* 0x0218800605007388 */ /* 0x0003e20000000800 */
[----:B------:R-:W-:Y:S01]  /*3e60*/  FMUL.FTZ R54, R204, R54 ;  /* 0x00000036cc367220 */ /* 0x000fe20000410000 */
[----:B------:R-:W-:Y:S01]  /*3e70*/  F2FP.BF16.PACK_AB R204, R16, R204 ;  /* 0x000000cc10cc723e */ /* 0x000fe200000010ff */
[----:B------:R-:W-:Y:S01]  /*3e80*/  FMUL.FTZ R64, R25, R64 ;  /* 0x0000004019407220 */ /* 0x000fe20000410000 */
[----:B------:R-:W-:Y:S01]  /*3e90*/  STS [R5+0x21480], R18 ;  /* 0x0214801205007388 */ /* 0x000fe20000000800 */
[----:B------:R-:W-:Y:S01]  /*3ea0*/  F2FP.BF16.PACK_AB R25, R252, R25 ;  /* 0x00000019fc19723e */ /* 0x000fe200000010ff */
[----:B-----5:R-:W-:Y:S01]  /*3eb0*/  FMUL.FTZ R66, R17, R66 ;  /* 0x0000004211427220 */ /* 0x020fe20000410000 */
[----:B------:R-:W-:Y:S01]  /*3ec0*/  F2FP.BF16.PACK_AB R17, R251, R17 ;  /* 0x00000011fb11723e */ /* 0x000fe200000010ff */
[----:B------:R-:W-:Y:S01]  /*3ed0*/  STS [R242+0x1000], R34 ;  /* 0x00100022f2007388 */ /* 0x000fe20000000800 */
[----:B------:R-:W-:Y:S01]  /*3ee0*/  FMUL.FTZ R56, R21, R56 ;  /* 0x0000003815387220 */ /* 0x000fe20000410000 */
[----:B------:R-:W-:Y:S01]  /*3ef0*/  F2FP.BF16.PACK_AB R21, R22, R21 ;  /* 0x000000151615723e */ /* 0x000fe200000010ff */
[----:B------:R-:W-:Y:S01]  /*3f00*/  FMUL.FTZ R60, R4, R60 ;  /* 0x0000003c043c7220 */ /* 0x000fe20000410000 */
[----:B------:R-:W-:Y:S01]  /*3f10*/  STS [R242+0x1400], R7 ;  /* 0x00140007f2007388 */ /* 0x000fe20000000800 */
[----:B------:R-:W-:Y:S01]  /*3f20*/  F2FP.BF16.PACK_AB R4, R250, R4 ;  /* 0x00000004fa04723e */ /* 0x000fe200000010ff */
[----:B------:R-:W-:Y:S02]  /*3f30*/  FMUL.FTZ R38, R33, R38 ;  /* 0x0000002621267220 */ /* 0x000fe40000410000 */
[----:B------:R2:W-:Y:S01]  /*3f40*/  STS [R5+0x22480], R210 ;  /* 0x022480d205007388 */ /* 0x0005e20000000800 */
[----:B------:R-:W-:Y:S02]  /*3f50*/  FMUL.FTZ R51, R199, R51 ;  /* 0x00000033c7337220 */ /* 0x000fe40000410000 */
[--C-:B------:R-:W-:Y:S01]  /*3f60*/  FADD.FTZ R43, R43, -R248.reuse ;  /* 0x800000f82b2b7221 */ /* 0x100fe20000010000 */
[----:B------:R-:W-:Y:S01]  /*3f70*/  STS [R5+0x22880], R204 ;  /* 0x022880cc05007388 */ /* 0x000fe20000000800 */
[--C-:B------:R-:W-:Y:S01]  /*3f80*/  FADD.FTZ R42, R42, -R248.reuse ;  /* 0x800000f82a2a7221 */ /* 0x100fe20000010000 */
[----:B------:R-:W-:Y:S01]  /*3f90*/  F2FP.BF16.PACK_AB R38, R39, R38 ;  /* 0x000000262726723e */ /* 0x000fe200000010ff */
[----:B------:R-:W-:Y:S01]  /*3fa0*/  FMUL.FTZ R40, R19, R40 ;  /* 0x0000002813287220 */ /* 0x000fe20000410000 */
[----:B------:R-:W-:Y:S01]  /*3fb0*/  STS [R242+0x2000], R25 ;  /* 0x00200019f2007388 */ /* 0x000fe20000000800 */
[----:B-1----:R-:W-:Y:S01]  /*3fc0*/  F2FP.BF16.PACK_AB R6, R27, R26 ;  /* 0x0000001a1b06723e */ /* 0x002fe200000010ff */
[----:B------:R-:W-:Y:S01]  /*3fd0*/  FMUL.FTZ R43, R201, R43 ;  /* 0x0000002bc92b7220 */ /* 0x000fe20000410000 */
[----:B------:R-:W-:Y:S01]  /*3fe0*/  F2FP.BF16.PACK_AB R50, R51, R50 ;  /* 0x000000323332723e */ /* 0x000fe200000010ff */
[----:B------:R-:W-:Y:S01]  /*3ff0*/  STS [R242+0x2400], R17 ;  /* 0x00240011f2007388 */ /* 0x000fe20000000800 */
[----:B------:R-:W-:Y:S01]  /*4000*/  FMUL.FTZ R42, R203, R42 ;  /* 0x0000002acb2a7220 */ /* 0x000fe20000410000 */
[----:B------:R-:W-:Y:S01]  /*4010*/  F2FP.BF16.PACK_AB R40, R41, R40 ;  /* 0x000000282928723e */ /* 0x000fe200000010ff */
[--C-:B------:R-:W-:Y:S01]  /*4020*/  FADD.FTZ R47, R47, -R248.reuse ;  /* 0x800000f82f2f7221 */ /* 0x100fe20000010000 */
[----:B------:R4:W-:Y:S01]  /*4030*/  STS [R5+0x23880], R6 ;  /* 0x0238800605007388 */ /* 0x0009e20000000800 */
[----:B------:R-:W-:Y:S01]  /*4040*/  FADD.FTZ R46, R46, -R248 ;  /* 0x800000f82e2e7221 */ /* 0x000fe20000010000 */
[----:B------:R-:W-:Y:S01]  /*4050*/  F2FP.BF16.PACK_AB R42, R43, R42 ;  /* 0x0000002a2b2a723e */ /* 0x000fe200000010ff */
[--C-:B------:R-:W-:Y:S01]  /*4060*/  FADD.FTZ R53, R53, -R20.reuse ;  /* 0x8000001435357221 */ /* 0x100fe20000010000 */
[----:B------:R-:W-:Y:S01]  /*4070*/  STS [R5+0x23480], R21 ;  /* 0x0234801505007388 */ /* 0x000fe20000000800 */
[----:B------:R-:W-:Y:S02]  /*4080*/  FMUL.FTZ R45, R35, R45 ;  /* 0x0000002d232d7220 */ /* 0x000fe40000410000 */
[----:B------:R-:W-:Y:S01]  /*4090*/  FMUL.FTZ R47, R197, R47 ;  /* 0x0000002fc52f7220 */ /* 0x000fe20000410000 */
[----:B------:R1:W-:Y:S01]  /*40a0*/  STS [R242+0x3000], R4 ;  /* 0x00300004f2007388 */ /* 0x0003e20000000800 */
[----:B------:R-:W-:Y:S01]  /*40b0*/  FMUL.FTZ R46, R209, R46 ;  /* 0x0000002ed12e7220 */ /* 0x000fe20000410000 */
[----:B------:R-:W-:Y:S01]  /*40c0*/  F2FP.BF16.PACK_AB R44, R45, R44 ;  /* 0x0000002c2d2c723e */ /* 0x000fe200000010ff */
[----:B------:R-:W-:Y:S01]  /*40d0*/  FMUL.FTZ R53, R24, R53 ;  /* 0x0000003518357220 */ /* 0x000fe20000410000 */
[----:B--2---:R-:W-:Y:S01]  /*40e0*/  SHF.L.U32 R210, R226, 0x1, RZ ;  /* 0x00000001e2d27819 */ /* 0x004fe200000006ff */
[----:B------:R-:W-:Y:S01]  /*40f0*/  FADD.FTZ R65, R65, -R20 ;  /* 0x8000001441417221 */ /* 0x000fe20000010000 */
[----:B------:R-:W-:Y:S01]  /*4100*/  F2FP.BF16.PACK_AB R46, R47, R46 ;  /* 0x0000002e2f2e723e */ /* 0x000fe200000010ff */
[----:B------:R-:W-:Y:S01]  /*4110*/  FMUL.FTZ R55, R16, R55 ;  /* 0x0000003710377220 */ /* 0x000fe20000410000 */
[----:B------:R-:W-:Y:S01]  /*4120*/  F2FP.BF16.PACK_AB R52, R53, R52 ;  /* 0x000000343534723e */ /* 0x000fe200000010ff */
[----:B------:R-:W-:Y:S01]  /*4130*/  FMUL.FTZ R65, R252, R65 ;  /* 0x00000041fc417220 */ /* 0x000fe20000410000 */
[----:B------:R-:W-:Y:S01]  /*4140*/  SHF.L.U32 R209, R225, 0x1, RZ ;  /* 0x00000001e1d17819 */ /* 0x000fe200000006ff */
[----:B------:R-:W-:Y:S01]  /*4150*/  FMUL.FTZ R67, R251, R67 ;  /* 0x00000043fb437220 */ /* 0x000fe20000410000 */
[----:B------:R-:W-:Y:S01]  /*4160*/  F2FP.BF16.PACK_AB R54, R55, R54 ;  /* 0x000000363736723e */ /* 0x000fe200000010ff */
[--C-:B------:R-:W-:Y:S01]  /*4170*/  FADD.FTZ R58, R58, -R248.reuse ;  /* 0x800000f83a3a7221 */ /* 0x100fe20000010000 */
[----:B------:R-:W-:Y:S01]  /*4180*/  F2FP.BF16.PACK_AB R64, R65, R64 ;  /* 0x000000404140723e */ /* 0x000fe200000010ff */
[--C-:B------:R-:W-:Y:S01]  /*4190*/  FADD.FTZ R59, R59, -R248.reuse ;  /* 0x800000f83b3b7221 */ /* 0x100fe20000010000 */
[----:B------:R-:W-:Y:S01]  /*41a0*/  F2FP.BF16.PACK_AB R66, R67, R66 ;  /* 0x000000424342723e */ /* 0x000fe200000010ff */
[----:B------:R-:W-:Y:S01]  /*41b0*/  FMUL.FTZ R57, R22, R57 ;  /* 0x0000003916397220 */ /* 0x000fe20000410000 */
[----:B----4-:R-:W-:Y:S01]  /*41c0*/  F2FP.BF16.PACK_AB R6, R249, R30 ;  /* 0x0000001ef906723e */ /* 0x010fe200000010ff */
[----:B------:R-:W-:Y:S02]  /*41d0*/  FMUL.FTZ R58, R26, R58 ;  /* 0x0000003a1a3a7220 */ /* 0x000fe40000410000 */
[----:B------:R-:W-:Y:S01]  /*41e0*/  FMUL.FTZ R59, R27, R59 ;  /* 0x0000003b1b3b7220 */ /* 0x000fe20000410000 */
[----:B------:R-:W-:Y:S01]  /*41f0*/  F2FP.BF16.PACK_AB R56, R57, R56 ;  /* 0x000000383938723e */ /* 0x000fe200000010ff */
[----:B------:R-:W-:Y:S01]  /*4200*/  STS [R242+0x3400], R6 ;  /* 0x00340006f2007388 */ /* 0x000fe20000000800 */
[--C-:B------:R-:W-:Y:S01]  /*4210*/  FADD.FTZ R62, R62, -R248.reuse ;  /* 0x800000f83e3e7221 */ /* 0x100fe20000010000 */
[----:B-1----:R-:W-:Y:S01]  /*4220*/  MOV R4, UR4 ;  /* 0x0000000400047c02 */ /* 0x002fe20008000f00 */
[----:B------:R-:W-:Y:S01]  /*4230*/  FADD.FTZ R63, R63, -R248 ;  /* 0x800000f83f3f7221 */ /* 0x000fe20000010000 */
[----:B------:R-:W-:Y:S01]  /*4240*/  BAR.SYNC.DEFER_BLOCKING 0x0 ;  /* 0x0000000000007b1d */ /* 0x000fe20000010000 */
[----:B------:R-:W-:Y:S01]  /*4250*/  FMUL.FTZ R61, R250, R61 ;  /* 0x0000003dfa3d7220 */ /* 0x000fe20000410000 */
[----:B------:R-:W-:Y:S01]  /*4260*/  F2FP.BF16.PACK_AB R58, R59, R58 ;  /* 0x0000003a3b3a723e */ /* 0x000fe200000010ff */
[----:B------:R-:W-:Y:S01]  /*4270*/  FMUL.FTZ R62, R30, R62 ;  /* 0x0000003e1e3e7220 */ /* 0x000fe20000410000 */
[----:B------:R-:W-:Y:S01]  /*4280*/  LEA R4, R4, R225, 0xd ;  /* 0x000000e104047211 */ /* 0x000fe200078e68ff */
[----:B------:R-:W-:Y:S01]  /*4290*/  FMUL.FTZ R63, R249, R63 ;  /* 0x0000003ff93f7220 */ /* 0x000fe20000410000 */
[----:B------:R-:W-:Y:S02]  /*42a0*/  F2FP.BF16.PACK_AB R60, R61, R60 ;  /* 0x0000003c3d3c723e */ /* 0x000fe400000010ff */
[----:B------:R-:W-:Y:S02]  /*42b0*/  SHF.L.U32 R208, R4, 0x1, RZ ;  /* 0x0000000104d07819 */ /* 0x000fe400000006ff */
        /* <DEDUP_REMOVED lines=22> */
[----:B------:R-:W5:Y:S01]  /*4420*/  LDSM.16.MT88.4 R24, [R208+0x1a080] ;  /* 0x01a08000d018783b */ /* 0x000f620000004200 */
[-C--:B-1----:R-:W-:Y:S07]  /*4430*/  HMMA.16816.F32.BF16 R68, R4, R8.reuse, R68 ;  /* 0x000000080444723c */ /* 0x082fee0000041844 */
[----:B------:R-:W-:Y:S01]  /*4440*/  LDSM.16.MT88.4 R28, [R223+0x20c80] ;  /* 0x020c8000df1c783b */ /* 0x000fe20000004200 */
[-C--:B--2---:R-:W-:Y:S07]  /*4450*/  HMMA.16816.F32.BF16 R72, R12, R8.reuse, R72 ;  /* 0x000000080c48723c */ /* 0x084fee0000041848 */
[----:B------:R-:W1:Y:S01]  /*4460*/  LDSM.16.MT88.4 R32, [R208+0x18880] ;  /* 0x01888000d020783b */ /* 0x000e620000004200 */
[-C--:B---3--:R-:W-:Y:S07]  /*4470*/  HMMA.16816.F32.BF16 R76, R16, R8.reuse, R76 ;  /* 0x00000008104c723c */ /* 0x088fee000004184c */
[----:B------:R-:W2:Y:S01]  /*4480*/  LDSM.16.MT88.4 R36, [R0+0x20c80] ;  /* 0x020c80000024783b */ /* 0x000ea20000004200 */
[C---:B----4-:R-:W-:Y:S07]  /*4490*/  HMMA.16816.F32.BF16 R80, R20.reuse, R8, R80 ;  /* 0x000000081450723c */ /* 0x050fee0000041850 */
[----:B------:R-:W3:Y:S01]  /*44a0*/  LDSM.16.MT88.4 R40, [R223+0x22c80] ;  /* 0x022c8000df28783b */ /* 0x000ee20000004200 */
[-C--:B------:R-:W-:Y:S07]  /*44b0*/  HMMA.16816.F32.BF16 R84, R20, R10.reuse, R84 ;  /* 0x0000000a1454723c */ /* 0x080fee0000041854 */
[----:B------:R-:W4:Y:S01]  /*44c0*/  LDSM.16.MT88.4 R44, [R0+0x22c80] ;  /* 0x022c8000002c783b */ /* 0x000f220000004200 */
[-C--:B------:R-:W-:Y:S07]  /*44d0*/  HMMA.16816.F32.BF16 R88, R16, R10.reuse, R88 ;  /* 0x0000000a1058723c */ /* 0x080fee0000041858 */
[----:B------:R-:W1:Y:S01]  /*44e0*/  LDSM.16.MT88.4 R48, [R208+0x1a880] ;  /* 0x01a88000d030783b */ /* 0x000e620000004200 */
[-C--:B------:R-:W-:Y:S07]  /*44f0*/  HMMA.16816.F32.BF16 R92, R12, R10.reuse, R92 ;  /* 0x0000000a0c5c723c */ /* 0x080fee000004185c */
[----:B------:R-:W-:Y:S01]  /*4500*/  LDSM.16.MT88.4 R52, [R208+0x19880] ;  /* 0x01988000d034783b */ /* 0x000fe20000004200 */
[C---:B------:R-:W-:Y:S07]  /*4510*/  HMMA.16816.F32.BF16 R96, R4.reuse, R10, R96 ;  /* 0x0000000a0460723c */ /* 0x040fee0000041860 */
[----:B------:R-:W-:Y:S01]  /*4520*/  LDSM.16.MT88.4 R8, [R208+0x19080] ;  /* 0x01908000d008783b */ /* 0x000fe20000004200 */
[-C--:B-----5:R-:W-:Y:S07]  /*4530*/  HMMA.16816.F32.BF16 R100, R4, R24.reuse, R100 ;  /* 0x000000180464723c */ /* 0x0a0fee0000041864 */
[----:B------:R-:W-:Y:S01]  /*4540*/  LDSM.16.MT88.4 R56, [R0+0x21c80] ;  /* 0x021c80000038783b */ /* 0x000fe20000004200 */
[-C--:B------:R-:W-:Y:S07]  /*4550*/  HMMA.16816.F32.BF16 R104, R12, R24.reuse, R104 ;  /* 0x000000180c68723c */ /* 0x080fee0000041868 */
        /* <DEDUP_REMOVED lines=8> */
[-C--:B------:R-:W-:Y:S01]  /*45e0*/  HMMA.16816.F32.BF16 R124, R12, R26.reuse, R124 ;  /* 0x0000001a0c7c723c */ /* 0x080fe2000004187c */
[----:B------:R-:W-:Y:S07]  /*45f0*/  LDSM.16.MT88.4 R12, [R0+0x21480] ;  /* 0x02148000000c783b */ /* 0x000fee0000004200 */
[----:B------:R-:W-:Y:S01]  /*4600*/  HMMA.16816.F32.BF16 R128, R4, R26, R128 ;  /* 0x0000001a0480723c */ /* 0x000fe20000041880 */
[----:B------:R-:W5:Y:S07]  /*4610*/  LDSM.16.MT88.4 R4, [R223+0x21480] ;  /* 0x02148000df04783b */ /* 0x000f6e0000004200 */
[-C--:B-1----:R-:W-:Y:S01]  /*4620*/  HMMA.16816.F32.BF16 R68, R28, R32.reuse, R68 ;  /* 0x000000201c44723c */ /* 0x082fe20000041844 */
[----:B------:R-:W1:Y:S07]  /*4630*/  LDSM.16.MT88.4 R24, [R208+0x1b080] ;  /* 0x01b08000d018783b */ /* 0x000e6e0000004200 */
[-C--:B--2---:R-:W-:Y:S08]  /*4640*/  HMMA.16816.F32.BF16 R72, R36, R32.reuse, R72 ;  /* 0x000000202448723c */ /* 0x084ff00000041848 */
[-C--:B---3--:R-:W-:Y:S08]  /*4650*/  HMMA.16816.F32.BF16 R76, R40, R32.reuse, R76 ;  /* 0x00000020284c723c */ /* 0x088ff0000004184c */
[C---:B----4-:R-:W-:Y:S08]  /*4660*/  HMMA.16816.F32.BF16 R80, R44.reuse, R32, R80 ;  /* 0x000000202c50723c */ /* 0x050ff00000041850 */
[-C--:B------:R-:W-:Y:S08]  /*4670*/  HMMA.16816.F32.BF16 R84, R44, R34.reuse, R84 ;  /* 0x000000222c54723c */ /* 0x080ff00000041854 */
[-C--:B------:R-:W-:Y:S08]  /*4680*/  HMMA.16816.F32.BF16 R88, R40, R34.reuse, R88 ;  /* 0x000000222858723c */ /* 0x080ff00000041858 */
[-C--:B------:R-:W-:Y:S08]  /*4690*/  HMMA.16816.F32.BF16 R92, R36, R34.reuse, R92 ;  /* 0x00000022245c723c */ /* 0x080ff0000004185c */
[C---:B------:R-:W-:Y:S01]  /*46a0*/  HMMA.16816.F32.BF16 R96, R28.reuse, R34, R96 ;  /* 0x000000221c60723c */ /* 0x040fe20000041860 */
[----:B------:R-:W2:Y:S07]  /*46b0*/  LDSM.16.MT88.4 R32, [R223+0x21c80] ;  /* 0x021c8000df20783b */ /* 0x000eae0000004200 */
[-C--:B------:R-:W-:Y:S08]  /*46c0*/  HMMA.16816.F32.BF16 R100, R28, R48.reuse, R100 ;  /* 0x000000301c64723c */ /* 0x080ff00000041864 */
[-C--:B------:R-:W-:Y:S08]  /*46d0*/  HMMA.16816.F32.BF16 R104, R36, R48.reuse, R104 ;  /* 0x000000302468723c */ /* 0x080ff00000041868 */
[-C--:B------:R-:W-:Y:S08]  /*46e0*/  HMMA.16816.F32.BF16 R108, R40, R48.reuse, R108 ;  /* 0x00000030286c723c */ /* 0x080ff0000004186c */
[C---:B------:R-:W-:Y:S08]  /*46f0*/  HMMA.16816.F32.BF16 R112, R44.reuse, R48, R112 ;  /* 0x000000302c70723c */ /* 0x040ff00000041870 */
[-C--:B------:R-:W-:Y:S08]  /*4700*/  HMMA.16816.F32.BF16 R116, R44, R50.reuse, R116 ;  /* 0x000000322c74723c */ /* 0x080ff00000041874 */
[-C--:B------:R-:W-:Y:S08]  /*4710*/  HMMA.16816.F32.BF16 R120, R40, R50.reuse, R120 ;  /* 0x000000322878723c */ /* 0x080ff00000041878 */
[-C--:B------:R-:W-:Y:S08]  /*4720*/  HMMA.16816.F32.BF16 R124, R36, R50.reuse, R124 ;  /* 0x00000032247c723c */ /* 0x080ff0000004187c */
[----:B------:R-:W-:Y:S08]  /*4730*/  HMMA.16816.F32.BF16 R128, R28, R50, R128 ;  /* 0x000000321c80723c */ /* 0x000ff00000041880 */
[-C--:B-----5:R-:W-:Y:S08]  /*4740*/  HMMA.16816.F32.BF16 R68, R4, R8.reuse, R68 ;  /* 0x000000080444723c */ /* 0x0a0ff00000041844 */
[-C--:B------:R-:W-:Y:S08]  /*4750*/  HMMA.16816.F32.BF16 R72, R12, R8.reuse, R72 ;  /* 0x000000080c48723c */ /* 0x080ff00000041848 */
[-C--:B------:R-:W-:Y:S08]  /*4760*/  HMMA.16816.F32.BF16 R76, R16, R8.reuse, R76 ;  /* 0x00000008104c723c */ /* 0x080ff0000004184c */
[C---:B------:R-:W-:Y:S08]  /*4770*/  HMMA.16816.F32.BF16 R80, R20.reuse, R8, R80 ;  /* 0x000000081450723c */ /* 0x040ff00000041850 */
[-C--:B------:R-:W-:Y:S08]  /*4780*/  HMMA.16816.F32.BF16 R84, R20, R10.reuse, R84 ;  /* 0x0000000a1454723c */ /* 0x080ff00000041854 */
[-C--:B------:R-:W-:Y:S08]  /*4790*/  HMMA.16816.F32.BF16 R88, R16, R10.reuse, R88 ;  /* 0x0000000a1058723c */ /* 0x080ff00000041858 */
[-C--:B------:R-:W-:Y:S08]  /*47a0*/  HMMA.16816.F32.BF16 R92, R12, R10.reuse, R92 ;  /* 0x0000000a0c5c723c */ /* 0x080ff0000004185c */
[C---:B------:R-:W-:Y:S01]  /*47b0*/  HMMA.16816.F32.BF16 R96, R4.reuse, R10, R96 ;  /* 0x0000000a0460723c */ /* 0x040fe20000041860 */
[----:B------:R-:W3:Y:S07]  /*47c0*/  LDSM.16.MT88.4 R8, [R208+0x1b880] ;  /* 0x01b88000d008783b */ /* 0x000eee0000004200 */
[-C--:B-1----:R-:W-:Y:S01]  /*47d0*/  HMMA.16816.F32.BF16 R100, R4, R24.reuse, R100 ;  /* 0x000000180464723c */ /* 0x082fe20000041864 */
[----:B------:R-:W-:Y:S07]  /*47e0*/  BAR.SYNC.DEFER_BLOCKING 0x0 ;  /* 0x0000000000007b1d */ /* 0x000fee0000010000 */
[-C--:B------:R-:W-:Y:S08]  /*47f0*/  HMMA.16816.F32.BF16 R104, R12, R24.reuse, R104 ;  /* 0x000000180c68723c */ /* 0x080ff00000041868 */
[-C--:B------:R-:W-:Y:S08]  /*4800*/  HMMA.16816.F32.BF16 R108, R16, R24.reuse, R108 ;  /* 0x00000018106c723c */ /* 0x080ff0000004186c */
[C---:B------:R-:W-:Y:S08]  /*4810*/  HMMA.16816.F32.BF16 R112, R20.reuse, R24, R112 ;  /* 0x000000181470723c */ /* 0x040ff00000041870 */
[-C--:B------:R-:W-:Y:S08]  /*4820*/  HMMA.16816.F32.BF16 R116, R20, R26.reuse, R116 ;  /* 0x0000001a1474723c */ /* 0x080ff00000041874 */
[-C--:B------:R-:W-:Y:S08]  /*4830*/  HMMA.16816.F32.BF16 R120, R16, R26.reuse, R120 ;  /* 0x0000001a1078723c */ /* 0x080ff00000041878 */
[-C--:B------:R-:W-:Y:S08]  /*4840*/  HMMA.16816.F32.BF16 R124, R12, R26.reuse, R124 ;  /* 0x0000001a0c7c723c */ /* 0x080ff0000004187c */
[----:B------:R-:W-:Y:S01]  /*4850*/  HMMA.16816.F32.BF16 R128, R4, R26, R128 ;  /* 0x0000001a0480723c */ /* 0x000fe20000041880 */
[----:B------:R1:W4:Y:S07]  /*4860*/  LDSM.16.M88.4 R36, [R210+0x24480] ;  /* 0x02448000d224783b */ /* 0x00032e0000000200 */
[-C--:B--2---:R-:W-:Y:S01]  /*4870*/  HMMA.16816.F32.BF16 R68, R32, R52.reuse, R68 ;  /* 0x000000342044723c */ /* 0x084fe20000041844 */
[----:B------:R1:W2:Y:S07]  /*4880*/  LDSM.16.M88.4 R28, [R210+0x25480] ;  /* 0x02548000d21c783b */ /* 0x0002ae0000000200 */
[-C--:B------:R-:W-:Y:S01]  /*4890*/  HMMA.16816.F32.BF16 R72, R56, R52.reuse, R72 ;  /* 0x000000343848723c */ /* 0x080fe20000041848 */
[----:B------:R1:W5:Y:S07]  /*48a0*/  LDSM.16.MT88.4 R16, [R209+0x80] ;  /* 0x00008000d110783b */ /* 0x00036e0000004200 */
[-C--:B------:R-:W-:Y:S01]  /*48b0*/  HMMA.16816.F32.BF16 R76, R60, R52.reuse, R76 ;  /* 0x000000343c4c723c */ /* 0x080fe2000004184c */
[----:B------:R1:W1:Y:S07]  /*48c0*/  LDSM.16.MT88.4 R40, [R209+0x4080] ;  /* 0x00408000d128783b */ /* 0x00026e0000004200 */
[C---:B------:R-:W-:Y:S01]  /*48d0*/  HMMA.16816.F32.BF16 R80, R64.reuse, R52, R80 ;  /* 0x000000344050723c */ /* 0x040fe20000041850 */
[----:B------:R1:W1:Y:S07]  /*48e0*/  LDSM.16.M88.4 R44, [R213+0x24480] ;  /* 0x02448000d52c783b */ /* 0x00026e0000000200 */
[-C--:B------:R-:W-:Y:S01]  /*48f0*/  HMMA.16816.F32.BF16 R84, R64, R54.reuse, R84 ;  /* 0x000000364054723c */ /* 0x080fe20000041854 */
[----:B------:R1:W1:Y:S07]  /*4900*/  LDSM.16.M88.4 R196, [R213+0x25480] ;  /* 0x02548000d5c4783b */ /* 0x00026e0000000200 */
[-C--:B------:R-:W-:Y:S01]  /*4910*/  HMMA.16816.F32.BF16 R88, R60, R54.reuse, R88 ;  /* 0x000000363c58723c */ /* 0x080fe20000041858 */
[----:B------:R1:W1:Y:S07]  /*4920*/  LDSM.16.MT88.4 R48, [R209+0x880] ;  /* 0x00088000d130783b */ /* 0x00026e0000004200 */
[-C--:B------:R-:W-:Y:S01]  /*4930*/  HMMA.16816.F32.BF16 R92, R56, R54.reuse, R92 ;  /* 0x00000036385c723c */ /* 0x080fe2000004185c */
[----:B------:R1:W1:Y:S07]  /*4940*/  LDSM.16.MT88.4 R200, [R209+0x4880] ;  /* 0x00488000d1c8783b */ /* 0x00026e0000004200 */
[C---:B------:R-:W-:Y:S08]  /*4950*/  HMMA.16816.F32.BF16 R96, R32.reuse, R54, R96 ;  /* 0x000000362060723c */ /* 0x040ff00000041860 */
[-C--:B---3--:R-:W-:Y:S08]  /*4960*/  HMMA.16816.F32.BF16 R100, R32, R8.reuse, R100 ;  /* 0x000000082064723c */ /* 0x088ff00000041864 */
[-C--:B------:R-:W-:Y:S08]  /*4970*/  HMMA.16816.F32.BF16 R104, R56, R8.reuse, R104 ;  /* 0x000000083868723c */ /* 0x080ff00000041868 */
[-C--:B------:R-:W-:Y:S08]  /*4980*/  HMMA.16816.F32.BF16 R108, R60, R8.reuse, R108 ;  /* 0x000000083c6c723c */ /* 0x080ff0000004186c */
[C---:B------:R-:W-:Y:S08]  /*4990*/  HMMA.16816.F32.BF16 R112, R64.reuse, R8, R112 ;  /* 0x000000084070723c */ /* 0x040ff00000041870 */
[-C--:B------:R-:W-:Y:S08]  /*49a0*/  HMMA.16816.F32.BF16 R116, R64, R10.reuse, R116 ;  /* 0x0000000a4074723c */ /* 0x080ff00000041874 */
[-C--:B------:R-:W-:Y:S08]  /*49b0*/  HMMA.16816.F32.BF16 R120, R60, R10.reuse, R120 ;  /* 0x0000000a3c78723c */ /* 0x080ff00000041878 */
[-C--:B------:R-:W-:Y:S08]  /*49c0*/  HMMA.16816.F32.BF16 R124, R56, R10.reuse, R124 ;  /* 0x0000000a387c723c */ /* 0x080ff0000004187c */
[----:B------:R-:W-:Y:S01]  /*49d0*/  HMMA.16816.F32.BF16 R128, R32, R10, R128 ;  /* 0x0000000a2080723c */ /* 0x000fe20000041880 */
[----:B------:R-:W-:-:S07]  /*49e0*/  @P0 BRA `(.L_x_1023) ;  /* 0x0000034000000947 */ /* 0x000fce0003800000 */
[----:B-12-45:R-:W1:Y:S01]  /*49f0*/  S2R R4, SR_CTAID.Y ;  /* 0x0000000000047919 */ /* 0x036e620000002600 */
[----:B------:R-:W-:Y:S02]  /*4a00*/  USHF.R.S32.HI UR25, URZ, 0x1f, UR24 ;  /* 0x0000001f3f197899 */ /* 0x000fe40008011418 */
        /* <DEDUP_REMOVED lines=13> */
[----:B------:R-:W-:Y:S02]  /*4ae0*/  IMAD.MOV.U32 R8, RZ, RZ, 0x6 ;  /* 0x00000006ff087424 */ /* 0x000fe400078e00ff */
[----:B------:R-:W-:Y:S02]  /*4af0*/  IMAD R6, R4, c[0x0][0x28c], R6 ;  /* 0x0000a30004067a24 */ /* 0x000fe400078e0206 */
[----:B------:R-:W-:Y:S03]  /*4b00*/  IMAD.U32 R4, RZ, RZ, UR25 ;  /* 0x00000019ff047e24 */ /* 0x000fe6000f8e00ff */
[----:B------:R-:W-:Y:S01]  /*4b10*/  IADD3.X R6, R9, UR12, R6, P0, !PT ;  /* 0x0000000c09067c10 */ /* 0x000fe200087fe406 */
[----:B------:R-:W-:Y:S01]  /*4b20*/  IMAD.MOV.U32 R9, RZ, RZ, c[0x0][0x208] ;  /* 0x00008200ff097624 */ /* 0x000fe200078e00ff */
[----:B------:R-:W-:Y:S02]  /*4b30*/  LEA R10, P0, R7, c[0x0][0x280], 0x2 ;  /* 0x0000a000070a7a11 */ /* 0x000fe400078010ff */
[----:B------:R-:W-:Y:S01]  /*4b40*/  LEA.HI.X R13, R5, R237, R4, 0x7, P1 ;  /* 0x000000ed050d7211 */ /* 0x000fe200008f3c04 */
[----:B------:R-:W-:Y:S01]  /*4b50*/  IMAD.U32 R5, RZ, RZ, UR24 ;  /* 0x00000018ff057e24 */ /* 0x000fe2000f8e00ff */
[C---:B------:R-:W-:Y:S01]  /*4b60*/  SHF.L.U64.HI R8, R9.reuse, R8, c[0x0][0x20c] ;  /* 0x0000830009087619 */ /* 0x040fe20000010208 */
[----:B------:R-:W-:Y:S01]  /*4b70*/  IMAD.SHL.U32 R9, R9, 0x40, RZ ;  /* 0x0000004009097824 */ /* 0x000fe200078e00ff */
[----:B------:R-:W-:Y:S01]  /*4b80*/  LEA.HI.X R11, R7, c[0x0][0x284], R6, 0x2, P0 ;  /* 0x0000a100070b7a11 */ /* 0x000fe200000f1406 */
[----:B------:R-:W-:Y:S02]  /*4b90*/  IMAD.U32 R6, RZ, RZ, UR24 ;  /* 0x00000018ff067e24 */ /* 0x000fe4000f8e00ff */
[----:B------:R-:W-:Y:S01]  /*4ba0*/  IMAD.U32 R4, RZ, RZ, UR24 ;  /* 0x00000018ff047e24 */ /* 0x000fe2000f8e00ff */
[----:B------:R-:W-:Y:S02]  /*4bb0*/  IADD3 R14, P1, P0, R9, 0x80, R12 ;  /* 0x00000080090e7810 */ /* 0x000fe4000783e00c */
[----:B------:R-:W-:Y:S02]  /*4bc0*/  IADD3 R6, -R240, c[0x0][0x168], -R6 ;  /* 0x00005a00f0067a10 */ /* 0x000fe40007ffe906 */
[--C-:B------:R-:W-:Y:S02]  /*4bd0*/  IADD3.X R15, R8, RZ, R13.reuse, P1, P0 ;  /* 0x000000ff080f7210 */ /* 0x100fe40000fe040d */
[----:B------:R-:W-:Y:S01]  /*4be0*/  LEA R10, P0, R5, R10, 0x2 ;  /* 0x0000000a050a7211 */ /* 0x000fe200078010ff */
[----:B------:R-:W-:Y:S01]  /*4bf0*/  IMAD.U32 R5, RZ, RZ, UR19 ;  /* 0x00000013ff057e24 */ /* 0x000fe2000f8e00ff */
[----:B------:R-:W-:Y:S02]  /*4c00*/  IADD3 R20, P1, R9, R12, RZ ;  /* 0x0000000c09147210 */ /* 0x000fe40007f3e0ff */
[----:B------:R-:W-:Y:S01]  /*4c10*/  LEA.HI.X.SX32 R11, R4, R11, 0x2, P0 ;  /* 0x0000000b040b7211 */ /* 0x000fe200000f16ff */
[----:B------:R-:W-:Y:S01]  /*4c20*/  IMAD.U32 R4, RZ, RZ, UR19 ;  /* 0x00000013ff047e24 */ /* 0x000fe2000f8e00ff */
[----:B------:R-:W-:Y:S01]  /*4c30*/  ISETP.LT.OR P0, PT, R6, 0x1, P3 ;  /* 0x000000010600780c */ /* 0x000fe20001f01670 */
[----:B------:R-:W-:Y:S01]  /*4c40*/  IMAD.X R21, R8, 0x1, R13, P1 ;  /* 0x0000000108157824 */ /* 0x000fe200008e060d */
[----:B------:R-:W-:Y:S01]  /*4c50*/  ISETP.LT.OR P1, PT, R6, 0x1, P4 ;  /* 0x000000010600780c */ /* 0x000fe20002721670 */
[----:B------:R-:W-:Y:S02]  /*4c60*/  IMAD R4, R4, 0x4000, R244 ;  /* 0x0000400004047824 */ /* 0x000fe400078e02f4 */
[----:B------:R-:W-:Y:S04]  /*4c70*/  @!P2 IMAD R5, R5, 0x40, R246 ;  /* 0x000000400505a824 */ /* 0x000fe800078e02f6 */
[----:B------:R-:W-:Y:S04]  /*4c80*/  @!P2 IMAD.SHL.U32 R5, R5, 0x4, RZ ;  /* 0x000000040505a824 */ /* 0x000fe800078e00ff */
[----:B------:R-:W-:Y:S01]  /*4c90*/  @!PT LDS RZ, [RZ] ;  /* 0x00000000fffff984 */ /* 0x000fe20000000800 */
[----:B------:R-:W-:Y:S01]  /*4ca0*/  @!PT LDS RZ, [RZ] ;  /* 0x00000000fffff984 */ /* 0x000fe20000000800 */
[----:B------:R-:W-:Y:S01]  /*4cb0*/  @!PT LDS RZ, [RZ] ;  /* 0x00000000fffff984 */ /* 0x000fe20000000800 */
[----:B------:R1:W-:Y:S01]  /*4cc0*/  LDGSTS.E.BYPASS.LTC128B.128 [R4], [R12.64], !P0 ;  /* 0x000000000c047fae */ /* 0x0003e2000c101d56 */
[C---:B------:R-:W-:Y:S05]  /*4cd0*/  ISETP.LT.OR P0, PT, R6.reuse, 0x21, P3 ;  /* 0x000000210600780c */ /* 0x040fea0001f01670 */
[----:B------:R1:W-:Y:S01]  /*4ce0*/  LDGSTS.E.BYPASS.LTC128B.128 [R4+0x2000], [R12.64+0x80], !P1 ;  /* 0x020000800c047fae */ /* 0x0003e2000c901d56 */
[----:B------:R-:W-:Y:S07]  /*4cf0*/  ISETP.LT.OR P1, PT, R6, 0x21, P4 ;  /* 0x000000210600780c */ /* 0x000fee0002721670 */
[----:B------:R1:W-:Y:S06]  /*4d00*/  LDGSTS.E.BYPASS.LTC128B.128 [R4+0x1000], [R20.64], !P0 ;  /* 0x0100000014047fae */ /* 0x0003ec000c101d56 */
[----:B------:R1:W-:Y:S06]  /*4d10*/  LDGSTS.E.BYPASS.LTC128B.128 [R4+0x3000], [R14.64], !P1 ;  /* 0x030000000e047fae */ /* 0x0003ec000c901d56 */
[----:B------:R1:W-:Y:S02]  /*4d20*/  @!P2 LDGSTS.E.BYPASS.LTC128B.128 [R5+0x20280], [R10.64] ;  /* 0x202800000a05afae */ /* 0x0003e4000b901d56 */
.L_x_1023:
[-C--:B-12-45:R-:W-:Y:S01]  /*4d30*/  HMMA.16816.F32.BF16 R4, R36, R16.reuse, RZ ;  /* 0x000000102404723c */ /* 0x0b6fe200000418ff */
[----:B------:R-:W-:Y:S01]  /*4d40*/  LDSM.16.MT88.4 R56, [R209+0x1080] ;  /* 0x00108000d138783b */ /* 0x000fe20000004200 */
[----:B------:R-:W-:Y:S02]  /*4d50*/  ULDC.64 UR6, c[0x0][0x238] ;  /* 0x00008e0000067ab9 */ /* 0x000fe40000000a00 */
[--C-:B------:R-:W-:Y:S01]  /*4d60*/  IMAD.IADD R212, R210, 0x1, R217.reuse ;  /* 0x00000001d2d47824 */ /* 0x100fe200078e02d9 */
[-C--:B------:R-:W-:Y:S01]  /*4d70*/  IADD3 R204, R211, R210.reuse, R217 ;  /* 0x000000d2d3cc7210 */ /* 0x080fe20007ffe0d9 */
[----:B------:R-:W-:Y:S01]  /*4d80*/  LDSM.16.MT88.4 R64, [R209+0x1880] ;  /* 0x00188000d140783b */ /* 0x000fe20000004200 */
[----:B------:R-:W-:Y:S01]  /*4d90*/  USHF.R.S32.HI UR24, URZ, 0x1f, UR9 ;  /* 0x0000001f3f187899 */ /* 0x000fe20008011409 */
[C---:B------:R-:W-:Y:S01]  /*4da0*/  HMMA.16816.F32.BF16 R8, R28.reuse, R16, RZ ;  /* 0x000000101c08723c */ /* 0x040fe200000418ff */
[----:B------:R-:W-:Y:S02]  /*4db0*/  USHF.L.U32 UR21, UR21, 0xd, URZ ;  /* 0x0000000d15157899 */ /* 0x000fe4000800063f */
[----:B------:R-:W1:Y:S01]  /*4dc0*/  LDSM.16.M88.4 R52, [R212+0x24480] ;  /* 0x02448000d434783b */ /* 0x000e620000000200 */
[----:B------:R-:W-:Y:S02]  /*4dd0*/  UIMAD UR25, UR24, UR6, URZ ;  /* 0x00000006181972a4 */ /* 0x000fe4000f8e023f */
[----:B------:R-:W-:Y:S02]  /*4de0*/  UISETP.GE.AND UP0, UPT, UR18, UR16, UPT ;  /* 0x000000101200728c */ /* 0x000fe4000bf06270 */
[-C--:B------:R-:W-:Y:S01]  /*4df0*/  HMMA.16816.F32.BF16 R12, R28, R18.reuse, RZ ;  /* 0x000000121c0c723c */ /* 0x080fe200000418ff */
[----:B------:R-:W2:Y:S01]  /*4e00*/  LDSM.16.M88.4 R60, [R212+0x25480] ;  /* 0x02548000d43c783b */ /* 0x000ea20000000200 */
[----:B------:R-:W-:Y:S02]  /*4e10*/  UIMAD UR25, UR9, UR7, UR25 ;  /* 0x00000007091972a4 */ /* 0x000fe4000f8e0219 */
[----:B------:R-:W-:Y:S02]  /*4e20*/  UISETP.GE.AND UP3, UPT, UR4, 0x1, UPT ;  /* 0x000000010400788c */ /* 0x000fe4000bf66270 */
[----:B------:R-:W-:Y:S01]  /*4e30*/  ULDC.64 UR6, c[0x0][0x240] ;  /* 0x0000900000067ab9 */ /* 0x000fe20000000a00 */
[----:B------:R-:W0:Y:S01]  /*4e40*/  LDGDEPBAR ;  /* 0x00000000000079af */ /* 0x000e220000000000 */
[C---:B------:R-:W-:Y:S01]  /*4e50*/  HMMA.16816.F32.BF16 R16, R36.reuse, R18, RZ ;  /* 0x000000122410723c */ /* 0x040fe200000418ff */
[----:B------:R-:W-:Y:S02]  /*4e60*/  UIMAD UR6, UR15, UR6, URZ ;  /* 0x000000060f0672a4 */ /* 0x000fe4000f8e023f */
[----:B------:R-:W-:Y:S02]  /*4e70*/  UISETP.GE.AND UP2, UPT, UR20, 0x1, UPT ;  /* 0x000000011400788c */ /* 0x000fe4000bf46270 */
[----:B------:R-:W-:Y:S02]  /*4e80*/  UIMAD UR6, UR17, UR7, UR6 ;  /* 0x00000007110672a4 */ /* 0x000fe4000f8e0206 */
[----:B------:R-:W-:Y:S01]  /*4e90*/  UIADD3 UR7, UR20, 0x1, URZ ;  /* 0x0000000114077890 */ /* 0x000fe2000fffe03f */
[-C--:B------:R-:W-:Y:S01]  /*4ea0*/  HMMA.16816.F32.BF16 R20, R36, R40.reuse, RZ ;  /* 0x000000282414723c */ /* 0x080fe200000418ff */
[----:B------:R-:W-:Y:S02]  /*4eb0*/  UISETP.GE.AND UP1, UPT, UR19, 0x1, UPT ;  /* 0x000000011300788c */ /* 0x000fe4000bf26270 */
[----:B------:R-:W-:Y:S05]  /*4ec0*/  USEL UR20, UR7, URZ, !UP2 ;  /* 0x0000003f07147287 */ /* 0x000fea000d000000 */
[C---:B------:R-:W-:Y:S08]  /*4ed0*/  HMMA.16816.F32.BF16 R24, R28.reuse, R40, RZ ;  /* 0x000000281c18723c */ /* 0x040ff000000418ff */
[-C--:B------:R-:W-:Y:S08]  /*4ee0*/  HMMA.16816.F32.BF16 R28, R28, R42.reuse, RZ ;  /* 0x0000002a1c1c723c */ /* 0x080ff000000418ff */
[----:B------:R-:W-:Y:S01]  /*4ef0*/  HMMA.16816.F32.BF16 R32, R36, R42, RZ ;  /* 0x0000002a2420723c */ /* 0x000fe200000418ff */
[----:B------:R-:W3:Y:S05]  /*4f00*/  LDSM.16.MT88.4 R36, [R209+0x5080] ;  /* 0x00508000d124783b */ /* 0x000eea0000004200 */
[----:B------:R-:W4:Y:S02]  /*4f10*/  LDSM.16.M88.4 R40, [R204+0x24480] ;  /* 0x02448000cc28783b */ /* 0x000f240000000200 */
[-C--:B------:R-:W-:Y:S03]  /*4f20*/  HMMA.16816.F32.BF16 R4, R44, R48.reuse, R4 ;  /* 0x000000302c04723c */ /* 0x080fe60000041804 */
[----:B------:R-:W5:Y:S05]  /*4f30*/  LDSM.16.M88.4 R204, [R204+0x25480] ;  /* 0x02548000cccc783b */ /* 0x000f6a0000000200 */
        /* <DEDUP_REMOVED lines=9> */
[----:B------:R-:W4:Y:S05]  /*4fd0*/  LDSM.16.MT88.4 R44, [R209+0x5880] ;  /* 0x00588000d12c783b */ /* 0x000f2a0000004200 */
[----:B------:R-:W4:Y:S02]  /*4fe0*/  LDSM.16.M88.4 R200, [R210+0x27480] ;  /* 0x02748000d2c8783b */ /* 0x000f240000000200 */
[-C--:B-1----:R-:W-:Y:S08]  /*4ff0*/  HMMA.16816.F32.BF16 R4, R52, R56.reuse, R4 ;  /* 0x000000383404723c */ /* 0x082ff00000041804 */
[C---:B--2---:R-:W-:Y:S08]  /*5000*/  HMMA.16816.F32.BF16 R8, R60.reuse, R56, R8 ;  /* 0x000000383c08723c */ /* 0x044ff00000041808 */
[-C--:B------:R-:W-:Y:S08]  /*5010*/  HMMA.16816.F32.BF16 R12, R60, R58.reuse, R12 ;  /* 0x0000003a3c0c723c */ /* 0x080ff0000004180c */
[C---:B------:R-:W-:Y:S01]  /*5020*/  HMMA.16816.F32.BF16 R16, R52.reuse, R58, R16 ;  /* 0x0000003a3410723c */ /* 0x040fe20000041810 */
[----:B------:R-:W-:Y:S07]  /*5030*/  LDSM.16.MT88.4 R56, [R209+0x2880] ;  /* 0x00288000d138783b */ /* 0x000fee0000004200 */
[-C--:B---3--:R-:W-:Y:S08]  /*5040*/  HMMA.16816.F32.BF16 R20, R52, R36.reuse, R20 ;  /* 0x000000243414723c */ /* 0x088ff00000041814 */
[C---:B------:R-:W-:Y:S08]  /*5050*/  HMMA.16816.F32.BF16 R24, R60.reuse, R36, R24 ;  /* 0x000000243c18723c */ /* 0x040ff00000041818 */
[-C--:B------:R-:W-:Y:S01]  /*5060*/  HMMA.16816.F32.BF16 R28, R60, R38.reuse, R28 ;  /* 0x000000263c1c723c */ /* 0x080fe2000004181c */
[----:B------:R-:W-:Y:S07]  /*5070*/  LDSM.16.M88.4 R60, [R213+0x27480] ;  /* 0x02748000d53c783b */ /* 0x000fee0000000200 */
[----:B------:R-:W-:Y:S01]  /*5080*/  HMMA.16816.F32.BF16 R32, R52, R38, R32 ;  /* 0x000000263420723c */ /* 0x000fe20000041820 */
[----:B------:R-:W1:Y:S05]  /*5090*/  LDSM.16.MT88.4 R36, [R209+0x6080] ;  /* 0x00608000d124783b */ /* 0x000e6a0000004200 */
[----:B------:R-:W2:Y:S02]  /*50a0*/  LDSM.16.M88.4 R52, [R213+0x26480] ;  /* 0x02648000d534783b */ /* 0x000ea40000000200 */
[-C--:B----4-:R-:W-:Y:S08]  /*50b0*/  HMMA.16816.F32.BF16 R4, R40, R64.reuse, R4 ;  /* 0x000000402804723c */ /* 0x090ff00000041804 */
[C---:B-----5:R-:W-:Y:S08]  /*50c0*/  HMMA.16816.F32.BF16 R8, R204.reuse, R64, R8 ;  /* 0x00000040cc08723c */ /* 0x060ff00000041808 */
[-C--:B------:R-:W-:Y:S08]  /*50d0*/  HMMA.16816.F32.BF16 R12, R204, R66.reuse, R12 ;  /* 0x00000042cc0c723c */ /* 0x080ff0000004180c */
[C---:B------:R-:W-:Y:S01]  /*50e0*/  HMMA.16816.F32.BF16 R16, R40.reuse, R66, R16 ;  /* 0x000000422810723c */ /* 0x040fe20000041810 */
[----:B------:R-:W-:Y:S07]  /*50f0*/  LDSM.16.MT88.4 R64, [R209+0x3880] ;  /* 0x00388000d140783b */ /* 0x000fee0000004200 */
[-C--:B------:R-:W-:Y:S08]  /*5100*/  HMMA.16816.F32.BF16 R20, R40, R44.reuse, R20 ;  /* 0x0000002c2814723c */ /* 0x080ff00000041814 */
[C---:B------:R-:W-:Y:S08]  /*5110*/  HMMA.16816.F32.BF16 R24, R204.reuse, R44, R24 ;  /* 0x0000002ccc18723c */ /* 0x040ff00000041818 */
[-C--:B------:R-:W-:Y:S08]  /*5120*/  HMMA.16816.F32.BF16 R28, R204, R46.reuse, R28 ;  /* 0x0000002ecc1c723c */ /* 0x080ff0000004181c */
[----:B------:R-:W-:Y:S01]  /*5130*/  HMMA.16816.F32.BF16 R32, R40, R46, R32 ;  /* 0x0000002e2820723c */ /* 0x000fe20000041820 */
[----:B------:R-:W3:Y:S05]  /*5140*/  LDSM.16.MT88.4 R40, [R209+0x6880] ;  /* 0x00688000d128783b */ /* 0x000eea0000004200 */
[----:B------:R-:W-:Y:S02]  /*5150*/  LDSM.16.MT88.4 R44, [R209+0x3080] ;  /* 0x00308000d12c783b */ /* 0x000fe40000004200 */
[-C--:B------:R-:W-:Y:S08]  /*5160*/  HMMA.16816.F32.BF16 R4, R48, R196.reuse, R4 ;  /* 0x000000c43004723c */ /* 0x080ff00000041804 */
[C---:B------:R-:W-:Y:S08]  /*5170*/  HMMA.16816.F32.BF16 R8, R200.reuse, R196, R8 ;  /* 0x000000c4c808723c */ /* 0x040ff00000041808 */
[-C--:B------:R-:W-:Y:S08]  /*5180*/  HMMA.16816.F32.BF16 R12, R200, R198.reuse, R12 ;  /* 0x000000c6c80c723c */ /* 0x080ff0000004180c */
[C---:B------:R-:W-:Y:S08]  /*5190*/  HMMA.16816.F32.BF16 R16, R48.reuse, R198, R16 ;  /* 0x000000c63010723c */ /* 0x040ff00000041810 */
[-C--:B-1----:R-:W-:Y:S08]  /*51a0*/  HMMA.16816.F32.BF16 R20, R48, R36.reuse, R20 ;  /* 0x000000243014723c */ /* 0x082ff00000041814 */
[C---:B------:R-:W-:Y:S08]  /*51b0*/  HMMA.16816.F32.BF16 R24, R200.reuse, R36, R24 ;  /* 0x00000024c818723c */ /* 0x040ff00000041818 */
[-C--:B------:R-:W-:Y:S08]  /*51c0*/  HMMA.16816.F32.BF16 R28, R200, R38.reuse, R28 ;  /* 0x00000026c81c723c */ /* 0x080ff0000004181c */
[----:B------:R-:W-:Y:S01]  /*51d0*/  HMMA.16816.F32.BF16 R32, R48, R38, R32 ;  /* 0x000000263020723c */ /* 0x000fe20000041820 */
[----:B------:R-:W1:Y:S05]  /*51e0*/  LDSM.16.M88.4 R36, [R212+0x26480] ;  /* 0x02648000d424783b */ /* 0x000e6a0000000200 */
[----:B------:R-:W4:Y:S02]  /*51f0*/  LDSM.16.M88.4 R48, [R212+0x27480] ;  /* 0x02748000d430783b */ /* 0x000f240000000200 */
[-C--:B--2---:R-:W-:Y:S08]  /*5200*/  HMMA.16816.F32.BF16 R4, R52, R56.reuse, R4 ;  /* 0x000000383404723c */ /* 0x084ff00000041804 */
[C---:B------:R-:W-:Y:S08]  /*5210*/  HMMA.16816.F32.BF16 R8, R60.reuse, R56, R8 ;  /* 0x000000383c08723c */ /* 0x040ff00000041808 */
[-C--:B------:R-:W-:Y:S08]  /*5220*/  HMMA.16816.F32.BF16 R12, R60, R58.reuse, R12 ;  /* 0x0000003a3c0c723c */ /* 0x080ff0000004180c */
[C---:B------:R-:W-:Y:S01]  /*5230*/  HMMA.16816.F32.BF16 R16, R52.reuse, R58, R16 ;  /* 0x0000003a3410723c */ /* 0x040fe20000041810 */
[----:B------:R-:W2:Y:S07]  /*5240*/  LDSM.16.MT88.4 R56, [R209+0x7080] ;  /* 0x00708000d138783b */ /* 0x000eae0000004200 */
[-C--:B---3--:R-:W-:Y:S08]  /*5250*/  HMMA.16816.F32.BF16 R20, R52, R40.reuse, R20 ;  /* 0x000000283414723c */ /* 0x088ff00000041814 */
[C---:B------:R-:W-:Y:S07]  /*5260*/  HMMA.16816.F32.BF16 R24, R60.reuse, R40, R24 ;  /* 0x000000283c18723c */ /* 0x040fee0000041818 */
[----:B------:R-:W-:Y:S01]  /*5270*/  IADD3 R40, R217, R210, R211 ;  /* 0x000000d2d9287210 */ /* 0x000fe20007ffe0d3 */
[-C--:B------:R-:W-:Y:S04]  /*5280*/  HMMA.16816.F32.BF16 R28, R60, R42.reuse, R28 ;  /* 0x0000002a3c1c723c */ /* 0x080fe8000004181c */
[----:B------:R-:W3:Y:S04]  /*5290*/  LDSM.16.M88.4 R60, [R40+0x26480] ;  /* 0x02648000283c783b */ /* 0x000ee80000000200 */
[----:B------:R-:W-:Y:S01]  /*52a0*/  HMMA.16816.F32.BF16 R32, R52, R42, R32 ;  /* 0x0000002a3420723c */ /* 0x000fe20000041820 */
[----:B------:R-:W5:Y:S05]  /*52b0*/  LDSM.16.M88.4 R40, [R40+0x27480] ;  /* 0x027480002828783b */ /* 0x000f6a0000000200 */
[----:B------:R-:W-:Y:S02]  /*52c0*/  LDSM.16.MT88.4 R52, [R0+0x27c80] ;  /* 0x027c80000034783b */ /* 0x000fe40000004200 */
[-C--:B-1----:R-:W-:Y:S08]  /*52d0*/  HMMA.16816.F32.BF16 R4, R36, R44.reuse, R4 ;  /* 0x0000002c2404723c */ /* 0x082ff00000041804 */
[C---:B----4-:R-:W-:Y:S08]  /*52e0*/  HMMA.16816.F32.BF16 R8, R48.reuse, R44, R8 ;  /* 0x0000002c3008723c */ /* 0x050ff00000041808 */
[-C--:B------:R-:W-:Y:S08]  /*52f0*/  HMMA.16816.F32.BF16 R12, R48, R46.reuse, R12 ;  /* 0x0000002e300c723c */ /* 0x080ff0000004180c */
[C---:B------:R-:W-:Y:S01]  /*5300*/  HMMA.16816.F32.BF16 R16, R36.reuse, R46, R16 ;  /* 0x0000002e2410723c */ /* 0x040fe20000041810 */
[----:B------:R-:W1:Y:S07]  /*5310*/  LDSM.16.MT88.4 R44, [R209+0x7880] ;  /* 0x00788000d12c783b */ /* 0x000e6e0000004200 */
[-C--:B--2---:R-:W-:Y:S08]  /*5320*/  HMMA.16816.F32.BF16 R20, R36, R56.reuse, R20 ;  /* 0x000000382414723c */ /* 0x084ff00000041814 */
[C---:B------:R-:W-:Y:S08]  /*5330*/  HMMA.16816.F32.BF16 R24, R48.reuse, R56, R24 ;  /* 0x000000383018723c */ /* 0x040ff00000041818 */
[-C--:B------:R-:W-:Y:S08]  /*5340*/  HMMA.16816.F32.BF16 R28, R48, R58.reuse, R28 ;  /* 0x0000003a301c723c */ /* 0x080ff0000004181c */
[----:B------:R-:W-:Y:S07]  /*5350*/  HMMA.16816.F32.BF16 R32, R36, R58, R32 ;  /* 0x0000003a2420723c */ /* 0x000fee0000041820 */
[----:B------:R-:W-:Y:S01]  /*5360*/  IMAD.U32 R36, RZ, RZ, UR9 ;  /* 0x00000009ff247e24 */ /* 0x000fe2000f8e00ff */
[-C--:B---3--:R-:W-:Y:S05]  /*5370*/  HMMA.16816.F32.BF16 R4, R60, R64.reuse, R4 ;  /* 0x000000403c04723c */ /* 0x088fea0000041804 */
[----:B------:R-:W-:Y:S03]  /*5380*/  IMAD.WIDE.U32 R38, R36, c[0x0][0x238], R234 ;  /* 0x00008e0024267a25 */ /* 0x000fe600078e00ea */
[C---:B-----5:R-:W-:Y:S01]  /*5390*/  HMMA.16816.F32.BF16 R8, R40.reuse, R64, R8 ;  /* 0x000000402808723c */ /* 0x060fe20000041808 */
[----:B------:R-:W-:Y:S03]  /*53a0*/  IMAD.U32 R36, RZ, RZ, UR17 ;  /* 0x00000011ff247e24 */ /* 0x000fe6000f8e00ff */
[----:B------:R-:W-:Y:S01]  /*53b0*/  IADD3 R39, R39, UR25, RZ ;  /* 0x0000001927277c10 */ /* 0x000fe2000fffe0ff */
[----:B------:R-:W-:Y:S03]  /*53c0*/  USHF.R.S32.HI UR25, URZ, 0x1f, UR21 ;  /* 0x0000001f3f197899 */ /* 0x000fe60008011415 */
[-C--:B------:R-:W-:Y:S04]  /*53d0*/  HMMA.16816.F32.BF16 R12, R40, R66.reuse, R12 ;  /* 0x00000042280c723c */ /* 0x080fe8000004180c */
[----:B------:R-:W-:Y:S04]  /*53e0*/  IMAD.WIDE.U32 R38, R36, c[0x0][0x240], R38 ;  /* 0x0000900024267a25 */ /* 0x000fe800078e0026 */
[C---:B------:R-:W-:Y:S01]  /*53f0*/  HMMA.16816.F32.BF16 R16, R60.reuse, R66, R16 ;  /* 0x000000423c10723c */ /* 0x040fe20000041810 */
[----:B------:R-:W-:Y:S03]  /*5400*/  IMAD.U32 R37, RZ, RZ, UR25 ;  /* 0x00000019ff257e24 */ /* 0x000fe6000f8e00ff */
[----:B------:R-:W-:Y:S01]  /*5410*/  IADD3 R36, P0, R38, UR21, RZ ;  /* 0x0000001526247c10 */ /* 0x000fe2000ff1e0ff */
[----:B------:R-:W-:Y:S03]  /*5420*/  UIADD3 UR21, UR4, 0x1, URZ ;  /* 0x0000000104157890 */ /* 0x000fe6000fffe03f */
[-C--:B-1----:R-:W-:Y:S01]  /*5430*/  HMMA.16816.F32.BF16 R20, R60, R44.reuse, R20 ;  /* 0x0000002c3c14723c */ /* 0x082fe20000041814 */
[----:B------:R-:W-:Y:S03]  /*5440*/  USEL UR4, UR21, URZ, !UP3 ;  /* 0x0000003f15047287 */ /* 0x000fe6000d800000 */
[----:B------:R-:W-:Y:S01]  /*5450*/  IADD3.X R37, R37, UR6, R39, P0, !PT ;  /* 0x0000000625257c10 */ /* 0x000fe200087fe427 */
[----:B------:R-:W-:Y:S01]  /*5460*/  UIADD3 UR6, UR19, 0x1, URZ ;  /* 0x0000000113067890 */ /* 0x000fe2000fffe03f */
[C---:B------:R-:W-:Y:S01]  /*5470*/  LEA R48, P0, R36.reuse, c[0x0][0x220], 0x2 ;  /* 0x0000880024307a11 */ /* 0x040fe200078010ff */
[----:B------:R-:W-:Y:S01]  /*5480*/  UMOV UR21, UR18 ;  /* 0x0000001200157c82 */ /* 0x000fe20008000000 */
[C---:B------:R-:W-:Y:S01]  /*5490*/  HMMA.16816.F32.BF16 R24, R40.reuse, R44, R24 ;  /* 0x0000002c2818723c */ /* 0x040fe20000041818 */
[----:B------:R-:W-:Y:S03]  /*54a0*/  USEL UR19, UR6, URZ, !UP1 ;  /* 0x0000003f06137287 */ /* 0x000fe6000c800000 */
[----:B------:R-:W-:Y:S02]  /*54b0*/  LEA.HI.X R49, R36, c[0x0][0x224], R37, 0x2, P0 ;  /* 0x0000890024317a11 */ /* 0x000fe400000f1425 */
[----:B------:R-:W-:Y:S01]  /*54c0*/  LDSM.16.MT88.4 R36, [R208+0x10880] ;  /* 0x01088000d024783b */ /* 0x000fe20000004200 */
[----:B------:R-:W-:Y:S01]  /*54d0*/  PLOP3.LUT P0, PT, PT, PT, UP0, 0x80, 0x0 ;  /* 0x000000000000781c */ /* 0x000fe20003f0f008 */
[-C--:B------:R-:W-:Y:S03]  /*54e0*/  HMMA.16816.F32.BF16 R28, R40, R46.reuse, R28 ;  /* 0x0000002e281c723c */ /* 0x080fe6000004181c */
[----:B------:R-:W-:Y:S05]  /*54f0*/  RED.E.ADD.F32.FTZ.RN.STRONG.GPU [R48.64], R4 ;  /* 0x000000043000798e */ /* 0x000fea000c10e796 */
[----:B------:R-:W-:Y:S01]  /*5500*/  HMMA.16816.F32.BF16 R32, R60, R46, R32 ;  /* 0x0000002e3c20723c */ /* 0x000fe20000041820 */
        /* <DEDUP_REMOVED lines=17> */
[----:B------:R-:W2:Y:S05]  /*5620*/  LDSM.16.MT88.4 R12, [R0+0x24480] ;  /* 0x02448000000c783b */ /* 0x000eaa0000004200 */
[----:B------:R-:W-:Y:S05]  /*5630*/  RED.E.ADD.F32.FTZ.RN.STRONG.GPU [R48.64+0x4000], R20 ;  /* 0x004000143000798e */ /* 0x000fea000c10e796 */
[----:B------:R-:W-:Y:S05]  /*5640*/  RED.E.ADD.F32.FTZ.RN.STRONG.GPU [R48.64+0x4400], R21 ;  /* 0x004400153000798e */ /* 0x000fea000c10e796 */
[----:B------:R-:W3:Y:S05]  /*5650*/  LDSM.16.MT88.4 R16, [R223+0x26480] ;  /* 0x02648000df10783b */ /* 0x000eea0000004200 */
[----:B------:R-:W-:Y:S05]  /*5660*/  RED.E.ADD.F32.FTZ.RN.STRONG.GPU [R48.64+0x4800], R22 ;  /* 0x004800163000798e */ /* 0x000fea000c10e796 */
[----:B------:R-:W-:Y:S01]  /*5670*/  RED.E.ADD.F32.FTZ.RN.STRONG.GPU [R48.64+0x4c00], R23 ;  /* 0x004c00173000798e */ /* 0x000fe2000c10e796 */
[-C--:B-1----:R-:W-:Y:S04]  /*5680*/  HMMA.16816.F32.BF16 R132, R4, R8.reuse, R132 ;  /* 0x000000080484723c */ /* 0x082fe80000041884 */
[----:B------:R-:W1:Y:S05]  /*5690*/  LDSM.16.MT88.4 R20, [R0+0x26480] ;  /* 0x026480000014783b */ /* 0x000e6a0000004200 */
[----:B------:R-:W-:Y:S01]  /*56a0*/  LDSM.16.MT88.4 R40, [R0+0x24c80] ;  /* 0x024c80000028783b */ /* 0x000fe20000004200 */
[-C--:B--2---:R-:W-:Y:S04]  /*56b0*/  HMMA.16816.F32.BF16 R136, R12, R8.reuse, R136 ;  /* 0x000000080c88723c */ /* 0x084fe80000041888 */
[----:B------:R-:W-:Y:S05]  /*56c0*/  RED.E.ADD.F32.FTZ.RN.STRONG.GPU [R48.64+0x5000], R24 ;  /* 0x005000183000798e */ /* 0x000fea000c10e796 */
[----:B------:R-:W-:Y:S05]  /*56d0*/  RED.E.ADD.F32.FTZ.RN.STRONG.GPU [R48.64+0x5400], R25 ;  /* 0x005400193000798e */ /* 0x000fea000c10e796 */
[----:B------:R-:W-:Y:S01]  /*56e0*/  LDSM.16.MT88.4 R44, [R0+0x26c80] ;  /* 0x026c8000002c783b */ /* 0x000fe20000004200 */
[-C--:B---3--:R-:W-:Y:S04]  /*56f0*/  HMMA.16816.F32.BF16 R140, R16, R8.reuse, R140 ;  /* 0x00000008108c723c */ /* 0x088fe8000004188c */
[----:B------:R-:W-:Y:S05]  /*5700*/  RED.E.ADD.F32.FTZ.RN.STRONG.GPU [R48.64+0x5800], R26 ;  /* 0x0058001a3000798e */ /* 0x000fea000c10e796 */
[----:B------:R-:W-:Y:S05]  /*5710*/  RED.E.ADD.F32.FTZ.RN.STRONG.GPU [R48.64+0x5c00], R27 ;  /* 0x005c001b3000798e */ /* 0x000fea000c10e796 */
[----:B------:R-:W2:Y:S01]  /*5720*/  LDSM.16.MT88.4 R24, [R208+0x12080] ;  /* 0x01208000d018783b */ /* 0x000ea20000004200 */
[C---:B-1----:R-:W-:Y:S04]  /*5730*/  HMMA.16816.F32.BF16 R144, R20.reuse, R8, R144 ;  /* 0x000000081490723c */ /* 0x042fe80000041890 */
[----:B------:R-:W-:Y:S05]  /*5740*/  RED.E.ADD.F32.FTZ.RN.STRONG.GPU [R48.64+0x6000], R32 ;  /* 0x006000203000798e */ /* 0x000fea000c10e796 */
[----:B------:R-:W-:Y:S01]  /*5750*/  RED.E.ADD.F32.FTZ.RN.STRONG.GPU [R48.64+0x6400], R33 ;  /* 0x006400213000798e */ /* 0x000fe2000c10e796 */
[-C--:B------:R-:W-:Y:S04]  /*5760*/  HMMA.16816.F32.BF16 R148, R20, R10.reuse, R148 ;  /* 0x0000000a1494723c */ /* 0x080fe80000041894 */
[----:B------:R-:W-:Y:S04]  /*5770*/  RED.E.ADD.F32.FTZ.RN.STRONG.GPU [R48.64+0x6800], R34 ;  /* 0x006800223000798e */ /* 0x000fe8000c10e796 */
[-C--:B------:R-:W-:Y:S01]  /*5780*/  HMMA.16816.F32.BF16 R152, R16, R10.reuse, R152 ;  /* 0x0000000a1098723c */ /* 0x080fe20000041898 */
[----:B------:R-:W-:Y:S05]  /*5790*/  RED.E.ADD.F32.FTZ.RN.STRONG.GPU [R48.64+0x6c00], R35 ;  /* 0x006c00233000798e */ /* 0x000fea000c10e796 */
[----:B------:R-:W1:Y:S02]  /*57a0*/  LDSM.16.MT88.4 R32, [R223+0x24c80] ;  /* 0x024c8000df20783b */ /* 0x000e640000004200 */
[-C--:B------:R-:W-:Y:S03]  /*57b0*/  HMMA.16816.F32.BF16 R156, R12, R10.reuse, R156 ;  /* 0x0000000a0c9c723c */ /* 0x080fe6000004189c */
[----:B------:R-:W-:Y:S05]  /*57c0*/  RED.E.ADD.F32.FTZ.RN.STRONG.GPU [R48.64+0x7000], R28 ;  /* 0x0070001c3000798e */ /* 0x000fea000c10e796 */
[C---:B------:R-:W-:Y:S01]  /*57d0*/  HMMA.16816.F32.BF16 R160, R4.reuse, R10, R160 ;  /* 0x0000000a04a0723c */ /* 0x040fe200000418a0 */
[----:B------:R-:W-:Y:S05]  /*57e0*/  LDSM.16.MT88.4 R8, [R208+0x12880] ;  /* 0x01288000d008783b */ /* 0x000fea0000004200 */
[----:B------:R-:W-:Y:S02]  /*57f0*/  RED.E.ADD.F32.FTZ.RN.STRONG.GPU [R48.64+0x7400], R29 ;  /* 0x0074001d3000798e */ /* 0x000fe4000c10e796 */
[-C--:B--2---:R-:W-:Y:S03]  /*5800*/  HMMA.16816.F32.BF16 R164, R4, R24.reuse, R164 ;  /* 0x0000001804a4723c */ /* 0x084fe600000418a4 */
[----:B------:R-:W-:Y:S05]  /*5810*/  RED.E.ADD.F32.FTZ.RN.STRONG.GPU [R48.64+0x7800], R30 ;  /* 0x0078001e3000798e */ /* 0x000fea000c10e796 */
[-C--:B------:R-:W-:Y:S01]  /*5820*/  HMMA.16816.F32.BF16 R168, R12, R24.reuse, R168 ;  /* 0x000000180ca8723c */ /* 0x080fe200000418a8 */
[----:B------:R-:W-:Y:S05]  /*5830*/  RED.E.ADD.F32.FTZ.RN.STRONG.GPU [R48.64+0x7c00], R31 ;  /* 0x007c001f3000798e */ /* 0x000fea000c10e796 */
[----:B------:R-:W2:Y:S02]  /*5840*/  LDSM.16.MT88.4 R28, [R223+0x26c80] ;  /* 0x026c8000df1c783b */ /* 0x000ea40000004200 */
[-C--:B------:R-:W-:Y:S03]  /*5850*/  HMMA.16816.F32.BF16 R172, R16, R24.reuse, R172 ;  /* 0x0000001810ac723c */ /* 0x080fe600000418ac */
[----:B------:R-:W-:Y:S05]  /*5860*/  LDSM.16.MT88.4 R48, [R223+0x27c80] ;  /* 0x027c8000df30783b */ /* 0x000fea0000004200 */
        /* <DEDUP_REMOVED lines=8> */
[----:B------:R-:W3:Y:S05]  /*58f0*/  LDSM.16.MT88.4 R4, [R223+0x25480] ;  /* 0x02548000df04783b */ /* 0x000eea0000004200 */
[----:B------:R-:W4:Y:S02]  /*5900*/  LDSM.16.MT88.4 R24, [R0+0x27480] ;  /* 0x027480000018783b */ /* 0x000f240000004200 */
[-C--:B-1----:R-:W-:Y:S08]  /*5910*/  HMMA.16816.F32.BF16 R132, R32, R36.reuse, R132 ;  /* 0x000000242084723c */ /* 0x082ff00000041884 */
[-C--:B------:R-:W-:Y:S08]  /*5920*/  HMMA.16816.F32.BF16 R136, R40, R36.reuse, R136 ;  /* 0x000000242888723c */ /* 0x080ff00000041888 */
[-C--:B--2---:R-:W-:Y:S08]  /*5930*/  HMMA.16816.F32.BF16 R140, R28, R36.reuse, R140 ;  /* 0x000000241c8c723c */ /* 0x084ff0000004188c */
[C---:B------:R-:W-:Y:S08]  /*5940*/  HMMA.16816.F32.BF16 R144, R44.reuse, R36, R144 ;  /* 0x000000242c90723c */ /* 0x040ff00000041890 */
[-C--:B------:R-:W-:Y:S08]  /*5950*/  HMMA.16816.F32.BF16 R148, R44, R38.reuse, R148 ;  /* 0x000000262c94723c */ /* 0x080ff00000041894 */
[-C--:B------:R-:W-:Y:S08]  /*5960*/  HMMA.16816.F32.BF16 R152, R28, R38.reuse, R152 ;  /* 0x000000261c98723c */ /* 0x080ff00000041898 */
[-C--:B------:R-:W-:Y:S08]  /*5970*/  HMMA.16816.F32.BF16 R156, R40, R38.reuse, R156 ;  /* 0x00000026289c723c */ /* 0x080ff0000004189c */
[C---:B------:R-:W-:Y:S01]  /*5980*/  HMMA.16816.F32.BF16 R160, R32.reuse, R38, R160 ;  /* 0x0000002620a0723c */ /* 0x040fe200000418a0 */
[----:B------:R-:W1:Y:S07]  /*5990*/  LDSM.16.MT88.4 R36, [R208+0x13080] ;  /* 0x01308000d024783b */ /* 0x000e6e0000004200 */
[-C--:B------:R-:W-:Y:S08]  /*59a0*/  HMMA.16816.F32.BF16 R164, R32, R8.reuse, R164 ;  /* 0x0000000820a4723c */ /* 0x080ff000000418a4 */
[-C--:B------:R-:W-:Y:S08]  /*59b0*/  HMMA.16816.F32.BF16 R168, R40, R8.reuse, R168 ;  /* 0x0000000828a8723c */ /* 0x080ff000000418a8 */
[-C--:B------:R-:W-:Y:S08]  /*59c0*/  HMMA.16816.F32.BF16 R172, R28, R8.reuse, R172 ;  /* 0x000000081cac723c */ /* 0x080ff000000418ac */
[C---:B------:R-:W-:Y:S08]  /*59d0*/  HMMA.16816.F32.BF16 R176, R44.reuse, R8, R176 ;  /* 0x000000082cb0723c */ /* 0x040ff000000418b0 */
[-C--:B------:R-:W-:Y:S01]  /*59e0*/  HMMA.16816.F32.BF16 R180, R44, R10.reuse, R180 ;  /* 0x0000000a2cb4723c */ /* 0x080fe200000418b4 */
[----:B------:R-:W-:Y:S07]  /*59f0*/  LDSM.16.MT88.4 R44, [R0+0x25c80] ;  /* 0x025c8000002c783b */ /* 0x000fee0000004200 */
[-C--:B------:R-:W-:Y:S01]  /*5a00*/  HMMA.16816.F32.BF16 R184, R28, R10.reuse, R184 ;  /* 0x0000000a1cb8723c */ /* 0x080fe200000418b8 */
[----:B------:R-:W-:Y:S07]  /*5a10*/  LDSM.16.MT88.4 R28, [R223+0x25c80] ;  /* 0x025c8000df1c783b */ /* 0x000fee0000004200 */
[-C--:B------:R-:W-:Y:S01]  /*5a20*/  HMMA.16816.F32.BF16 R188, R40, R10.reuse, R188 ;  /* 0x0000000a28bc723c */ /* 0x080fe200000418bc */
[----:B------:R-:W2:Y:S07]  /*5a30*/  LDSM.16.MT88.4 R40, [R208+0x11880] ;  /* 0x01188000d028783b */ /* 0x000eae0000004200 */
[----:B------:R-:W-:Y:S01]  /*5a40*/  HMMA.16816.F32.BF16 R192, R32, R10, R192 ;  /* 0x0000000a20c0723c */ /* 0x000fe200000418c0 */
[----:B------:R-:W5:Y:S07]  /*5a50*/  LDSM.16.MT88.4 R8, [R208+0x13880] ;  /* 0x01388000d008783b */ /* 0x000f6e0000004200 */
[-C--:B---3--:R-:W-:Y:S08]  /*5a60*/  HMMA.16816.F32.BF16 R132, R4, R12.reuse, R132 ;  /* 0x0000000c0484723c */ /* 0x088ff00000041884 */
[-C--:B------:R-:W-:Y:S08]  /*5a70*/  HMMA.16816.F32.BF16 R136, R16, R12.reuse, R136 ;  /* 0x0000000c1088723c */ /* 0x080ff00000041888 */
[-C--:B------:R-:W-:Y:S08]  /*5a80*/  HMMA.16816.F32.BF16 R140, R20, R12.reuse, R140 ;  /* 0x0000000c148c723c */ /* 0x080ff0000004188c */
[C---:B----4-:R-:W-:Y:S08]  /*5a90*/  HMMA.16816.F32.BF16 R144, R24.reuse, R12, R144 ;  /* 0x0000000c1890723c */ /* 0x050ff00000041890 */
[-C--:B------:R-:W-:Y:S08]  /*5aa0*/  HMMA.16816.F32.BF16 R148, R24, R14.reuse, R148 ;  /* 0x0000000e1894723c */ /* 0x080ff00000041894 */
[-C--:B------:R-:W-:Y:S08]  /*5ab0*/  HMMA.16816.F32.BF16 R152, R20, R14.reuse, R152 ;  /* 0x0000000e1498723c */ /* 0x080ff00000041898 */
[-C--:B------:R-:W-:Y:S08]  /*5ac0*/  HMMA.16816.F32.BF16 R156, R16, R14.reuse, R156 ;  /* 0x0000000e109c723c */ /* 0x080ff0000004189c */
[C---:B------:R-:W-:Y:S08]  /*5ad0*/  HMMA.16816.F32.BF16 R160, R4.reuse, R14, R160 ;  /* 0x0000000e04a0723c */ /* 0x040ff000000418a0 */
[-C--:B-1----:R-:W-:Y:S08]  /*5ae0*/  HMMA.16816.F32.BF16 R164, R4, R36.reuse, R164 ;  /* 0x0000002404a4723c */ /* 0x082ff000000418a4 */
[-C--:B------:R-:W-:Y:S08]  /*5af0*/  HMMA.16816.F32.BF16 R168, R16, R36.reuse, R168 ;  /* 0x0000002410a8723c */ /* 0x080ff000000418a8 */
[-C--:B------:R-:W-:Y:S08]  /*5b00*/  HMMA.16816.F32.BF16 R172, R20, R36.reuse, R172 ;  /* 0x0000002414ac723c */ /* 0x080ff000000418ac */
[C---:B------:R-:W-:Y:S08]  /*5b10*/  HMMA.16816.F32.BF16 R176, R24.reuse, R36, R176 ;  /* 0x0000002418b0723c */ /* 0x040ff000000418b0 */
[-C--:B------:R-:W-:Y:S08]  /*5b20*/  HMMA.16816.F32.BF16 R180, R24, R38.reuse, R180 ;  /* 0x0000002618b4723c */ /* 0x080ff000000418b4 */
[-C--:B------:R-:W-:Y:S08]  /*5b30*/  HMMA.16816.F32.BF16 R184, R20, R38.reuse, R184 ;  /* 0x0000002614b8723c */ /* 0x080ff000000418b8 */
[-C--:B------:R-:W-:Y:S08]  /*5b40*/  HMMA.16816.F32.BF16 R188, R16, R38.reuse, R188 ;  /* 0x0000002610bc723c */ /* 0x080ff000000418bc */
[----:B------:R-:W-:Y:S08]  /*5b50*/  HMMA.16816.F32.BF16 R192, R4, R38, R192 ;  /* 0x0000002604c0723c */ /* 0x000ff000000418c0 */
[-C--:B--2---:R-:W-:Y:S08]  /*5b60*/  HMMA.16816.F32.BF16 R132, R28, R40.reuse, R132 ;  /* 0x000000281c84723c */ /* 0x084ff00000041884 */
[-C--:B------:R-:W-:Y:S08]  /*5b70*/  HMMA.16816.F32.BF16 R136, R44, R40.reuse, R136 ;  /* 0x000000282c88723c */ /* 0x080ff00000041888 */
[-C--:B------:R-:W-:Y:S08]  /*5b80*/  HMMA.16816.F32.BF16 R140, R48, R40.reuse, R140 ;  /* 0x00000028308c723c */ /* 0x080ff0000004188c */
[C---:B------:R-:W-:Y:S08]  /*5b90*/  HMMA.16816.F32.BF16 R144, R52.reuse, R40, R144 ;  /* 0x000000283490723c */ /* 0x040ff00000041890 */
[-C--:B------:R-:W-:Y:S08]  /*5ba0*/  HMMA.16816.F32.BF16 R148, R52, R42.reuse, R148 ;  /* 0x0000002a3494723c */ /* 0x080ff00000041894 */
[-C--:B------:R-:W-:Y:S08]  /*5bb0*/  HMMA.16816.F32.BF16 R152, R48, R42.reuse, R152 ;  /* 0x0000002a3098723c */ /* 0x080ff00000041898 */
[-C--:B------:R-:W-:Y:S08]  /*5bc0*/  HMMA.16816.F32.BF16 R156, R44, R42.reuse, R156 ;  /* 0x0000002a2c9c723c */ /* 0x080ff0000004189c */
[C---:B------:R-:W-:Y:S08]  /*5bd0*/  HMMA.16816.F32.BF16 R160, R28.reuse, R42, R160 ;  /* 0x0000002a1ca0723c */ /* 0x040ff000000418a0 */
[-C--:B-----5:R-:W-:Y:S08]  /*5be0*/  HMMA.16816.F32.BF16 R164, R28, R8.reuse, R164 ;  /* 0x000000081ca4723c */ /* 0x0a0ff000000418a4 */
[-C--:B------:R-:W-:Y:S08]  /*5bf0*/  HMMA.16816.F32.BF16 R168, R44, R8.reuse, R168 ;  /* 0x000000082ca8723c */ /* 0x080ff000000418a8 */
[-C--:B------:R-:W-:Y:S08]  /*5c00*/  HMMA.16816.F32.BF16 R172, R48, R8.reuse, R172 ;  /* 0x0000000830ac723c */ /* 0x080ff000000418ac */
[C---:B------:R-:W-:Y:S08]  /*5c10*/  HMMA.16816.F32.BF16 R176, R52.reuse, R8, R176 ;  /* 0x0000000834b0723c */ /* 0x040ff000000418b0 */
[-C--:B------:R-:W-:Y:S08]  /*5c20*/  HMMA.16816.F32.BF16 R180, R52, R10.reuse, R180 ;  /* 0x0000000a34b4723c */ /* 0x080ff000000418b4 */
[-C--:B------:R-:W-:Y:S08]  /*5c30*/  HMMA.16816.F32.BF16 R184, R48, R10.reuse, R184 ;  /* 0x0000000a30b8723c */ /* 0x080ff000000418b8 */
[-C--:B------:R-:W-:Y:S08]  /*5c40*/  HMMA.16816.F32.BF16 R188, R44, R10.reuse, R188 ;  /* 0x0000000a2cbc723c */ /* 0x080ff000000418bc */
[----:B------:R-:W-:Y:S01]  /*5c50*/  HMMA.16816.F32.BF16 R192, R28, R10, R192 ;  /* 0x0000000a1cc0723c */ /* 0x000fe200000418c0 */
[----:B------:R-:W-:-:S07]  /*5c60*/  @!P0 BRA `(.L_x_1024) ;  /* 0xffffc60000008947 */ /* 0x000fce000383ffff */
.L_x_1021:
[----:B--2---:R-:W2:Y:S01]  /*5c70*/  S2R R0, SR_TID.X ;  /* 0x0000000000007919 */ /* 0x004ea20000002100 */
[----:B------:R-:W-:Y:S01]  /*5c80*/  IMAD.SHL.U32 R232, R232, 0x8, RZ ;  /* 0x00000008e8e87824 */ /* 0x000fe200078e00ff */
[----:B------:R-:W-:Y:S01]  /*5c90*/  F2FP.BF16.PACK_AB R68, R69, R68 ;  /* 0x000000444544723e */ /* 0x000fe200000010ff */
[----:B------:R-:W-:Y:S01]  /*5ca0*/  IMAD.SHL.U32 R231, R231, 0x2, RZ ;  /* 0x00000002e7e77824 */ /* 0x000fe200078e00ff */
[----:B------:R-:W-:Y:S01]  /*5cb0*/  BAR.SYNC.DEFER_BLOCKING 0x1, 0x100 ;  /* 0x0044000000007b1d */ /* 0x000fe20000010000 */
[----:B------:R-:W-:Y:S01]  /*5cc0*/  F2FP.BF16.PACK_AB R70, R71, R70 ;  /* 0x000000464746723e */ /* 0x000fe200000010ff */
[----:B------:R-:W-:Y:S01]  /*5cd0*/  FMUL.FTZ R132, R132, c[0x0][0x298] ;  /* 0x0000a60084847a20 */ /* 0x000fe20000410000 */
[----:B------:R-:W-:Y:S01]  /*5ce0*/  F2FP.BF16.PACK_AB R96, R97, R96 ;  /* 0x000000606160723e */ /* 0x000fe200000010ff */
[----:B------:R-:W-:Y:S01]  /*5cf0*/  FMUL.FTZ R133, R133, c[0x0][0x298] ;  /* 0x0000a60085857a20 */ /* 0x000fe20000410000 */
[----:B------:R-:W-:Y:S01]  /*5d00*/  IADD3 R7, R231, 0x440, RZ ;  /* 0x00000440e7077810 */ /* 0x000fe20007ffe0ff */
        /* <DEDUP_REMOVED lines=15> */
[----:B--2---:R-:W-:Y:S01]  /*5e00*/  SHF.R.S32.HI R2, RZ, 0x1f, R0 ;  /* 0x0000001fff027819 */ /* 0x004fe20000011400 */
[----:B------:R-:W-:Y:S01]  /*5e10*/  FMUL.FTZ R138, R138, c[0x0][0x298] ;  /* 0x0000a6008a8a7a20 */ /* 0x000fe20000410000 */
[----:B------:R-:W-:Y:S01]  /*5e20*/  IADD3 R8, R231, 0x2040, RZ ;  /* 0x00002040e7087810 */ /* 0x000fe20007ffe0ff */
[----:B------:R2:W-:Y:S01]  /*5e30*/  STS [R231+0x8080], R68 ;  /* 0x00808044e7007388 */ /* 0x0005e20000000800 */
[C---:B------:R-:W-:Y:S01]  /*5e40*/  LEA.HI R3, R2.reuse, R234, RZ, 0x2 ;  /* 0x000000ea02037211 */ /* 0x040fe200078f10ff */
[----:B------:R-:W-:Y:S01]  /*5e50*/  FMUL.FTZ R139, R139, c[0x0][0x298] ;  /* 0x0000a6008b8b7a20 */ /* 0x000fe20000410000 */
[----:B------:R-:W-:Y:S01]  /*5e60*/  LEA.HI R2, R2, R0, RZ, 0x4 ;  /* 0x0000000002027211 */ /* 0x000fe200078f20ff */
[----:B------:R-:W-:Y:S01]  /*5e70*/  STS [R231+0x8480], R70 ;  /* 0x00848046e7007388 */ /* 0x000fe20000000800 */
[--C-:B------:R-:W-:Y:S01]  /*5e80*/  SHF.R.S32.HI R4, RZ, 0x2, R3.reuse ;  /* 0x00000002ff047819 */ /* 0x100fe20000011403 */
[----:B------:R-:W-:Y:S01]  /*5e90*/  FMUL.FTZ R156, R156, c[0x0][0x298] ;  /* 0x0000a6009c9c7a20 */ /* 0x000fe20000410000 */
[----:B------:R-:W-:Y:S01]  /*5ea0*/  SHF.R.S32.HI R3, RZ, 0x1f, R3 ;  /* 0x0000001fff037819 */ /* 0x000fe20000011403 */
[----:B------:R-:W-:Y:S01]  /*5eb0*/  FMUL.FTZ R157, R157, c[0x0][0x298] ;  /* 0x0000a6009d9d7a20 */ /* 0x000fe20000410000 */
[----:B------:R-:W-:Y:S01]  /*5ec0*/  LOP3.LUT R5, R2, 0xfffffff0, RZ, 0xc0, !PT ;  /* 0xfffffff002057812 */ /* 0x000fe200078ec0ff */
[----:B------:R-:W-:Y:S01]  /*5ed0*/  FMUL.FTZ R158, R158, c[0x0][0x298] ;  /* 0x0000a6009e9e7a20 */ /* 0x000fe20000410000 */
[----:B------:R-:W-:Y:S01]  /*5ee0*/  LEA.HI R3, R3, R4, RZ, 0x3 ;  /* 0x0000000403037211 */ /* 0x000fe200078f18ff */
[----:B------:R-:W-:Y:S01]  /*5ef0*/  FMUL.FTZ R159, R159, c[0x0][0x298] ;  /* 0x0000a6009f9f7a20 */ /* 0x000fe20000410000 */
[----:B------:R-:W-:Y:S01]  /*5f00*/  SHF.R.S32.HI R6, RZ, 0x4, R2 ;  /* 0x00000004ff067819 */ /* 0x000fe20000011402 */
[----:B------:R-:W-:Y:S01]  /*5f10*/  IMAD.IADD R0, R0, 0x1, -R5 ;  /* 0x0000000100007824 */ /* 0x000fe200078e0a05 */
[----:B------:R-:W-:Y:S01]  /*5f20*/  LOP3.LUT R3, R3, 0xfffffff8, RZ, 0xc0, !PT ;  /* 0xfffffff803037812 */ /* 0x000fe200078ec0ff */
[----:B------:R-:W-:Y:S01]  /*5f30*/  FMUL.FTZ R140, R140, c[0x0][0x298] ;  /* 0x0000a6008c8c7a20 */ /* 0x000fe20000410000 */
[----:B------:R-:W-:Y:S01]  /*5f40*/  F2FP.BF16.PACK_AB R88, R89, R88 ;  /* 0x000000585958723e */ /* 0x000fe200000010ff */
[----:B------:R-:W-:Y:S01]  /*5f50*/  FMUL.FTZ R141, R141, c[0x0][0x298] ;  /* 0x0000a6008d8d7a20 */ /* 0x000fe20000410000 */
[----:B------:R-:W-:Y:S01]  /*5f60*/  IADD3 R11, R231, 0x2440, RZ ;  /* 0x00002440e70b7810 */ /* 0x000fe20007ffe0ff */
[----:B------:R-:W-:Y:S01]  /*5f70*/  IMAD.IADD R3, R4, 0x1, -R3 ;  /* 0x0000000104037824 */ /* 0x000fe200078e0a03 */
[----:B------:R-:W-:Y:S01]  /*5f80*/  SHF.R.S32.HI R4, RZ, 0x1f, R234 ;  /* 0x0000001fff047819 */ /* 0x000fe200000114ea */
[----:B------:R-:W-:Y:S01]  /*5f90*/  FMUL.FTZ R142, R142, c[0x0][0x298] ;  /* 0x0000a6008e8e7a20 */ /* 0x000fe20000410000 */
[----:B------:R-:W-:Y:S01]  /*5fa0*/  F2FP.BF16.PACK_AB R90, R91, R90 ;  /* 0x0000005a5b5a723e */ /* 0x000fe200000010ff */
[----:B------:R-:W-:Y:S01]  /*5fb0*/  FMUL.FTZ R143, R143, c[0x0][0x298] ;  /* 0x0000a6008f8f7a20 */ /* 0x000fe20000410000 */
[----:B------:R-:W-:Y:S01]  /*5fc0*/  LOP3.LUT R3, R3, 0x4, RZ, 0xc0, !PT ;  /* 0x0000000403037812 */ /* 0x000fe200078ec0ff */
[----:B------:R-:W-:Y:S01]  /*5fd0*/  FMUL.FTZ R152, R152, c[0x0][0x298] ;  /* 0x0000a60098987a20 */ /* 0x000fe20000410000 */
[-C--:B------:R-:W-:Y:S01]  /*5fe0*/  LEA.HI R5, R4, R234.reuse, RZ, 0x7 ;  /* 0x000000ea04057211 */ /* 0x080fe200078f38ff */
[----:B------:R-:W-:Y:S01]  /*5ff0*/  FMUL.FTZ R153, R153, c[0x0][0x298] ;  /* 0x0000a60099997a20 */ /* 0x000fe20000410000 */
[----:B------:R-:W-:Y:S01]  /*6000*/  ISETP.NE.AND P0, PT, R3, RZ, PT ;  /* 0x000000ff0300720c */ /* 0x000fe20003f05270 */
[----:B------:R-:W-:Y:S01]  /*6010*/  IMAD.SHL.U32 R3, R6, 0x40, RZ ;  /* 0x0000004006037824 */ /* 0x000fe200078e00ff */
[----:B------:R-:W-:Y:S01]  /*6020*/  LEA.HI R2, R4, R234, RZ, 0x4 ;  /* 0x000000ea04027211 */ /* 0x000fe200078f20ff */
[----:B------:R-:W-:Y:S01]  /*6030*/  IMAD.SHL.U32 R5, R5, 0x4, RZ ;  /* 0x0000000405057824 */ /* 0x000fe200078e00ff */
[----:B------:R-:W-:Y:S01]  /*6040*/  SHF.R.S32.HI R4, RZ, 0x1f, R0 ;  /* 0x0000001fff047819 */ /* 0x000fe20000011400 */
[----:B------:R-:W-:Y:S01]  /*6050*/  FMUL.FTZ R154, R154, c[0x0][0x298] ;  /* 0x0000a6009a9a7a20 */ /* 0x000fe20000410000 */
[----:B------:R-:W-:Y:S01]  /*6060*/  LOP3.LUT R3, R3, 0x1c0, RZ, 0xc0, !PT ;  /* 0x000001c003037812 */ /* 0x000fe200078ec0ff */
[----:B------:R-:W-:Y:S01]  /*6070*/  FMUL.FTZ R155, R155, c[0x0][0x298] ;  /* 0x0000a6009b9b7a20 */ /* 0x000fe20000410000 */
[----:B------:R-:W-:Y:S01]  /*6080*/  LEA.HI R4, R4, R0, RZ, 0x3 ;  /* 0x0000000004047211 */ /* 0x000fe200078f18ff */
[----:B------:R-:W-:Y:S01]  /*6090*/  FMUL.FTZ R144, R144, c[0x0][0x298] ;  /* 0x0000a60090907a20 */ /* 0x000fe20000410000 */
[----:B------:R-:W-:Y:S01]  /*60a0*/  LOP3.LUT R232, R3, 0x38, R232, 0xf8, !PT ;  /* 0x0000003803e87812 */ /* 0x000fe200078ef8e8 */
[----:B------:R-:W-:Y:S01]  /*60b0*/  FMUL.FTZ R145, R145, c[0x0][0x298] ;  /* 0x0000a60091917a20 */ /* 0x000fe20000410000 */
[----:B------:R-:W-:Y:S01]  /*60c0*/  SHF.R.U32.HI R3, RZ, 0x3, R3 ;  /* 0x00000003ff037819 */ /* 0x000fe20000011603 */
[----:B------:R-:W-:Y:S01]  /*60d0*/  FMUL.FTZ R146, R146, c[0x0][0x298] ;  /* 0x0000a60092927a20 */ /* 0x000fe20000410000 */
[----:B------:R-:W-:Y:S01]  /*60e0*/  LOP3.LUT R5, R5, 0x7ffffe00, RZ, 0xc0, !PT ;  /* 0x7ffffe0005057812 */ /* 0x000fe200078ec0ff */
[----:B------:R-:W-:Y:S01]  /*60f0*/  FMUL.FTZ R147, R147, c[0x0][0x298] ;  /* 0x0000a60093937a20 */ /* 0x000fe20000410000 */
[----:B------:R-:W-:Y:S01]  /*6100*/  SHF.R.S32.HI R4, RZ, 0x3, R4 ;  /* 0x00000003ff047819 */ /* 0x000fe20000011404 */
[----:B------:R-:W-:Y:S01]  /*6110*/  FMUL.FTZ R148, R148, c[0x0][0x298] ;  /* 0x0000a60094947a20 */ /* 0x000fe20000410000 */
[----:B------:R-:W-:Y:S01]  /*6120*/  LOP3.LUT R3, R232, R3, RZ, 0x3c, !PT ;  /* 0x00000003e8037212 */ /* 0x000fe200078e3cff */
[----:B------:R-:W-:Y:S01]  /*6130*/  FMUL.FTZ R149, R149, c[0x0][0x298] ;  /* 0x0000a60095957a20 */ /* 0x000fe20000410000 */
[C---:B------:R-:W-:Y:S01]  /*6140*/  IADD3 R0, R231.reuse, 0x40, RZ ;  /* 0x00000040e7007810 */ /* 0x040fe20007ffe0ff */
[----:B------:R-:W-:Y:S01]  /*6150*/  IMAD R4, R4, 0x2000, R5 ;  /* 0x0000200004047824 */ /* 0x000fe200078e0205 */
[C---:B------:R-:W-:Y:S01]  /*6160*/  @P0 IADD3 R0, R231.reuse, -0x40, RZ ;  /* 0xffffffc0e7000810 */ /* 0x040fe20007ffe0ff */
[----:B------:R-:W-:Y:S01]  /*6170*/  FMUL.FTZ R150, R150, c[0x0][0x298] ;  /* 0x0000a60096967a20 */ /* 0x000fe20000410000 */
[C---:B------:R-:W-:Y:S01]  /*6180*/  @P0 IADD3 R7, R231.reuse, 0x3c0, RZ ;  /* 0x000003c0e7070810 */ /* 0x040fe20007ffe0ff */
[----:B------:R-:W-:Y:S01]  /*6190*/  IMAD.IADD R3, R4, 0x1, R3 ;  /* 0x0000000104037824 */ /* 0x000fe200078e0203 */
[C---:B------:R-:W-:Y:S01]  /*61a0*/  IADD3 R5, R231.reuse, 0x1040, RZ ;  /* 0x00001040e7057810 */ /* 0x040fe20007ffe0ff */
[----:B------:R-:W-:Y:S01]  /*61b0*/  STS [R0+0x8080], R96 ;  /* 0x0080806000007388 */ /* 0x000fe20000000800 */
[----:B------:R-:W-:Y:S01]  /*61c0*/  IADD3 R4, R231, 0x1440, RZ ;  /* 0x00001440e7047810 */ /* 0x000fe20007ffe0ff */
[----:B------:R-:W-:Y:S01]  /*61d0*/  FMUL.FTZ R151, R151, c[0x0][0x298] ;  /* 0x0000a60097977a20 */ /* 0x000fe20000410000 */
[C---:B------:R-:W-:Y:S01]  /*61e0*/  @P0 IADD3 R5, R231.reuse, 0xfc0, RZ ;  /* 0x00000fc0e7050810 */ /* 0x040fe20007ffe0ff */
[----:B------:R-:W-:Y:S01]  /*61f0*/  STS [R7+0x8080], R98 ;  /* 0x0080806207007388 */ /* 0x000fe20000000800 */
[C---:B------:R-:W-:Y:S01]  /*6200*/  @P0 IADD3 R4, R231.reuse, 0x13c0, RZ ;  /* 0x000013c0e7040810 */ /* 0x040fe20007ffe0ff */
[----:B------:R-:W-:Y:S01]  /*6210*/  FMUL.FTZ R164, R164, c[0x0][0x298] ;  /* 0x0000a600a4a47a20 */ /* 0x000fe20000410000 */
[C---:B------:R-:W-:Y:S01]  /*6220*/  @P0 IADD3 R8, R231.reuse, 0x1fc0, RZ ;  /* 0x00001fc0e7080810 */ /* 0x040fe20007ffe0ff */
[----:B------:R3:W-:Y:S01]  /*6230*/  STS [R231+0x9080], R72 ;  /* 0x00908048e7007388 */ /* 0x0007e20000000800 */
[----:B------:R-:W-:Y:S01]  /*6240*/  @P0 IADD3 R11, R231, 0x23c0, RZ ;  /* 0x000023c0e70b0810 */ /* 0x000fe20007ffe0ff */
[----:B------:R-:W-:Y:S01]  /*6250*/  FMUL.FTZ R165, R165, c[0x0][0x298] ;  /* 0x0000a600a5a57a20 */ /* 0x000fe20000410000 */
[----:B------:R-:W-:Y:S01]  /*6260*/  F2FP.BF16.PACK_AB R80, R81, R80 ;  /* 0x000000505150723e */ /* 0x000fe200000010ff */
[----:B------:R4:W-:Y:S01]  /*6270*/  STS [R231+0x9480], R74 ;  /* 0x0094804ae7007388 */ /* 0x0009e20000000800 */
[----:B------:R-:W-:Y:S01]  /*6280*/  F2FP.BF16.PACK_AB R82, R83, R82 ;  /* 0x000000525352723e */ /* 0x000fe200000010ff */
[----:B------:R-:W-:Y:S01]  /*6290*/  FMUL.FTZ R166, R166, c[0x0][0x298] ;  /* 0x0000a600a6a67a20 */ /* 0x000fe20000410000 */
[----:B-1----:R-:W-:Y:S01]  /*62a0*/  IADD3 R10, R231, 0x3040, RZ ;  /* 0x00003040e70a7810 */ /* 0x002fe20007ffe0ff */
[----:B------:R-:W-:Y:S01]  /*62b0*/  STS [R5+0x8080], R92 ;  /* 0x0080805c05007388 */ /* 0x000fe20000000800 */
[----:B------:R-:W-:Y:S01]  /*62c0*/  F2FP.BF16.PACK_AB R84, R85, R84 ;  /* 0x000000545554723e */ /* 0x000fe200000010ff */
[----:B------:R-:W-:Y:S01]  /*62d0*/  FMUL.FTZ R167, R167, c[0x0][0x298] ;  /* 0x0000a600a7a77a20 */ /* 0x000fe20000410000 */
[C---:B------:R-:W-:Y:S01]  /*62e0*/  IADD3 R9, R231.reuse, 0x3440, RZ ;  /* 0x00003440e7097810 */ /* 0x040fe20007ffe0ff */
[----:B------:R-:W-:Y:S01]  /*62f0*/  STS [R4+0x8080], R94 ;  /* 0x0080805e04007388 */ /* 0x000fe20000000800 */
[----:B------:R-:W-:Y:S01]  /*6300*/  @P0 IADD3 R10, R231, 0x2fc0, RZ ;  /* 0x00002fc0e70a0810 */ /* 0x000fe20007ffe0ff */
[----:B------:R-:W-:Y:S01]  /*6310*/  FMUL.FTZ R192, R192, c[0x0][0x298] ;  /* 0x0000a600c0c07a20 */ /* 0x000fe20000410000 */
[----:B------:R-:W-:Y:S01]  /*6320*/  F2FP.BF16.PACK_AB R86, R87, R86 ;  /* 0x000000565756723e */ /* 0x000fe200000010ff */
[----:B------:R-:W-:Y:S01]  /*6330*/  STS [R231+0xa080], R76 ;  /* 0x00a0804ce7007388 */ /* 0x000fe20000000800 */
[----:B------:R-:W-:Y:S01]  /*6340*/  @P0 IADD3 R9, R231, 0x33c0, RZ ;  /* 0x000033c0e7090810 */ /* 0x000fe20007ffe0ff */
[----:B------:R-:W-:Y:S01]  /*6350*/  FMUL.FTZ R193, R193, c[0x0][0x298] ;  /* 0x0000a600c1c17a20 */ /* 0x000fe20000410000 */
[----:B------:R-:W-:Y:S01]  /*6360*/  F2FP.BF16.PACK_AB R100, R101, R100 ;  /* 0x000000646564723e */ /* 0x000fe200000010ff */
[----:B------:R-:W-:Y:S01]  /*6370*/  STS [R231+0xa480], R78 ;  /* 0x00a4804ee7007388 */ /* 0x000fe20000000800 */
[----:B------:R-:W-:Y:S01]  /*6380*/  F2FP.BF16.PACK_AB R102, R103, R102 ;  /* 0x000000666766723e */ /* 0x000fe200000010ff */
        /* <DEDUP_REMOVED lines=63> */
[----:B------:R-:W-:Y:S01]  /*6780*/  FMUL.FTZ R186, R186, c[0x0][0x298] ;  /* 0x0000a600baba7a20 */ /* 0x000fe20000410000 */
[----:B------:R-:W-:Y:S01]  /*6790*/  F2FP.BF16.PACK_AB R166, R167, R166 ;  /* 0x000000a6a7a6723e */ /* 0x000fe200000010ff */
[----:B------:R-:W-:Y:S01]  /*67a0*/  FMUL.FTZ R187, R187, c[0x0][0x298] ;  /* 0x0000a600bbbb7a20 */ /* 0x000fe20000410000 */
        /* <DEDUP_REMOVED lines=17> */
[----:B------:R-:W-:Y:S01]  /*68c0*/  F2FP.BF16.PACK_AB R188, R189, R188 ;  /* 0x000000bcbdbc723e */ /* 0x000fe200000010ff */
[----:B--2---:R-:W-:Y:S01]  /*68d0*/  IMAD.SHL.U32 R68, R3, 0x2, RZ ;  /* 0x0000000203447824 */ /* 0x004fe200078e00ff */
[----:B------:R-:W-:Y:S01]  /*68e0*/  F2FP.BF16.PACK_AB R190, R191, R190 ;  /* 0x000000bebfbe723e */ /* 0x000fe200000010ff */
[----:B------:R-:W-:Y:S01]  /*68f0*/  STS [R0+0xf480], R118 ;  /* 0x00f4807600007388 */ /* 0x000fe20000000800 */
[----:B------:R-:W-:Y:S01]  /*6900*/  F2FP.BF16.PACK_AB R172, R173, R172 ;  /* 0x000000acadac723e */ /* 0x000fe200000010ff */
[----:B------:R-:W-:Y:S01]  /*6910*/  IMAD.MOV.U32 R3, RZ, RZ, -0x80 ;  /* 0xffffff80ff037424 */ /* 0x000fe200078e00ff */
[----:B------:R-:W-:Y:S01]  /*6920*/  F2FP.BF16.PACK_AB R174, R175, R174 ;  /* 0x000000aeafae723e */ /* 0x000fe200000010ff */
[----:B------:R-:W-:Y:S01]  /*6930*/  STS [R231+0x80], R132 ;  /* 0x00008084e7007388 */ /* 0x000fe20000000800 */
[----:B------:R-:W-:Y:S01]  /*6940*/  F2FP.BF16.PACK_AB R184, R185, R184 ;  /* 0x000000b8b9b8723e */ /* 0x000fe200000010ff */
[----:B------:R-:W-:Y:S01]  /*6950*/  ULDC.64 UR4, c[0x0][0x338] ;  /* 0x0000ce0000047ab9 */ /* 0x000fe20000000a00 */
[----:B------:R-:W-:Y:S01]  /*6960*/  F2FP.BF16.PACK_AB R186, R187, R186 ;  /* 0x000000babbba723e */ /* 0x000fe200000010ff */
[----:B------:R-:W-:Y:S01]  /*6970*/  STS [R231+0x480], R134 ;  /* 0x00048086e7007388 */ /* 0x000fe20000000800 */
[----:B------:R-:W-:Y:S01]  /*6980*/  F2FP.BF16.PACK_AB R176, R177, R176 ;  /* 0x000000b0b1b0723e */ /* 0x000fe200000010ff */
[----:B------:R-:W-:Y:S01]  /*6990*/  UIMAD UR4, UR24, UR4, URZ ;  /* 0x00000004180472a4 */ /* 0x000fe2000f8e023f */
[----:B------:R-:W-:Y:S01]  /*69a0*/  F2FP.BF16.PACK_AB R178, R179, R178 ;  /* 0x000000b2b3b2723e */ /* 0x000fe200000010ff */
[----:B------:R-:W-:Y:S01]  /*69b0*/  STS [R0+0x80], R160 ;  /* 0x000080a000007388 */ /* 0x000fe20000000800 */
[----:B------:R-:W-:Y:S01]  /*69c0*/  F2FP.BF16.PACK_AB R180, R181, R180 ;  /* 0x000000b4b5b4723e */ /* 0x000fe200000010ff */
[----:B------:R-:W-:Y:S01]  /*69d0*/  UIMAD UR6, UR9, UR5, UR4 ;  /* 0x00000005090672a4 */ /* 0x000fe2000f8e0204 */
[----:B------:R-:W-:Y:S01]  /*69e0*/  F2FP.BF16.PACK_AB R182, R183, R182 ;  /* 0x000000b6b7b6723e */ /* 0x000fe200000010ff */
[----:B------:R1:W-:Y:S01]  /*69f0*/  STS [R7+0x80], R162 ;  /* 0x000080a207007388 */ /* 0x0003e20000000800 */
[----:B------:R-:W-:Y:S01]  /*6a00*/  LOP3.LUT R2, R2, 0xfffffff0, RZ, 0xc0, !PT ;  /* 0xfffffff002027812 */ /* 0x000fe200078ec0ff */
[----:B------:R-:W-:Y:S01]  /*6a10*/  ULDC.64 UR4, c[0x0][0x340] ;  /* 0x0000d00000047ab9 */ /* 0x000fe20000000a00 */
[----:B------:R-:W-:Y:S01]  /*6a20*/  BSSY B0, `(.L_x_1025) ;  /* 0x000004a000007945 */ /* 0x000fe20003800000 */
[----:B------:R-:W-:Y:S01]  /*6a30*/  STS [R231+0x1080], R136 ;  /* 0x00108088e7007388 */ /* 0x000fe20000000800 */
[----:B------:R-:W-:Y:S01]  /*6a40*/  UIMAD UR4, UR15, UR4, URZ ;  /* 0x000000040f0472a4 */ /* 0x000fe2000f8e023f */
[----:B------:R-:W-:-:S02]  /*6a50*/  IMAD.IADD R2, R234, 0x1, -R2 ;  /* 0x00000001ea027824 */ /* 0x000fc400078e0a02 */
[----:B------:R-:W-:Y:S01]  /*6a60*/  STS [R231+0x1480], R138 ;  /* 0x0014808ae7007388 */ /* 0x000fe20000000800 */
[----:B------:R-:W-:Y:S01]  /*6a70*/  UIMAD UR4, UR17, UR5, UR4 ;  /* 0x00000005110472a4 */ /* 0x000fe2000f8e0204 */
[----:B---3--:R-:W-:Y:S02]  /*6a80*/  IMAD.SHL.U32 R72, R2, 0x8, RZ ;  /* 0x0000000802487824 */ /* 0x008fe400078e00ff */
[----:B------:R-:W-:Y:S01]  /*6a90*/  STS [R5+0x80], R156 ;  /* 0x0000809c05007388 */ /* 0x000fe20000000800 */
[----:B------:R-:W-:Y:S02]  /*6aa0*/  IMAD.U32 R2, RZ, RZ, UR9 ;  /* 0x00000009ff027e24 */ /* 0x000fe4000f8e00ff */
[--C-:B------:R-:W-:Y:S01]  /*6ab0*/  SHF.R.S32.HI R73, RZ, 0x1f, R72.reuse ;  /* 0x0000001fff497819 */ /* 0x100fe20000011448 */
[----:B------:R2:W-:Y:S04]  /*6ac0*/  STS [R4+0x80], R158 ;  /* 0x0000809e04007388 */ /* 0x0005e80000000800 */
[----:B------:R-:W-:Y:S01]  /*6ad0*/  STS [R231+0x2080], R140 ;  /* 0x0020808ce7007388 */ /* 0x000fe20000000800 */
[----:B----4-:R-:W-:-:S03]  /*6ae0*/  IMAD.WIDE.U32 R74, R2, c[0x0][0x338], R72 ;  /* 0x0000ce00024a7a25 */ /* 0x010fc600078e0048 */
[----:B------:R-:W-:Y:S01]  /*6af0*/  STS [R231+0x2480], R142 ;  /* 0x0024808ee7007388 */ /* 0x000fe20000000800 */
[----:B-1----:R-:W-:Y:S02]  /*6b00*/  SHF.R.S32.HI R7, RZ, 0x1f, R6 ;  /* 0x0000001fff077819 */ /* 0x002fe40000011406 */
[----:B------:R-:W-:Y:S01]  /*6b10*/  IADD3 R75, R75, UR6, RZ ;  /* 0x000000064b4b7c10 */ /* 0x000fe2000fffe0ff */
[----:B------:R-:W-:Y:S04]  /*6b20*/  STS [R8+0x80], R152 ;  /* 0x0000809808007388 */ /* 0x000fe80000000800 */
[----:B------:R-:W-:Y:S04]  /*6b30*/  STS [R11+0x80], R154 ;  /* 0x0000809a0b007388 */ /* 0x000fe80000000800 */
[----:B------:R-:W-:Y:S04]  /*6b40*/  STS [R231+0x3080], R144 ;  /* 0x00308090e7007388 */ /* 0x000fe80000000800 */
[----:B------:R-:W-:Y:S01]  /*6b50*/  STS [R231+0x3480], R146 ;  /* 0x00348092e7007388 */ /* 0x000fe20000000800 */
[----:B--2---:R-:W-:-:S03]  /*6b60*/  IMAD.U32 R4, RZ, RZ, UR17 ;  /* 0x00000011ff047e24 */ /* 0x004fc6000f8e00ff */
[----:B------:R-:W-:Y:S01]  /*6b70*/  STS [R10+0x80], R148 ;  /* 0x000080940a007388 */ /* 0x000fe20000000800 */
[----:B------:R-:W-:-:S03]  /*6b80*/  IMAD.WIDE.U32 R74, R4, c[0x0][0x340], R74 ;  /* 0x0000d000044a7a25 */ /* 0x000fc600078e004a */
[----:B------:R-:W-:Y:S02]  /*6b90*/  STS [R9+0x80], R150 ;  /* 0x0000809609007388 */ /* 0x000fe40000000800 */
[----:B------:R-:W-:Y:S02]  /*6ba0*/  IADD3 R77, R75, UR4, RZ ;  /* 0x000000044b4d7c10 */ /* 0x000fe4000fffe0ff */
        /* <DEDUP_REMOVED lines=16> */
[----:B------:R-:W-:Y:S06]  /*6cb0*/  BAR.SYNC.DEFER_BLOCKING 0x1, 0x100 ;  /* 0x0044000000007b1d */ /* 0x000fec0000010000 */
[----:B-1----:R-:W1:Y:S04]  /*6cc0*/  S2R R0, SR_CTAID.X ;  /* 0x0000000000007919 */ /* 0x002e680000002500 */
[----:B------:R2:W3:Y:S04]  /*6cd0*/  LDS.128 R64, [R68+0x8880] ;  /* 0x0088800044407984 */ /* 0x0004e80000000c00 */
[----:B------:R2:W4:Y:S04]  /*6ce0*/  LDS.128 R60, [R68+0x9080] ;  /* 0x00908000443c7984 */ /* 0x0005280000000c00 */
[----:B------:R2:W5:Y:S04]  /*6cf0*/  LDS.128 R56, [R68+0x9880] ;  /* 0x0098800044387984 */ /* 0x0005680000000c00 */
[----:B------:R2:W2:Y:S04]  /*6d00*/  LDS.128 R52, [R68+0xa080] ;  /* 0x00a0800044347984 */ /* 0x0004a80000000c00 */
[----:B------:R2:W2:Y:S04]  /*6d10*/  LDS.128 R48, [R68+0xa880] ;  /* 0x00a8800044307984 */ /* 0x0004a80000000c00 */
[----:B------:R2:W2:Y:S01]  /*6d20*/  LDS.128 R44, [R68+0xb080] ;  /* 0x00b08000442c7984 */ /* 0x0004a20000000c00 */
[----:B-1----:R-:W-:-:S02]  /*6d30*/  IMAD R3, R0, R3, c[0x0][0x2f0] ;  /* 0x0000bc0000037624 */ /* 0x002fc400078e0203 */
[----:B------:R-:W-:Y:S01]  /*6d40*/  IMAD.WIDE R78, R0, 0x80, R6 ;  /* 0x00000080004e7825 */ /* 0x000fe200078e0206 */
[----:B------:R1:W1:Y:S02]  /*6d50*/  LDS.128 R40, [R68+0xb880] ;  /* 0x00b8800044287984 */ /* 0x0002640000000c00 */
[----:B------:R-:W-:Y:S02]  /*6d60*/  IMNMX R2, R3, 0x80, PT ;  /* 0x0000008003027817 */ /* 0x000fe40003800200 */
[----:B------:R1:W1:Y:S02]  /*6d70*/  LDS.128 R36, [R68+0x80] ;  /* 0x0000800044247984 */ /* 0x0002640000000c00 */
[----:B------:R-:W-:Y:S02]  /*6d80*/  ISETP.GE.AND P1, PT, R6, R2, PT ;  /* 0x000000020600720c */ /* 0x000fe40003f26270 */
[----:B------:R1:W1:Y:S02]  /*6d90*/  LDS.128 R32, [R68+0x880] ;  /* 0x0008800044207984 */ /* 0x0002640000000c00 */
[----:B------:R-:W-:-:S02]  /*6da0*/  ISETP.GE.OR P0, PT, R72, c[0x0][0x324], P1 ;  /* 0x0000c90048007a0c */ /* 0x000fc40000f06670 */
[----:B------:R1:W1:Y:S01]  /*6db0*/  LDS.128 R28, [R68+0x1080] ;  /* 0x00108000441c7984 */ /* 0x0002620000000c00 */
[----:B------:R-:W-:-:S03]  /*6dc0*/  P2R R3, PR, RZ, 0x2 ;  /* 0x00000002ff037803 */ /* 0x000fc60000000000 */
[----:B------:R1:W1:Y:S04]  /*6dd0*/  LDS.128 R24, [R68+0x1880] ;  /* 0x0018800044187984 */ /* 0x0002680000000c00 */
[----:B------:R1:W1:Y:S04]  /*6de0*/  LDS.128 R20, [R68+0x2080] ;  /* 0x0020800044147984 */ /* 0x0002680000000c00 */
[----:B------:R1:W1:Y:S04]  /*6df0*/  LDS.128 R16, [R68+0x2880] ;  /* 0x0028800044107984 */ /* 0x0002680000000c00 */
[----:B------:R1:W1:Y:S04]  /*6e00*/  LDS.128 R12, [R68+0x3080] ;  /* 0x00308000440c7984 */ /* 0x0002680000000c00 */
[----:B------:R1:W1:Y:S01]  /*6e10*/  LDS.128 R8, [R68+0x3880] ;  /* 0x0038800044087984 */ /* 0x0002620000000c00 */
[----:B------:R-:W-:Y:S05]  /*6e20*/  @P0 BRA `(.L_x_1026) ;  /* 0x0000009000000947 */ /* 0x000fea0003800000 */
[----:B-12345:R-:W1:Y:S01]  /*6e30*/  LDS.128 R68, [R68+0x8080] ;  /* 0x0080800044447984 */ /* 0x03ee620000000c00 */
[----:B------:R-:W-:Y:S01]  /*6e40*/  MOV R76, R74 ;  /* 0x0000004a004c7202 */ /* 0x000fe20000000f00 */
[----:B------:R-:W-:-:S04]  /*6e50*/  IMAD R0, R79, c[0x0][0x330], RZ ;  /* 0x0000cc004f007a24 */ /* 0x000fc800078e02ff */
[----:B------:R-:W-:-:S04]  /*6e60*/  IMAD.WIDE.U32 R4, R78, c[0x0][0x330], R76 ;  /* 0x0000cc004e047a25 */ /* 0x000fc800078e004c */
[----:B------:R-:W-:Y:S01]  /*6e70*/  IMAD R0, R78, c[0x0][0x334], R0 ;  /* 0x0000cd004e007a24 */ /* 0x000fe200078e0200 */
[----:B------:R-:W-:-:S04]  /*6e80*/  LEA R80, P0, R4, c[0x0][0x318], 0x1 ;  /* 0x0000c60004507a11 */ /* 0x000fc800078008ff */
[----:B------:R-:W-:-:S04]  /*6e90*/  IADD3 R0, R5, R0, RZ ;  /* 0x0000000005007210 */ /* 0x000fc80007ffe0ff */
[----:B------:R-:W-:-:S05]  /*6ea0*/  LEA.HI.X R81, R4, c[0x0][0x31c], R0, 0x1, P0 ;  /* 0x0000c70004517a11 */ /* 0x000fca00000f0c00 */
[----:B-1----:R1:W-:Y:S02]  /*6eb0*/  STG.E.128 [R80.64], R68 ;  /* 0x0000004450007986 */ /* 0x0023e4000c101d16 */
.L_x_1026:
[----:B---345:R-:W-:Y:S05]  /*6ec0*/  BSYNC B0 ;  /* 0x0000000000007941 */ /* 0x038fea0003800000 */
.L_x_1025:
[----:B------:R-:W-:Y:S01]  /*6ed0*/  IADD3 R0, R6, 0x10, RZ ;  /* 0x0000001006007810 */ /* 0x000fe20007ffe0ff */
[----:B------:R-:W-:Y:S03]  /*6ee0*/  BSSY B0, `(.L_x_1027) ;  /* 0x0000010000007945 */ /* 0x000fe60003800000 */
[----:B------:R-:W-:-:S04]  /*6ef0*/  ISETP.GE.AND P0, PT, R0, R2, PT ;  /* 0x000000020000720c */ /* 0x000fc80003f06270 */
[----:B------:R-:W-:Y:S02]  /*6f00*/  P2R R5, PR, RZ, 0x1 ;  /* 0x00000001ff057803 */ /* 0x000fe40000000000 */
[----:B------:R-:W-:-:S13]  /*6f10*/  ISETP.GE.OR P0, PT, R72, c[0x0][0x324], P0 ;  /* 0x0000c90048007a0c */ /* 0x000fda0000706670 */
[----:B------:R-:W-:Y:S05]  /*6f20*/  @P0 BRA `(.L_x_1028) ;  /* 0x000000b000000947 */ /* 0x000fea0003800000 */
[----:B------:R-:W-:Y:S01]  /*6f30*/  IADD3 R4, P0, R78, 0x10, RZ ;  /* 0x000000104e047810 */ /* 0x000fe20007f1e0ff */
[----:B-12---:R-:W-:Y:S01]  /*6f40*/  IMAD.MOV.U32 R68, RZ, RZ, R74 ;  /* 0x000000ffff447224 */ /* 0x006fe200078e004a */
        /* <DEDUP_REMOVED lines=8> */
[----:B------:R1:W-:Y:S02]  /*6fd0*/  STG.E.128 [R70.64], R64 ;  /* 0x0000004046007986 */ /* 0x0003e4000c101d16 */
.L_x_1028:
[----:B------:R-:W-:Y:S05]  /*6fe0*/  BSYNC B0 ;  /* 0x0000000000007941 */ /* 0x000fea0003800000 */
.L_x_1027:
        /* <DEDUP_REMOVED lines=16> */
.L_x_1030:
[----:B------:R-:W-:Y:S05]  /*70f0*/  BSYNC B0 ;  /* 0x0000000000007941 */ /* 0x000fea0003800000 */
.L_x_1029:
        /* <DEDUP_REMOVED lines=16> */
.L_x_1032:
[----:B------:R-:W-:Y:S05]  /*7200*/  BSYNC B0 ;  /* 0x0000000000007941 */ /* 0x000fea0003800000 */
.L_x_1031:
        /* <DEDUP_REMOVED lines=15> */
[----:B--2---:R1:W-:Y:S02]  /*7300*/  STG.E.128 [R58.64], R52 ;  /* 0x000000343a007986 */ /* 0x0043e4000c101d16 */
.L_x_1034:
[----:B------:R-:W-:Y:S05]  /*7310*/  BSYNC B0 ;  /* 0x0000000000007941 */ /* 0x000fea0003800000 */
.L_x_1033:
[----:B------:R-:W-:Y:S01]  /*7320*/  IADD3 R0, R6, 0x50, RZ ;  /* 0x0000005006007810 */ /* 0x000fe20007ffe0ff */
[----:B------:R-:W-:Y:S03]  /*7330*/  BSSY B0, `(.L_x_1035) ;  /* 0x000000f000007945 */ /* 0x000fe60003800000 */
[----:B------:R-:W-:-:S04]  /*7340*/  ISETP.GE.AND P3, PT, R0, R2, PT ;  /* 0x000000020000720c */ /* 0x000fc80003f66270 */
        /* <DEDUP_REMOVED lines=13> */
.L_x_1036:
[----:B------:R-:W-:Y:S05]  /*7420*/  BSYNC B0 ;  /* 0x0000000000007941 */ /* 0x000fea0003800000 */
.L_x_1035:
        /* <DEDUP_REMOVED lines=16> */
.L_x_1038:
[----:B------:R-:W-:Y:S05]  /*7530*/  BSYNC B0 ;  /* 0x0000000000007941 */ /* 0x000fea0003800000 */
.L_x_1037:
        /* <DEDUP_REMOVED lines=11> */
[----:B-12---:R-:W-:-:S03]  /*75f0*/  LEA R44, P0, R6, c[0x0][0x318], 0x1 ;  /* 0x0000c600062c7a11 */ /* 0x006fc600078008ff */
[----:B------:R-:W-:-:S05]  /*7600*/  IMAD R0, R2, c[0x0][0x334], R0 ;  /* 0x0000cd0002007a24 */ /* 0x000fca00078e0200 */
[----:B------:R-:W-:-:S04]  /*7610*/  IADD3 R0, R7, R0, RZ ;  /* 0x0000000007007210 */ /* 0x000fc80007ffe0ff */
[----:B------:R-:W-:-:S05]  /*7620*/  LEA.HI.X R45, R6, c[0x0][0x31c], R0, 0x1, P0 ;  /* 0x0000c700062d7a11 */ /* 0x000fca00000f0c00 */
[----:B------:R1:W-:Y:S02]  /*7630*/  STG.E.128 [R44.64], R40 ;  /* 0x000000282c007986 */ /* 0x0003e4000c101d16 */
.L_x_1040:
[----:B------:R-:W-:Y:S05]  /*7640*/  BSYNC B0 ;  /* 0x0000000000007941 */ /* 0x000fea0003800000 */
.L_x_1039:
[----:B------:R-:W-:Y:S01]  /*7650*/  ULDC.64 UR4, c[0x0][0x308] ;  /* 0x0000c20000047ab9 */ /* 0x000fe20000000a00 */
[----:B------:R-:W-:Y:S01]  /*7660*/  IMAD.U32 R0, RZ, RZ, UR9 ;  /* 0x00000009ff007e24 */ /* 0x000fe2000f8e00ff */
[----:B------:R-:W-:Y:S01]  /*7670*/  UIMAD UR4, UR24, UR4, URZ ;  /* 0x00000004180472a4 */ /* 0x000fe2000f8e023f */
[----:B------:R-:W-:Y:S01]  /*7680*/  ISETP.NE.AND P0, PT, R3, RZ, PT ;  /* 0x000000ff0300720c */ /* 0x000fe20003f05270 */
[----:B------:R-:W-:Y:S01]  /*7690*/  BSSY B0, `(.L_x_1041) ;  /* 0x0000014000007945 */ /* 0x000fe20003800000 */
[----:B-1----:R-:W-:Y:S01]  /*76a0*/  IMAD.WIDE.U32 R40, R0, c[0x0][0x308], R72 ;  /* 0x0000c20000287a25 */ /* 0x002fe200078e0048 */
[----:B------:R-:W-:Y:S01]  /*76b0*/  UIMAD UR9, UR9, UR5, UR4 ;  /* 0x00000005090972a4 */ /* 0x000fe2000f8e0204 */
[----:B------:R-:W-:Y:S02]  /*76c0*/  ISETP.GE.OR P0, PT, R72, c[0x0][0x2f4], P0 ;  /* 0x0000bd0048007a0c */ /* 0x000fe40000706670 */
[----:B------:R-:W-:Y:S01]  /*76d0*/  ULDC.64 UR4, c[0x0][0x310] ;  /* 0x0000c40000047ab9 */ /* 0x000fe20000000a00 */
[----:B------:R-:W-:Y:S01]  /*76e0*/  IMAD.U32 R0, RZ, RZ, UR17 ;  /* 0x00000011ff007e24 */ /* 0x000fe2000f8e00ff */
[----:B------:R-:W-:Y:S01]  /*76f0*/  UIMAD UR4, UR15, UR4, URZ ;  /* 0x000000040f0472a4 */ /* 0x000fe2000f8e023f */
[----:B------:R-:W-:-:S03]  /*7700*/  IADD3 R41, R41, UR9, RZ ;  /* 0x0000000929297c10 */ /* 0x000fc6000fffe0ff */
[----:B------:R-:W-:Y:S02]  /*7710*/  UIMAD UR4, UR17, UR5, UR4 ;  /* 0x00000005110472a4 */ /* 0x000fe4000f8e0204 */
        /* <DEDUP_REMOVED lines=11> */
.L_x_1042:
[----:B------:R-:W-:Y:S05]  /*77d0*/  BSYNC B0 ;  /* 0x0000000000007941 */ /* 0x000fea0003800000 */
.L_x_1041:
[----:B------:R-:W-:Y:S01]  /*77e0*/  ISETP.NE.AND P0, PT, R5, RZ, PT ;  /* 0x000000ff0500720c */ /* 0x000fe20003f05270 */
[----:B------:R-:W-:Y:S03]  /*77f0*/  BSSY B0, `(.L_x_1043) ;  /* 0x000000e000007945 */ /* 0x000fe60003800000 */
        /* <DEDUP_REMOVED lines=13> */
.L_x_1044:
[----:B------:R-:W-:Y:S05]  /*78d0*/  BSYNC B0 ;  /* 0x0000000000007941 */ /* 0x000fea0003800000 */
.L_x_1043:
[----:B------:R-:W-:Y:S01]  /*78e0*/  ISETP.GE.OR P6, PT, R72, c[0x0][0x2f4], P6 ;  /* 0x0000bd0048007a0c */ /* 0x000fe200037c6670 */
[----:B------:R-:W-:-:S12]  /*78f0*/  BSSY B0, `(.L_x_1045) ;  /* 0x000000d000007945 */ /* 0x000fd80003800000 */
[----:B------:R-:W-:Y:S05]  /*7900*/  @P6 BRA `(.L_x_1046) ;  /* 0x000000b000006947 */ /* 0x000fea0003800000 */
[----:B---3--:R-:W-:Y:S01]  /*7910*/  IADD3 R2, P0, R78, 0x20, RZ ;  /* 0x000000204e027810 */ /* 0x008fe20007f1e0ff */
        /* <DEDUP_REMOVED lines=10> */
.L_x_1046:
[----:B------:R-:W-:Y:S05]  /*79c0*/  BSYNC B0 ;  /* 0x0000000000007941 */ /* 0x000fea0003800000 */
.L_x_1045:
        /* <DEDUP_REMOVED lines=14> */
.L_x_1048:
[----:B------:R-:W-:Y:S05]  /*7ab0*/  BSYNC B0 ;  /* 0x0000000000007941 */ /* 0x000fea0003800000 */
.L_x_1047:
        /* <DEDUP_REMOVED lines=14> */
.L_x_1050:
[----:B------:R-:W-:Y:S05]  /*7ba0*/  BSYNC B0 ;  /* 0x0000000000007941 */ /* 0x000fea0003800000 */
.L_x_1049:
        /* <DEDUP_REMOVED lines=14> */
.L_x_1052:
[----:B------:R-:W-:Y:S05]  /*7c90*/  BSYNC B0 ;  /* 0x0000000000007941 */ /* 0x000fea0003800000 */
.L_x_1051:
        /* <DEDUP_REMOVED lines=14> */
.L_x_1054:
[----:B------:R-:W-:Y:S05]  /*7d80*/  BSYNC B0 ;  /* 0x0000000000007941 */ /* 0x000fea0003800000 */
.L_x_1053:
[----:B------:R-:W-:-:S13]  /*7d90*/  ISETP.GE.OR P1, PT, R72, c[0x0][0x2f4], P1 ;  /* 0x0000bd0048007a0c */ /* 0x000fda0000f26670 */
[----:B------:R-:W-:Y:S05]  /*7da0*/  @P1 EXIT ;  /* 0x000000000000194d */ /* 0x000fea0003800000 */
[----:B------:R-:W-:Y:S01]  /*7db0*/  IADD3 R0, P0, R78, 0x70, RZ ;  /* 0x000000704e007810 */ /* 0x000fe20007f1e0ff */
[----:B---3--:R-:W-:Y:S01]  /*7dc0*/  IMAD.MOV.U32 R2, RZ, RZ, R40 ;  /* 0x000000ffff027224 */ /* 0x008fe200078e0028 */
        /* <DEDUP_REMOVED lines=8> */
[----:B------:R-:W-:Y:S01]  /*7e50*/  STG.E.128 [R4.64], R8 ;  /* 0x0000000804007986 */ /* 0x000fe2000c101d16 */
[----:B------:R-:W-:Y:S05]  /*7e60*/  EXIT ;  /* 0x000000000000794d */ /* 0x000fea0003800000 */
.L_x_1055:
        /* <DEDUP_REMOVED lines=9> */
.L_x_2316:


//--------------------- .text._ZN7cutlass13device_kernelIN5flash19enable_sm80_to_sm89INS1_16FlashAttnBwdSm80INS1_25CollectiveMainloopBwdSm80ILi2ELi2EN4cute5tupleIJNS5_1CILi64EEENS7_ILi128EEES9_EEENS_10bfloat16_tEfNS_4arch4Sm80ELb0ELb0ELb0ELb0ELb1ELb0ELb0ELb0ELi2ELi2ELi2ELi2ELb0EEENS1_21CollectiveEpilogueBwdISA_SB_SD_Li256ELb0ELb0ELi4EEENS1_19SingleTileSchedulerILb0ELb0ELb0ELi128EEEEEEEEEvNT_6ParamsE --------------------------
	.section	.text._ZN7cutlass13device_kernelIN5flash19enable_sm80_to_sm89INS1_16FlashAttnBwdSm80INS1_25CollectiveMainloopBwdSm80ILi2ELi2EN4cute5tupleIJNS5_1CILi64EEENS7_ILi128EEES9_EEENS_10bfloat16_tEfNS_4arch4Sm80ELb0ELb0ELb0ELb0ELb1ELb0ELb0ELb0ELi2ELi2ELi2ELi2ELb0EEENS1_21CollectiveEpilogueBwdISA_SB_SD_Li256ELb0ELb0ELi4EEENS1_19SingleTileSchedulerILb0ELb0ELb0ELi128EEEEEEEEEvNT_6ParamsE,"ax",@progbits
	.sectioninfo	@"SHI_REGISTERS=255"
	.align	128
.text._ZN7cutlass13device_kernelIN5flash19enable_sm80_to_sm89INS1_16FlashAttnBwdSm80INS1_25CollectiveMainloopBwdSm80ILi2ELi2EN4cute5tupleIJNS5_1CILi64EEENS7_ILi128EEES9_EEENS_10bfloat16_tEfNS_4arch4Sm80ELb0ELb0ELb0ELb0ELb1ELb0ELb0ELb0ELi2ELi2ELi2ELi2ELb0EEENS1_21CollectiveEpilogueBwdISA_SB_SD_Li256ELb0ELb0ELi4EEENS1_19SingleTileSchedulerILb0ELb0ELb0ELi128EEEEEEEEEvNT_6ParamsE:
        .type           _ZN7cutlass13device_kernelIN5flash19enable_sm80_to_sm89INS1_16FlashAttnBwdSm80INS1_25CollectiveMainloopBwdSm80ILi2ELi2EN4cute5tupleIJNS5_1CILi64EEENS7_ILi128EEES9_EEENS_10bfloat16_tEfNS_4arch4Sm80ELb0ELb0ELb0ELb0ELb1ELb0ELb0ELb0ELi2ELi2ELi2ELi2ELb0EEENS1_21CollectiveEpilogueBwdISA_SB_SD_Li256ELb0ELb0ELi4EEENS1_19SingleTileSchedulerILb0ELb0ELb0ELi128EEEEEEEEEvNT_6ParamsE,@function
        .size           _ZN7cutlass13device_kernelIN5flash19enable_sm80_to_sm89INS1_16FlashAttnBwdSm80INS1_25CollectiveMainloopBwdSm80ILi2ELi2EN4cute5tupleIJNS5_1CILi64EEENS7_ILi128EEES9_EEENS_10bfloat16_tEfNS_4arch4Sm80ELb0ELb0ELb0ELb0ELb1ELb0ELb0ELb0ELi2ELi2ELi2ELi2ELb0EEENS1_21CollectiveEpilogueBwdISA_SB_SD_Li256ELb0ELb0ELi4EEENS1_19SingleTileSchedulerILb0ELb0ELb0ELi128EEEEEEEEEvNT_6ParamsE,(.L_x_2317 - _ZN7cutlass13device_kernelIN5flash19enable_sm80_to_sm89INS1_16FlashAttnBwdSm80INS1_25CollectiveMainloopBwdSm80ILi2ELi2EN4cute5tupleIJNS5_1CILi64EEENS7_ILi128EEES9_EEENS_10bfloat16_tEfNS_4arch4Sm80ELb0ELb0ELb0ELb0ELb1ELb0ELb0ELb0ELi2ELi2ELi2ELi2ELb0EEENS1_21CollectiveEpilogueBwdISA_SB_SD_Li256ELb0ELb0ELi4EEENS1_19SingleTileSchedulerILb0ELb0ELb0ELi128EEEEEEEEEvNT_6ParamsE)
        .other          _ZN7cutlass13device_kernelIN5flash19enable_sm80_to_sm89INS1_16FlashAttnBwdSm80INS1_25CollectiveMainloopBwdSm80ILi2ELi2EN4cute5tupleIJNS5_1CILi64EEENS7_ILi128EEES9_EEENS_10bfloat16_tEfNS_4arch4Sm80ELb0ELb0ELb0ELb0ELb1ELb0ELb0ELb0ELi2ELi2ELi2ELi2ELb0EEENS1_21CollectiveEpilogueBwdISA_SB_SD_Li256ELb0ELb0ELi4EEENS1_19SingleTileSchedulerILb0ELb0ELb0ELi128EEEEEEEEEvNT_6ParamsE,@"STO_CUDA_ENTRY STV_DEFAULT"
_ZN7cutlass13device_kernelIN5flash19enable_sm80_to_sm89INS1_16FlashAttnBwdSm80INS1_25CollectiveMainloopBwdSm80ILi2ELi2EN4cute5tupleIJNS5_1CILi64EEENS7_ILi128EEES9_EEENS_10bfloat16_tEfNS_4arch4Sm80ELb0ELb0ELb0ELb0ELb1ELb0ELb0ELb0ELi2ELi2ELi2ELi2ELb0EEENS1_21CollectiveEpilogueBwdISA_SB_SD_Li256ELb0ELb0ELi4EEENS1_19SingleTileSchedulerILb0ELb0ELb0ELi128EEEEEEEEEvNT_6ParamsE:
        /* <DEDUP_REMOVED lines=350> */
.L_x_1057:
[----:B------:R-:W-:Y:S05]  /*15e0*/  BSYNC B0 ;  /* 0x0000000000007941 */ /* 0x000fea0003800000 */
.L_x_1056:
        /* <DEDUP_REMOVED lines=68> */
.L_x_1058:
        /* <DEDUP_REMOVED lines=132> */
.L_x_1062:
        /* <DEDUP_REMOVED lines=188> */
.L_x_1060:
        /* <DEDUP_REMOVED lines=496> */
.L_x_1061:
        /* <DEDUP_REMOVED lines=244> */
.L_x_1059:
        /* <DEDUP_REMOVED lines=293> */
.L_x_1064:
[----:B---345:R-:W-:Y:S05]  /*6ec0*/  BSYNC B0 ;  /* 0x0000000000007941 */ /* 0x038fea0003800000 */
.L_x_1063:
        /* <DEDUP_REMOVED lines=17> */
.L_x_1066:
[----:B------:R-:W-:Y:S05]  /*6fe0*/  BSYNC B0 ;  /* 0x0000000000007941 */ /* 0x000fea0003800000 */
.L_x_1065:
        /* <DEDUP_REMOVED lines=16> */
.L_x_1068:
[----:B------:R-:W-:Y:S05]  /*70f0*/  BSYNC B0 ;  /* 0x0000000000007941 */ /* 0x000fea0003800000 */
.L_x_1067:
        /* <DEDUP_REMOVED lines=16> */
.L_x_1070:
[----:B------:R-:W-:Y:S05]  /*7200*/  BSYNC B0 ;  /* 0x0000000000007941 */ /* 0x000fea0003800000 */
.L_x_1069:
        /* <DEDUP_REMOVED lines=16> */
.L_x_1072:
[----:B------:R-:W-:Y:S05]  /*7310*/  BSYNC B0 ;  /* 0x0000000000007941 */ /* 0x000fea0003800000 */
.L_x_1071:
        /* <DEDUP_REMOVED lines=16> */
.L_x_1074:
[----:B------:R-:W-:Y:S05]  /*7420*/  BSYNC B0 ;  /* 0x0000000000007941 */ /* 0x000fea0003800000 */
.L_x_1073:
        /* <DEDUP_REMOVED lines=16> */
.L_x_1076:
[----:B------:R-:W-:Y:S05]  /*7530*/  BSYNC B0 ;  /* 0x0000000000007941 */ /* 0x000fea0003800000 */
.L_x_1075:
        /* <DEDUP_REMOVED lines=16> */
.L_x_1078:
[----:B------:R-:W-:Y:S05]  /*7640*/  BSYNC B0 ;  /* 0x0000000000007941 */ /* 0x000fea0003800000 */
.L_x_1077:
        /* <DEDUP_REMOVED lines=24> */
.L_x_1080:
[----:B------:R-:W-:Y:S05]  /*77d0*/  BSYNC B0 ;  /* 0x0000000000007941 */ /* 0x000fea0003800000 */
.L_x_1079:
        /* <DEDUP_REMOVED lines=15> */
.L_x_1082:
[----:B------:R-:W-:Y:S05]  /*78d0*/  BSYNC B0 ;  /* 0x0000000000007941 */ /* 0x000fea0003800000 */
.L_x_1081:
        /* <DEDUP_REMOVED lines=14> */
.L_x_1084:
[----:B------:R-:W-:Y:S05]  /*79c0*/  BSYNC B0 ;  /* 0x0000000000007941 */ /* 0x000fea0003800000 */
.L_x_1083:
        /* <DEDUP_REMOVED lines=14> */
.L_x_1086:
[----:B------:R-:W-:Y:S05]  /*7ab0*/  BSYNC B0 ;  /* 0x0000000000007941 */ /* 0x000fea0003800000 */
.L_x_1085:
        /* <DEDUP_REMOVED lines=14> */
.L_x_1088:
[----:B------:R-:W-:Y:S05]  /*7ba0*/  BSYNC B0 ;  /* 0x0000000000007941 */ /* 0x000fea0003800000 */
.L_x_1087:
        /* <DEDUP_REMOVED lines=14> */
.L_x_1090:
[----:B------:R-:W-:Y:S05]  /*7c90*/  BSYNC B0 ;  /* 0x0000000000007941 */ /* 0x000fea0003800000 */
.L_x_1089:
        /* <DEDUP_REMOVED lines=14> */
.L_x_1092:
[----:B------:R-:W-:Y:S05]  /*7d80*/  BSYNC B0 ;  /* 0x0000000000007941 */ /* 0x000fea0003800000 */
.L_x_1091:
        /* <DEDUP_REMOVED lines=14> */
.L_x_1093:
        /* <DEDUP_REMOVED lines=9> */
.L_x_2317:


//--------------------- .text._ZN7cutlass13device_kernelIN5flash19enable_sm80_to_sm89INS1_16FlashAttnBwdSm80INS1_25CollectiveMainloopBwdSm80ILi2ELi2EN4cute5tupleIJNS5_1CILi64EEENS7_ILi128EEES9_EEENS_10bfloat16_tEfNS_4arch4Sm80ELb0ELb0ELb0ELb0ELb0ELb0ELb0ELb0ELi2ELi2ELi2ELi2ELb0EEENS1_24CollectiveEpilogueBwdGQAISA_fSD_Li256ELb0ELb0EEENS1_19SingleTileSchedulerILb0ELb0ELb0ELi128EEEEEEEEEvNT_6ParamsE --------------------------
	.section	.text._ZN7cutlass13device_kernelIN5flash19enable_sm80_to_sm89INS1_16FlashAttnBwdSm80INS1_25CollectiveMainloopBwdSm80ILi2ELi2EN4cute5tupleIJNS5_1CILi64EEENS7_ILi128EEES9_EEENS_10bfloat16_tEfNS_4arch4Sm80ELb0ELb0ELb0ELb0ELb0ELb0ELb0ELb0ELi2ELi2ELi2ELi2ELb0EEENS1_24CollectiveEpilogueBwdGQAISA_fSD_Li256ELb0ELb0EEENS1_19SingleTileSchedulerILb0ELb0ELb0ELi128EEEEEEEEEvNT_6ParamsE,"ax",@progbits
	.sectioninfo	@"SHI_REGISTERS=255"
	.align	128
.text._ZN7cutlass13device_kernelIN5flash19enable_sm80_to_sm89INS1_16FlashAttnBwdSm80INS1_25CollectiveMainloopBwdSm80ILi2ELi2EN4cute5tupleIJNS5_1CILi64EEENS7_ILi128EEES9_EEENS_10bfloat16_tEfNS_4arch4Sm80ELb0ELb0ELb0ELb0ELb0ELb0ELb0ELb0ELi2ELi2ELi2ELi2ELb0EEENS1_24CollectiveEpilogueBwdGQAISA_fSD_Li256ELb0ELb0EEENS1_19SingleTileSchedulerILb0ELb0ELb0ELi128EEEEEEEEEvNT_6ParamsE:
        .type           _ZN7cutlass13device_kernelIN5flash19enable_sm80_to_sm89INS1_16FlashAttnBwdSm80INS1_25CollectiveMainloopBwdSm80ILi2ELi2EN4cute5tupleIJNS5_1CILi64EEENS7_ILi128EEES9_EEENS_10bfloat16_tEfNS_4arch4Sm80ELb0ELb0ELb0ELb0ELb0ELb0ELb0ELb0ELi2ELi2ELi2ELi2ELb0EEENS1_24CollectiveEpilogueBwdGQAISA_fSD_Li256ELb0ELb0EEENS1_19SingleTileSchedulerILb0ELb0ELb0ELi128EEEEEEEEEvNT_6ParamsE,@function
        .size           _ZN7cutlass13device_kernelIN5flash19enable_sm80_to_sm89INS1_16FlashAttnBwdSm80INS1_25CollectiveMainloopBwdSm80ILi2ELi2EN4cute5tupleIJNS5_1CILi64EEENS7_ILi128EEES9_EEENS_10bfloat16_tEfNS_4arch4Sm80ELb0ELb0ELb0ELb0ELb0ELb0ELb0ELb0ELi2ELi2ELi2ELi2ELb0EEENS1_24CollectiveEpilogueBwdGQAISA_fSD_Li256ELb0ELb0EEENS1_19SingleTileSchedulerILb0ELb0ELb0ELi128EEEEEEEEEvNT_6ParamsE,(.L_x_2318 - _ZN7cutlass13device_kernelIN5flash19enable_sm80_to_sm89INS1_16FlashAttnBwdSm80INS1_25CollectiveMainloopBwdSm80ILi2ELi2EN4cute5tupleIJNS5_1CILi64EEENS7_ILi128EEES9_EEENS_10bfloat16_tEfNS_4arch4Sm80ELb0ELb0ELb0ELb0ELb0ELb0ELb0ELb0ELi2ELi2ELi2ELi2ELb0EEENS1_24CollectiveEpilogueBwdGQAISA_fSD_Li256ELb0ELb0EEENS1_19SingleTileSchedulerILb0ELb0ELb0ELi128EEEEEEEEEvNT_6ParamsE)
        .other          _ZN7cutlass13device_kernelIN5flash19enable_sm80_to_sm89INS1_16FlashAttnBwdSm80INS1_25CollectiveMainloopBwdSm80ILi2ELi2EN4cute5tupleIJNS5_1CILi64EEENS7_ILi128EEES9_EEENS_10bfloat16_tEfNS_4arch4Sm80ELb0ELb0ELb0ELb0ELb0ELb0ELb0ELb0ELi2ELi2ELi2ELi2ELb0EEENS1_24CollectiveEpilogueBwdGQAISA_fSD_Li256ELb0ELb0EEENS1_19SingleTileSchedulerILb0ELb0ELb0ELi128EEEEEEEEEvNT_6ParamsE,@"STO_CUDA_ENTRY STV_DEFAULT"
_ZN7cutlass13device_kernelIN5flash19enable_sm80_to_sm89INS1_16FlashAttnBwdSm80INS1_25CollectiveMainloopBwdSm80ILi2ELi2EN4cute5tupleIJNS5_1CILi64EEENS7_ILi128EEES9_EEENS_10bfloat16_tEfNS_4arch4Sm80ELb0ELb0ELb0ELb0ELb0ELb0ELb0ELb0ELi2ELi2ELi2ELi2ELb0EEENS1_24CollectiveEpilogueBwdGQAISA_fSD_Li256ELb0ELb0EEENS1_19SingleTileSchedulerILb0ELb0ELb0ELi128EEEEEEEEEvNT_6ParamsE:
        /* <DEDUP_REMOVED lines=9> */
[----:B------:R-:W-:Y:S01]  /*0090*/  UISETP.NE.AND UP0, UPT, UR4, 0x1, UPT ;  /* 0x000000010400788c */ /* 0x000fe2000bf05270 */
[----:B------:R-:W3:Y:S01]  /*00a0*/  S2R R12, SR_CTAID.X ;  /* 0x00000000000c7919 */ /* 0x000ee20000002500 */
[----:B------:R-:W-:Y:S01]  /*00b0*/  USHF.R.S32.HI UR17, URZ, 0x1f, UR18 ;  /* 0x0000001f3f117899 */ /* 0x000fe20008011412 */
[----:B------:R-:W-:Y:S01]  /*00c0*/  IMAD.MOV.U32 R24, RZ, RZ, -0x80 ;  /* 0xffffff80ff187424 */ /* 0x000fe200078e00ff */
[----:B------:R-:W-:Y:S01]  /*00d0*/  ULDC UR4, c[0x0][0x250] ;  /* 0x0000940000047ab9 */ /* 0x000fe20000000800 */
[----:B------:R-:W-:Y:S01]  /*00e0*/  IMAD.U32 R16, RZ, RZ, UR18 ;  /* 0x00000012ff107e24 */ /* 0x000fe2000f8e00ff */
[----:B------:R-:W-:-:S02]  /*00f0*/  UMOV UR11, 0x6 ;  /* 0x00000006000b7882 */ /* 0x000fc40000000000 */
[----:B------:R-:W-:Y:S02]  /*0100*/  ULDC.64 UR20, c[0x0][0x118] ;  /* 0x0000460000147ab9 */ /* 0x000fe40000000a00 */
[----:B------:R-:W-:Y:S02]  /*0110*/  ULDC.64 UR14, c[0x0][0x178] ;  /* 0x00005e00000e7ab9 */ /* 0x000fe40000000a00 */
[----:B------:R-:W-:Y:S02]  /*0120*/  USHF.L.U64.HI UR15, UR14, UR11, UR15 ;  /* 0x0000000b0e0f7299 */ /* 0x000fe4000801020f */
[----:B------:R-:W-:Y:S01]  /*0130*/  USHF.L.U32 UR16, UR14, 0x6, URZ ;  /* 0x000000060e107899 */ /* 0x000fe2000800063f */
[--C-:B-1----:R-:W-:Y:S01]  /*0140*/  IMAD.MOV.U32 R26, RZ, RZ, R2.reuse ;  /* 0x000000ffff1a7224 */ /* 0x102fe200078e0002 */
[----:B--2---:R-:W-:Y:S01]  /*0150*/  UIMAD.WIDE.U32 UR8, UR10, UR5, URZ ;  /* 0x000000050a0872a5 */ /* 0x004fe2000f8e003f */
[----:B------:R-:W-:Y:S01]  /*0160*/  IMAD.MOV.U32 R26, RZ, RZ, R2 ;  /* 0x000000ffff1a7224 */ /* 0x000fe200078e0002 */
[----:B------:R-:W-:Y:S01]  /*0170*/  UMOV UR6, UR10 ;  /* 0x0000000a00067c82 */ /* 0x000fe20008000000 */
[----:B------:R1:W-:Y:S01]  /*0180*/  STL [R1+0x18], R2 ;  /* 0x0000180201007387 */ /* 0x0003e20000100800 */
[----:B------:R-:W-:Y:S01]  /*0190*/  @UP0 USHF.R.U32.HI UR6, URZ, UR4, UR9 ;  /* 0x000000043f060299 */ /* 0x000fe20008011609 */
[----:B---3--:R-:W-:Y:S01]  /*01a0*/  IMAD R24, R12, R24, c[0x0][0x198] ;  /* 0x000066000c187624 */ /* 0x008fe200078e0218 */
[----:B------:R-:W-:Y:S01]  /*01b0*/  SHF.R.S32.HI R18, RZ, 0x1f, R26 ;  /* 0x0000001fff127819 */ /* 0x000fe2000001141a */
[----:B------:R-:W-:Y:S01]  /*01c0*/  ULDC.64 UR4, c[0x0][0x1e0] ;  /* 0x0000780000047ab9 */ /* 0x000fe20000000a00 */
[----:B------:R-:W-:Y:S01]  /*01d0*/  IMAD.SHL.U32 R250, R26, 0x4, RZ ;  /* 0x000000041afa7824 */ /* 0x000fe200078e00ff */
[----:B------:R-:W-:Y:S01]  /*01e0*/  USHF.R.S32.HI UR7, URZ, 0x1f, UR6 ;  /* 0x0000001f3f077899 */ /* 0x000fe20008011406 */
[----:B------:R-:W-:Y:S01]  /*01f0*/  LEA.HI R0, R18, R26, RZ, 0x3 ;  /* 0x0000001a12007211 */ /* 0x000fe200078f18ff */
[----:B------:R-:W-:Y:S01]  /*0200*/  IMAD.U32 R10, RZ, RZ, UR6 ;  /* 0x00000006ff0a7e24 */ /* 0x000fe2000f8e00ff */
[----:B------:R-:W-:Y:S01]  /*0210*/  USHF.R.S32.HI UR19, URZ, 0x1f, UR10 ;  /* 0x0000001f3f137899 */ /* 0x000fe2000801140a */
[----:B------:R-:W-:Y:S01]  /*0220*/  SHF.R.S32.HI R251, RZ, 0x1f, R250 ;  /* 0x0000001ffffb7819 */ /* 0x000fe200000114fa */
[----:B------:R-:W-:Y:S01]  /*0230*/  UIMAD UR4, UR7, UR4, URZ ;  /* 0x00000004070472a4 */ /* 0x000fe2000f8e023f */
[----:B------:R-:W-:-:S02]  /*0240*/  SHF.R.S32.HI R28, RZ, 0x3, R0 ;  /* 0x00000003ff1c7819 */ /* 0x000fc40000011400 */
[----:B------:R-:W-:Y:S01]  /*0250*/  LOP3.LUT R3, R0, 0xfffffff8, RZ, 0xc0, !PT ;  /* 0xfffffff800037812 */ /* 0x000fe200078ec0ff */
[----:B------:R-:W-:Y:S01]  /*0260*/  UIMAD UR8, UR6, UR5, UR4 ;  /* 0x00000005060872a4 */ /* 0x000fe2000f8e0204 */
[----:B------:R-:W-:Y:S02]  /*0270*/  LEA.HI R0, R18, R26, RZ, 0x6 ;  /* 0x0000001a12007211 */ /* 0x000fe400078f30ff */
[----:B------:R-:W-:Y:S01]  /*0280*/  SHF.R.S32.HI R29, RZ, 0x1f, R28 ;  /* 0x0000001fff1d7819 */ /* 0x000fe2000001141c */
[----:B------:R-:W-:Y:S01]  /*0290*/  IMAD.IADD R22, R26, 0x1, -R3 ;  /* 0x000000011a167824 */ /* 0x000fe200078e0a03 */
[----:B------:R-:W-:Y:S01]  /*02a0*/  SHF.R.S32.HI R20, RZ, 0x6, R0 ;  /* 0x00000006ff147819 */ /* 0x000fe20000011400 */
[----:B------:R-:W-:Y:S02]  /*02b0*/  ULDC.64 UR4, c[0x0][0x1b0] ;  /* 0x00006c0000047ab9 */ /* 0x000fe40000000a00 */
[----:B------:R-:W-:Y:S01]  /*02c0*/  IMAD.SHL.U32 R14, R22, 0x8, RZ ;  /* 0x00000008160e7824 */ /* 0x000fe200078e00ff */
[----:B------:R-:W-:Y:S01]  /*02d0*/  UIMAD UR4, UR7, UR4, URZ ;  /* 0x00000004070472a4 */ /* 0x000fe2000f8e023f */
[----:B-1----:R-:W-:Y:S01]  /*02e0*/  IMAD.SHL.U32 R2, R28, 0x40, RZ ;  /* 0x000000401c027824 */ /* 0x002fe200078e00ff */
[----:B------:R-:W-:Y:S01]  /*02f0*/  STL.64 [R1], R28 ;  /* 0x0000001c01007387 */ /* 0x000fe20000100a00 */
[----:B------:R-:W-:Y:S01]  /*0300*/  IMAD.SHL.U32 R223, R20, 0x200, RZ ;  /* 0x0000020014df7824 */ /* 0x000fe200078e00ff */
[----:B------:R-:W-:Y:S01]  /*0310*/  SHF.R.S32.HI R15, RZ, 0x1f, R14 ;  /* 0x0000001fff0f7819 */ /* 0x000fe2000001140e */
[----:B------:R-:W-:Y:S01]  /*0320*/  UIMAD UR9, UR6, UR5, UR4 ;  /* 0x00000005060972a4 */ /* 0x000fe2000f8e0204 */
[----:B------:R-:W-:Y:S01]  /*0330*/  LOP3.LUT R0, R2, 0x1c0, RZ, 0xc0, !PT ;  /* 0x000001c002007812 */ /* 0x000fe200078ec0ff */
[----:B------:R-:W-:Y:S01]  /*0340*/  IMAD.WIDE R12, R12, 0x80, R28 ;  /* 0x000000800c0c7825 */ /* 0x000fe200078e021c */
[----:B------:R-:W-:Y:S01]  /*0350*/  ULDC.64 UR4, c[0x0][0x210] ;  /* 0x0000840000047ab9 */ /* 0x000fe20000000a00 */
[----:B------:R-:W-:Y:S01]  /*0360*/  ISETP.GE.AND P4, PT, R14, c[0x0][0x1cc], PT ;  /* 0x000073000e007a0c */ /* 0x000fe20003f86270 */
[----:B------:R-:W-:Y:S01]  /*0370*/  ULDC.64 UR6, c[0x0][0x180] ;  /* 0x0000600000067ab9 */ /* 0x000fe20000000a00 */
[--C-:B------:R-:W-:Y:S01]  /*0380*/  LOP3.LUT R2, R0, 0x38, R14.reuse, 0xf8, !PT ;  /* 0x0000003800027812 */ /* 0x100fe200078ef80e */
[----:B------:R-:W-:Y:S01]  /*0390*/  IMAD.WIDE.U32 R6, R10, c[0x0][0x1e0], R14 ;  /* 0x000078000a067a25 */ /* 0x000fe200078e000e */
[----:B------:R-:W-:Y:S01]  /*03a0*/  SHF.R.U32.HI R0, RZ, 0x3, R0 ;  /* 0x00000003ff007819 */ /* 0x000fe20000011600 */
[----:B------:R-:W-:Y:S01]  /*03b0*/  UIMAD UR4, UR19, UR4, URZ ;  /* 0x00000004130472a4 */ /* 0x000fe2000f8e023f */
[----:B------:R-:W-:Y:S01]  /*03c0*/  IADD3 R19, R14, 0x40, RZ ;  /* 0x000000400e137810 */ /* 0x000fe20007ffe0ff */
[----:B------:R-:W-:Y:S01]  /*03d0*/  IMAD.WIDE.U32 R10, R10, c[0x0][0x1b0], R14 ;  /* 0x00006c000a0a7a25 */ /* 0x000fe200078e000e */
[----:B------:R-:W-:Y:S01]  /*03e0*/  LOP3.LUT R17, R223, R2, R0, 0xf6, !PT ;  /* 0x00000002df117212 */ /* 0x000fe200078ef600 */
[----:B------:R-:W-:Y:S01]  /*03f0*/  UIMAD UR6, UR19, UR6, URZ ;  /* 0x00000006130672a4 */ /* 0x000fe2000f8e023f */
[----:B------:R-:W-:Y:S01]  /*0400*/  ISETP.GE.AND P2, PT, R19, c[0x0][0x1cc], PT ;  /* 0x0000730013007a0c */ /* 0x000fe20003f46270 */
[----:B------:R-:W-:-:S02]  /*0410*/  IMAD R2, R29, c[0x0][0x178], RZ ;  /* 0x00005e001d027a24 */ /* 0x000fc400078e02ff */
[----:B------:R-:W-:Y:S02]  /*0420*/  IMAD R0, R29, c[0x0][0x208], RZ ;  /* 0x000082001d007a24 */ /* 0x000fe400078e02ff */
[C---:B------:R-:W-:Y:S02]  /*0430*/  IMAD R8, R28.reuse, c[0x0][0x17c], R2 ;  /* 0x00005f001c087a24 */ /* 0x040fe400078e0202 */
[----:B------:R-:W-:-:S04]  /*0440*/  IMAD.WIDE.U32 R2, R28, c[0x0][0x178], R14 ;  /* 0x00005e001c027a25 */ /* 0x000fc800078e000e */
[C---:B------:R-:W-:Y:S02]  /*0450*/  IMAD R0, R28.reuse, c[0x0][0x20c], R0 ;  /* 0x000083001c007a24 */ /* 0x040fe400078e0200 */
[----:B------:R-:W-:-:S04]  /*0460*/  IMAD.WIDE.U32 R4, R28, c[0x0][0x208], R14 ;  /* 0x000082001c047a25 */ /* 0x000fc800078e000e */
[----:B------:R-:W-:Y:S01]  /*0470*/  IMAD.IADD R9, R3, 0x1, R8 ;  /* 0x0000000103097824 */ /* 0x000fe200078e0208 */
[----:B------:R-:W-:Y:S01]  /*0480*/  IADD3 R3, R7, UR8, RZ ;  /* 0x0000000807037c10 */ /* 0x000fe2000fffe0ff */
[----:B------:R-:W-:Y:S01]  /*0490*/  IMAD.IADD R5, R5, 0x1, R0 ;  /* 0x0000000105057824 */ /* 0x000fe200078e0200 */
[----:B------:R-:W-:Y:S01]  /*04a0*/  IADD3 R7, R11, UR9, RZ ;  /* 0x000000090b077c10 */ /* 0x000fe2000fffe0ff */
[----:B------:R-:W-:Y:S01]  /*04b0*/  UIMAD UR9, UR10, UR5, UR4 ;  /* 0x000000050a0972a4 */ /* 0x000fe2000f8e0204 */
[----:B------:R-:W-:Y:S01]  /*04c0*/  IMAD.MOV.U32 R8, RZ, RZ, R2 ;  /* 0x000000ffff087224 */ /* 0x000fe200078e0002 */
[----:B------:R-:W-:Y:S01]  /*04d0*/  UIMAD UR8, UR10, UR7, UR6 ;  /* 0x000000070a0872a4 */ /* 0x000fe2000f8e0206 */
[----:B------:R-:W-:Y:S01]  /*04e0*/  IMAD.U32 R11, RZ, RZ, UR10 ;  /* 0x0000000aff0b7e24 */ /* 0x000fe2000f8e00ff */
[----:B------:R-:W-:Y:S01]  /*04f0*/  ULDC.64 UR4, c[0x0][0x1b8] ;  /* 0x00006e0000047ab9 */ /* 0x000fe20000000a00 */
[----:B------:R-:W-:Y:S01]  /*0500*/  IMAD.U32 R0, RZ, RZ, UR10 ;  /* 0x0000000aff007e24 */ /* 0x000fe2000f8e00ff */
[----:B------:R-:W-:Y:S01]  /*0510*/  ULDC.64 UR6, c[0x0][0x1e8] ;  /* 0x00007a0000067ab9 */ /* 0x000fe20000000a00 */
[----:B------:R-:W-:Y:S01]  /*0520*/  IMAD.MOV.U32 R2, RZ, RZ, R6 ;  /* 0x000000ffff027224 */ /* 0x000fe200078e0006 */
[----:B------:R-:W-:Y:S01]  /*0530*/  UIMAD UR4, UR17, UR4, URZ ;  /* 0x00000004110472a4 */ /* 0x000fe2000f8e023f */
[----:B------:R-:W-:Y:S01]  /*0540*/  IMAD.MOV.U32 R6, RZ, RZ, R10 ;  /* 0x000000ffff067224 */ /* 0x000fe200078e000a */
[----:B------:R-:W-:Y:S01]  /*0550*/  UIMAD UR6, UR17, UR6, URZ ;  /* 0x00000006110672a4 */ /* 0x000fe2000f8e023f */
[----:B------:R-:W-:-:S03]  /*0560*/  IMAD.WIDE.U32 R10, R11, c[0x0][0x180], R8 ;  /* 0x000060000b0a7a25 */ /* 0x000fc600078e0008 */
[----:B------:R-:W-:Y:S01]  /*0570*/  UIMAD UR6, UR18, UR7, UR6 ;  /* 0x00000007120672a4 */ /* 0x000fe2000f8e0206 */
[----:B------:R-:W-:Y:S01]  /*0580*/  IMAD.WIDE.U32 R8, R0, c[0x0][0x210], R4 ;  /* 0x0000840000087a25 */ /* 0x000fe200078e0004 */
[----:B------:R-:W-:Y:S01]  /*0590*/  UIMAD UR7, UR18, UR5, UR4 ;  /* 0x00000005120772a4 */ /* 0x000fe2000f8e0204 */
[----:B------:R-:W-:Y:S02]  /*05a0*/  IADD3 R11, R11, UR8, RZ ;  /* 0x000000080b0b7c10 */ /* 0x000fe4000fffe0ff */
[----:B------:R-:W-:Y:S01]  /*05b0*/  IMAD.U32 R4, RZ, RZ, UR18 ;  /* 0x00000012ff047e24 */ /* 0x000fe2000f8e00ff */
[----:B------:R-:W-:Y:S01]  /*05c0*/  ULDC.64 UR4, c[0x0][0x188] ;  /* 0x0000620000047ab9 */ /* 0x000fe20000000a00 */
[----:B------:R-:W-:Y:S01]  /*05d0*/  IMAD.U32 R0, RZ, RZ, UR18 ;  /* 0x00000012ff007e24 */ /* 0x000fe2000f8e00ff */
[----:B------:R-:W-:Y:S01]  /*05e0*/  UIMAD UR4, UR17, UR4, URZ ;  /* 0x00000004110472a4 */ /* 0x000fe2000f8e023f */
[----:B------:R-:W-:-:S04]  /*05f0*/  IMAD.WIDE.U32 R4, R4, c[0x0][0x1e8], R2 ;  /* 0x00007a0004047a25 */ /* 0x000fc800078e0002 */
[----:B------:R-:W-:Y:S01]  /*0600*/  IMAD.WIDE.U32 R2, R0, c[0x0][0x1b8], R6 ;  /* 0x00006e0000027a25 */ /* 0x000fe200078e0006 */
[----:B------:R-:W-:Y:S02]  /*0610*/  IADD3 R7, R9, UR9, RZ ;  /* 0x0000000909077c10 */ /* 0x000fe4000fffe0ff */
[----:B------:R-:W-:Y:S01]  /*0620*/  IADD3 R5, R5, UR6, RZ ;  /* 0x0000000605057c10 */ /* 0x000fe2000fffe0ff */
[----:B------:R-:W-:Y:S01]  /*0630*/  IMAD.MOV.U32 R6, RZ, RZ, R8 ;  /* 0x000000ffff067224 */ /* 0x000fe200078e0008 */
[----:B------:R-:W-:Y:S01]  /*0640*/  IADD3 R3, R3, UR7, RZ ;  /* 0x0000000703037c10 */ /* 0x000fe2000fffe0ff */
[----:B------:R-:W-:Y:S01]  /*0650*/  IMAD.U32 R8, RZ, RZ, UR18 ;  /* 0x00000012ff087e24 */ /* 0x000fe2000f8e00ff */
[----:B------:R-:W-:Y:S01]  /*0660*/  UIMAD UR7, UR18, UR5, UR4 ;  /* 0x00000005120772a4 */ /* 0x000fe2000f8e0204 */
[----:B------:R-:W-:Y:S02]  /*0670*/  IMAD R0, R13, c[0x0][0x1d8], RZ ;  /* 0x000076000d007a24 */ /* 0x000fe400078e02ff */
[----:B------:R-:W-:Y:S01]  /*0680*/  ULDC.64 UR4, c[0x0][0x218] ;  /* 0x0000860000047ab9 */ /* 0x000fe20000000a00 */
[----:B------:R-:W-:Y:S01]  /*0690*/  IMAD.WIDE.U32 R8, R8, c[0x0][0x188], R10 ;  /* 0x0000620008087a25 */ /* 0x000fe200078e000a */
[----:B------:R-:W-:-:S03]  /*06a0*/  UIMAD UR4, UR17, UR4, URZ ;  /* 0x00000004110472a4 */ /* 0x000fc6000f8e023f */
[----:B------:R-:W-:Y:S01]  /*06b0*/  IMAD R10, R12, c[0x0][0x1dc], R0 ;  /* 0x000077000c0a7a24 */ /* 0x000fe200078e0200 */
[----:B------:R-:W-:Y:S01]  /*06c0*/  UIMAD UR6, UR18, UR5, UR4 ;  /* 0x00000005120672a4 */ /* 0x000fe2000f8e0204 */
[----:B------:R-:W-:Y:S01]  /*06d0*/  IMAD.WIDE.U32 R6, R16, c[0x0][0x218], R6 ;  /* 0x0000860010067a25 */ /* 0x000fe200078e0006 */
[----:B------:R-:W-:Y:S01]  /*06e0*/  IADD3 R0, R9, UR7, RZ ;  /* 0x0000000709007c10 */ /* 0x000fe2000fffe0ff */
[----:B------:R-:W-:Y:S01]  /*06f0*/  ULDC.64 UR4, c[0x0][0x1d8] ;  /* 0x0000760000047ab9 */ /* 0x000fe20000000a00 */
[----:B------:R-:W-:Y:S01]  /*0700*/  LEA R32, P0, R8, c[0x0][0x160], 0x1 ;  /* 0x0000580008207a11 */ /* 0x000fe200078008ff */
[----:B------:R-:W-:Y:S01]  /*0710*/  IMAD.IADD R9, R24, 0x1, -R28 ;  /* 0x0000000118097824 */ /* 0x000fe200078e0a1c */
[----:B------:R-:W-:Y:S01]  /*0720*/  USHF.L.U64.HI UR7, UR4, UR11, UR5 ;  /* 0x0000000b04077299 */ /* 0x000fe20008010205 */
[----:B------:R-:W-:Y:S01]  /*0730*/  IMAD R11, R13, c[0x0][0x1a8], RZ ;  /* 0x00006a000d0b7a24 */ /* 0x000fe200078e02ff */
[----:B------:R-:W-:Y:S01]  /*0740*/  LEA.HI.X R33, R8, c[0x0][0x164], R0, 0x1, P0 ;  /* 0x0000590008217a11 */ /* 0x000fe200000f0c00 */
[----:B------:R-:W-:Y:S01]  /*0750*/  IMAD.WIDE.U32 R4, R12, c[0x0][0x1d8], R4 ;  /* 0x000076000c047a25 */ /* 0x000fe200078e0004 */
[----:B------:R-:W-:Y:S01]  /*0760*/  IADD3 R0, R7, UR6, RZ ;  /* 0x0000000607007c10 */ /* 0x000fe2000fffe0ff */
[----:B------:R-:W-:Y:S01]  /*0770*/  USHF.L.U32 UR6, UR4, 0x6, URZ ;  /* 0x0000000604067899 */ /* 0x000fe2000800063f */
[----:B------:R-:W-:Y:S01]  /*0780*/  LEA R30, P0, R6, c[0x0][0x1f0], 0x1 ;  /* 0x00007c00061e7a11 */ /* 0x000fe200078008ff */
[C---:B------:R-:W-:Y:S01]  /*0790*/  IMAD R16, R12.reuse, c[0x0][0x1ac], R11 ;  /* 0x00006b000c107a24 */ /* 0x040fe200078e020b */
[----:B------:R-:W-:Y:S01]  /*07a0*/  ISETP.LT.OR P1, PT, R9, 0x1, P4 ;  /* 0x000000010900780c */ /* 0x000fe20002721670 */
[----:B------:R-:W-:Y:S01]  /*07b0*/  IMAD.WIDE.U32 R12, R12, c[0x0][0x1a8], R2 ;  /* 0x00006a000c0c7a25 */ /* 0x000fe200078e0002 */
[----:B------:R-:W-:Y:S01]  /*07c0*/  LEA.HI.X R31, R6, c[0x0][0x1f4], R0, 0x1, P0 ;  /* 0x00007d00061f7a11 */ /* 0x000fe200000f0c00 */
[----:B------:R-:W-:Y:S01]  /*07d0*/  UIADD3 UR9, UP0, UR6, 0x80, URZ ;  /* 0x0000008006097890 */ /* 0x000fe2000ff1e03f */
[C---:B------:R-:W-:Y:S01]  /*07e0*/  LEA R2, P0, R4.reuse, c[0x0][0x1c0], 0x1 ;  /* 0x0000700004027a11 */ /* 0x040fe200078008ff */
[----:B------:R-:W-:Y:S01]  /*07f0*/  IMAD.IADD R0, R5, 0x1, R10 ;  /* 0x0000000105007824 */ /* 0x000fe200078e020a */
[----:B------:R-:W-:Y:S01]  /*0800*/  ISETP.LT.OR P5, PT, R9, 0x1, P2 ;  /* 0x000000010900780c */ /* 0x000fe200017a1670 */
[----:B------:R-:W-:Y:S01]  /*0810*/  IMAD.SHL.U32 R8, R17, 0x2, RZ ;  /* 0x0000000211087824 */ /* 0x000fe200078e00ff */
[----:B------:R-:W-:Y:S01]  /*0820*/  ISETP.LT.OR P3, PT, R9, 0x21, P4 ;  /* 0x000000210900780c */ /* 0x000fe20002761670 */
[----:B------:R-:W-:Y:S01]  /*0830*/  IMAD.U32 R10, RZ, RZ, UR6 ;  /* 0x00000006ff0a7e24 */ /* 0x000fe2000f8e00ff */
[----:B------:R-:W-:Y:S01]  /*0840*/  LEA.HI.X R3, R4, c[0x0][0x1c4], R0, 0x1, P0 ;  /* 0x0000710004037a11 */ /* 0x000fe200000f0c00 */
[----:B------:R-:W-:Y:S01]  /*0850*/  UIADD3.X UR8, URZ, UR7, URZ, UP0, !UPT ;  /* 0x000000073f087290 */ /* 0x000fe200087fe43f */
[----:B------:R-:W-:Y:S01]  /*0860*/  IADD3 R6, P0, R2, UR6, RZ ;  /* 0x0000000602067c10 */ /* 0x000fe2000ff1e0ff */
[----:B------:R-:W-:Y:S01]  /*0870*/  IMAD.IADD R0, R13, 0x1, R16 ;  /* 0x000000010d007824 */ /* 0x000fe200078e0210 */
[----:B------:R-:W-:Y:S01]  /*0880*/  ISETP.LT.OR P6, PT, R9, 0x21, P2 ;  /* 0x000000210900780c */ /* 0x000fe200017c1670 */
[----:B------:R1:W-:Y:S01]  /*0890*/  LDGSTS.E.BYPASS.LTC128B.128 [R8+0x8080], [R2.64], !P1 ;  /* 0x0808000002087fae */ /* 0x0003e2000c901d54 */
[----:B------:R-:W-:Y:S01]  /*08a0*/  IADD3.X R7, R3, UR7, RZ, P0, !PT ;  /* 0x0000000703077c10 */ /* 0x000fe200087fe4ff */
[----:B------:R-:W-:Y:S01]  /*08b0*/  ULDC.64 UR4, c[0x0][0x1a8] ;  /* 0x00006a0000047ab9 */ /* 0x000fe20000000a00 */
[----:B------:R-:W-:Y:S01]  /*08c0*/  IADD3 R10, P1, P0, R10, 0x80, R2 ;  /* 0x000000800a0a7810 */ /* 0x000fe2000783e002 */
[----:B------:R1:W-:Y:S01]  /*08d0*/  LDGSTS.E.BYPASS.LTC128B.128 [R8+0xc080], [R2.64+0x80], !P5 ;  /* 0x0c08008002087fae */ /* 0x0003e2000e901d54 */
[----:B------:R-:W-:-:S02]  /*08e0*/  ISETP.LT.OR P5, PT, R9, 0x41, P4 ;  /* 0x000000410900780c */ /* 0x000fc400027a1670 */
[----:B------:R-:W-:Y:S01]  /*08f0*/  IADD3.X R11, RZ, UR7, R3, P1, P0 ;  /* 0x00000007ff0b7c10 */ /* 0x000fe20008fe0403 */
[----:B------:R2:W-:Y:S01]  /*0900*/  LDGSTS.E.BYPASS.LTC128B.128 [R8+0x9080], [R6.64], !P3 ;  /* 0x0908000006087fae */ /* 0x0005e2000d901d54 */
[----:B------:R-:W-:Y:S02]  /*0910*/  IADD3 R4, P0, R6, UR6, RZ ;  /* 0x0000000606047c10 */ /* 0x000fe4000ff1e0ff */
[----:B------:R-:W-:Y:S01]  /*0920*/  ISETP.LT.OR P3, PT, R9, 0x41, P2 ;  /* 0x000000410900780c */ /* 0x000fe20001761670 */
[----:B------:R3:W-:Y:S01]  /*0930*/  LDGSTS.E.BYPASS.LTC128B.128 [R8+0xd080], [R10.64], !P6 ;  /* 0x0d0800000a087fae */ /* 0x0007e2000f101d54 */
[----:B------:R-:W-:Y:S02]  /*0940*/  IADD3.X R5, R7, UR7, RZ, P0, !PT ;  /* 0x0000000707057c10 */ /* 0x000fe400087fe4ff */
[----:B------:R-:W-:Y:S01]  /*0950*/  LEA.HI R17, R18, R26, RZ, 0x5 ;  /* 0x0000001a12117211 */ /* 0x000fe200078f28ff */
[----:B------:R-:W-:Y:S01]  /*0960*/  STL.64 [R1+0x8], R32 ;  /* 0x0000082001007387 */ /* 0x000fe20000100a00 */
[----:B------:R-:W-:-:S03]  /*0970*/  IADD3 R252, R8, 0x18080, RZ ;  /* 0x0001808008fc7810 */ /* 0x000fc60007ffe0ff */
[----:B------:R4:W-:Y:S01]  /*0980*/  LDGSTS.E.BYPASS.LTC128B.128 [R8+0xa080], [R4.64], !P5 ;  /* 0x0a08000004087fae */ /* 0x0009e2000e901d54 */
[C---:B------:R-:W-:Y:S02]  /*0990*/  ISETP.LT.OR P5, PT, R9.reuse, 0x61, P4 ;  /* 0x000000610900780c */ /* 0x040fe400027a1670 */
[----:B------:R-:W-:Y:S01]  /*09a0*/  ISETP.LT.OR P4, PT, R9, 0x61, P2 ;  /* 0x000000610900780c */ /* 0x000fe20001781670 */
[----:B------:R-:W-:Y:S01]  /*09b0*/  STL.64 [R1+0x10], R30 ;  /* 0x0000101e01007387 */ /* 0x000fe20000100a00 */
[----:B------:R-:W-:Y:S02]  /*09c0*/  ISETP.GE.AND P2, PT, R19, c[0x0][0x19c], PT ;  /* 0x0000670013007a0c */ /* 0x000fe40003f46270 */
[----:B-1----:R-:W-:Y:S02]  /*09d0*/  LEA R2, P1, R12, c[0x0][0x190], 0x1 ;  /* 0x000064000c027a11 */ /* 0x002fe400078208ff */
[----:B--2---:R-:W-:Y:S02]  /*09e0*/  IADD3 R6, P0, R6, UR9, RZ ;  /* 0x0000000906067c10 */ /* 0x004fe4000ff1e0ff */
[----:B------:R-:W-:-:S02]  /*09f0*/  LEA.HI.X R3, R12, c[0x0][0x194], R0, 0x1, P1 ;  /* 0x000065000c037a11 */ /* 0x000fc400008f0c00 */
[----:B------:R-:W-:-:S05]  /*0a00*/  IADD3.X R7, R7, UR8, RZ, P0, !PT ;  /* 0x0000000807077c10 */ /* 0x000fca00087fe4ff */
[----:B------:R1:W-:Y:S01]  /*0a10*/  LDGSTS.E.BYPASS.LTC128B.128 [R8+0xe080], [R6.64], !P3 ;  /* 0x0e08000006087fae */ /* 0x0003e2000d901d54 */
[----:B------:R-:W-:-:S04]  /*0a20*/  ISETP.GE.AND P3, PT, R14, c[0x0][0x19c], PT ;  /* 0x000067000e007a0c */ /* 0x000fc80003f66270 */
[----:B------:R-:W-:Y:S02]  /*0a30*/  ISETP.LT.OR P6, PT, R9, 0x21, P3 ;  /* 0x000000210900780c */ /* 0x000fe40001fc1670 */
[C---:B-1----:R-:W-:Y:S01]  /*0a40*/  IADD3 R6, P1, R4.reuse, UR6, RZ ;  /* 0x0000000604067c10 */ /* 0x042fe2000ff3e0ff */
[----:B------:R-:W-:Y:S01]  /*0a50*/  USHF.L.U32 UR6, UR4, 0x6, URZ ;  /* 0x0000000604067899 */ /* 0x000fe2000800063f */
[----:B----4-:R-:W-:Y:S02]  /*0a60*/  IADD3 R4, P0, R4, UR9, RZ ;  /* 0x0000000904047c10 */ /* 0x010fe4000ff1e0ff */
[----:B------:R-:W-:Y:S01]  /*0a70*/  IADD3.X R7, R5, UR7, RZ, P1, !PT ;  /* 0x0000000705077c10 */ /* 0x000fe20008ffe4ff */
[----:B------:R-:W-:Y:S01]  /*0a80*/  UIADD3 UR9, UP0, UR6, 0x80, URZ ;  /* 0x0000008006097890 */ /* 0x000fe2000ff1e03f */
[----:B------:R-:W-:Y:S01]  /*0a90*/  ISETP.LT.OR P1, PT, R9, 0x1, P3 ;  /* 0x000000010900780c */ /* 0x000fe20001f21670 */
[----:B------:R-:W-:Y:S01]  /*0aa0*/  IMAD.U32 R0, RZ, RZ, UR6 ;  /* 0x00000006ff007e24 */ /* 0x000fe2000f8e00ff */
[----:B------:R-:W-:Y:S01]  /*0ab0*/  IADD3.X R5, R5, UR8, RZ, P0, !PT ;  /* 0x0000000805057c10 */ /* 0x000fe200087fe4ff */
[----:B------:R1:W-:Y:S01]  /*0ac0*/  LDGSTS.E.BYPASS.LTC128B.128 [R8+0xb080], [R6.64], !P5 ;  /* 0x0b08000006087fae */ /* 0x0003e2000e901d54 */
[C---:B------:R-:W-:Y:S01]  /*0ad0*/  ISETP.LT.OR P0, PT, R9.reuse, 0x1, P2 ;  /* 0x000000010900780c */ /* 0x040fe20001701670 */
[----:B------:R-:W-:Y:S01]  /*0ae0*/  USHF.L.U64.HI UR8, UR4, UR11, UR5 ;  /* 0x0000000b04087299 */ /* 0x000fe20008010205 */
[----:B------:R-:W-:Y:S01]  /*0af0*/  ISETP.LT.OR P5, PT, R9, 0x21, P2 ;  /* 0x000000210900780c */ /* 0x000fe200017a1670 */
[----:B------:R2:W-:Y:S01]  /*0b00*/  LDGSTS.E.BYPASS.LTC128B.128 [R8+0xf080], [R4.64], !P4 ;  /* 0x0f08000004087fae */ /* 0x0005e2000e101d54 */
[----:B------:R-:W-:-:S02]  /*0b10*/  ULDC.64 UR4, c[0x0][0x278] ;  /* 0x00009e0000047ab9 */ /* 0x000fc40000000a00 */
[----:B------:R-:W-:Y:S02]  /*0b20*/  UIADD3.X UR7, URZ, UR8, URZ, UP0, !UPT ;  /* 0x000000083f077290 */ /* 0x000fe400087fe43f */
[----:B------:R-:W-:Y:S01]  /*0b30*/  UIMAD UR11, UR17, UR4, URZ ;  /* 0x00000004110b72a4 */ /* 0x000fe2000f8e023f */
[----:B------:R4:W-:Y:S01]  /*0b40*/  LDGSTS.E.BYPASS.LTC128B.128 [R8+0x80], [R2.64], !P1 ;  /* 0x0008000002087fae */ /* 0x0009e2000c901d54 */
[----:B------:R-:W-:Y:S02]  /*0b50*/  UIMAD.WIDE.U32 UR12, UR18, UR4, URZ ;  /* 0x00000004120c72a5 */ /* 0x000fe4000f8e003f */
[----:B------:R-:W-:Y:S01]  /*0b60*/  UIMAD UR11, UR18, UR5, UR11 ;  /* 0x00000005120b72a4 */ /* 0x000fe2000f8e020b */
[----:B------:R4:W-:Y:S02]  /*0b70*/  LDGSTS.E.BYPASS.LTC128B.128 [R8+0x4080], [R2.64+0x80], !P0 ;  /* 0x0408008002087fae */ /* 0x0009e4000c101d54 */
[----:B------:R-:W-:Y:S02]  /*0b80*/  ULDC.64 UR4, c[0x0][0x270] ;  /* 0x00009c0000047ab9 */ /* 0x000fe40000000a00 */
[----:B------:R-:W-:-:S02]  /*0b90*/  UIMAD UR4, UR19, UR4, URZ ;  /* 0x00000004130472a4 */ /* 0x000fc4000f8e023f */
[----:B------:R-:W-:Y:S02]  /*0ba0*/  UIADD3 UR13, UR13, UR11, URZ ;  /* 0x0000000b0d0d7290 */ /* 0x000fe4000fffe03f */
[----:B------:R-:W-:Y:S01]  /*0bb0*/  UIMAD UR5, UR10, UR5, UR4 ;  /* 0x000000050a0572a4 */ /* 0x000fe2000f8e0204 */
[----:B--2---:R-:W-:-:S04]  /*0bc0*/  IADD3 R4, P4, R2, UR6, RZ ;  /* 0x0000000602047c10 */ /* 0x004fc8000ff9e0ff */
[----:B------:R-:W-:Y:S02]  /*0bd0*/  IADD3.X R5, R3, UR8, RZ, P4, !PT ;  /* 0x0000000803057c10 */ /* 0x000fe4000a7fe4ff */
[----:B------:R-:W-:-:S03]  /*0be0*/  ISETP.LT.OR P4, PT, R9, 0x41, P3 ;  /* 0x000000410900780c */ /* 0x000fc60001f81670 */
[----:B------:R2:W-:Y:S01]  /*0bf0*/  LDGSTS.E.BYPASS.LTC128B.128 [R8+0x1080], [R4.64], !P6 ;  /* 0x0108000004087fae */ /* 0x0005e2000f101d54 */
[----:B----4-:R-:W-:Y:S02]  /*0c00*/  IADD3 R2, P1, P0, R0, 0x80, R2 ;  /* 0x0000008000027810 */ /* 0x010fe4000783e002 */
[----:B------:R-:W-:Y:S02]  /*0c10*/  P2R R0, PR, RZ, 0x10 ;  /* 0x00000010ff007803 */ /* 0x000fe40000000000 */
[----:B------:R-:W-:Y:S02]  /*0c20*/  IADD3.X R3, RZ, UR8, R3, P1, P0 ;  /* 0x00000008ff037c10 */ /* 0x000fe40008fe0403 */
[C---:B------:R-:W-:Y:S02]  /*0c30*/  ISETP.LT.OR P4, PT, R9.reuse, 0x61, P3 ;  /* 0x000000610900780c */ /* 0x040fe40001f81670 */
[----:B------:R-:W-:Y:S01]  /*0c40*/  ISETP.NE.AND P3, PT, R0, RZ, PT ;  /* 0x000000ff0000720c */ /* 0x000fe20003f65270 */
[----:B------:R4:W-:Y:S01]  /*0c50*/  LDGSTS.E.BYPASS.LTC128B.128 [R8+0x5080], [R2.64], !P5 ;  /* 0x0508000002087fae */ /* 0x0009e2000e901d54 */
[----:B------:R-:W-:-:S02]  /*0c60*/  ISETP.LT.OR P1, PT, R9, 0x41, P2 ;  /* 0x000000410900780c */ /* 0x000fc40001721670 */
[----:B------:R-:W-:Y:S02]  /*0c70*/  P2R R0, PR, RZ, 0x10 ;  /* 0x00000010ff007803 */ /* 0x000fe40000000000 */
[----:B------:R-:W-:Y:S02]  /*0c80*/  ISETP.LT.OR P4, PT, R9, 0x61, P2 ;  /* 0x000000610900780c */ /* 0x000fe40001781670 */
[----:B------:R-:W-:Y:S02]  /*0c90*/  ISETP.NE.AND P6, PT, R0, RZ, PT ;  /* 0x000000ff0000720c */ /* 0x000fe40003fc5270 */
[----:B------:R-:W-:Y:S02]  /*0ca0*/  ISETP.GE.AND P5, PT, R14, c[0x0][0x16c], PT ;  /* 0x00005b000e007a0c */ /* 0x000fe40003fa6270 */
[----:B------:R-:W-:Y:S02]  /*0cb0*/  ISETP.GE.AND P2, PT, R19, c[0x0][0x16c], PT ;  /* 0x00005b0013007a0c */ /* 0x000fe40003f46270 */
[----:B------:R-:W-:-:S02]  /*0cc0*/  SEL R0, RZ, 0x1, P5 ;  /* 0x00000001ff007807 */ /* 0x000fc40002800000 */
[----:B-1----:R-:W-:Y:S02]  /*0cd0*/  SEL R6, RZ, 0x2, P2 ;  /* 0x00000002ff067807 */ /* 0x002fe40001000000 */
[----:B------:R-:W-:Y:S02]  /*0ce0*/  P2R R7, PR, RZ, 0x4 ;  /* 0x00000004ff077803 */ /* 0x000fe40000000000 */
[----:B------:R-:W-:Y:S01]  /*0cf0*/  IADD3 R9, -R28, c[0x0][0x168], RZ ;  /* 0x00005a001c097a10 */ /* 0x000fe20007ffe1ff */
[----:B------:R-:W-:Y:S02]  /*0d00*/  IMAD.IADD R0, R6, 0x1, R0 ;  /* 0x0000000106007824 */ /* 0x000fe400078e0200 */
[----:B------:R-:W-:Y:S01]  /*0d10*/  IMAD.U32 R6, RZ, RZ, UR5 ;  /* 0x00000005ff067e24 */ /* 0x000fe2000f8e00ff */
[----:B------:R1:W-:Y:S01]  /*0d20*/  STL [R1+0x24], R7 ;  /* 0x0000240701007387 */ /* 0x0003e20000100800 */
[----:B------:R-:W-:Y:S01]  /*0d30*/  ULDC.64 UR4, c[0x0][0x208] ;  /* 0x0000820000047ab9 */ /* 0x000fe20000000a00 */
[----:B------:R-:W-:-:S02]  /*0d40*/  LOP3.LUT P2, RZ, R0, 0x1, RZ, 0xc0, !PT ;  /* 0x0000000100ff7812 */ /* 0x000fc4000784c0ff */
[----:B----4-:R-:W-:-:S04]  /*0d50*/  IADD3 R2, P0, R4, UR6, RZ ;  /* 0x0000000604027c10 */ /* 0x010fc8000ff1e0ff */
[----:B------:R-:W-:Y:S02]  /*0d60*/  IADD3.X R3, R5, UR8, RZ, P0, !PT ;  /* 0x0000000805037c10 */ /* 0x000fe400087fe4ff */
[----:B--2---:R-:W-:-:S03]  /*0d70*/  IADD3 R4, P0, R4, UR9, RZ ;  /* 0x0000000904047c10 */ /* 0x004fc6000ff1e0ff */
[----:B------:R2:W-:Y:S01]  /*0d80*/  LDGSTS.E.BYPASS.LTC128B.128 [R8+0x2080], [R2.64], !P3 ;  /* 0x0208000002087fae */ /* 0x0005e2000d901d54 */
[----:B------:R-:W-:Y:S02]  /*0d90*/  IADD3.X R5, R5, UR7, RZ, P0, !PT ;  /* 0x0000000705057c10 */ /* 0x000fe400087fe4ff */
[----:B------:R-:W-:-:S03]  /*0da0*/  LOP3.LUT P3, RZ, R0, 0x2, RZ, 0xc0, !PT ;  /* 0x0000000200ff7812 */ /* 0x000fc6000786c0ff */
[----:B------:R4:W-:Y:S02]  /*0db0*/  LDGSTS.E.BYPASS.LTC128B.128 [R8+0x6080], [R4.64], !P1 ;  /* 0x0608000004087fae */ /* 0x0009e4000c901d54 */
[C---:B----4-:R-:W-:Y:S02]  /*0dc0*/  IADD3 R4, P1, R2.reuse, UR6, RZ ;  /* 0x0000000602047c10 */ /* 0x050fe4000ff3e0ff */
[----:B--2---:R-:W-:Y:S01]  /*0dd0*/  IADD3 R2, P0, R2, UR9, RZ ;  /* 0x0000000902027c10 */ /* 0x004fe2000ff1e0ff */
[----:B------:R-:W-:Y:S01]  /*0de0*/  USHF.L.U32 UR9, UR4, 0x5, URZ ;  /* 0x0000000504097899 */ /* 0x000fe2000800063f */
[C---:B------:R-:W-:Y:S01]  /*0df0*/  IADD3.X R5, R3.reuse, UR8, RZ, P1, !PT ;  /* 0x0000000803057c10 */ /* 0x040fe20008ffe4ff */
[----:B------:R-:W-:Y:S01]  /*0e00*/  UMOV UR8, 0x5 ;  /* 0x0000000500087882 */ /* 0x000fe20000000000 */
[----:B------:R-:W-:Y:S01]  /*0e10*/  IADD3.X R3, R3, UR7, RZ, P0, !PT ;  /* 0x0000000703037c10 */ /* 0x000fe200087fe4ff */
[----:B------:R-:W-:Y:S02]  /*0e20*/  USHF.L.U64.HI UR8, UR4, UR8, UR5 ;  /* 0x0000000804087299 */ /* 0x000fe40008010205 */
[----:B------:R2:W-:Y:S01]  /*0e30*/  LDGSTS.E.BYPASS.LTC128B.128 [R8+0x3080], [R4.64], !P6 ;  /* 0x0308000004087fae */ /* 0x0005e2000f101d54 */
[----:B------:R-:W-:Y:S01]  /*0e40*/  ISETP.LT.OR P6, PT, R9, 0x1, !P2 ;  /* 0x000000010900780c */ /* 0x000fe200057c1670 */
[----:B------:R-:W-:-:S02]  /*0e50*/  ULDC.64 UR4, c[0x0][0x288] ;  /* 0x0000a20000047ab9 */ /* 0x000fc40000000a00 */
[----:B------:R4:W-:Y:S01]  /*0e60*/  LDGSTS.E.BYPASS.LTC128B.128 [R8+0x7080], [R2.64], !P4 ;  /* 0x0708000002087fae */ /* 0x0009e2000e101d54 */
[----:B------:R-:W-:Y:S01]  /*0e70*/  ISETP.LT.OR P4, PT, R9, 0x1, !P3 ;  /* 0x000000010900780c */ /* 0x000fe20005f81670 */
[----:B------:R-:W-:Y:S02]  /*0e80*/  ULDC.64 UR6, c[0x0][0x290] ;  /* 0x0000a40000067ab9 */ /* 0x000fe40000000a00 */
[----:B------:R-:W0:Y:S01]  /*0e90*/  LDGDEPBAR ;  /* 0x00000000000079af */ /* 0x000e220000000000 */
[----:B------:R-:W-:Y:S02]  /*0ea0*/  UIMAD UR4, UR19, UR4, URZ ;  /* 0x00000004130472a4 */ /* 0x000fe4000f8e023f */
[----:B------:R-:W-:Y:S02]  /*0eb0*/  UIMAD UR11, UR17, UR6, URZ ;  /* 0x00000006110b72a4 */ /* 0x000fe4000f8e023f */
[----:B------:R-:W-:Y:S01]  /*0ec0*/  UIMAD UR5, UR10, UR5, UR4 ;  /* 0x000000050a0572a4 */ /* 0x000fe2000f8e0204 */
[----:B------:R1:W-:Y:S01]  /*0ed0*/  LDGSTS.E.BYPASS.LTC128B.128 [R8+0x10080], [R32.64], !P6 ;  /* 0x1008000020087fae */ /* 0x0003e2000f101d54 */
[----:B------:R-:W-:Y:S01]  /*0ee0*/  ISETP.GE.AND P6, PT, R19, c[0x0][0x1fc], PT ;  /* 0x00007f0013007a0c */ /* 0x000fe20003fc6270 */
[----:B------:R-:W-:-:S02]  /*0ef0*/  UIMAD.WIDE.U32 UR22, UR18, UR6, URZ ;  /* 0x00000006121672a5 */ /* 0x000fc4000f8e003f */
[----:B------:R1:W-:Y:S01]  /*0f00*/  LDGSTS.E.BYPASS.LTC128B.128 [R8+0x12080], [R32.64+0x80], !P4 ;  /* 0x1208008020087fae */ /* 0x0003e2000e101d54 */
[----:B------:R-:W-:Y:S01]  /*0f10*/  ISETP.GE.AND P4, PT, R14, c[0x0][0x1fc], PT ;  /* 0x00007f000e007a0c */ /* 0x000fe20003f86270 */
[----:B------:R-:W-:Y:S02]  /*0f20*/  UIMAD UR7, UR18, UR7, UR11 ;  /* 0x00000007120772a4 */ /* 0x000fe4000f8e020b */
[----:B------:R-:W-:Y:S02]  /*0f30*/  USHF.L.U32 UR4, UR9, 0x1, URZ ;  /* 0x0000000109047899 */ /* 0x000fe4000800063f */
[----:B------:R-:W-:Y:S02]  /*0f40*/  UIADD3 UR14, UR23, UR7, URZ ;  /* 0x00000007170e7290 */ /* 0x000fe4000fffe03f */
[----:B------:R-:W-:Y:S01]  /*0f50*/  USHF.L.U64.HI UR8, UR9, 0x1, UR8 ;  /* 0x0000000109087899 */ /* 0x000fe20008010208 */
[----:B--2---:R-:W-:-:S04]  /*0f60*/  IMAD.U32 R4, RZ, RZ, UR10 ;  /* 0x0000000aff047e24 */ /* 0x004fc8000f8e00ff */
[----:B------:R-:W-:Y:S01]  /*0f70*/  IMAD.WIDE.U32 R4, R4, c[0x0][0x270], R250 ;  /* 0x00009c0004047a25 */ /* 0x000fe200078e00fa */
[----:B----4-:R-:W-:-:S04]  /*0f80*/  IADD3 R2, P0, R32, UR16, RZ ;  /* 0x0000001020027c10 */ /* 0x010fc8000ff1e0ff */
[----:B------:R-:W-:Y:S01]  /*0f90*/  IADD3 R0, P1, R4, UR12, RZ ;  /* 0x0000000c04007c10 */ /* 0x000fe2000ff3e0ff */
[----:B------:R-:W-:Y:S01]  /*0fa0*/  ULDC UR12, c[0x0][0x168] ;  /* 0x00005a00000c7ab9 */ /* 0x000fe20000000800 */
[----:B------:R-:W-:Y:S01]  /*0fb0*/  IADD3.X R3, R33, UR15, RZ, P0, !PT ;  /* 0x0000000f21037c10 */ /* 0x000fe200087fe4ff */
[----:B------:R-:W-:Y:S01]  /*0fc0*/  UISETP.GE.AND UP0, UPT, UR12, 0x41, UPT ;  /* 0x000000410c00788c */ /* 0x000fe2000bf06270 */
[----:B------:R-:W-:Y:S02]  /*0fd0*/  IADD3.X R4, R5, UR13, R6, P1, !PT ;  /* 0x0000000d05047c10 */ /* 0x000fe40008ffe406 */
[C---:B------:R-:W-:Y:S02]  /*0fe0*/  ISETP.LT.OR P1, PT, R9.reuse, 0x21, !P2 ;  /* 0x000000210900780c */ /* 0x040fe40005721670 */
[----:B------:R-:W-:Y:S02]  /*0ff0*/  LEA R6, P0, R0, c[0x0][0x258], 0x2 ;  /* 0x0000960000067a11 */ /* 0x000fe400078010ff */
[----:B------:R-:W-:-:S02]  /*1000*/  ISETP.LT.OR P2, PT, R9, 0x21, !P3 ;  /* 0x000000210900780c */ /* 0x000fc40005f41670 */
[----:B-1----:R-:W-:Y:S02]  /*1010*/  LEA.HI.X R7, R0, c[0x0][0x25c], R4, 0x2, P0 ;  /* 0x0000970000077a11 */ /* 0x002fe400000f1404 */
[----:B------:R-:W-:Y:S02]  /*1020*/  SEL R0, RZ, 0x1, P4 ;  /* 0x00000001ff007807 */ /* 0x000fe40002000000 */
[----:B------:R-:W-:Y:S02]  /*1030*/  SEL R4, RZ, 0x2, P6 ;  /* 0x00000002ff047807 */ /* 0x000fe40003000000 */
[----:B------:R-:W-:Y:S01]  /*1040*/  ISETP.GT.AND P3, PT, R26, 0xf, PT ;  /* 0x0000000f1a00780c */ /* 0x000fe20003f64270 */
[----:B------:R1:W-:Y:S02]  /*1050*/  LDGSTS.E.BYPASS.LTC128B.128 [R8+0x11080], [R2.64], !P1 ;  /* 0x1108000002087fae */ /* 0x0003e4000c901d54 */
[----:B------:R-:W-:-:S10]  /*1060*/  IMAD.IADD R0, R4, 0x1, R0 ;  /* 0x0000000104007824 */ /* 0x000fd400078e0200 */
[----:B------:R-:W-:Y:S02]  /*1070*/  @!P3 IMAD.SHL.U32 R4, R26, 0x10, RZ ;  /* 0x000000101a04b824 */ /* 0x000fe400078e00ff */
[----:B-1----:R-:W-:-:S05]  /*1080*/  IMAD.U32 R2, RZ, RZ, UR16 ;  /* 0x00000010ff027e24 */ /* 0x002fca000f8e00ff */
[----:B------:R-:W-:-:S04]  /*1090*/  IADD3 R2, P1, P0, R2, 0x80, R32 ;  /* 0x0000008002027810 */ /* 0x000fc8000783e020 */
[----:B------:R-:W-:Y:S02]  /*10a0*/  IADD3.X R3, RZ, UR15, R33, P1, P0 ;  /* 0x0000000fff037c10 */ /* 0x000fe40008fe0421 */
[----:B------:R-:W-:-:S03]  /*10b0*/  LOP3.LUT P1, RZ, R0, 0x1, RZ, 0xc0, !PT ;  /* 0x0000000100ff7812 */ /* 0x000fc6000782c0ff */
[----:B------:R1:W-:Y:S01]  /*10c0*/  LDGSTS.E.BYPASS.LTC128B.128 [R8+0x13080], [R2.64], !P2 ;  /* 0x1308000002087fae */ /* 0x0003e2000d101d54 */
[----:B------:R-:W-:-:S03]  /*10d0*/  ISETP.LT.OR P0, PT, R9, 0x1, !P1 ;  /* 0x000000010900780c */ /* 0x000fc60004f01670 */
[----:B------:R2:W-:Y:S04]  /*10e0*/  @!P3 LDGSTS.E.BYPASS.LTC128B.128 [R4+0x20080], [R6.64] ;  /* 0x200800000604bfae */ /* 0x0005e8000b901d54 */
[----:B------:R-:W0:Y:S06]  /*10f0*/  LDGDEPBAR ;  /* 0x00000000000079af */ /* 0x000e2c0000000000 */
[----:B------:R4:W-:Y:S01]  /*1100*/  LDGSTS.E.BYPASS.LTC128B.128 [R8+0x18080], [R30.64], !P0 ;  /* 0x180800001e087fae */ /* 0x0009e2000c101d54 */
[----:B-1----:R-:W-:-:S04]  /*1110*/  IMAD.U32 R2, RZ, RZ, UR10 ;  /* 0x0000000aff027e24 */ /* 0x002fc8000f8e00ff */
[----:B------:R-:W-:Y:S01]  /*1120*/  IMAD.WIDE.U32 R2, R2, c[0x0][0x288], R250 ;  /* 0x0000a20002027a25 */ /* 0x000fe200078e00fa */
[----:B--2---:R-:W-:-:S03]  /*1130*/  SHF.R.S32.HI R6, RZ, 0x5, R17 ;  /* 0x00000005ff067819 */ /* 0x004fc60000011411 */
[----:B------:R-:W-:Y:S01]  /*1140*/  IMAD.U32 R4, RZ, RZ, UR5 ;  /* 0x00000005ff047e24 */ /* 0x000fe2000f8e00ff */
[----:B------:R-:W-:Y:S02]  /*1150*/  IADD3 R7, P0, R2, UR22, RZ ;  /* 0x0000001602077c10 */ /* 0x000fe4000ff1e0ff */
[----:B------:R-:W-:Y:S02]  /*1160*/  LEA.HI R5, R17, R6, RZ, 0x1 ;  /* 0x0000000611057211 */ /* 0x000fe400078f08ff */
[----:B------:R-:W-:Y:S02]  /*1170*/  IADD3.X R13, R3, UR14, R4, P0, !PT ;  /* 0x0000000e030d7c10 */ /* 0x000fe400087fe404 */
[----:B---3--:R-:W-:Y:S02]  /*1180*/  IADD3 R10, P0, R30, UR4, RZ ;  /* 0x000000041e0a7c10 */ /* 0x008fe4000ff1e0ff */
[----:B------:R-:W-:Y:S02]  /*1190*/  LOP3.LUT R5, R5, 0xfffffffe, RZ, 0xc0, !PT ;  /* 0xfffffffe05057812 */ /* 0x000fe400078ec0ff */
[----:B------:R-:W-:-:S02]  /*11a0*/  IADD3.X R11, R31, UR8, RZ, P0, !PT ;  /* 0x000000081f0b7c10 */ /* 0x000fc400087fe4ff */
[----:B------:R-:W-:Y:S01]  /*11b0*/  LOP3.LUT P0, RZ, R0, 0x2, RZ, 0xc0, !PT ;  /* 0x0000000200ff7812 */ /* 0x000fe2000780c0ff */
[----:B------:R-:W-:Y:S01]  /*11c0*/  IMAD.IADD R21, R6, 0x1, -R5 ;  /* 0x0000000106157824 */ /* 0x000fe200078e0a05 */
[----:B------:R-:W-:Y:S02]  /*11d0*/  LEA.HI R0, R18, R26, RZ, 0x4 ;  /* 0x0000001a12007211 */ /* 0x000fe400078f20ff */
[----:B------:R-:W-:Y:S02]  /*11e0*/  ISETP.LT.OR P2, PT, R9, 0x1, !P0 ;  /* 0x000000010900780c */ /* 0x000fe40004741670 */
[----:B------:R-:W-:Y:S02]  /*11f0*/  LOP3.LUT R2, R0, 0xfffffff0, RZ, 0xc0, !PT ;  /* 0xfffffff000027812 */ /* 0x000fe400078ec0ff */
[----:B------:R-:W-:-:S03]  /*1200*/  SHF.R.S32.HI R3, RZ, 0x4, R0 ;  /* 0x00000004ff037819 */ /* 0x000fc60000011400 */
[----:B------:R-:W-:Y:S01]  /*1210*/  IMAD.IADD R2, R26, 0x1, -R2 ;  /* 0x000000011a027824 */ /* 0x000fe200078e0a02 */
[----:B------:R-:W-:-:S04]  /*1220*/  LEA.HI R0, R0, R3, RZ, 0x1 ;  /* 0x0000000300007211 */ /* 0x000fc800078f08ff */
[----:B------:R-:W-:Y:S01]  /*1230*/  SHF.R.S32.HI R4, RZ, 0x1f, R2 ;  /* 0x0000001fff047819 */ /* 0x000fe20000011402 */
[----:B------:R4:W-:Y:S01]  /*1240*/  LDGSTS.E.BYPASS.LTC128B.128 [R8+0x1a080], [R30.64+0x80], !P2 ;  /* 0x1a0800801e087fae */ /* 0x0009e2000d101d54 */
[C---:B------:R-:W-:Y:S02]  /*1250*/  ISETP.LT.OR P2, PT, R9.reuse, 0x21, !P1 ;  /* 0x000000210900780c */ /* 0x040fe40004f41670 */
[----:B------:R-:W-:Y:S02]  /*1260*/  ISETP.LT.OR P1, PT, R9, 0x21, !P0 ;  /* 0x000000210900780c */ /* 0x000fe40004721670 */
[----:B------:R-:W-:Y:S02]  /*1270*/  LEA.HI R9, R4, R2, RZ, 0x3 ;  /* 0x0000000204097211 */ /* 0x000fe400078f18ff */
[----:B------:R-:W-:Y:S02]  /*1280*/  LOP3.LUT R0, R0, 0xfffffffe, RZ, 0xc0, !PT ;  /* 0xfffffffe00007812 */ /* 0x000fe400078ec0ff */
[C---:B------:R-:W-:Y:S01]  /*1290*/  LOP3.LUT R4, R9.reuse, 0xfffffff8, RZ, 0xc0, !PT ;  /* 0xfffffff809047812 */ /* 0x040fe200078ec0ff */
[----:B------:R-:W-:Y:S01]  /*12a0*/  IMAD.SHL.U32 R6, R9, 0x40, RZ ;  /* 0x0000004009067824 */ /* 0x000fe200078e00ff */
[----:B------:R-:W-:Y:S01]  /*12b0*/  LEA R12, P0, R7, c[0x0][0x280], 0x2 ;  /* 0x0000a000070c7a11 */ /* 0x000fe200078010ff */
[----:B------:R-:W-:-:S02]  /*12c0*/  IMAD.IADD R16, R3, 0x1, -R0 ;  /* 0x0000000103107824 */ /* 0x000fc400078e0a00 */
[----:B------:R-:W-:Y:S01]  /*12d0*/  IMAD.IADD R4, R2, 0x1, -R4 ;  /* 0x0000000102047824 */ /* 0x000fe200078e0a04 */
[----:B------:R-:W-:Y:S01]  /*12e0*/  LEA.HI.X R13, R7, c[0x0][0x284], R13, 0x2, P0 ;  /* 0x0000a100070d7a11 */ /* 0x000fe200000f140d */
[----:B------:R-:W-:Y:S01]  /*12f0*/  IMAD.SHL.U32 R0, R20, 0x8, RZ ;  /* 0x0000000814007824 */ /* 0x000fe200078e00ff */
[----:B------:R4:W-:Y:S01]  /*1300*/  LDGSTS.E.BYPASS.LTC128B.128 [R8+0x19080], [R10.64], !P2 ;  /* 0x190800000a087fae */ /* 0x0009e2000d101d54 */
[----:B------:R-:W-:Y:S01]  /*1310*/  IMAD.SHL.U32 R2, R4, 0x40, RZ ;  /* 0x0000004004027824 */ /* 0x000fe200078e00ff */
[----:B------:R-:W-:Y:S01]  /*1320*/  PLOP3.LUT P0, PT, PT, PT, UP0, 0x80, 0x0 ;  /* 0x000000000000781c */ /* 0x000fe20003f0f008 */
[----:B------:R-:W-:Y:S01]  /*1330*/  @!P3 IMAD.SHL.U32 R3, R26, 0x10, RZ ;  /* 0x000000101a03b824 */ /* 0x000fe200078e00ff */
[----:B------:R-:W-:Y:S01]  /*1340*/  LOP3.LUT R23, R0, 0x18, RZ, 0xc0, !PT ;  /* 0x0000001800177812 */ /* 0x000fe200078ec0ff */
[----:B------:R-:W-:Y:S01]  /*1350*/  IMAD.SHL.U32 R0, R16, 0x20, RZ ;  /* 0x0000002010007824 */ /* 0x000fe200078e00ff */
[----:B------:R-:W-:Y:S01]  /*1360*/  LOP3.LUT R2, R2, 0x1c0, RZ, 0xc0, !PT ;  /* 0x000001c002027812 */ /* 0x000fe200078ec0ff */
[----:B------:R-:W-:Y:S01]  /*1370*/  IMAD.SHL.U32 R5, R16, 0x8, RZ ;  /* 0x0000000810057824 */ /* 0x000fe200078e00ff */
[----:B------:R4:W-:Y:S02]  /*1380*/  LDGSTS.E.BYPASS.LTC128B.128 [R8+0x1b080], [R10.64+0x80], !P1 ;  /* 0x1b0800800a087fae */ /* 0x0009e4000c901d54 */
[----:B------:R-:W-:-:S02]  /*1390*/  LOP3.LUT R0, R23, 0x20, R0, 0xf8, !PT ;  /* 0x0000002017007812 */ /* 0x000fc400078ef800 */
[----:B------:R1:W-:Y:S01]  /*13a0*/  @!P3 LDGSTS.E.BYPASS.LTC128B.128 [R3+0x20280], [R12.64] ;  /* 0x202800000c03bfae */ /* 0x0003e2000b901d54 */
[----:B------:R-:W-:-:S03]  /*13b0*/  LOP3.LUT R5, R2, 0x8, R5, 0xf8, !PT ;  /* 0x0000000802057812 */ /* 0x000fc600078ef805 */
[----:B------:R-:W0:Y:S04]  /*13c0*/  LDGDEPBAR ;  /* 0x00000000000079af */ /* 0x000e280000000000 */
[----:B------:R-:W0:Y:S01]  /*13d0*/  LDGDEPBAR ;  /* 0x00000000000079af */ /* 0x000e220000000000 */
[----:B-1----:R-:W-:-:S04]  /*13e0*/  SHF.R.U32.HI R3, RZ, 0x3, R2 ;  /* 0x00000003ff037819 */ /* 0x002fc80000011602 */
[----:B------:R-:W-:Y:S02]  /*13f0*/  LOP3.LUT R2, R3, R0, R2, 0x1e, !PT ;  /* 0x0000000003027212 */ /* 0x000fe400078e1e02 */
[----:B------:R-:W-:Y:S01]  /*1400*/  LOP3.LUT R3, R5, R3, RZ, 0x3c, !PT ;  /* 0x0000000305037212 */ /* 0x000fe200078e3cff */
[----:B------:R-:W-:Y:S01]  /*1410*/  IMAD.SHL.U32 R5, R21, 0x400, RZ ;  /* 0x0000040015057824 */ /* 0x000fe200078e00ff */
[----:B------:R-:W-:-:S04]  /*1420*/  LOP3.LUT R0, R6, 0xfffffe00, RZ, 0xc0, !PT ;  /* 0xfffffe0006007812 */ /* 0x000fc800078ec0ff */
[-C--:B------:R-:W-:Y:S02]  /*1430*/  IADD3 R220, R3, R0.reuse, R5 ;  /* 0x0000000003dc7210 */ /* 0x080fe40007ffe005 */
[----:B------:R-:W-:Y:S02]  /*1440*/  LOP3.LUT R227, R2, R0, RZ, 0xfc, !PT ;  /* 0x0000000002e37212 */ /* 0x000fe400078efcff */
[----:B------:R-:W-:-:S05]  /*1450*/  IADD3 R0, R8, 0x10080, RZ ;  /* 0x0001008008007810 */ /* 0x000fca0007ffe0ff */
[----:B------:R4:W-:Y:S01]  /*1460*/  STL [R1+0x20], R0 ;  /* 0x0000200001007387 */ /* 0x0009e20000100800 */
[----:B------:R-:W-:Y:S05]  /*1470*/  @!P0 BRA `(.L_x_1094) ;  /* 0x0000015000008947 */ /* 0x000fea0003800000 */
[----:B------:R-:W-:Y:S01]  /*1480*/  IADD3 R2, P0, R10, UR4, RZ ;  /* 0x000000040a027c10 */ /* 0x000fe2000ff1e0ff */
[----:B------:R-:W-:Y:S01]  /*1490*/  BSSY B0, `(.L_x_1094) ;  /* 0x0000013000007945 */ /* 0x000fe20003800000 */
[----:B----4-:R-:W-:Y:S02]  /*14a0*/  IADD3 R0, -R28, -0x40, RZ ;  /* 0xffffffc01c007810 */ /* 0x010fe40007ffe1ff */
[----:B------:R-:W-:Y:S02]  /*14b0*/  IADD3.X R3, R11, UR8, RZ, P0, !PT ;  /* 0x000000080b037c10 */ /* 0x000fe400087fe4ff */
[----:B------:R-:W-:Y:S02]  /*14c0*/  IADD3 R6, P0, R2, UR4, RZ ;  /* 0x0000000402067c10 */ /* 0x000fe4000ff1e0ff */
[----:B------:R-:W-:Y:S02]  /*14d0*/  ISETP.GE.AND P1, PT, R14, c[0x0][0x1fc], PT ;  /* 0x00007f000e007a0c */ /* 0x000fe40003f26270 */
[----:B------:R-:W-:-:S02]  /*14e0*/  IADD3 R0, R0, c[0x0][0x168], RZ ;  /* 0x00005a0000007a10 */ /* 0x000fc40007ffe0ff */
[----:B------:R-:W-:Y:S02]  /*14f0*/  IADD3.X R7, R3, UR8, RZ, P0, !PT ;  /* 0x0000000803077c10 */ /* 0x000fe400087fe4ff */
[C---:B------:R-:W-:Y:S02]  /*1500*/  ISETP.LT.OR P0, PT, R0.reuse, 0x1, P1 ;  /* 0x000000010000780c */ /* 0x040fe40000f01670 */
[----:B------:R-:W-:-:S11]  /*1510*/  ISETP.LT.OR P1, PT, R0, 0x21, P1 ;  /* 0x000000210000780c */ /* 0x000fd60000f21670 */
[----:B------:R1:W-:Y:S01]  /*1520*/  LDGSTS.E.BYPASS.LTC128B.128 [R8+0x1c080], [R2.64], !P0 ;  /* 0x1c08000002087fae */ /* 0x0003e2000c101d54 */
[----:B------:R-:W-:-:S04]  /*1530*/  ISETP.GE.AND P0, PT, R19, c[0x0][0x1fc], PT ;  /* 0x00007f0013007a0c */ /* 0x000fc80003f06270 */
[C---:B------:R-:W-:Y:S02]  /*1540*/  ISETP.LT.OR P2, PT, R0.reuse, 0x1, P0 ;  /* 0x000000010000780c */ /* 0x040fe40000741670 */
[----:B------:R-:W-:-:S11]  /*1550*/  ISETP.LT.OR P0, PT, R0, 0x21, P0 ;  /* 0x000000210000780c */ /* 0x000fd60000701670 */
[----:B------:R1:W-:Y:S04]  /*1560*/  LDGSTS.E.BYPASS.LTC128B.128 [R8+0x1e080], [R2.64+0x80], !P2 ;  /* 0x1e08008002087fae */ /* 0x0003e8000d101d54 */
[----:B------:R1:W-:Y:S04]  /*1570*/  LDGSTS.E.BYPASS.LTC128B.128 [R8+0x1d080], [R6.64], !P1 ;  /* 0x1d08000006087fae */ /* 0x0003e8000c901d54 */
[----:B------:R1:W-:Y:S01]  /*1580*/  LDGSTS.E.BYPASS.LTC128B.128 [R8+0x1f080], [R6.64+0x80], !P0 ;  /* 0x1f08008006087fae */ /* 0x0003e2000c101d54 */
[----:B------:R-:W-:Y:S05]  /*1590*/  @P3 BRA `(.L_x_1095) ;  /* 0x0000002000003947 */ /* 0x000fea0003800000 */
[----:B------:R-:W-:-:S05]  /*15a0*/  SHF.L.U32 R0, R26, 0x4, RZ ;  /* 0x000000041a007819 */ /* 0x000fca00000006ff */
[----:B------:R2:W-:Y:S02]  /*15b0*/  LDGSTS.E.BYPASS.LTC128B.128 [R0+0x20380], [R12.64+0x100] ;  /* 0x203801000c007fae */ /* 0x0005e4000b901d54 */
.L_x_1095:
[----:B------:R-:W-:Y:S05]  /*15c0*/  BSYNC B0 ;  /* 0x0000000000007941 */ /* 0x000fea0003800000 */
.L_x_1094:
[----:B------:R-:W-:Y:S01]  /*15d0*/  UISETP.GE.AND UP0, UPT, UR12, 0x1, UPT ;  /* 0x000000010c00788c */ /* 0x000fe2000bf06270 */
[----:B------:R-:W0:Y:S01]  /*15e0*/  LDGDEPBAR ;  /* 0x00000000000079af */ /* 0x000e220000000000 */
        /* <DEDUP_REMOVED lines=66> */
[----:B-1----:R-:W-:Y:S01]  /*1a10*/  IMAD.SHL.U32 R2, R22, 0x40, RZ ;  /* 0x0000004016027824 */ /* 0x002fe200078e00ff */
[----:B--2-4-:R-:W-:Y:S01]  /*1a20*/  LEA.HI R0, R18, R26, RZ, 0x2 ;  /* 0x0000001a12007211 */ /* 0x014fe200078f10ff */
[----:B------:R-:W-:Y:S01]  /*1a30*/  IMAD.SHL.U32 R6, R28, 0x8, RZ ;  /* 0x000000081c067824 */ /* 0x000fe200078e00ff */
[----:B------:R-:W-:Y:S01]  /*1a40*/  LOP3.LUT P0, RZ, R22, 0x2, RZ, 0xc0, !PT ;  /* 0x0000000216ff7812 */ /* 0x000fe2000780c0ff */
[----:B------:R-:W-:Y:S01]  /*1a50*/  IMAD.SHL.U32 R9, R21, 0x10, RZ ;  /* 0x0000001015097824 */ /* 0x000fe200078e00ff */
[----:B------:R-:W-:Y:S01]  /*1a60*/  LOP3.LUT R2, R2, 0x1c0, RZ, 0xc0, !PT ;  /* 0x000001c002027812 */ /* 0x000fe200078ec0ff */
[----:B------:R-:W-:Y:S01]  /*1a70*/  IMAD.MOV.U32 R221, RZ, RZ, 0x20 ;  /* 0x00000020ffdd7424 */ /* 0x000fe200078e00ff */
[----:B------:R-:W-:Y:S01]  /*1a80*/  LOP3.LUT R6, R6, 0x8, RZ, 0xc0, !PT ;  /* 0x0000000806067812 */ /* 0x000fe200078ec0ff */
[----:B------:R-:W1:Y:S01]  /*1a90*/  S2UR UR10, SR_CTAID.Y ;  /* 0x00000000000a79c3 */ /* 0x000e620000002600 */
[--C-:B------:R-:W-:Y:S01]  /*1aa0*/  SHF.R.U32.HI R3, RZ, 0x3, R2.reuse ;  /* 0x00000003ff037819 */ /* 0x100fe20000011602 */
[----:B------:R-:W-:Y:S01]  /*1ab0*/  IMAD.MOV.U32 R222, RZ, RZ, 0x40 ;  /* 0x00000040ffde7424 */ /* 0x000fe200078e00ff */
[----:B------:R-:W-:Y:S01]  /*1ac0*/  LOP3.LUT R7, R2, 0x10, R9, 0xf8, !PT ;  /* 0x0000001002077812 */ /* 0x000fe200078ef809 */
[----:B------:R-:W-:Y:S01]  /*1ad0*/  IMAD.MOV.U32 R232, RZ, RZ, 0x20 ;  /* 0x00000020ffe87424 */ /* 0x000fe200078e00ff */
[C---:B------:R-:W-:Y:S01]  /*1ae0*/  LOP3.LUT R10, R3.reuse, R6, R2, 0x1e, !PT ;  /* 0x00000006030a7212 */ /* 0x040fe200078e1e02 */
[----:B------:R-:W-:Y:S01]  /*1af0*/  IMAD R223, R16, 0x800, R223 ;  /* 0x0000080010df7824 */ /* 0x000fe200078e02df */
[----:B------:R-:W-:Y:S01]  /*1b00*/  LOP3.LUT R216, R3, R7, R6, 0x1e, !PT ;  /* 0x0000000703d87212 */ /* 0x000fe200078e1e06 */
[----:B------:R-:W-:Y:S01]  /*1b10*/  IMAD.MOV.U32 R228, RZ, RZ, 0x10 ;  /* 0x00000010ffe47424 */ /* 0x000fe200078e00ff */
[----:B------:R-:W-:Y:S01]  /*1b20*/  LOP3.LUT R2, R0, 0x3ffffffc, RZ, 0xc0, !PT ;  /* 0x3ffffffc00027812 */ /* 0x000fe200078ec0ff */
[----:B------:R-:W-:Y:S01]  /*1b30*/  UIADD3 UR6, UR12, 0x3f, URZ ;  /* 0x0000003f0c067890 */ /* 0x000fe2000fffe03f */
[----:B------:R-:W-:Y:S01]  /*1b40*/  SHF.R.S32.HI R3, RZ, 0x1f, R20 ;  /* 0x0000001fff037819 */ /* 0x000fe20000011414 */
[----:B------:R-:W-:Y:S01]  /*1b50*/  IMAD.IADD R223, R223, 0x1, R10 ;  /* 0x00000001dfdf7824 */ /* 0x000fe200078e020a */
[----:B------:R-:W-:Y:S01]  /*1b60*/  SHF.R.S32.HI R8, RZ, 0x2, R0 ;  /* 0x00000002ff087819 */ /* 0x000fe20000011400 */
[----:B------:R-:W-:Y:S01]  /*1b70*/  IMAD.IADD R2, R26, 0x1, -R2 ;  /* 0x000000011a027824 */ /* 0x000fe200078e0a02 */
[----:B------:R-:W-:Y:S01]  /*1b80*/  SHF.R.S32.HI R6, RZ, 0x1f, R0 ;  /* 0x0000001fff067819 */ /* 0x000fe20000011400 */
[----:B------:R-:W-:Y:S01]  /*1b90*/  IMAD R216, R16, 0x200, R216 ;  /* 0x0000020010d87824 */ /* 0x000fe200078e02d8 */
[----:B------:R-:W-:Y:S01]  /*1ba0*/  LEA.HI R0, R3, R20, RZ, 0x2 ;  /* 0x0000001403007211 */ /* 0x000fe200078f10ff */
[----:B------:R-:W-:Y:S01]  /*1bb0*/  IMAD R11, R2, 0x2, R5 ;  /* 0x00000002020b7824 */ /* 0x000fe200078e0205 */
[----:B------:R-:W-:Y:S01]  /*1bc0*/  LOP3.LUT R7, R17, 0xffffffe0, RZ, 0xc0, !PT ;  /* 0xffffffe011077812 */ /* 0x000fe200078ec0ff */
[----:B------:R-:W-:Y:S01]  /*1bd0*/  USHF.R.S32.HI UR4, URZ, 0x1f, UR6 ;  /* 0x0000001f3f047899 */ /* 0x000fe20008011406 */
[----:B------:R-:W-:Y:S01]  /*1be0*/  LEA.HI R3, R6, R8, RZ, 0x3 ;  /* 0x0000000806037211 */ /* 0x000fe200078f18ff */
[----:B------:R-:W-:Y:S01]  /*1bf0*/  IMAD.MOV.U32 R225, RZ, RZ, 0x40 ;  /* 0x00000040ffe17424 */ /* 0x000fe200078e00ff */
[----:B------:R-:W-:Y:S01]  /*1c00*/  LOP3.LUT R0, R0, 0xfffffffc, RZ, 0xc0, !PT ;  /* 0xfffffffc00007812 */ /* 0x000fe200078ec0ff */
[----:B------:R-:W-:Y:S01]  /*1c10*/  IMAD.IADD R7, R26, 0x1, -R7 ;  /* 0x000000011a077824 */ /* 0x000fe200078e0a07 */
[----:B------:R-:W-:Y:S01]  /*1c20*/  LOP3.LUT R2, R3, 0xfffffff8, RZ, 0xc0, !PT ;  /* 0xfffffff803027812 */ /* 0x000fe200078ec0ff */
[----:B------:R-:W-:Y:S01]  /*1c30*/  IMAD.SHL.U32 R224, R223, 0x2, RZ ;  /* 0x00000002dfe07824 */ /* 0x000fe200078e00ff */
[----:B------:R-:W-:Y:S01]  /*1c40*/  SHF.R.S32.HI R27, RZ, 0x1f, R26 ;  /* 0x0000001fff1b7819 */ /* 0x000fe2000001141a */
[----:B------:R-:W-:Y:S01]  /*1c50*/  IMAD.IADD R3, R20, 0x1, -R0 ;  /* 0x0000000114037824 */ /* 0x000fe200078e0a00 */
[----:B------:R-:W-:Y:S01]  /*1c60*/  SHF.R.S32.HI R0, RZ, 0x1f, R7 ;  /* 0x0000001fff007819 */ /* 0x000fe20000011407 */
[----:B------:R-:W-:Y:S01]  /*1c70*/  IMAD.IADD R2, R8, 0x1, -R2 ;  /* 0x0000000108027824 */ /* 0x000fe200078e0a02 */
[----:B------:R-:W-:Y:S01]  /*1c80*/  SEL R221, R221, 0xffffffe0, !P0 ;  /* 0xffffffe0dddd7807 */ /* 0x000fe20004000000 */
[----:B------:R-:W-:Y:S01]  /*1c90*/  IMAD R6, R3, -0x8, R24 ;  /* 0xfffffff803067824 */ /* 0x000fe200078e0218 */
[----:B------:R-:W-:Y:S01]  /*1ca0*/  LEA.HI R0, R0, R7, RZ, 0x2 ;  /* 0x0000000700007211 */ /* 0x000fe200078f10ff */
[C---:B------:R-:W-:Y:S01]  /*1cb0*/  IMAD.SHL.U32 R5, R2.reuse, 0x40, RZ ;  /* 0x0000004002057824 */ /* 0x040fe200078e00ff */
[----:B------:R-:W-:Y:S01]  /*1cc0*/  LOP3.LUT P0, RZ, R2, 0x4, RZ, 0xc0, !PT ;  /* 0x0000000402ff7812 */ /* 0x000fe2000780c0ff */
[----:B------:R2:W-:Y:S01]  /*1cd0*/  STL [R1+0x1c], R27 ;  /* 0x00001c1b01007387 */ /* 0x0005e20000100800 */
[C---:B------:R-:W-:Y:S01]  /*1ce0*/  LOP3.LUT R3, R0.reuse, 0xfffffffc, RZ, 0xc0, !PT ;  /* 0xfffffffc00037812 */ /* 0x040fe200078ec0ff */
[----:B------:R-:W-:Y:S01]  /*1cf0*/  IMAD R221, R223, 0x2, R221 ;  /* 0x00000002dfdd7824 */ /* 0x000fe200078e02dd */
[----:B------:R-:W-:Y:S01]  /*1d00*/  LEA.HI.SX32 R249, R0, R9, 0x1e ;  /* 0x0000000900f97211 */ /* 0x000fe200078ff2ff */
[----:B------:R-:W-:Y:S01]  /*1d10*/  IMAD.SHL.U32 R217, R216, 0x2, RZ ;  /* 0x00000002d8d97824 */ /* 0x000fe200078e00ff */
[----:B------:R-:W-:Y:S01]  /*1d20*/  LOP3.LUT R0, R5, 0x1c0, RZ, 0xc0, !PT ;  /* 0x000001c005007812 */ /* 0x000fe200078ec0ff */
[----:B------:R-:W-:Y:S01]  /*1d30*/  IMAD.IADD R5, R7, 0x1, -R3 ;  /* 0x0000000107057824 */ /* 0x000fe200078e0a03 */
[----:B------:R-:W-:Y:S01]  /*1d40*/  LOP3.LUT P1, RZ, R22, 0x4, RZ, 0xc0, !PT ;  /* 0x0000000416ff7812 */ /* 0x000fe2000782c0ff */
[----:B------:R-:W-:Y:S01]  /*1d50*/  ULEA.HI UR4, UR4, UR6, URZ, 0x6 ;  /* 0x0000000604047291 */ /* 0x000fe2000f8f303f */
[----:B------:R-:W-:Y:S01]  /*1d60*/  SHF.R.U32.HI R3, RZ, 0x3, R0 ;  /* 0x00000003ff037819 */ /* 0x000fe20000011600 */
[----:B------:R-:W-:Y:S01]  /*1d70*/  IMAD R248, R5, -0x2, R6 ;  /* 0xfffffffe05f87824 */ /* 0x000fe200078e0206 */
[----:B------:R-:W-:Y:S01]  /*1d80*/  SEL R222, R222, 0xffffffc0, !P1 ;  /* 0xffffffc0dede7807 */ /* 0x000fe20004800000 */
[----:B------:R-:W-:Y:S01]  /*1d90*/  CS2R R194, SRZ ;  /* 0x0000000000c27805 */ /* 0x000fe2000001ff00 */
[----:B------:R-:W-:Y:S01]  /*1da0*/  LOP3.LUT R0, R3, R0, R23, 0x1e, !PT ;  /* 0x0000000003007212 */ /* 0x000fe200078e1e17 */
[----:B------:R-:W-:Y:S01]  /*1db0*/  CS2R R192, SRZ ;  /* 0x0000000000c07805 */ /* 0x000fe2000001ff00 */
[----:B------:R-:W-:Y:S01]  /*1dc0*/  LOP3.LUT P1, RZ, R4, 0x4, RZ, 0xc0, !PT ;  /* 0x0000000404ff7812 */ /* 0x000fe2000782c0ff */
[----:B------:R-:W-:Y:S01]  /*1dd0*/  IMAD R223, R223, 0x2, R222 ;  /* 0x00000002dfdf7824 */ /* 0x000fe200078e02de */
[----:B------:R-:W-:Y:S01]  /*1de0*/  CS2R R190, SRZ ;  /* 0x0000000000be7805 */ /* 0x000fe2000001ff00 */
[----:B------:R-:W-:Y:S01]  /*1df0*/  IMAD.IADD R0, R11, 0x1, R0 ;  /* 0x000000010b007824 */ /* 0x000fe200078e0200 */
[----:B------:R-:W-:Y:S01]  /*1e00*/  SEL R226, R232, 0xffffffe0, !P1 ;  /* 0xffffffe0e8e27807 */ /* 0x000fe20004800000 */
[----:B------:R-:W-:Y:S01]  /*1e10*/  IMAD R216, R216, 0x2, R222 ;  /* 0x00000002d8d87824 */ /* 0x000fe200078e02de */
[----:B------:R-:W-:Y:S01]  /*1e20*/  CS2R R188, SRZ ;  /* 0x0000000000bc7805 */ /* 0x000fe2000001ff00 */
[----:B------:R-:W-:Y:S01]  /*1e30*/  CS2R R186, SRZ ;  /* 0x0000000000ba7805 */ /* 0x000fe2000001ff00 */
[----:B------:R-:W-:Y:S01]  /*1e40*/  LEA R238, R0, 0x20480, 0x1 ;  /* 0x0002048000ee7811 */ /* 0x000fe200078e08ff */
[----:B------:R-:W-:Y:S01]  /*1e50*/  IMAD.IADD R229, R220, 0x1, R226 ;  /* 0x00000001dce57824 */ /* 0x000fe200078e02e2 */
[----:B------:R-:W-:Y:S01]  /*1e60*/  CS2R R184, SRZ ;  /* 0x0000000000b87805 */ /* 0x000fe2000001ff00 */
[----:B------:R-:W-:Y:S01]  /*1e70*/  CS2R R182, SRZ ;  /* 0x0000000000b67805 */ /* 0x000fe2000001ff00 */
[C---:B------:R-:W-:Y:S01]  /*1e80*/  IADD3 R239, R238.reuse, 0x40, RZ ;  /* 0x00000040eeef7810 */ /* 0x040fe20007ffe0ff */
[----:B------:R-:W-:Y:S01]  /*1e90*/  CS2R R180, SRZ ;  /* 0x0000000000b47805 */ /* 0x000fe2000001ff00 */
[----:B------:R-:W-:Y:S01]  /*1ea0*/  @P0 IADD3 R239, R238, -0x40, RZ ;  /* 0xffffffc0eeef0810 */ /* 0x000fe20007ffe0ff */
[----:B------:R-:W-:Y:S01]  /*1eb0*/  CS2R R178, SRZ ;  /* 0x0000000000b27805 */ /* 0x000fe2000001ff00 */
[----:B------:R-:W-:Y:S01]  /*1ec0*/  LOP3.LUT P0, RZ, R4, 0x2, RZ, 0xc0, !PT ;  /* 0x0000000204ff7812 */ /* 0x000fe2000780c0ff */
[----:B------:R-:W-:Y:S01]  /*1ed0*/  CS2R R176, SRZ ;  /* 0x0000000000b07805 */ /* 0x000fe2000001ff00 */
[----:B------:R-:W-:Y:S01]  /*1ee0*/  CS2R R174, SRZ ;  /* 0x0000000000ae7805 */ /* 0x000fe2000001ff00 */
[----:B------:R-:W-:Y:S01]  /*1ef0*/  CS2R R172, SRZ ;  /* 0x0000000000ac7805 */ /* 0x000fe2000001ff00 */
[----:B------:R-:W-:Y:S01]  /*1f00*/  SEL R228, R228, 0xfffffff0, !P0 ;  /* 0xfffffff0e4e47807 */ /* 0x000fe20004000000 */
        /* <DEDUP_REMOVED lines=53> */
[----:B------:R-:W-:Y:S01]  /*2260*/  SEL R225, R225, 0xffffffc0, !P1 ;  /* 0xffffffc0e1e17807 */ /* 0x000fe20004800000 */
[----:B------:R-:W-:Y:S01]  /*2270*/  IMAD.IADD R230, R220, 0x1, R228 ;  /* 0x00000001dce67824 */ /* 0x000fe200078e02e4 */
[----:B------:R-:W-:Y:S01]  /*2280*/  ULDC UR9, c[0x0][0x278] ;  /* 0x00009e0000097ab9 */ /* 0x000fe20000000800 */
[----:B------:R-:W-:Y:S01]  /*2290*/  IMAD.IADD R231, R228, 0x1, R229 ;  /* 0x00000001e4e77824 */ /* 0x000fe200078e02e5 */
[----:B------:R-:W-:-:S02]  /*22a0*/  ULDC UR8, c[0x0][0x290] ;  /* 0x0000a40000087ab9 */ /* 0x000fc40000000800 */
[----:B------:R-:W-:Y:S02]  /*22b0*/  UMOV UR5, URZ ;  /* 0x0000003f00057c82 */ /* 0x000fe40008000000 */
[----:B------:R-:W-:Y:S02]  /*22c0*/  UMOV UR25, 0x1 ;  /* 0x0000000100197882 */ /* 0x000fe40000000000 */
[----:B------:R-:W-:Y:S02]  /*22d0*/  UMOV UR24, URZ ;  /* 0x0000003f00187c82 */ /* 0x000fe40008000000 */
[----:B------:R-:W-:Y:S02]  /*22e0*/  UMOV UR23, URZ ;  /* 0x0000003f00177c82 */ /* 0x000fe40008000000 */
[----:B------:R-:W-:Y:S02]  /*22f0*/  UIMAD UR9, UR18, UR9, URZ ;  /* 0x00000009120972a4 */ /* 0x000fe4000f8e023f */
[----:B------:R-:W-:-:S02]  /*2300*/  UIMAD UR8, UR18, UR8, URZ ;  /* 0x00000008120872a4 */ /* 0x000fc4000f8e023f */
[----:B------:R-:W-:Y:S02]  /*2310*/  USHF.R.S32.HI UR22, URZ, 0x6, UR4 ;  /* 0x000000063f167899 */ /* 0x000fe40008011404 */
[----:B-12---:R-:W-:Y:S02]  /*2320*/  ULDC UR11, c[0x0][0x168] ;  /* 0x00005a00000b7ab9 */ /* 0x006fe40000000800 */
.L_x_1099:
[----:B------:R-:W-:Y:S04]  /*2330*/  DEPBAR.LE SB0, 0x1 ;  /* 0x000080400000791a */ /* 0x000fe80000000000 */
[----:B------:R-:W-:Y:S01]  /*2340*/  BAR.SYNC.DEFER_BLOCKING 0x0 ;  /* 0x0000000000007b1d */ /* 0x000fe20000010000 */
[----:B------:R-:W-:Y:S01]  /*2350*/  IMAD.U32 R0, RZ, RZ, UR5 ;  /* 0x00000005ff007e24 */ /* 0x000fe2000f8e00ff */
[----:B------:R-:W-:Y:S01]  /*2360*/  UIADD3 UR19, UR24, 0x1, URZ ;  /* 0x0000000118137890 */ /* 0x000fe2000fffe03f */
[----:B------:R-:W-:Y:S02]  /*2370*/  IMAD.U32 R2, RZ, RZ, UR5 ;  /* 0x00000005ff027e24 */ /* 0x000fe4000f8e00ff */
[----:B------:R-:W-:Y:S01]  /*2380*/  IMAD R0, R0, 0x2000, R220 ;  /* 0x0000200000007824 */ /* 0x000fe200078e02dc */
[----:B------:R-:W-:Y:S01]  /*2390*/  UISETP.GE.AND UP0, UPT, UR19, UR22, UPT ;  /* 0x000000161300728c */ /* 0x000fe2000bf06270 */
[----:B------:R-:W-:Y:S01]  /*23a0*/  IMAD.U32 R237, RZ, RZ, UR5 ;  /* 0x00000005ffed7e24 */ /* 0x000fe2000f8e00ff */
[----:B------:R-:W-:Y:S02]  /*23b0*/  LEA R2, R2, R228, 0xd ;  /* 0x000000e402027211 */ /* 0x000fe400078e68ff */
[----:B------:R-:W-:Y:S02]  /*23c0*/  SHF.L.U32 R0, R0, 0x1, RZ ;  /* 0x0000000100007819 */ /* 0x000fe400000006ff */
[----:B------:R-:W-:Y:S01]  /*23d0*/  LEA R237, R237, R249, 0x6 ;  /* 0x000000f9eded7211 */ /* 0x000fe200078e30ff */
[C---:B------:R-:W-:Y:S01]  /*23e0*/  IMAD.IADD R3, R220.reuse, 0x1, R2 ;  /* 0x00000001dc037824 */ /* 0x040fe200078e0202 */
[----:B------:R-:W-:Y:S02]  /*23f0*/  IADD3 R2, R220, R2, R226 ;  /* 0x00000002dc027210 */ /* 0x000fe40007ffe0e2 */
[----:B------:R-:W-:Y:S01]  /*2400*/  PLOP3.LUT P1, PT, PT, PT, UP0, 0x80, 0x0 ;  /* 0x000000000000781c */ /* 0x000fe20003f2f008 */
[----:B------:R-:W-:Y:S01]  /*2410*/  IMAD.SHL.U32 R237, R237, 0x4, RZ ;  /* 0x00000004eded7824 */ /* 0x000fe200078e00ff */
[----:B------:R-:W-:Y:S01]  /*2420*/  SHF.L.U32 R209, R3, 0x1, RZ ;  /* 0x0000000103d17819 */ /* 0x000fe200000006ff */
[----:B------:R-:W-:Y:S01]  /*2430*/  IMAD.SHL.U32 R219, R2, 0x2, RZ ;  /* 0x0000000202db7824 */ /* 0x000fe200078e00ff */
[----:B------:R-:W-:Y:S02]  /*2440*/  MOV R3, UR5 ;  /* 0x0000000500037c02 */ /* 0x000fe40008000f00 */
[----:B------:R-:W-:Y:S01]  /*2450*/  MOV R2, UR5 ;  /* 0x0000000500027c02 */ /* 0x000fe20008000f00 */
[----:B------:R-:W-:Y:S04]  /*2460*/  LDSM.16.M88.4 R16, [R224+0x80] ;  /* 0x00008000e010783b */ /* 0x000fe80000000200 */
[----:B------:R-:W-:Y:S01]  /*2470*/  IMAD R2, R2, 0x2000, R230 ;  /* 0x0000200002027824 */ /* 0x000fe200078e02e6 */
        /* <DEDUP_REMOVED lines=14> */
[----:B------:R-:W-:Y:S05]  /*2560*/  LDS R233, [R237+0x20080] ;  /* 0x02008000ede97984 */ /* 0x000fea0000000800 */
[----:B------:R-:W-:Y:S02]  /*2570*/  LDS R234, [R237+0x200a0] ;  /* 0x0200a000edea7984 */ /* 0x000fe40000000800 */
[C---:B------:R-:W-:Y:S03]  /*2580*/  HMMA.16816.F32.BF16 R16, R32.reuse, R18, RZ ;  /* 0x000000122010723c */ /* 0x040fe600000418ff */
[----:B------:R-:W-:Y:S05]  /*2590*/  LDS R235, [R237+0x20100] ;  /* 0x02010000edeb7984 */ /* 0x000fea0000000800 */
[-C--:B---3--:R-:W-:Y:S01]  /*25a0*/  HMMA.16816.F32.BF16 R20, R32, R36.reuse, RZ ;  /* 0x000000242014723c */ /* 0x088fe200000418ff */
[----:B------:R-:W-:Y:S07]  /*25b0*/  LDS R236, [R237+0x20120] ;  /* 0x02012000edec7984 */ /* 0x000fee0000000800 */
[C---:B------:R-:W-:Y:S07]  /*25c0*/  HMMA.16816.F32.BF16 R24, R28.reuse, R36, RZ ;  /* 0x000000241c18723c */ /* 0x040fee00000418ff */
[----:B------:R-:W-:Y:S01]  /*25d0*/  IMAD.U32 R36, RZ, RZ, UR5 ;  /* 0x00000005ff247e24 */ /* 0x000fe2000f8e00ff */
[-C--:B------:R-:W-:Y:S04]  /*25e0*/  HMMA.16816.F32.BF16 R28, R28, R38.reuse, RZ ;  /* 0x000000261c1c723c */ /* 0x080fe800000418ff */
[----:B------:R-:W-:Y:S01]  /*25f0*/  IMAD R37, R36, 0x2000, R226 ;  /* 0x0000200024257824 */ /* 0x000fe200078e02e2 */
[----:B------:R-:W-:Y:S03]  /*2600*/  LEA R36, R3, R229, 0xd ;  /* 0x000000e503247211 */ /* 0x000fe600078e68ff */
[----:B------:R-:W-:Y:S04]  /*2610*/  HMMA.16816.F32.BF16 R32, R32, R38, RZ ;  /* 0x000000262020723c */ /* 0x000fe800000418ff */
[----:B------:R-:W-:Y:S01]  /*2620*/  IMAD.IADD R3, R220, 0x1, R37 ;  /* 0x00000001dc037824 */ /* 0x000fe200078e0225 */
[----:B------:R-:W-:Y:S03]  /*2630*/  SHF.L.U32 R208, R36, 0x1, RZ ;  /* 0x0000000124d07819 */ /* 0x000fe600000006ff */
[-C--:B----4-:R-:W-:Y:S02]  /*2640*/  HMMA.16816.F32.BF16 R4, R40, R44.reuse, R4 ;  /* 0x0000002c2804723c */ /* 0x090fe40000041804 */
[----:B------:R-:W-:Y:S03]  /*2650*/  LDSM.16.M88.4 R60, [R208+0x11080] ;  /* 0x01108000d03c783b */ /* 0x000fe60000000200 */
[----:B------:R-:W-:Y:S01]  /*2660*/  IMAD.SHL.U32 R218, R3, 0x2, RZ ;  /* 0x0000000203da7824 */ /* 0x000fe200078e00ff */
[----:B------:R-:W-:Y:S02]  /*2670*/  MOV R3, UR5 ;  /* 0x0000000500037c02 */ /* 0x000fe40008000f00 */
[C---:B-----5:R-:W-:Y:S02]  /*2680*/  HMMA.16816.F32.BF16 R8, R48.reuse, R44, R8 ;  /* 0x0000002c3008723c */ /* 0x060fe40000041808 */
[----:B------:R-:W1:Y:S02]  /*2690*/  LDSM.16.M88.4 R36, [R218+0x10080] ;  /* 0x01008000da24783b */ /* 0x000e640000000200 */
[----:B------:R-:W-:Y:S04]  /*26a0*/  IMAD R3, R3, 0x2000, R231 ;  /* 0x0000200003037824 */ /* 0x000fe800078e02e7 */
[-C--:B------:R-:W-:Y:S04]  /*26b0*/  HMMA.16816.F32.BF16 R12, R48, R46.reuse, R12 ;  /* 0x0000002e300c723c */ /* 0x080fe8000004180c */
[----:B------:R-:W-:Y:S04]  /*26c0*/  SHF.L.U32 R3, R3, 0x1, RZ ;  /* 0x0000000103037819 */ /* 0x000fe800000006ff */
[C---:B------:R-:W-:Y:S01]  /*26d0*/  HMMA.16816.F32.BF16 R16, R40.reuse, R46, R16 ;  /* 0x0000002e2810723c */ /* 0x040fe20000041810 */
[----:B------:R-:W2:Y:S05]  /*26e0*/  LDSM.16.M88.4 R204, [R3+0x11080] ;  /* 0x0110800003cc783b */ /* 0x000eaa0000000200 */
[----:B------:R-:W-:Y:S02]  /*26f0*/  LDSM.16.M88.4 R44, [R224+0x4080] ;  /* 0x00408000e02c783b */ /* 0x000fe40000000200 */
[-C--:B------:R-:W-:Y:S08]  /*2700*/  HMMA.16816.F32.BF16 R20, R40, R52.reuse, R20 ;  /* 0x000000342814723c */ /* 0x080ff00000041814 */
[C---:B------:R-:W-:Y:S08]  /*2710*/  HMMA.16816.F32.BF16 R24, R48.reuse, R52, R24 ;  /* 0x000000343018723c */ /* 0x040ff00000041818 */
[-C--:B------:R-:W-:Y:S01]  /*2720*/  HMMA.16816.F32.BF16 R28, R48, R54.reuse, R28 ;  /* 0x00000036301c723c */ /* 0x080fe2000004181c */
[----:B------:R-:W-:Y:S07]  /*2730*/  LDSM.16.M88.4 R48, [R0+0x13080] ;  /* 0x013080000030783b */ /* 0x000fee0000000200 */
[----:B------:R-:W-:Y:S01]  /*2740*/  HMMA.16816.F32.BF16 R32, R40, R54, R32 ;  /* 0x000000362820723c */ /* 0x000fe20000041820 */
[----:B------:R-:W3:Y:S05]  /*2750*/  LDSM.16.M88.4 R40, [R222+0x2080] ;  /* 0x00208000de28783b */ /* 0x000eea0000000200 */
[----:B------:R-:W-:Y:S02]  /*2760*/  LDSM.16.M88.4 R52, [R224+0x6080] ;  /* 0x00608000e034783b */ /* 0x000fe40000000200 */
[-C--:B-1----:R-:W-:Y:S08]  /*2770*/  HMMA.16816.F32.BF16 R4, R36, R56.reuse, R4 ;  /* 0x000000382404723c */ /* 0x082ff00000041804 */
[C---:B------:R-:W-:Y:S08]  /*2780*/  HMMA.16816.F32.BF16 R8, R60.reuse, R56, R8 ;  /* 0x000000383c08723c */ /* 0x040ff00000041808 */
[-C--:B------:R-:W-:Y:S08]  /*2790*/  HMMA.16816.F32.BF16 R12, R60, R58.reuse, R12 ;  /* 0x0000003a3c0c723c */ /* 0x080ff0000004180c */
[C---:B------:R-:W-:Y:S08]  /*27a0*/  HMMA.16816.F32.BF16 R16, R36.reuse, R58, R16 ;  /* 0x0000003a2410723c */ /* 0x040ff00000041810 */
[-C--:B------:R-:W-:Y:S08]  /*27b0*/  HMMA.16816.F32.BF16 R20, R36, R64.reuse, R20 ;  /* 0x000000402414723c */ /* 0x080ff00000041814 */
[C---:B------:R-:W-:Y:S07]  /*27c0*/  HMMA.16816.F32.BF16 R24, R60.reuse, R64, R24 ;  /* 0x000000403c18723c */ /* 0x040fee0000041818 */
[----:B------:R-:W-:Y:S01]  /*27d0*/  SHF.L.U32 R64, R2, 0x1, RZ ;  /* 0x0000000102407819 */ /* 0x000fe200000006ff */
[-C--:B------:R-:W-:Y:S01]  /*27e0*/  HMMA.16816.F32.BF16 R28, R60, R66.reuse, R28 ;  /* 0x000000423c1c723c */ /* 0x080fe2000004181c */
[----:B------:R-:W-:Y:S05]  /*27f0*/  LDSM.16.M88.4 R60, [R221+0x4080] ;  /* 0x00408000dd3c783b */ /* 0x000fea0000000200 */
[----:B------:R-:W-:Y:S02]  /*2800*/  LDSM.16.M88.4 R56, [R64+0x12080] ;  /* 0x012080004038783b */ /* 0x000fe40000000200 */
[----:B------:R-:W-:Y:S03]  /*2810*/  HMMA.16816.F32.BF16 R32, R36, R66, R32 ;  /* 0x000000422420723c */ /* 0x000fe60000041820 */
[----:B------:R-:W1:Y:S05]  /*2820*/  LDSM.16.M88.4 R36, [R0+0x12080] ;  /* 0x012080000024783b */ /* 0x000e6a0000000200 */
[-C--:B------:R-:W-:Y:S01]  /*2830*/  HMMA.16816.F32.BF16 R4, R196, R200.reuse, R4 ;  /* 0x000000c8c404723c */ /* 0x080fe20000041804 */
[----:B------:R-:W4:Y:S07]  /*2840*/  LDSM.16.M88.4 R64, [R64+0x13080] ;  /* 0x013080004040783b */ /* 0x000f2e0000000200 */
[C---:B--2---:R-:W-:Y:S08]  /*2850*/  HMMA.16816.F32.BF16 R8, R204.reuse, R200, R8 ;  /* 0x000000c8cc08723c */ /* 0x044ff00000041808 */
[-C--:B------:R-:W-:Y:S08]  /*2860*/  HMMA.16816.F32.BF16 R12, R204, R202.reuse, R12 ;  /* 0x000000cacc0c723c */ /* 0x080ff0000004180c */
[C---:B------:R-:W-:Y:S01]  /*2870*/  HMMA.16816.F32.BF16 R16, R196.reuse, R202, R16 ;  /* 0x000000cac410723c */ /* 0x040fe20000041810 */
[----:B------:R-:W2:Y:S07]  /*2880*/  LDSM.16.M88.4 R200, [R221+0x6080] ;  /* 0x00608000ddc8783b */ /* 0x000eae0000000200 */
[-C--:B---3--:R-:W-:Y:S08]  /*2890*/  HMMA.16816.F32.BF16 R20, R196, R40.reuse, R20 ;  /* 0x00000028c414723c */ /* 0x088ff00000041814 */
        /* <DEDUP_REMOVED lines=18> */
[-C--:B------:R-:W-:Y:S08]  /*29c0*/  HMMA.16816.F32.BF16 R4, R56, R60.reuse, R4 ;  /* 0x0000003c3804723c */ /* 0x080ff00000041804 */
[C---:B----4-:R-:W-:Y:S08]  /*29d0*/  HMMA.16816.F32.BF16 R8, R64.reuse, R60, R8 ;  /* 0x0000003c4008723c */ /* 0x050ff00000041808 */
[-C--:B------:R-:W-:Y:S08]  /*29e0*/  HMMA.16816.F32.BF16 R12, R64, R62.reuse, R12 ;  /* 0x0000003e400c723c */ /* 0x080ff0000004180c */
[C---:B------:R-:W-:Y:S08]  /*29f0*/  HMMA.16816.F32.BF16 R16, R56.reuse, R62, R16 ;  /* 0x0000003e3810723c */ /* 0x040ff00000041810 */
[-C--:B--2---:R-:W-:Y:S08]  /*2a00*/  HMMA.16816.F32.BF16 R20, R56, R200.reuse, R20 ;  /* 0x000000c83814723c */ /* 0x084ff00000041814 */
[C---:B------:R-:W-:Y:S08]  /*2a10*/  HMMA.16816.F32.BF16 R24, R64.reuse, R200, R24 ;  /* 0x000000c84018723c */ /* 0x040ff00000041818 */
[-C--:B------:R-:W-:Y:S08]  /*2a20*/  HMMA.16816.F32.BF16 R28, R64, R202.reuse, R28 ;  /* 0x000000ca401c723c */ /* 0x080ff0000004181c */
[----:B------:R-:W-:Y:S08]  /*2a30*/  HMMA.16816.F32.BF16 R32, R56, R202, R32 ;  /* 0x000000ca3820723c */ /* 0x000ff00000041820 */
[-C--:B-1----:R-:W-:Y:S08]  /*2a40*/  HMMA.16816.F32.BF16 R4, R40, R44.reuse, R4 ;  /* 0x0000002c2804723c */ /* 0x082ff00000041804 */
[C---:B------:R-:W-:Y:S08]  /*2a50*/  HMMA.16816.F32.BF16 R8, R196.reuse, R44, R8 ;  /* 0x0000002cc408723c */ /* 0x040ff00000041808 */
[-C--:B------:R-:W-:Y:S08]  /*2a60*/  HMMA.16816.F32.BF16 R12, R196, R46.reuse, R12 ;  /* 0x0000002ec40c723c */ /* 0x080ff0000004180c */
[C---:B------:R-:W-:Y:S01]  /*2a70*/  HMMA.16816.F32.BF16 R16, R40.reuse, R46, R16 ;  /* 0x0000002e2810723c */ /* 0x040fe20000041810 */
[----:B------:R-:W1:Y:S01]  /*2a80*/  LDSM.16.M88.4 R44, [R222+0x4080] ;  /* 0x00408000de2c783b */ /* 0x000e620000000200 */
[----:B------:R-:W-:Y:S04]  /*2a90*/  DEPBAR.LE SB0, 0x1 ;  /* 0x000080400000791a */ /* 0x000fe80000000000 */
[----:B------:R-:W-:Y:S02]  /*2aa0*/  BAR.SYNC.DEFER_BLOCKING 0x0 ;  /* 0x0000000000007b1d */ /* 0x000fe40000010000 */
[-C--:B------:R-:W-:Y:S08]  /*2ab0*/  HMMA.16816.F32.BF16 R20, R40, R204.reuse, R20 ;  /* 0x000000cc2814723c */ /* 0x080ff00000041814 */
[C---:B------:R-:W-:Y:S08]  /*2ac0*/  HMMA.16816.F32.BF16 R24, R196.reuse, R204, R24 ;  /* 0x000000ccc418723c */ /* 0x040ff00000041818 */
[-C--:B------:R-:W-:Y:S01]  /*2ad0*/  HMMA.16816.F32.BF16 R28, R196, R206.reuse, R28 ;  /* 0x000000cec41c723c */ /* 0x080fe2000004181c */
[----:B------:R2:W3:Y:S07]  /*2ae0*/  LDSM.16.M88.4 R64, [R0+0x18080] ;  /* 0x018080000040783b */ /* 0x0004ee0000000200 */
[----:B------:R-:W-:Y:S01]  /*2af0*/  HMMA.16816.F32.BF16 R32, R40, R206, R32 ;  /* 0x000000ce2820723c */ /* 0x000fe20000041820 */
[----:B------:R2:W4:Y:S05]  /*2b00*/  LDSM.16.M88.4 R60, [R0+0x19080] ;  /* 0x01908000003c783b */ /* 0x00052a0000000200 */
[----:B------:R2:W2:Y:S02]  /*2b10*/  LDSM.16.M88.4 R200, [R209+0x18080] ;  /* 0x01808000d1c8783b */ /* 0x0004a40000000200 */
[-C--:B-1----:R-:W-:Y:S03]  /*2b20*/  HMMA.16816.F32.BF16 R4, R36, R44.reuse, R4 ;  /* 0x0000002c2404723c */ /* 0x082fe60000041804 */
[----:B------:R-:W1:Y:S05]  /*2b30*/  LDSM.16.M88.4 R208, [R209+0x19080] ;  /* 0x01908000d1d0783b */ /* 0x000e6a0000000200 */
[C---:B------:R-:W-:Y:S01]  /*2b40*/  HMMA.16816.F32.BF16 R8, R48.reuse, R44, R8 ;  /* 0x0000002c3008723c */ /* 0x040fe20000041808 */
[----:B------:R1:W1:Y:S05]  /*2b50*/  LDSM.16.M88.4 R56, [R224+0x8080] ;  /* 0x00808000e038783b */ /* 0x00026a0000000200 */
[----:B------:R1:W1:Y:S02]  /*2b60*/  LDSM.16.M88.4 R196, [R224+0xa080] ;  /* 0x00a08000e0c4783b */ /* 0x0002640000000200 */
[-C--:B------:R-:W-:Y:S03]  /*2b70*/  HMMA.16816.F32.BF16 R12, R48, R46.reuse, R12 ;  /* 0x0000002e300c723c */ /* 0x080fe6000004180c */
[----:B------:R1:W1:Y:S05]  /*2b80*/  LDSM.16.M88.4 R204, [R221+0x8080] ;  /* 0x00808000ddcc783b */ /* 0x00026a0000000200 */
[C---:B------:R-:W-:Y:S01]  /*2b90*/  HMMA.16816.F32.BF16 R16, R36.reuse, R46, R16 ;  /* 0x0000002e2410723c */ /* 0x040fe20000041810 */
[----:B------:R1:W1:Y:S07]  /*2ba0*/  LDSM.16.M88.4 R212, [R221+0xa080] ;  /* 0x00a08000ddd4783b */ /* 0x00026e0000000200 */
[-C--:B------:R-:W-:Y:S08]  /*2bb0*/  HMMA.16816.F32.BF16 R20, R36, R52.reuse, R20 ;  /* 0x000000342414723c */ /* 0x080ff00000041814 */
[C---:B------:R-:W-:Y:S08]  /*2bc0*/  HMMA.16816.F32.BF16 R24, R48.reuse, R52, R24 ;  /* 0x000000343018723c */ /* 0x040ff00000041818 */
[-C--:B------:R-:W-:Y:S08]  /*2bd0*/  HMMA.16816.F32.BF16 R28, R48, R54.reuse, R28 ;  /* 0x00000036301c723c */ /* 0x080ff0000004181c */
[----:B------:R-:W-:Y:S01]  /*2be0*/  HMMA.16816.F32.BF16 R32, R36, R54, R32 ;  /* 0x000000362420723c */ /* 0x000fe20000041820 */
[----:B------:R-:W-:-:S07]  /*2bf0*/  @P1 BRA `(.L_x_1097) ;  /* 0x0000039000001947 */ /* 0x000fce0003800000 */
[----:B--234-:R-:W2:Y:S01]  /*2c00*/  LDL.64 R244, [R1+0x8] ;  /* 0x0000080001f47983 */ /* 0x01cea20000100a00 */
[----:B------:R-:W-:Y:S01]  /*2c10*/  ULDC.64 UR6, c[0x0][0x178] ;  /* 0x00005e0000067ab9 */ /* 0x000fe20000000a00 */
[----:B------:R-:W-:Y:S01]  /*2c20*/  IMAD.U32 R40, RZ, RZ, UR16 ;  /* 0x00000010ff287e24 */ /* 0x000fe2000f8e00ff */
[----:B------:R-:W-:Y:S01]  /*2c30*/  UIMAD.WIDE.U32 UR26, UR19, UR6, URZ ;  /* 0x00000006131a72a5 */ /* 0x000fe2000f8e003f */
[----:B------:R-:W3:Y:S01]  /*2c40*/  LDL.64 R242, [R1] ;  /* 0x0000000001f27983 */ /* 0x000ee20000100a00 */
[----:B------:R-:W-:Y:S01]  /*2c50*/  USHF.R.S32.HI UR4, URZ, 0x1f, UR19 ;  /* 0x0000001f3f047899 */ /* 0x000fe20008011413 */
[----:B------:R-:W-:Y:S02]  /*2c60*/  @!P3 IMAD.MOV.U32 R36, RZ, RZ, R250 ;  /* 0x000000ffff24b224 */ /* 0x000fe400078e00fa */
[----:B------:R-:W4:Y:S01]  /*2c70*/  LDL R240, [R1+0x20] ;  /* 0x0000200001f07983 */ /* 0x000f220000100800 */
[----:B------:R-:W-:Y:S01]  /*2c80*/  UIMAD UR4, UR4, UR6, URZ ;  /* 0x00000006040472a4 */ /* 0x000fe2000f8e023f */
[----:B------:R-:W-:Y:S02]  /*2c90*/  IMAD.U32 R2, RZ, RZ, UR26 ;  /* 0x0000001aff027e24 */ /* 0x000fe4000f8e00ff */
[----:B------:R-:W5:Y:S01]  /*2ca0*/  LDL R241, [R1+0x24] ;  /* 0x0000240001f17983 */ /* 0x000f620000100800 */
[----:B------:R-:W-:Y:S01]  /*2cb0*/  UIMAD UR4, UR19, UR7, UR4 ;  /* 0x00000007130472a4 */ /* 0x000fe2000f8e0204 */
[----:B------:R-:W-:Y:S01]  /*2cc0*/  IMAD.U32 R3, RZ, RZ, UR26 ;  /* 0x0000001aff037e24 */ /* 0x000fe2000f8e00ff */
[----:B------:R-:W-:Y:S01]  /*2cd0*/  UIMAD UR19, UR19, -0x40, UR11 ;  /* 0xffffffc0131378a4 */ /* 0x000fe2000f8e020b */
[----:B------:R-:W-:Y:S01]  /*2ce0*/  @!P3 IMAD.MOV.U32 R37, RZ, RZ, R251 ;  /* 0x000000ffff25b224 */ /* 0x000fe200078e00fb */
[----:B------:R-:W-:Y:S06]  /*2cf0*/  UIADD3 UR4, UR27, UR4, URZ ;  /* 0x000000041b047290 */ /* 0x000fec000fffe03f */
[----:B------:R-:W-:Y:S01]  /*2d00*/  IMAD.U32 R0, RZ, RZ, UR4 ;  /* 0x00000004ff007e24 */ /* 0x000fe2000f8e00ff */
[----:B--2---:R-:W-:Y:S04]  /*2d10*/  LEA R2, P1, R2, R244, 0x7 ;  /* 0x000000f402027211 */ /* 0x004fe800078238ff */
[----:B------:R-:W-:Y:S02]  /*2d20*/  LEA.HI.X R3, R3, R245, R0, 0x7, P1 ;  /* 0x000000f503037211 */ /* 0x000fe400008f3c00 */
[----:B------:R-:W-:Y:S01]  /*2d30*/  IADD3 R40, P2, P1, R40, 0x80, R2 ;  /* 0x0000008028287810 */ /* 0x000fe2000795e002 */
[----:B------:R-:W2:Y:S03]  /*2d40*/  @!P3 S2R R0, SR_CTAID.Y ;  /* 0x000000000000b919 */ /* 0x000ea60000002600 */
[----:B------:R-:W-:Y:S02]  /*2d50*/  IADD3.X R41, RZ, UR15, R3, P2, P1 ;  /* 0x0000000fff297c10 */ /* 0x000fe400097e2403 */
[----:B-----5:R-:W-:Y:S02]  /*2d60*/  ISETP.NE.AND P2, PT, R241, RZ, PT ;  /* 0x000000fff100720c */ /* 0x020fe40003f45270 */
[----:B--2---:R-:W-:Y:S01]  /*2d70*/  @!P3 SHF.R.S32.HI R38, RZ, 0x1f, R0 ;  /* 0x0000001fff26b819 */ /* 0x004fe20000011400 */
[----:B------:R-:W-:Y:S04]  /*2d80*/  @!P3 IMAD.WIDE.U32 R36, R0, c[0x0][0x270], R36 ;  /* 0x00009c000024ba25 */ /* 0x000fe800078e0024 */
[----:B------:R-:W-:Y:S04]  /*2d90*/  @!P3 IMAD R38, R38, c[0x0][0x270], RZ ;  /* 0x00009c002626ba24 */ /* 0x000fe800078e02ff */
[----:B------:R-:W-:Y:S01]  /*2da0*/  @!P3 IMAD R38, R0, c[0x0][0x274], R38 ;  /* 0x00009d000026ba24 */ /* 0x000fe200078e0226 */
[----:B------:R-:W-:Y:S02]  /*2db0*/  @!P3 IADD3 R0, P1, R36, UR9, RZ ;  /* 0x000000092400bc10 */ /* 0x000fe4000ff3e0ff */
[----:B---3--:R-:W-:Y:S02]  /*2dc0*/  IADD3 R36, -R242, UR19, RZ ;  /* 0x00000013f2247c10 */ /* 0x008fe4000fffe1ff */
[----:B------:R-:W-:Y:S02]  /*2dd0*/  @!P3 IADD3.X R37, R37, UR13, R38, P1, !PT ;  /* 0x0000000d2525bc10 */ /* 0x000fe40008ffe426 */
[C---:B------:R-:W-:Y:S04]  /*2de0*/  @!P3 LEA R38, P1, R0.reuse, c[0x0][0x258], 0x2 ;  /* 0x000096000026ba11 */ /* 0x040fe800078210ff */
[----:B------:R-:W-:Y:S01]  /*2df0*/  @!P3 LEA.HI.X R39, R0, c[0x0][0x25c], R37, 0x2, P1 ;  /* 0x000097000027ba11 */ /* 0x000fe200008f1425 */
[----:B------:R-:W-:Y:S01]  /*2e00*/  IMAD.U32 R0, RZ, RZ, UR25 ;  /* 0x00000019ff007e24 */ /* 0x000fe2000f8e00ff */
[----:B------:R-:W-:Y:S03]  /*2e10*/  ISETP.LT.OR P1, PT, R36, 0x1, P5 ;  /* 0x000000012400780c */ /* 0x000fe60002f21670 */
[----:B----4-:R-:W-:Y:S10]  /*2e20*/  IMAD R0, R0, 0x4000, R240 ;  /* 0x0000400000007824 */ /* 0x010ff400078e02f0 */
[----:B------:R-:W-:Y:S01]  /*2e30*/  @!PT LDS RZ, [RZ] ;  /* 0x00000000fffff984 */ /* 0x000fe20000000800 */
[----:B------:R-:W-:Y:S01]  /*2e40*/  @!PT LDS RZ, [RZ] ;  /* 0x00000000fffff984 */ /* 0x000fe20000000800 */
[----:B------:R-:W-:Y:S01]  /*2e50*/  @!PT LDS RZ, [RZ] ;  /* 0x00000000fffff984 */ /* 0x000fe20000000800 */
[----:B------:R2:W-:Y:S01]  /*2e60*/  LDGSTS.E.BYPASS.LTC128B.128 [R0], [R2.64], !P1 ;  /* 0x0000000002007fae */ /* 0x0005e2000c901d54 */
[----:B------:R-:W-:Y:S11]  /*2e70*/  ISETP.LT.OR P1, PT, R36, 0x1, P2 ;  /* 0x000000012400780c */ /* 0x000ff60001721670 */
[----:B------:R-:W-:Y:S02]  /*2e80*/  @!UPT UIADD3 URZ, URZ, URZ, URZ ;  /* 0x0000003f3f3ff290 */ /* 0x000fe4000fffe03f */
[----:B------:R2:W-:Y:S02]  /*2e90*/  LDGSTS.E.BYPASS.LTC128B.128 [R0+0x2000], [R2.64+0x80], !P1 ;  /* 0x0200008002007fae */ /* 0x0005e4000c901d54 */
[----:B--2---:R-:W-:Y:S04]  /*2ea0*/  IADD3 R2, P1, R2, UR16, RZ ;  /* 0x0000001002027c10 */ /* 0x004fe8000ff3e0ff */
[----:B------:R-:W-:Y:S02]  /*2eb0*/  IADD3.X R3, R3, UR15, RZ, P1, !PT ;  /* 0x0000000f03037c10 */ /* 0x000fe40008ffe4ff */
[C---:B------:R-:W-:Y:S11]  /*2ec0*/  ISETP.LT.OR P1, PT, R36.reuse, 0x21, P5 ;  /* 0x000000212400780c */ /* 0x040ff60002f21670 */
[----:B------:R-:W-:Y:S02]  /*2ed0*/  @!UPT UIADD3 URZ, URZ, URZ, URZ ;  /* 0x0000003f3f3ff290 */ /* 0x000fe4000fffe03f */
[----:B------:R2:W-:Y:S01]  /*2ee0*/  LDGSTS.E.BYPASS.LTC128B.128 [R0+0x1000], [R2.64], !P1 ;  /* 0x0100000002007fae */ /* 0x0005e2000c901d54 */
[----:B------:R-:W-:Y:S11]  /*2ef0*/  ISETP.LT.OR P1, PT, R36, 0x21, P2 ;  /* 0x000000212400780c */ /* 0x000ff60001721670 */
[----:B------:R-:W-:Y:S02]  /*2f00*/  @!UPT UIADD3 URZ, URZ, URZ, URZ ;  /* 0x0000003f3f3ff290 */ /* 0x000fe4000fffe03f */
[----:B------:R3:W-:Y:S01]  /*2f10*/  LDGSTS.E.BYPASS.LTC128B.128 [R0+0x3000], [R40.64], !P1 ;  /* 0x0300000028007fae */ /* 0x0007e2000c901d54 */
[----:B--2---:R-:W-:Y:S02]  /*2f20*/  IMAD.U32 R3, RZ, RZ, UR24 ;  /* 0x00000018ff037e24 */ /* 0x004fe4000f8e00ff */
[----:B------:R-:W-:Y:S03]  /*2f30*/  IMAD.U32 R2, RZ, RZ, UR25 ;  /* 0x00000019ff027e24 */ /* 0x000fe6000f8e00ff */
[----:B------:R-:W-:Y:S01]  /*2f40*/  @!P3 LEA R3, R3, 0x40, 0x6 ;  /* 0x000000400303b811 */ /* 0x000fe200078e30ff */
[----:B------:R-:W-:Y:S04]  /*2f50*/  @!P3 IMAD R2, R2, 0x40, R250 ;  /* 0x000000400202b824 */ /* 0x000fe800078e02fa */
[----:B------:R-:W-:Y:S04]  /*2f60*/  @!P3 IMAD.WIDE R38, R3, 0x4, R38 ;  /* 0x000000040326b825 */ /* 0x000fe800078e0226 */
[----:B------:R-:W-:Y:S05]  /*2f70*/  @!P3 IMAD.SHL.U32 R2, R2, 0x4, RZ ;  /* 0x000000040202b824 */ /* 0x000fea00078e00ff */
[----:B------:R3:W-:Y:S02]  /*2f80*/  @!P3 LDGSTS.E.BYPASS.LTC128B.128 [R2+0x20080], [R38.64] ;  /* 0x200800002602bfae */ /* 0x0007e4000b901d54 */
.L_x_1097:
[-C--:B-1234-:R-:W-:Y:S01]  /*2f90*/  HMMA.16816.F32.BF16 R36, R64, R56.reuse, RZ ;  /* 0x000000384024723c */ /* 0x09efe200000418ff */
[----:B------:R-:W0:Y:S01]  /*2fa0*/  LDGDEPBAR ;  /* 0x00000000000079af */ /* 0x000e220000000000 */
[----:B------:R-:W-:Y:S01]  /*2fb0*/  USHF.L.U32 UR4, UR5, 0xd, URZ ;  /* 0x0000000d05047899 */ /* 0x000fe2000800063f */
[----:B------:R-:W-:Y:S01]  /*2fc0*/  ISETP.GT.AND P1, PT, R248, RZ, PT ;  /* 0x000000fff800720c */ /* 0x000fe20003f24270 */
[----:B------:R-:W-:Y:S02]  /*2fd0*/  UIADD3 UR19, UR24, 0x2, URZ ;  /* 0x0000000218137890 */ /* 0x000fe4000fffe03f */
[----:B------:R-:W-:Y:S01]  /*2fe0*/  UIADD3 UR6, UR4, 0x10, URZ ;  /* 0x0000001004067890 */ /* 0x000fe2000fffe03f */
[----:B------:R-:W-:Y:S01]  /*2ff0*/  FSEL R247, R10, -INF , P1 ;  /* 0xff8000000af77808 */ /* 0x000fe20000800000 */
[C---:B------:R-:W-:Y:S01]  /*3000*/  HMMA.16816.F32.BF16 R40, R60.reuse, R56, RZ ;  /* 0x000000383c28723c */ /* 0x040fe200000418ff */
[----:B------:R-:W-:Y:S01]  /*3010*/  MOV R2, UR4 ;  /* 0x0000000400027c02 */ /* 0x000fe20008000f00 */
[----:B------:R-:W-:Y:S02]  /*3020*/  UISETP.GE.AND UP0, UPT, UR19, UR22, UPT ;  /* 0x000000161300728c */ /* 0x000fe4000bf06270 */
[----:B------:R-:W-:Y:S04]  /*3030*/  IADD3 R0, R220, UR4, RZ ;  /* 0x00000004dc007c10 */ /* 0x000fe8000fffe0ff */
[-C--:B------:R-:W-:Y:S01]  /*3040*/  HMMA.16816.F32.BF16 R44, R60, R58.reuse, RZ ;  /* 0x0000003a3c2c723c */ /* 0x080fe200000418ff */
[----:B------:R-:W-:Y:S07]  /*3050*/  SHF.L.U32 R0, R0, 0x1, RZ ;  /* 0x0000000100007819 */ /* 0x000fee00000006ff */
        /* <DEDUP_REMOVED lines=14> */
[----:B------:R-:W2:Y:S07]  /*3140*/  LDSM.16.M88.4 R208, [R218+0x19080] ;  /* 0x01908000dad0783b */ /* 0x000eae0000000200 */
[----:B------:R-:W-:Y:S01]  /*3150*/  HMMA.16816.F32.BF16 R64, R200, R214, R64 ;  /* 0x000000d6c840723c */ /* 0x000fe20000041840 */
[----:B------:R-:W3:Y:S07]  /*3160*/  LDSM.16.M88.4 R200, [R223+0xa080] ;  /* 0x00a08000dfc8783b */ /* 0x000eee0000000200 */
[-C--:B-1----:R-:W-:Y:S01]  /*3170*/  HMMA.16816.F32.BF16 R36, R196, R204.reuse, R36 ;  /* 0x000000ccc424723c */ /* 0x082fe20000041824 */
[----:B------:R-:W-:Y:S07]  /*3180*/  LDSM.16.M88.4 R212, [R222+0x8080] ;  /* 0x00808000ded4783b */ /* 0x000fee0000000200 */
[C---:B--2---:R-:W-:Y:S08]  /*3190*/  HMMA.16816.F32.BF16 R40, R208.reuse, R204, R40 ;  /* 0x000000ccd028723c */ /* 0x044ff00000041828 */
[-C--:B------:R-:W-:Y:S08]  /*31a0*/  HMMA.16816.F32.BF16 R44, R208, R206.reuse, R44 ;  /* 0x000000ced02c723c */ /* 0x080ff0000004182c */
[C---:B------:R-:W-:Y:S01]  /*31b0*/  HMMA.16816.F32.BF16 R48, R196.reuse, R206, R48 ;  /* 0x000000cec430723c */ /* 0x040fe20000041830 */
[----:B------:R-:W1:Y:S07]  /*31c0*/  LDSM.16.M88.4 R204, [R219+0x18080] ;  /* 0x01808000dbcc783b */ /* 0x000e6e0000000200 */
[-C--:B---3--:R-:W-:Y:S08]  /*31d0*/  HMMA.16816.F32.BF16 R52, R196, R200.reuse, R52 ;  /* 0x000000c8c434723c */ /* 0x088ff00000041834 */
        /* <DEDUP_REMOVED lines=14> */
[----:B------:R2:W3:Y:S07]  /*32c0*/  LDSM.16.M88.4 R208, [R0+0x1b080] ;  /* 0x01b0800000d0783b */ /* 0x0004ee0000000200 */
[----:B------:R-:W-:Y:S01]  /*32d0*/  HMMA.16816.F32.BF16 R64, R204, R198, R64 ;  /* 0x000000c6cc40723c */ /* 0x000fe20000041840 */
[----:B------:R-:W4:Y:S07]  /*32e0*/  LDSM.16.M88.4 R196, [R224+0xe080] ;  /* 0x00e08000e0c4783b */ /* 0x000f2e0000000200 */
[-C--:B-1----:R-:W-:Y:S01]  /*32f0*/  HMMA.16816.F32.BF16 R36, R200, R212.reuse, R36 ;  /* 0x000000d4c824723c */ /* 0x082fe20000041824 */
[----:B--2---:R-:W-:Y:S04]  /*3300*/  MOV R0, UR6 ;  /* 0x0000000600007c02 */ /* 0x004fe80008000f00 */
[----:B------:R-:W-:Y:S04]  /*3310*/  @P0 IADD3 R0, R2, -0x10, RZ ;  /* 0xfffffff002000810 */ /* 0x000fe80007ffe0ff */
[----:B------:R-:W-:Y:S04]  /*3320*/  IADD3 R0, R220, R0, RZ ;  /* 0x00000000dc007210 */ /* 0x000fe80007ffe0ff */
[----:B------:R-:W-:Y:S05]  /*3330*/  SHF.L.U32 R0, R0, 0x1, RZ ;  /* 0x0000000100007819 */ /* 0x000fea00000006ff */
[----:B------:R-:W-:Y:S01]  /*3340*/  LDSM.16.M88.4 R204, [R0+0x1a080] ;  /* 0x01a0800000cc783b */ /* 0x000fe20000000200 */
[C---:B---3--:R-:W-:Y:S08]  /*3350*/  HMMA.16816.F32.BF16 R40, R208.reuse, R212, R40 ;  /* 0x000000d4d028723c */ /* 0x048ff00000041828 */
[-C--:B------:R-:W-:Y:S08]  /*3360*/  HMMA.16816.F32.BF16 R44, R208, R214.reuse, R44 ;  /* 0x000000d6d02c723c */ /* 0x080ff0000004182c */
[C---:B------:R-:W-:Y:S01]  /*3370*/  HMMA.16816.F32.BF16 R48, R200.reuse, R214, R48 ;  /* 0x000000d6c830723c */ /* 0x040fe20000041830 */
[----:B------:R-:W1:Y:S07]  /*3380*/  LDSM.16.M88.4 R212, [R221+0xc080] ;  /* 0x00c08000ddd4783b */ /* 0x000e6e0000000200 */
[-C--:B----4-:R-:W-:Y:S08]  /*3390*/  HMMA.16816.F32.BF16 R52, R200, R196.reuse, R52 ;  /* 0x000000c4c834723c */ /* 0x090ff00000041834 */
[C---:B------:R-:W-:Y:S08]  /*33a0*/  HMMA.16816.F32.BF16 R56, R208.reuse, R196, R56 ;  /* 0x000000c4d038723c */ /* 0x040ff00000041838 */
[-C--:B------:R-:W-:Y:S01]  /*33b0*/  HMMA.16816.F32.BF16 R60, R208, R198.reuse, R60 ;  /* 0x000000c6d03c723c */ /* 0x080fe2000004183c */
[----:B------:R2:W3:Y:S07]  /*33c0*/  LDSM.16.M88.4 R208, [R0+0x1b080] ;  /* 0x01b0800000d0783b */ /* 0x0004ee0000000200 */
[----:B------:R-:W-:Y:S01]  /*33d0*/  HMMA.16816.F32.BF16 R64, R200, R198, R64 ;  /* 0x000000c6c840723c */ /* 0x000fe20000041840 */
[----:B------:R-:W4:Y:S06]  /*33e0*/  LDSM.16.M88.4 R196, [R221+0xe080] ;  /* 0x00e08000ddc4783b */ /* 0x000f2c0000000200 */
[----:B------:R-:W-:Y:S01]  /*33f0*/  FSEL R201, R6, -INF , P1 ;  /* 0xff80000006c97808 */ /* 0x000fe20000800000 */
[-C--:B-1----:R-:W-:Y:S05]  /*3400*/  HMMA.16816.F32.BF16 R36, R204, R212.reuse, R36 ;  /* 0x000000d4cc24723c */ /* 0x082fea0000041824 */
[----:B--2---:R-:W-:Y:S07]  /*3410*/  FSEL R0, R4, -INF , P1 ;  /* 0xff80000004007808 */ /* 0x004fee0000800000 */
[--C-:B------:R-:W-:Y:S04]  /*3420*/  FFMA.FTZ R0, R0, c[0x0][0x29c], -R233.reuse ;  /* 0x0000a70000007a23 */ /* 0x100fe800000108e9 */
[----:B------:R1:W-:Y:S01]  /*3430*/  MUFU.EX2 R243, R0 ;  /* 0x0000000000f37308 */ /* 0x0003e20000000800 */
[C---:B---3--:R-:W-:Y:S08]  /*3440*/  HMMA.16816.F32.BF16 R40, R208.reuse, R212, R40 ;  /* 0x000000d4d028723c */ /* 0x048ff00000041828 */
[-C--:B------:R-:W-:Y:S08]  /*3450*/  HMMA.16816.F32.BF16 R44, R208, R214.reuse, R44 ;  /* 0x000000d6d02c723c */ /* 0x080ff0000004182c */
[C---:B------:R-:W-:Y:S07]  /*3460*/  HMMA.16816.F32.BF16 R48, R204.reuse, R214, R48 ;  /* 0x000000d6cc30723c */ /* 0x040fee0000041830 */
[----:B------:R-:W-:Y:S01]  /*3470*/  FSEL R215, R8, -INF , P1 ;  /* 0xff80000008d77808 */ /* 0x000fe20000800000 */
[-C--:B----4-:R-:W-:Y:S03]  /*3480*/  HMMA.16816.F32.BF16 R52, R204, R196.reuse, R52 ;  /* 0x000000c4cc34723c */ /* 0x090fe60000041834 */
[----:B------:R-:W-:Y:S04]  /*3490*/  ISETP.GT.AND P1, PT, R248, 0x1, PT ;  /* 0x00000001f800780c */ /* 0x000fe80003f24270 */
[----:B-1----:R-:W-:Y:S01]  /*34a0*/  FSEL R0, R5, -INF , P1 ;  /* 0xff80000005007808 */ /* 0x002fe20000800000 */
[C---:B------:R-:W-:Y:S04]  /*34b0*/  HMMA.16816.F32.BF16 R56, R208.reuse, R196, R56 ;  /* 0x000000c4d038723c */ /* 0x040fe80000041838 */
[--C-:B------:R-:W-:Y:S01]  /*34c0*/  FFMA.FTZ R0, R0, c[0x0][0x29c], -R233.reuse ;  /* 0x0000a70000007a23 */ /* 0x100fe200000108e9 */
[----:B------:R-:W-:Y:S02]  /*34d0*/  FSEL R200, R7, -INF , P1 ;  /* 0xff80000007c87808 */ /* 0x000fe40000800000 */
[----:B------:R-:W-:Y:S01]  /*34e0*/  FSEL R214, R9, -INF , P1 ;  /* 0xff80000009d67808 */ /* 0x000fe20000800000 */
[-C--:B------:R-:W-:Y:S01]  /*34f0*/  HMMA.16816.F32.BF16 R60, R208, R198.reuse, R60 ;  /* 0x000000c6d03c723c */ /* 0x080fe2000004183c */
[----:B------:R1:W-:Y:S01]  /*3500*/  MUFU.EX2 R242, R0 ;  /* 0x0000000000f27308 */ /* 0x0003e20000000800 */
[----:B------:R-:W-:Y:S02]  /*3510*/  LDSM.16.M88.4 R4, [R218+0x1a080] ;  /* 0x01a08000da04783b */ /* 0x000fe40000000200 */
[----:B------:R-:W-:Y:S02]  /*3520*/  FSEL R246, R11, -INF , P1 ;  /* 0xff8000000bf67808 */ /* 0x000fe40000800000 */
[----:B------:R-:W-:Y:S02]  /*3530*/  ISETP.GT.AND P1, PT, R248, 0x20, PT ;  /* 0x00000020f800780c */ /* 0x000fe40003f24270 */
[----:B------:R-:W-:Y:S02]  /*3540*/  HMMA.16816.F32.BF16 R64, R204, R198, R64 ;  /* 0x000000c6cc40723c */ /* 0x000fe40000041840 */
[----:B------:R-:W2:Y:S02]  /*3550*/  LDSM.16.M88.4 R8, [R223+0xc080] ;  /* 0x00c08000df08783b */ /* 0x000ea40000000200 */
[----:B------:R-:W-:Y:S02]  /*3560*/  FSEL R197, R18, -INF , P1 ;  /* 0xff80000012c57808 */ /* 0x000fe40000800000 */
[----:B------:R-:W-:Y:S02]  /*3570*/  FSEL R213, R12, -INF , P1 ;  /* 0xff8000000cd57808 */ /* 0x000fe40000800000 */
[----:B------:R-:W-:Y:S04]  /*3580*/  FSEL R245, R14, -INF , P1 ;  /* 0xff8000000ef57808 */ /* 0x000fe80000800000 */
[----:B-1----:R-:W-:Y:S02]  /*3590*/  FSEL R0, R16, -INF , P1 ;  /* 0xff80000010007808 */ /* 0x002fe40000800000 */
[----:B------:R-:W-:Y:S03]  /*35a0*/  ISETP.GT.AND P1, PT, R248, 0x21, PT ;  /* 0x00000021f800780c */ /* 0x000fe60003f24270 */
[--C-:B------:R-:W-:Y:S01]  /*35b0*/  FFMA.FTZ R0, R0, c[0x0][0x29c], -R233.reuse ;  /* 0x0000a70000007a23 */ /* 0x100fe200000108e9 */
[----:B------:R-:W-:Y:S02]  /*35c0*/  FSEL R212, R13, -INF , P1 ;  /* 0xff8000000dd47808 */ /* 0x000fe40000800000 */
[----:B------:R-:W-:Y:S01]  /*35d0*/  FSEL R244, R15, -INF , P1 ;  /* 0xff8000000ff47808 */ /* 0x000fe20000800000 */
[----:B------:R1:W-:Y:S01]  /*35e0*/  MUFU.EX2 R241, R0 ;  /* 0x0000000000f17308 */ /* 0x0003e20000000800 */
[----:B------:R-:W3:Y:S01]  /*35f0*/  LDSM.16.M88.4 R12, [R218+0x1b080] ;  /* 0x01b08000da0c783b */ /* 0x000ee20000000200 */
[----:B------:R-:W-:Y:S01]  /*3600*/  FSEL R3, R19, -INF , P1 ;  /* 0xff80000013037808 */ /* 0x000fe20000800000 */
[-C--:B--2---:R-:W-:Y:S05]  /*3610*/  HMMA.16816.F32.BF16 R36, R4, R8.reuse, R36 ;  /* 0x000000080424723c */ /* 0x084fea0000041824 */
[----:B-1----:R-:W-:Y:S02]  /*3620*/  FSEL R0, R17, -INF , P1 ;  /* 0xff80000011007808 */ /* 0x002fe40000800000 */
[----:B------:R-:W-:Y:S01]  /*3630*/  ISETP.GT.AND P1, PT, R248, 0x40, PT ;  /* 0x00000040f800780c */ /* 0x000fe20003f24270 */
[----:B------:R-:W1:Y:S04]  /*3640*/  LDSM.16.M88.4 R16, [R223+0xe080] ;  /* 0x00e08000df10783b */ /* 0x000e680000000200 */
[--C-:B------:R-:W-:Y:S01]  /*3650*/  FFMA.FTZ R0, R0, c[0x0][0x29c], -R233.reuse ;  /* 0x0000a70000007a23 */ /* 0x100fe200000108e9 */
[----:B------:R-:W-:Y:S02]  /*3660*/  FSEL R2, R22, -INF , P1 ;  /* 0xff80000016027808 */ /* 0x000fe40000800000 */
[----:B------:R-:W-:Y:S01]  /*3670*/  FSEL R209, R24, -INF , P1 ;  /* 0xff80000018d17808 */ /* 0x000fe20000800000 */
[----:B------:R2:W4:Y:S01]  /*3680*/  MUFU.EX2 R211, R0 ;  /* 0x0000000000d37308 */ /* 0x0005220000000800 */
[----:B------:R-:W-:Y:S02]  /*3690*/  FSEL R240, R26, -INF , P1 ;  /* 0xff8000001af07808 */ /* 0x000fe40000800000 */
[----:B------:R-:W-:Y:S02]  /*36a0*/  FSEL R20, R20, -INF , P1 ;  /* 0xff80000014147808 */ /* 0x000fe40000800000 */
[----:B------:R-:W-:Y:S01]  /*36b0*/  ISETP.GT.AND P1, PT, R248, 0x41, PT ;  /* 0x00000041f800780c */ /* 0x000fe20003f24270 */
[C---:B---3--:R-:W-:Y:S04]  /*36c0*/  HMMA.16816.F32.BF16 R40, R12.reuse, R8, R40 ;  /* 0x000000080c28723c */ /* 0x048fe80000041828 */
[----:B------:R-:W-:Y:S01]  /*36d0*/  FSEL R196, R23, -INF , P1 ;  /* 0xff80000017c47808 */ /* 0x000fe20000800000 */
[--C-:B------:R-:W-:Y:S01]  /*36e0*/  FFMA.FTZ R20, R20, c[0x0][0x29c], -R233.reuse ;  /* 0x0000a70014147a23 */ /* 0x100fe200000108e9 */
[----:B------:R-:W-:Y:S02]  /*36f0*/  FSEL R208, R25, -INF , P1 ;  /* 0xff80000019d07808 */ /* 0x000fe40000800000 */
[-C--:B------:R-:W-:Y:S01]  /*3700*/  HMMA.16816.F32.BF16 R44, R12, R10.reuse, R44 ;  /* 0x0000000a0c2c723c */ /* 0x080fe2000004182c */
[----:B------:R-:W-:Y:S03]  /*3710*/  MUFU.EX2 R210, R20 ;  /* 0x0000001400d27308 */ /* 0x000fe60000000800 */
[----:B------:R-:W-:Y:S02]  /*3720*/  FSEL R218, R27, -INF , P1 ;  /* 0xff8000001bda7808 */ /* 0x000fe40000800000 */
[----:B------:R-:W-:Y:S01]  /*3730*/  FSEL R21, R21, -INF , P1 ;  /* 0xff80000015157808 */ /* 0x000fe20000800000 */
[----:B------:R-:W-:Y:S01]  /*3740*/  LDSM.16.M88.4 R24, [R219+0x1b080] ;  /* 0x01b08000db18783b */ /* 0x000fe20000000200 */
[C---:B------:R-:W-:Y:S04]  /*3750*/  HMMA.16816.F32.BF16 R48, R4.reuse, R10, R48 ;  /* 0x0000000a0430723c */ /* 0x040fe80000041830 */
[----:B------:R-:W-:Y:S01]  /*3760*/  ISETP.GT.AND P1, PT, R248, 0x60, PT ;  /* 0x00000060f800780c */ /* 0x000fe20003f24270 */
[--C-:B------:R-:W-:Y:S02]  /*3770*/  FFMA.FTZ R21, R21, c[0x0][0x29c], -R233.reuse ;  /* 0x0000a70015157a23 */ /* 0x100fe400000108e9 */
[----:B------:R-:W-:Y:S01]  /*3780*/  LDSM.16.M88.4 R8, [R219+0x1a080] ;  /* 0x01a08000db08783b */ /* 0x000fe20000000200 */
[----:B--2---:R-:W-:Y:S01]  /*3790*/  FSEL R0, R32, -INF , P1 ;  /* 0xff80000020007808 */ /* 0x004fe20000800000 */
[----:B------:R2:W-:Y:S01]  /*37a0*/  MUFU.EX2 R205, R21 ;  /* 0x0000001500cd7308 */ /* 0x0005e20000000800 */
[-C--:B-1----:R-:W-:Y:S03]  /*37b0*/  HMMA.16816.F32.BF16 R52, R4, R16.reuse, R52 ;  /* 0x000000100434723c */ /* 0x082fe60000041834 */
[--C-:B------:R-:W-:Y:S01]  /*37c0*/  FFMA.FTZ R0, R0, c[0x0][0x29c], -R233.reuse ;  /* 0x0000a70000007a23 */ /* 0x100fe200000108e9 */
[----:B------:R-:W-:Y:S02]  /*37d0*/  FSEL R34, R34, -INF , P1 ;  /* 0xff80000022227808 */ /* 0x000fe40000800000 */
[----:B------:R-:W-:Y:S02]  /*37e0*/  FSEL R28, R28, -INF , P1 ;  /* 0xff8000001c1c7808 */ /* 0x000fe40000800000 */
[C---:B------:R-:W-:Y:S01]  /*37f0*/  HMMA.16816.F32.BF16 R56, R12.reuse, R16, R56 ;  /* 0x000000100c38723c */ /* 0x040fe20000041838 */
[----:B------:R1:W-:Y:S03]  /*3800*/  MUFU.EX2 R206, R0 ;  /* 0x0000000000ce7308 */ /* 0x0003e60000000800 */
[----:B------:R-:W-:Y:S01]  /*3810*/  FSEL R32, R30, -INF , P1 ;  /* 0xff8000001e207808 */ /* 0x000fe20000800000 */
[--C-:B------:R-:W-:Y:S01]  /*3820*/  FFMA.FTZ R30, R244, c[0x0][0x29c], -R236.reuse ;  /* 0x0000a700f41e7a23 */ /* 0x100fe200000108ec */
[----:B------:R-:W-:Y:S02]  /*3830*/  ISETP.GT.AND P1, PT, R248, 0x61, PT ;  /* 0x00000061f800780c */ /* 0x000fe40003f24270 */
[-C--:B------:R-:W-:Y:S01]  /*3840*/  HMMA.16816.F32.BF16 R60, R12, R18.reuse, R60 ;  /* 0x000000120c3c723c */ /* 0x080fe2000004183c */
[----:B------:R-:W-:Y:S02]  /*3850*/  LDSM.16.M88.4 R12, [R222+0xe080] ;  /* 0x00e08000de0c783b */ /* 0x000fe40000000200 */
[----:B------:R-:W-:Y:S01]  /*3860*/  MUFU.EX2 R30, R30 ;  /* 0x0000001e001e7308 */ /* 0x000fe20000000800 */
[----:B------:R-:W-:Y:S02]  /*3870*/  FSEL R35, R35, -INF , P1 ;  /* 0xff80000023237808 */ /* 0x000fe40000800000 */
[----:B------:R-:W-:Y:S02]  /*3880*/  FSEL R33, R33, -INF , P1 ;  /* 0xff80000021217808 */ /* 0x000fe40000800000 */
[----:B------:R-:W-:Y:S01]  /*3890*/  HMMA.16816.F32.BF16 R64, R4, R18, R64 ;  /* 0x000000120440723c */ /* 0x000fe20000041840 */
[----:B--2---:R-:W2:Y:S03]  /*38a0*/  LDSM.16.M88.4 R20, [R222+0xc080] ;  /* 0x00c08000de14783b */ /* 0x004ea60000000200 */
[----:B------:R-:W-:Y:S01]  /*38b0*/  FFMA.FTZ R233, R33, c[0x0][0x29c], -R233 ;  /* 0x0000a70021e97a23 */ /* 0x000fe200000108e9 */
[----:B------:R-:W-:Y:S02]  /*38c0*/  FSEL R31, R31, -INF , P1 ;  /* 0xff8000001f1f7808 */ /* 0x000fe40000800000 */
[----:B------:R-:W-:Y:S01]  /*38d0*/  FFMA.FTZ R4, R246, c[0x0][0x29c], -R236 ;  /* 0x0000a700f6047a23 */ /* 0x000fe200000108ec */
[----:B------:R-:W-:Y:S01]  /*38e0*/  FSEL R29, R29, -INF , P1 ;  /* 0xff8000001d1d7808 */ /* 0x000fe20000800000 */
[----:B-1----:R-:W-:Y:S01]  /*38f0*/  FFMA.FTZ R0, R201, c[0x0][0x29c], -R234 ;  /* 0x0000a700c9007a23 */ /* 0x002fe200000108ea */
[----:B------:R-:W1:Y:S01]  /*3900*/  MUFU.EX2 R233, R233 ;  /* 0x000000e900e97308 */ /* 0x000e620000000800 */
[----:B------:R-:W-:Y:S01]  /*3910*/  PLOP3.LUT P1, PT, PT, PT, UP0, 0x80, 0x0 ;  /* 0x000000000000781c */ /* 0x000fe20003f2f008 */
[----:B------:R-:W-:Y:S08]  /*3920*/  FFMA.FTZ R5, R245, c[0x0][0x29c], -R236 ;  /* 0x0000a700f5057a23 */ /* 0x000ff000000108ec */
[----:B------:R3:W-:Y:S01]  /*3930*/  MUFU.EX2 R204, R0 ;  /* 0x0000000000cc7308 */ /* 0x0007e20000000800 */
[-C--:B--2---:R-:W-:Y:S05]  /*3940*/  HMMA.16816.F32.BF16 R36, R8, R20.reuse, R36 ;  /* 0x000000140824723c */ /* 0x084fea0000041824 */
[--C-:B---3--:R-:W-:Y:S03]  /*3950*/  FFMA.FTZ R0, R200, c[0x0][0x29c], -R234.reuse ;  /* 0x0000a700c8007a23 */ /* 0x108fe600000108ea */
[C---:B------:R-:W-:Y:S01]  /*3960*/  HMMA.16816.F32.BF16 R40, R24.reuse, R20, R40 ;  /* 0x000000141828723c */ /* 0x040fe20000041828 */
[----:B------:R2:W-:Y:S06]  /*3970*/  MUFU.EX2 R203, R0 ;  /* 0x0000000000cb7308 */ /* 0x0005ec0000000800 */
[----:B----4-:R-:W-:Y:S01]  /*3980*/  F2FP.BF16.PACK_AB R21, R211, R241 ;  /* 0x000000f1d315723e */ /* 0x010fe200000010ff */
[-C--:B------:R-:W-:Y:S04]  /*3990*/  HMMA.16816.F32.BF16 R44, R24, R22.reuse, R44 ;  /* 0x00000016182c723c */ /* 0x080fe8000004182c */
[----:B-1----:R-:W-:Y:S04]  /*39a0*/  F2FP.BF16.PACK_AB R20, R233, R206 ;  /* 0x000000cee914723e */ /* 0x002fe800000010ff */
[C---:B------:R-:W-:Y:S07]  /*39b0*/  HMMA.16816.F32.BF16 R48, R8.reuse, R22, R48 ;  /* 0x000000160830723c */ /* 0x040fee0000041830 */
[----:B------:R-:W-:Y:S01]  /*39c0*/  F2FP.BF16.PACK_AB R23, R242, R243 ;  /* 0x000000f3f217723e */ /* 0x000fe200000010ff */
[-C--:B------:R-:W-:Y:S04]  /*39d0*/  HMMA.16816.F32.BF16 R52, R8, R12.reuse, R52 ;  /* 0x0000000c0834723c */ /* 0x080fe80000041834 */
[----:B--2---:R-:W-:Y:S01]  /*39e0*/  FFMA.FTZ R0, R197, c[0x0][0x29c], -R234 ;  /* 0x0000a700c5007a23 */ /* 0x004fe200000108ea */
[----:B------:R-:W-:Y:S03]  /*39f0*/  F2FP.BF16.PACK_AB R22, R205, R210 ;  /* 0x000000d2cd16723e */ /* 0x000fe600000010ff */
[C---:B------:R-:W-:Y:S01]  /*3a00*/  HMMA.16816.F32.BF16 R56, R24.reuse, R12, R56 ;  /* 0x0000000c1838723c */ /* 0x040fe20000041838 */
[----:B------:R1:W-:Y:S07]  /*3a10*/  MUFU.EX2 R202, R0 ;  /* 0x0000000000ca7308 */ /* 0x0003ee0000000800 */
[-C--:B------:R-:W-:Y:S07]  /*3a20*/  HMMA.16816.F32.BF16 R60, R24, R14.reuse, R60 ;  /* 0x0000000e183c723c */ /* 0x080fee000004183c */
[----:B------:R-:W-:Y:S01]  /*3a30*/  FFMA.FTZ R27, R32, c[0x0][0x29c], -R236 ;  /* 0x0000a700201b7a23 */ /* 0x000fe200000108ec */
[----:B------:R-:W-:Y:S01]  /*3a40*/  HMMA.16816.F32.BF16 R64, R8, R14, R64 ;  /* 0x0000000e0840723c */ /* 0x000fe20000041840 */
[----:B------:R-:W-:Y:S03]  /*3a50*/  MUFU.EX2 R32, R4 ;  /* 0x0000000400207308 */ /* 0x000fe60000000800 */
[--C-:B-1----:R-:W-:Y:S02]  /*3a60*/  FFMA.FTZ R0, R3, c[0x0][0x29c], -R234.reuse ;  /* 0x0000a70003007a23 */ /* 0x102fe400000108ea */
[----:B------:R-:W1:Y:S05]  /*3a70*/  LDS R3, [R237+0x20280] ;  /* 0x02028000ed037984 */ /* 0x000e6a0000000800 */
[----:B------:R-:W-:Y:S10]  /*3a80*/  MUFU.EX2 R27, R27 ;  /* 0x0000001b001b7308 */ /* 0x000ff40000000800 */
[----:B------:R2:W3:Y:S02]  /*3a90*/  MUFU.EX2 R201, R0 ;  /* 0x0000000000c97308 */ /* 0x0004e40000000800 */
[----:B--2---:R-:W-:Y:S01]  /*3aa0*/  FFMA.FTZ R0, R2, c[0x0][0x29c], -R234 ;  /* 0x0000a70002007a23 */ /* 0x004fe200000108ea */
[----:B---3--:R-:W-:Y:S01]  /*3ab0*/  F2FP.BF16.PACK_AB R16, R201, R202 ;  /* 0x000000cac910723e */ /* 0x008fe200000010ff */
[----:B------:R-:W-:Y:S06]  /*3ac0*/  FFMA.FTZ R2, R247, c[0x0][0x29c], -R236 ;  /* 0x0000a700f7027a23 */ /* 0x000fec00000108ec */
[----:B------:R2:W-:Y:S01]  /*3ad0*/  MUFU.EX2 R200, R0 ;  /* 0x0000000000c87308 */ /* 0x0005e20000000800 */
[--C-:B-1----:R-:W-:Y:S02]  /*3ae0*/  FADD.FTZ R37, R37, -R3.reuse ;  /* 0x8000000325257221 */ /* 0x102fe40000010000 */
[--C-:B------:R-:W-:Y:S02]  /*3af0*/  FADD.FTZ R49, R49, -R3.reuse ;  /* 0x8000000331317221 */ /* 0x100fe40000010000 */
[--C-:B------:R-:W-:Y:S02]  /*3b00*/  FADD.FTZ R53, R53, -R3.reuse ;  /* 0x8000000335357221 */ /* 0x100fe40000010000 */
[--C-:B------:R-:W-:Y:S02]  /*3b10*/  FADD.FTZ R65, R65, -R3.reuse ;  /* 0x8000000341417221 */ /* 0x100fe40000010000 */
[--C-:B------:R-:W-:Y:S01]  /*3b20*/  FADD.FTZ R36, R36, -R3.reuse ;  /* 0x8000000324247221 */ /* 0x100fe20000010000 */
[----:B------:R1:W-:Y:S01]  /*3b30*/  MUFU.EX2 R33, R2 ;  /* 0x0000000200217308 */ /* 0x0003e20000000800 */
[--C-:B------:R-:W-:Y:S02]  /*3b40*/  FADD.FTZ R48, R48, -R3.reuse ;  /* 0x8000000330307221 */ /* 0x100fe40000010000 */
[--C-:B------:R-:W-:Y:S02]  /*3b50*/  FADD.FTZ R52, R52, -R3.reuse ;  /* 0x8000000334347221 */ /* 0x100fe40000010000 */
[----:B------:R-:W-:Y:S01]  /*3b60*/  FADD.FTZ R64, R64, -R3 ;  /* 0x8000000340407221 */ /* 0x000fe20000010000 */
[----:B------:R-:W-:Y:S01]  /*3b70*/  F2FP.BF16.PACK_AB R3, R203, R204 ;  /* 0x000000cccb03723e */ /* 0x000fe200000010ff */
[----:B------:R-:W-:Y:S02]  /*3b80*/  FMUL.FTZ R36, R243, R36 ;  /* 0x00000024f3247220 */ /* 0x000fe40000410000 */
[----:B------:R-:W-:Y:S02]  /*3b90*/  FMUL.FTZ R24, R242, R37 ;  /* 0x00000025f2187220 */ /* 0x000fe40000410000 */
[----:B------:R-:W-:Y:S02]  /*3ba0*/  FMUL.FTZ R48, R241, R48 ;  /* 0x00000030f1307220 */ /* 0x000fe40000410000 */
[----:B------:R-:W-:Y:S01]  /*3bb0*/  FMUL.FTZ R25, R211, R49 ;  /* 0x00000031d3197220 */ /* 0x000fe20000410000 */
[----:B------:R-:W-:Y:S01]  /*3bc0*/  F2FP.BF16.PACK_AB R24, R24, R36 ;  /* 0x000000241818723e */ /* 0x000fe200000010ff */
[--C-:B--2---:R-:W-:Y:S02]  /*3bd0*/  FFMA.FTZ R0, R196, c[0x0][0x29c], -R234.reuse ;  /* 0x0000a700c4007a23 */ /* 0x104fe400000108ea */
[----:B------:R-:W-:Y:S01]  /*3be0*/  FMUL.FTZ R52, R210, R52 ;  /* 0x00000034d2347220 */ /* 0x000fe20000410000 */
[----:B------:R-:W-:Y:S01]  /*3bf0*/  F2FP.BF16.PACK_AB R25, R25, R48 ;  /* 0x000000301919723e */ /* 0x000fe200000010ff */
[----:B------:R2:W3:Y:S01]  /*3c00*/  MUFU.EX2 R17, R0 ;  /* 0x0000000000117308 */ /* 0x0004e20000000800 */
[----:B------:R-:W-:Y:S02]  /*3c10*/  FMUL.FTZ R26, R205, R53 ;  /* 0x00000035cd1a7220 */ /* 0x000fe40000410000 */
[----:B------:R-:W-:Y:S01]  /*3c20*/  FMUL.FTZ R64, R206, R64 ;  /* 0x00000040ce407220 */ /* 0x000fe20000410000 */
[----:B-1----:R-:W1:Y:S01]  /*3c30*/  LDS R2, [R237+0x20300] ;  /* 0x02030000ed027984 */ /* 0x002e620000000800 */
[----:B------:R-:W-:Y:S01]  /*3c40*/  FMUL.FTZ R19, R233, R65 ;  /* 0x00000041e9137220 */ /* 0x000fe20000410000 */
[----:B------:R-:W-:Y:S04]  /*3c50*/  F2FP.BF16.PACK_AB R26, R26, R52 ;  /* 0x000000341a1a723e */ /* 0x000fe800000010ff */
[----:B------:R-:W-:Y:S01]  /*3c60*/  F2FP.BF16.PACK_AB R19, R19, R64 ;  /* 0x000000401313723e */ /* 0x000fe200000010ff */
[--C-:B--2---:R-:W-:Y:S01]  /*3c70*/  FFMA.FTZ R0, R34, c[0x0][0x29c], -R234.reuse ;  /* 0x0000a70022007a23 */ /* 0x104fe200000108ea */
[----:B---3--:R-:W-:Y:S01]  /*3c80*/  F2FP.BF16.PACK_AB R14, R17, R200 ;  /* 0x000000c8110e723e */ /* 0x008fe200000010ff */
[----:B------:R-:W-:Y:S02]  /*3c90*/  FFMA.FTZ R234, R35, c[0x0][0x29c], -R234 ;  /* 0x0000a70023ea7a23 */ /* 0x000fe400000108ea */
[----:B------:R2:W-:Y:S10]  /*3ca0*/  MUFU.EX2 R199, R0 ;  /* 0x0000000000c77308 */ /* 0x0005f40000000800 */
[----:B------:R-:W3:Y:S01]  /*3cb0*/  MUFU.EX2 R234, R234 ;  /* 0x000000ea00ea7308 */ /* 0x000ee20000000800 */
[--C-:B-1----:R-:W-:Y:S02]  /*3cc0*/  FADD.FTZ R41, R41, -R2.reuse ;  /* 0x8000000229297221 */ /* 0x102fe40000010000 */
[--C-:B------:R-:W-:Y:S02]  /*3cd0*/  FADD.FTZ R45, R45, -R2.reuse ;  /* 0x800000022d2d7221 */ /* 0x100fe40000010000 */
[--C-:B------:R-:W-:Y:S02]  /*3ce0*/  FADD.FTZ R57, R57, -R2.reuse ;  /* 0x8000000239397221 */ /* 0x100fe40000010000 */
[--C-:B------:R-:W-:Y:S02]  /*3cf0*/  FADD.FTZ R61, R61, -R2.reuse ;  /* 0x800000023d3d7221 */ /* 0x100fe40000010000 */
[--C-:B--2---:R-:W-:Y:S02]  /*3d00*/  FFMA.FTZ R0, R215, c[0x0][0x29c], -R235.reuse ;  /* 0x0000a700d7007a23 */ /* 0x104fe400000108eb */
[--C-:B------:R-:W-:Y:S02]  /*3d10*/  FADD.FTZ R40, R40, -R2.reuse ;  /* 0x8000000228287221 */ /* 0x100fe40000010000 */
[----:B------:R1:W2:Y:S01]  /*3d20*/  MUFU.EX2 R198, R0 ;  /* 0x0000000000c67308 */ /* 0x0002a20000000800 */
[--C-:B------:R-:W-:Y:S02]  /*3d30*/  FADD.FTZ R44, R44, -R2.reuse ;  /* 0x800000022c2c7221 */ /* 0x100fe40000010000 */
[--C-:B------:R-:W-:Y:S02]  /*3d40*/  FADD.FTZ R56, R56, -R2.reuse ;  /* 0x8000000238387221 */ /* 0x100fe40000010000 */
[----:B------:R-:W-:Y:S01]  /*3d50*/  FADD.FTZ R60, R60, -R2 ;  /* 0x800000023c3c7221 */ /* 0x000fe20000010000 */
[----:B---3--:R-:W-:Y:S01]  /*3d60*/  F2FP.BF16.PACK_AB R12, R234, R199 ;  /* 0x000000c7ea0c723e */ /* 0x008fe200000010ff */
[--C-:B-1----:R-:W-:Y:S02]  /*3d70*/  FFMA.FTZ R0, R214, c[0x0][0x29c], -R235.reuse ;  /* 0x0000a700d6007a23 */ /* 0x102fe400000108eb */
[----:B--2---:R-:W-:Y:S02]  /*3d80*/  FMUL.FTZ R40, R198, R40 ;  /* 0x00000028c6287220 */ /* 0x004fe40000410000 */
[----:B------:R1:W2:Y:S02]  /*3d90*/  MUFU.EX2 R6, R0 ;  /* 0x0000000000067308 */ /* 0x0002a40000000800 */
[--C-:B-1----:R-:W-:Y:S01]  /*3da0*/  FFMA.FTZ R0, R213, c[0x0][0x29c], -R235.reuse ;  /* 0x0000a700d5007a23 */ /* 0x102fe200000108eb */
[C---:B--2---:R-:W-:Y:S01]  /*3db0*/  F2FP.BF16.PACK_AB R9, R6.reuse, R198 ;  /* 0x000000c60609723e */ /* 0x044fe200000010ff */
[----:B------:R-:W-:Y:S06]  /*3dc0*/  FMUL.FTZ R6, R6, R41 ;  /* 0x0000002906067220 */ /* 0x000fec0000410000 */
[----:B------:R1:W2:Y:S01]  /*3dd0*/  MUFU.EX2 R7, R0 ;  /* 0x0000000000077308 */ /* 0x0002a20000000800 */
[----:B------:R-:W-:Y:S01]  /*3de0*/  F2FP.BF16.PACK_AB R6, R6, R40 ;  /* 0x000000280606723e */ /* 0x000fe200000010ff */
[--C-:B-1----:R-:W-:Y:S02]  /*3df0*/  FFMA.FTZ R0, R212, c[0x0][0x29c], -R235.reuse ;  /* 0x0000a700d4007a23 */ /* 0x102fe400000108eb */
[----:B--2---:R-:W-:Y:S06]  /*3e00*/  FMUL.FTZ R44, R7, R44 ;  /* 0x0000002c072c7220 */ /* 0x004fec0000410000 */
[----:B------:R1:W2:Y:S02]  /*3e10*/  MUFU.EX2 R197, R0 ;  /* 0x0000000000c57308 */ /* 0x0002a40000000800 */
[--C-:B-1----:R-:W-:Y:S01]  /*3e20*/  FFMA.FTZ R0, R209, c[0x0][0x29c], -R235.reuse ;  /* 0x0000a700d1007a23 */ /* 0x102fe200000108eb */
[C---:B--2---:R-:W-:Y:S01]  /*3e30*/  F2FP.BF16.PACK_AB R7, R197.reuse, R7 ;  /* 0x00000007c507723e */ /* 0x044fe200000010ff */
[----:B------:R-:W-:Y:S01]  /*3e40*/  FMUL.FTZ R8, R197, R45 ;  /* 0x0000002dc5087220 */ /* 0x000fe20000410000 */
[----:B------:R-:W-:Y:S05]  /*3e50*/  SEL R209, R232, 0xffffffe0, !P0 ;  /* 0xffffffe0e8d17807 */ /* 0x000fea0004000000 */
[----:B------:R1:W2:Y:S01]  /*3e60*/  MUFU.EX2 R196, R0 ;  /* 0x0000000000c47308 */ /* 0x0002a20000000800 */
[----:B------:R-:W-:Y:S01]  /*3e70*/  F2FP.BF16.PACK_AB R8, R8, R44 ;  /* 0x0000002c0808723e */ /* 0x000fe200000010ff */
[--C-:B-1----:R-:W-:Y:S02]  /*3e80*/  FFMA.FTZ R0, R208, c[0x0][0x29c], -R235.reuse ;  /* 0x0000a700d0007a23 */ /* 0x102fe400000108eb */
[----:B--2---:R-:W-:Y:S06]  /*3e90*/  FMUL.FTZ R56, R196, R56 ;  /* 0x00000038c4387220 */ /* 0x004fec0000410000 */
[----:B------:R1:W2:Y:S02]  /*3ea0*/  MUFU.EX2 R35, R0 ;  /* 0x0000000000237308 */ /* 0x0002a40000000800 */
[--C-:B-1----:R-:W-:Y:S01]  /*3eb0*/  FFMA.FTZ R0, R28, c[0x0][0x29c], -R235.reuse ;  /* 0x0000a7001c007a23 */ /* 0x102fe200000108eb */
[----:B--2---:R-:W-:Y:S01]  /*3ec0*/  F2FP.BF16.PACK_AB R4, R35, R196 ;  /* 0x000000c42304723e */ /* 0x004fe200000010ff */
[--C-:B------:R-:W-:Y:S06]  /*3ed0*/  FFMA.FTZ R28, R218, c[0x0][0x29c], -R236.reuse ;  /* 0x0000a700da1c7a23 */ /* 0x100fec00000108ec */
[----:B------:R1:W2:Y:S01]  /*3ee0*/  MUFU.EX2 R34, R0 ;  /* 0x0000000000227308 */ /* 0x0002a20000000800 */
[----:B------:R-:W-:Y:S02]  /*3ef0*/  FFMA.FTZ R235, R29, c[0x0][0x29c], -R235 ;  /* 0x0000a7001deb7a23 */ /* 0x000fe400000108eb */
[--C-:B------:R-:W-:Y:S02]  /*3f00*/  FFMA.FTZ R29, R240, c[0x0][0x29c], -R236.reuse ;  /* 0x0000a700f01d7a23 */ /* 0x100fe400000108ec */
[----:B------:R-:W-:Y:S02]  /*3f10*/  FFMA.FTZ R236, R31, c[0x0][0x29c], -R236 ;  /* 0x0000a7001fec7a23 */ /* 0x000fe400000108ec */
[----:B------:R-:W-:Y:S03]  /*3f20*/  FMUL.FTZ R10, R35, R57 ;  /* 0x00000039230a7220 */ /* 0x000fe60000410000 */
[----:B------:R-:W3:Y:S02]  /*3f30*/  MUFU.EX2 R31, R5 ;  /* 0x00000005001f7308 */ /* 0x000ee40000000800 */
[----:B------:R-:W-:Y:S08]  /*3f40*/  F2FP.BF16.PACK_AB R10, R10, R56 ;  /* 0x000000380a0a723e */ /* 0x000ff000000010ff */
[----:B------:R-:W-:Y:S01]  /*3f50*/  MUFU.EX2 R29, R29 ;  /* 0x0000001d001d7308 */ /* 0x000fe20000000800 */
[----:B-1----:R-:W1:Y:S01]  /*3f60*/  LDS R0, [R237+0x202a0] ;  /* 0x0202a000ed007984 */ /* 0x002e620000000800 */
[----:B--2---:R-:W-:Y:S08]  /*3f70*/  FMUL.FTZ R60, R34, R60 ;  /* 0x0000003c223c7220 */ /* 0x004ff00000410000 */
[----:B------:R-:W-:Y:S01]  /*3f80*/  MUFU.EX2 R28, R28 ;  /* 0x0000001c001c7308 */ /* 0x000fe20000000800 */
[----:B---3--:R-:W-:Y:S09]  /*3f90*/  F2FP.BF16.PACK_AB R2, R30, R31 ;  /* 0x0000001f1e02723e */ /* 0x008ff200000010ff */
[----:B------:R-:W2:Y:S10]  /*3fa0*/  MUFU.EX2 R235, R235 ;  /* 0x000000eb00eb7308 */ /* 0x000eb40000000800 */
[----:B------:R-:W3:Y:S01]  /*3fb0*/  MUFU.EX2 R236, R236 ;  /* 0x000000ec00ec7308 */ /* 0x000ee20000000800 */
[--C-:B-1----:R-:W-:Y:S01]  /*3fc0*/  FADD.FTZ R38, R38, -R0.reuse ;  /* 0x8000000026267221 */ /* 0x102fe20000010000 */
[----:B--2---:R-:W-:Y:S01]  /*3fd0*/  F2FP.BF16.PACK_AB R5, R235, R34 ;  /* 0x00000022eb05723e */ /* 0x004fe200000010ff */
[--C-:B------:R-:W-:Y:S02]  /*3fe0*/  FADD.FTZ R39, R39, -R0.reuse ;  /* 0x8000000027277221 */ /* 0x100fe40000010000 */
[--C-:B------:R-:W-:Y:S02]  /*3ff0*/  FADD.FTZ R50, R50, -R0.reuse ;  /* 0x8000000032327221 */ /* 0x100fe40000010000 */
[--C-:B------:R-:W-:Y:S02]  /*4000*/  FADD.FTZ R51, R51, -R0.reuse ;  /* 0x8000000033337221 */ /* 0x100fe40000010000 */
[--C-:B------:R-:W-:Y:S02]  /*4010*/  FADD.FTZ R54, R54, -R0.reuse ;  /* 0x8000000036367221 */ /* 0x100fe40000010000 */
[--C-:B------:R-:W-:Y:S02]  /*4020*/  FADD.FTZ R55, R55, -R0.reuse ;  /* 0x8000000037377221 */ /* 0x100fe40000010000 */
[--C-:B------:R-:W-:Y:S02]  /*4030*/  FADD.FTZ R66, R66, -R0.reuse ;  /* 0x8000000042427221 */ /* 0x100fe40000010000 */
[----:B------:R-:W-:Y:S02]  /*4040*/  FADD.FTZ R67, R67, -R0 ;  /* 0x8000000043437221 */ /* 0x000fe40000010000 */
[----:B------:R-:W1:Y:S01]  /*4050*/  LDS R0, [R237+0x20320] ;  /* 0x02032000ed007984 */ /* 0x000e620000000800 */
[----:B------:R-:W-:Y:S02]  /*4060*/  FMUL.FTZ R38, R204, R38 ;  /* 0x00000026cc267220 */ /* 0x000fe40000410000 */
[----:B------:R-:W-:Y:S01]  /*4070*/  FMUL.FTZ R13, R203, R39 ;  /* 0x00000027cb0d7220 */ /* 0x000fe20000410000 */
[----:B------:R2:W-:Y:S01]  /*4080*/  STS [R238+0x400], R3 ;  /* 0x00040003ee007388 */ /* 0x0005e20000000800 */
[----:B------:R-:W-:Y:S02]  /*4090*/  FMUL.FTZ R50, R202, R50 ;  /* 0x00000032ca327220 */ /* 0x000fe40000410000 */
[----:B------:R-:W-:Y:S01]  /*40a0*/  FMUL.FTZ R15, R201, R51 ;  /* 0x00000033c90f7220 */ /* 0x000fe20000410000 */
[----:B------:R-:W-:Y:S01]  /*40b0*/  STS [R238], R23 ;  /* 0x00000017ee007388 */ /* 0x000fe20000000800 */
[----:B------:R-:W-:Y:S01]  /*40c0*/  F2FP.BF16.PACK_AB R13, R13, R38 ;  /* 0x000000260d0d723e */ /* 0x000fe200000010ff */
[----:B------:R-:W-:Y:S02]  /*40d0*/  FMUL.FTZ R54, R200, R54 ;  /* 0x00000036c8367220 */ /* 0x000fe40000410000 */
[----:B------:R-:W-:Y:S01]  /*40e0*/  STS [R239], R21 ;  /* 0x00000015ef007388 */ /* 0x000fe20000000800 */
[----:B------:R-:W-:Y:S01]  /*40f0*/  F2FP.BF16.PACK_AB R15, R15, R50 ;  /* 0x000000320f0f723e */ /* 0x000fe200000010ff */
[----:B------:R-:W-:Y:S02]  /*4100*/  FMUL.FTZ R17, R17, R55 ;  /* 0x0000003711117220 */ /* 0x000fe40000410000 */
[----:B------:R-:W-:Y:S01]  /*4110*/  STS [R239+0x400], R16 ;  /* 0x00040010ef007388 */ /* 0x000fe20000000800 */
[----:B------:R-:W-:Y:S02]  /*4120*/  FMUL.FTZ R66, R199, R66 ;  /* 0x00000042c7427220 */ /* 0x000fe40000410000 */
[----:B------:R-:W-:Y:S01]  /*4130*/  FMUL.FTZ R18, R234, R67 ;  /* 0x00000043ea127220 */ /* 0x000fe20000410000 */
[----:B------:R-:W-:Y:S01]  /*4140*/  STS [R238+0x1000], R9 ;  /* 0x00100009ee007388 */ /* 0x000fe20000000800 */
[----:B------:R-:W-:Y:S01]  /*4150*/  F2FP.BF16.PACK_AB R17, R17, R54 ;  /* 0x000000361111723e */ /* 0x000fe200000010ff */
[----:B------:R-:W-:Y:S02]  /*4160*/  FMUL.FTZ R11, R235, R61 ;  /* 0x0000003deb0b7220 */ /* 0x000fe40000410000 */
[----:B------:R-:W-:Y:S03]  /*4170*/  F2FP.BF16.PACK_AB R18, R18, R66 ;  /* 0x000000421212723e */ /* 0x000fe600000010ff */
[----:B------:R-:W-:Y:S02]  /*4180*/  F2FP.BF16.PACK_AB R11, R11, R60 ;  /* 0x0000003c0b0b723e */ /* 0x000fe400000010ff */
[----:B--2---:R-:W-:Y:S05]  /*4190*/  F2FP.BF16.PACK_AB R3, R32, R33 ;  /* 0x000000212003723e */ /* 0x004fea00000010ff */
[----:B------:R-:W-:Y:S04]  /*41a0*/  STS [R238+0x1400], R3 ;  /* 0x00140003ee007388 */ /* 0x000fe80000000800 */
[----:B------:R2:W-:Y:S01]  /*41b0*/  STS [R239+0x1400], R2 ;  /* 0x00140002ef007388 */ /* 0x0005e20000000800 */
[--C-:B-1----:R-:W-:Y:S03]  /*41c0*/  FADD.FTZ R42, R42, -R0.reuse ;  /* 0x800000002a2a7221 */ /* 0x102fe60000010000 */
[----:B------:R-:W-:Y:S01]  /*41d0*/  STS [R239+0x1000], R7 ;  /* 0x00100007ef007388 */ /* 0x000fe20000000800 */
[--C-:B------:R-:W-:Y:S02]  /*41e0*/  FADD.FTZ R43, R43, -R0.reuse ;  /* 0x800000002b2b7221 */ /* 0x100fe40000010000 */
[----:B------:R-:W-:Y:S01]  /*41f0*/  FMUL.FTZ R42, R33, R42 ;  /* 0x0000002a212a7220 */ /* 0x000fe20000410000 */
[----:B------:R-:W-:Y:S01]  /*4200*/  STS [R238+0x2000], R22 ;  /* 0x00200016ee007388 */ /* 0x000fe20000000800 */
[----:B------:R-:W-:Y:S02]  /*4210*/  FMUL.FTZ R43, R32, R43 ;  /* 0x0000002b202b7220 */ /* 0x000fe40000410000 */
[--C-:B------:R-:W-:Y:S01]  /*4220*/  FADD.FTZ R47, R47, -R0.reuse ;  /* 0x800000002f2f7221 */ /* 0x100fe20000010000 */
[----:B------:R-:W-:Y:S01]  /*4230*/  STS [R238+0x2400], R14 ;  /* 0x0024000eee007388 */ /* 0x000fe20000000800 */
[--C-:B------:R-:W-:Y:S02]  /*4240*/  FADD.FTZ R46, R46, -R0.reuse ;  /* 0x800000002e2e7221 */ /* 0x100fe40000010000 */
[--C-:B------:R-:W-:Y:S01]  /*4250*/  FADD.FTZ R59, R59, -R0.reuse ;  /* 0x800000003b3b7221 */ /* 0x100fe20000010000 */
[----:B------:R-:W-:Y:S01]  /*4260*/  STS [R239+0x2000], R20 ;  /* 0x00200014ef007388 */ /* 0x000fe20000000800 */
[----:B------:R-:W-:Y:S02]  /*4270*/  FMUL.FTZ R46, R31, R46 ;  /* 0x0000002e1f2e7220 */ /* 0x000fe40000410000 */
[--C-:B------:R-:W-:Y:S01]  /*4280*/  FADD.FTZ R58, R58, -R0.reuse ;  /* 0x800000003a3a7221 */ /* 0x100fe20000010000 */
[----:B------:R-:W-:Y:S01]  /*4290*/  STS [R239+0x2400], R12 ;  /* 0x0024000cef007388 */ /* 0x000fe20000000800 */
[--C-:B------:R-:W-:Y:S02]  /*42a0*/  FADD.FTZ R63, R63, -R0.reuse ;  /* 0x800000003f3f7221 */ /* 0x100fe40000010000 */
[----:B------:R-:W-:Y:S01]  /*42b0*/  FMUL.FTZ R58, R29, R58 ;  /* 0x0000003a1d3a7220 */ /* 0x000fe20000410000 */
[----:B------:R1:W-:Y:S01]  /*42c0*/  STS [R238+0x3000], R4 ;  /* 0x00300004ee007388 */ /* 0x0003e20000000800 */
[C---:B--2---:R-:W-:Y:S01]  /*42d0*/  F2FP.BF16.PACK_AB R2, R28.reuse, R29 ;  /* 0x0000001d1c02723e */ /* 0x044fe200000010ff */
[----:B------:R-:W-:Y:S02]  /*42e0*/  FMUL.FTZ R3, R28, R59 ;  /* 0x0000003b1c037220 */ /* 0x000fe40000410000 */
[----:B------:R-:W-:Y:S02]  /*42f0*/  FADD.FTZ R62, R62, -R0 ;  /* 0x800000003e3e7221 */ /* 0x000fe40000010000 */
[----:B------:R2:W-:Y:S01]  /*4300*/  STS [R238+0x3400], R2 ;  /* 0x00340002ee007388 */ /* 0x0005e20000000800 */
[----:B---3--:R-:W-:Y:S01]  /*4310*/  FMUL.FTZ R0, R236, R63 ;  /* 0x0000003fec007220 */ /* 0x008fe20000410000 */
[----:B------:R-:W-:Y:S01]  /*4320*/  F2FP.BF16.PACK_AB R3, R3, R58 ;  /* 0x0000003a0303723e */ /* 0x000fe200000010ff */
[----:B------:R-:W-:Y:S01]  /*4330*/  FMUL.FTZ R62, R27, R62 ;  /* 0x0000003e1b3e7220 */ /* 0x000fe20000410000 */
[----:B------:R-:W-:Y:S04]  /*4340*/  STS [R239+0x3000], R5 ;  /* 0x00300005ef007388 */ /* 0x000fe80000000800 */
[----:B------:R-:W-:Y:S01]  /*4350*/  F2FP.BF16.PACK_AB R0, R0, R62 ;  /* 0x0000003e0000723e */ /* 0x000fe200000010ff */
[----:B-1----:R-:W-:Y:S05]  /*4360*/  FMUL.FTZ R4, R30, R47 ;  /* 0x0000002f1e047220 */ /* 0x002fea0000410000 */
[----:B------:R-:W-:Y:S02]  /*4370*/  F2FP.BF16.PACK_AB R4, R4, R46 ;  /* 0x0000002e0404723e */ /* 0x000fe400000010ff */
[----:B--2---:R-:W-:Y:S05]  /*4380*/  F2FP.BF16.PACK_AB R2, R236, R27 ;  /* 0x0000001bec02723e */ /* 0x004fea00000010ff */
[----:B------:R1:W-:Y:S04]  /*4390*/  STS [R239+0x3400], R2 ;  /* 0x00340002ef007388 */ /* 0x0003e80000000800 */
[----:B------:R-:W-:Y:S01]  /*43a0*/  BAR.SYNC.DEFER_BLOCKING 0x0 ;  /* 0x0000000000007b1d */ /* 0x000fe20000010000 */
[----:B-1----:R-:W-:Y:S07]  /*43b0*/  F2FP.BF16.PACK_AB R2, R43, R42 ;  /* 0x0000002a2b02723e */ /* 0x002fee00000010ff */
        /* <DEDUP_REMOVED lines=11> */
[C---:B-1----:R-:W-:Y:S03]  /*4470*/  IADD3 R2, R227.reuse, UR4, RZ ;  /* 0x00000004e3027c10 */ /* 0x042fe6000fffe0ff */
[----:B------:R-:W-:Y:S01]  /*4480*/  STS [R239+0x6400], R18 ;  /* 0x00640012ef007388 */ /* 0x000fe20000000800 */
[----:B------:R-:W-:Y:S03]  /*4490*/  SHF.L.U32 R2, R2, 0x1, RZ ;  /* 0x0000000102027819 */ /* 0x000fe600000006ff */
[----:B------:R-:W-:Y:S04]  /*44a0*/  STS [R238+0x7000], R10 ;  /* 0x0070000aee007388 */ /* 0x000fe80000000800 */
[----:B------:R1:W-:Y:S04]  /*44b0*/  STS [R238+0x7400], R3 ;  /* 0x00740003ee007388 */ /* 0x0003e80000000800 */
[----:B------:R-:W-:Y:S04]  /*44c0*/  STS [R239+0x7000], R11 ;  /* 0x0070000bef007388 */ /* 0x000fe80000000800 */
[----:B------:R2:W-:Y:S04]  /*44d0*/  STS [R239+0x7400], R0 ;  /* 0x00740000ef007388 */ /* 0x0005e80000000800 */
[----:B------:R-:W-:Y:S08]  /*44e0*/  LDSM.16.MT88.4 R4, [R217+0x20480] ;  /* 0x02048000d904783b */ /* 0x000ff00000004200 */
[----:B------:R-:W3:Y:S01]  /*44f0*/  LDSM.16.MT88.4 R8, [R2+0x18080] ;  /* 0x018080000208783b */ /* 0x000ee20000004200 */
[C---:B-1----:R-:W-:Y:S07]  /*4500*/  SHF.L.U32 R3, R220.reuse, 0x1, RZ ;  /* 0x00000001dc037819 */ /* 0x042fee00000006ff */
[----:B------:R-:W1:Y:S01]  /*4510*/  LDSM.16.MT88.4 R12, [R216+0x20480] ;  /* 0x02048000d80c783b */ /* 0x000e620000004200 */
[----:B--2---:R-:W-:Y:S07]  /*4520*/  SHF.L.U32 R0, R227, 0x1, RZ ;  /* 0x00000001e3007819 */ /* 0x004fee00000006ff */
[----:B------:R-:W2:Y:S08]  /*4530*/  LDSM.16.MT88.4 R16, [R217+0x22480] ;  /* 0x02248000d910783b */ /* 0x000eb00000004200 */
[----:B------:R-:W4:Y:S08]  /*4540*/  LDSM.16.MT88.4 R20, [R216+0x22480] ;  /* 0x02248000d814783b */ /* 0x000f300000004200 */
[----:B------:R-:W5:Y:S01]  /*4550*/  LDSM.16.MT88.4 R24, [R2+0x1a080] ;  /* 0x01a080000218783b */ /* 0x000f620000004200 */
[-C--:B---3--:R-:W-:Y:S07]  /*4560*/  HMMA.16816.F32.BF16 R68, R4, R8.reuse, R68 ;  /* 0x000000080444723c */ /* 0x088fee0000041844 */
[----:B------:R-:W-:Y:S01]  /*4570*/  LDSM.16.MT88.4 R28, [R217+0x20c80] ;  /* 0x020c8000d91c783b */ /* 0x000fe20000004200 */
[-C--:B-1----:R-:W-:Y:S07]  /*4580*/  HMMA.16816.F32.BF16 R72, R12, R8.reuse, R72 ;  /* 0x000000080c48723c */ /* 0x082fee0000041848 */
[----:B------:R-:W1:Y:S01]  /*4590*/  LDSM.16.MT88.4 R32, [R2+0x18880] ;  /* 0x018880000220783b */ /* 0x000e620000004200 */
[-C--:B--2---:R-:W-:Y:S07]  /*45a0*/  HMMA.16816.F32.BF16 R76, R16, R8.reuse, R76 ;  /* 0x00000008104c723c */ /* 0x084fee000004184c */
        /* <DEDUP_REMOVED lines=62> */
[----:B------:R1:W4:Y:S06]  /*4990*/  LDSM.16.M88.4 R36, [R3+0x24480] ;  /* 0x024480000324783b */ /* 0x00032c0000000200 */
[----:B------:R-:W-:Y:S01]  /*49a0*/  SHF.L.U32 R4, R220, 0x1, RZ ;  /* 0x00000001dc047819 */ /* 0x000fe200000006ff */
[-C--:B--2---:R-:W-:Y:S01]  /*49b0*/  HMMA.16816.F32.BF16 R68, R32, R52.reuse, R68 ;  /* 0x000000342044723c */ /* 0x084fe20000041844 */
[----:B------:R1:W2:Y:S04]  /*49c0*/  LDSM.16.M88.4 R28, [R3+0x25480] ;  /* 0x02548000031c783b */ /* 0x0002a80000000200 */
[----:B------:R-:W-:Y:S03]  /*49d0*/  IADD3 R208, R4, R209, RZ ;  /* 0x000000d104d07210 */ /* 0x000fe60007ffe0ff */
[-C--:B------:R-:W-:Y:S01]  /*49e0*/  HMMA.16816.F32.BF16 R72, R56, R52.reuse, R72 ;  /* 0x000000343848723c */ /* 0x080fe20000041848 */
[----:B------:R1:W1:Y:S07]  /*49f0*/  LDSM.16.MT88.4 R16, [R0+0x80] ;  /* 0x000080000010783b */ /* 0x00026e0000004200 */
        /* <DEDUP_REMOVED lines=20> */
[----:B-12-4-:R-:W2:Y:S01]  /*4b40*/  LDL.64 R212, [R1+0x10] ;  /* 0x0000100001d47983 */ /* 0x016ea20000100a00 */
[----:B------:R-:W-:Y:S01]  /*4b50*/  USHF.R.S32.HI UR4, URZ, 0x1f, UR19 ;  /* 0x0000001f3f047899 */ /* 0x000fe20008011413 */
[----:B------:R-:W-:Y:S01]  /*4b60*/  IMAD.MOV.U32 R11, RZ, RZ, c[0x0][0x208] ;  /* 0x00008200ff0b7624 */ /* 0x000fe200078e00ff */
[----:B------:R-:W-:Y:S01]  /*4b70*/  ULDC.64 UR6, c[0x0][0x208] ;  /* 0x0000820000067ab9 */ /* 0x000fe20000000a00 */
[----:B------:R-:W3:Y:S01]  /*4b80*/  LDL.64 R214, [R1] ;  /* 0x0000000001d67983 */ /* 0x000ee20000100a00 */
[----:B------:R-:W-:Y:S01]  /*4b90*/  UIMAD UR4, UR4, UR6, URZ ;  /* 0x00000006040472a4 */ /* 0x000fe2000f8e023f */
[----:B------:R-:W-:Y:S01]  /*4ba0*/  IMAD.MOV.U32 R7, RZ, RZ, 0x6 ;  /* 0x00000006ff077424 */ /* 0x000fe200078e00ff */
[----:B------:R-:W-:Y:S01]  /*4bb0*/  UIMAD.WIDE.U32 UR26, UR19, UR6, URZ ;  /* 0x00000006131a72a5 */ /* 0x000fe2000f8e003f */
[----:B------:R-:W1:Y:S01]  /*4bc0*/  S2R R8, SR_CTAID.Y ;  /* 0x0000000000087919 */ /* 0x000e620000002600 */
[----:B------:R-:W-:Y:S01]  /*4bd0*/  UIMAD UR4, UR19, UR7, UR4 ;  /* 0x00000007130472a4 */ /* 0x000fe2000f8e0204 */
[C---:B------:R-:W-:Y:S01]  /*4be0*/  IMAD.SHL.U32 R10, R11.reuse, 0x40, RZ ;  /* 0x000000400b0a7824 */ /* 0x040fe200078e00ff */
[----:B------:R-:W-:Y:S01]  /*4bf0*/  SHF.L.U64.HI R11, R11, R7, c[0x0][0x20c] ;  /* 0x000083000b0b7619 */ /* 0x000fe20000010207 */
[----:B------:R-:W-:Y:S01]  /*4c00*/  USHF.L.U32 UR19, UR19, 0x6, URZ ;  /* 0x0000000613137899 */ /* 0x000fe2000800063f */
[----:B------:R-:W-:Y:S01]  /*4c10*/  IMAD.U32 R4, RZ, RZ, UR26 ;  /* 0x0000001aff047e24 */ /* 0x000fe2000f8e00ff */
[----:B------:R-:W-:Y:S01]  /*4c20*/  UIADD3 UR4, UR27, UR4, URZ ;  /* 0x000000041b047290 */ /* 0x000fe2000fffe03f */
[----:B------:R-:W-:Y:S02]  /*4c30*/  IMAD.U32 R6, RZ, RZ, UR26 ;  /* 0x0000001aff067e24 */ /* 0x000fe4000f8e00ff */
[----:B------:R-:W-:Y:S03]  /*4c40*/  IMAD.MOV.U32 R7, RZ, RZ, R251 ;  /* 0x000000ffff077224 */ /* 0x000fe600078e00fb */
[----:B------:R-:W-:Y:S01]  /*4c50*/  IMAD.U32 R5, RZ, RZ, UR4 ;  /* 0x00000004ff057e24 */ /* 0x000fe2000f8e00ff */
[----:B-1----:R-:W-:Y:S05]  /*4c60*/  SHF.R.S32.HI R9, RZ, 0x1f, R8 ;  /* 0x0000001fff097819 */ /* 0x002fea0000011408 */
[----:B------:R-:W-:Y:S04]  /*4c70*/  IMAD R9, R9, c[0x0][0x288], RZ ;  /* 0x0000a20009097a24 */ /* 0x000fe800078e02ff */
[----:B------:R-:W-:Y:S01]  /*4c80*/  IMAD R9, R8, c[0x0][0x28c], R9 ;  /* 0x0000a30008097a24 */ /* 0x000fe200078e0209 */
[----:B--2---:R-:W-:Y:S04]  /*4c90*/  LEA R4, P1, R4, R212, 0x7 ;  /* 0x000000d404047211 */ /* 0x004fe800078238ff */
[----:B------:R-:W-:Y:S01]  /*4ca0*/  LEA.HI.X R5, R6, R213, R5, 0x7, P1 ;  /* 0x000000d506057211 */ /* 0x000fe200008f3c05 */
[----:B------:R-:W-:Y:S01]  /*4cb0*/  IMAD.MOV.U32 R6, RZ, RZ, R250 ;  /* 0x000000ffff067224 */ /* 0x000fe200078e00fa */
[----:B------:R-:W-:Y:S03]  /*4cc0*/  IADD3 R12, P2, P1, R10, 0x80, R4 ;  /* 0x000000800a0c7810 */ /* 0x000fe6000795e004 */
[----:B------:R-:W-:Y:S01]  /*4cd0*/  IMAD.WIDE.U32 R6, R8, c[0x0][0x288], R6 ;  /* 0x0000a20008067a25 */ /* 0x000fe200078e0006 */
[----:B------:R-:W-:Y:S04]  /*4ce0*/  IADD3.X R13, R11, RZ, R5, P2, P1 ;  /* 0x000000ff0b0d7210 */ /* 0x000fe800017e2405 */
[----:B------:R-:W-:Y:S04]  /*4cf0*/  IADD3 R8, P1, R6, UR8, RZ ;  /* 0x0000000806087c10 */ /* 0x000fe8000ff3e0ff */
[----:B------:R-:W-:Y:S01]  /*4d00*/  IADD3.X R7, R7, UR14, R9, P1, !PT ;  /* 0x0000000e07077c10 */ /* 0x000fe20008ffe409 */
[----:B------:R-:W-:Y:S01]  /*4d10*/  IMAD.U32 R9, RZ, RZ, UR19 ;  /* 0x00000013ff097e24 */ /* 0x000fe2000f8e00ff */
[C---:B------:R-:W-:Y:S04]  /*4d20*/  LEA R6, P1, R8.reuse, c[0x0][0x280], 0x2 ;  /* 0x0000a00008067a11 */ /* 0x040fe800078210ff */
[----:B------:R-:W-:Y:S02]  /*4d30*/  LEA.HI.X R7, R8, c[0x0][0x284], R7, 0x2, P1 ;  /* 0x0000a10008077a11 */ /* 0x000fe400008f1407 */
[----:B------:R-:W-:Y:S04]  /*4d40*/  MOV R8, UR19 ;  /* 0x0000001300087c02 */ /* 0x000fe80008000f00 */
[----:B------:R-:W-:Y:S01]  /*4d50*/  LEA R8, P1, R8, R6, 0x2 ;  /* 0x0000000608087211 */ /* 0x000fe200078210ff */
[----:B------:R-:W-:Y:S03]  /*4d60*/  IMAD.U32 R6, RZ, RZ, UR19 ;  /* 0x00000013ff067e24 */ /* 0x000fe6000f8e00ff */
[----:B------:R-:W-:Y:S02]  /*4d70*/  LEA.HI.X.SX32 R9, R9, R7, 0x2, P1 ;  /* 0x0000000709097211 */ /* 0x000fe400008f16ff */
[----:B------:R-:W-:Y:S02]  /*4d80*/  IADD3 R10, P1, R10, R4, RZ ;  /* 0x000000040a0a7210 */ /* 0x000fe40007f3e0ff */
[----:B---3--:R-:W-:Y:S01]  /*4d90*/  IADD3 R7, -R214, c[0x0][0x168], -R6 ;  /* 0x00005a00d6077a10 */ /* 0x008fe20007ffe906 */
[----:B------:R-:W-:Y:S02]  /*4da0*/  IMAD.U32 R6, RZ, RZ, UR23 ;  /* 0x00000017ff067e24 */ /* 0x000fe4000f8e00ff */
[----:B------:R-:W-:Y:S01]  /*4db0*/  IMAD.X R11, R11, 0x1, R5, P1 ;  /* 0x000000010b0b7824 */ /* 0x000fe200008e0605 */
[C---:B------:R-:W-:Y:S02]  /*4dc0*/  ISETP.LT.OR P1, PT, R7.reuse, 0x1, P4 ;  /* 0x000000010700780c */ /* 0x040fe40002721670 */
[----:B------:R-:W-:Y:S11]  /*4dd0*/  LEA R6, R6, R252, 0xe ;  /* 0x000000fc06067211 */ /* 0x000ff600078e70ff */
[----:B------:R-:W-:Y:S01]  /*4de0*/  @!PT LDS RZ, [RZ] ;  /* 0x00000000fffff984 */ /* 0x000fe20000000800 */
[----:B------:R-:W-:Y:S01]  /*4df0*/  @!PT LDS RZ, [RZ] ;  /* 0x00000000fffff984 */ /* 0x000fe20000000800 */
[----:B------:R-:W-:Y:S01]  /*4e00*/  @!PT LDS RZ, [RZ] ;  /* 0x00000000fffff984 */ /* 0x000fe20000000800 */
[----:B------:R1:W-:Y:S01]  /*4e10*/  LDGSTS.E.BYPASS.LTC128B.128 [R6], [R4.64], !P1 ;  /* 0x0000000004067fae */ /* 0x0003e2000c901d54 */
[C---:B------:R-:W-:Y:S11]  /*4e20*/  ISETP.LT.OR P1, PT, R7.reuse, 0x1, P6 ;  /* 0x000000010700780c */ /* 0x040ff60003721670 */
[----:B------:R-:W-:Y:S02]  /*4e30*/  @!UPT UIADD3 URZ, URZ, URZ, URZ ;  /* 0x0000003f3f3ff290 */ /* 0x000fe4000fffe03f */
[----:B------:R1:W-:Y:S01]  /*4e40*/  LDGSTS.E.BYPASS.LTC128B.128 [R6+0x2000], [R4.64+0x80], !P1 ;  /* 0x0200008004067fae */ /* 0x0003e2000c901d54 */
[C---:B------:R-:W-:Y:S11]  /*4e50*/  ISETP.LT.OR P1, PT, R7.reuse, 0x21, P4 ;  /* 0x000000210700780c */ /* 0x040ff60002721670 */
[----:B------:R-:W-:Y:S02]  /*4e60*/  @!UPT UIADD3 URZ, URZ, URZ, URZ ;  /* 0x0000003f3f3ff290 */ /* 0x000fe4000fffe03f */
[----:B------:R2:W-:Y:S01]  /*4e70*/  LDGSTS.E.BYPASS.LTC128B.128 [R6+0x1000], [R10.64], !P1 ;  /* 0x010000000a067fae */ /* 0x0005e2000c901d54 */
[----:B------:R-:W-:Y:S01]  /*4e80*/  ISETP.LT.OR P1, PT, R7, 0x21, P6 ;  /* 0x000000210700780c */ /* 0x000fe20003721670 */
[----:B-1----:R-:W-:Y:S11]  /*4e90*/  IMAD.U32 R4, RZ, RZ, UR23 ;  /* 0x00000017ff047e24 */ /* 0x002ff6000f8e00ff */
[----:B------:R-:W-:Y:S01]  /*4ea0*/  @!UPT UIADD3 URZ, URZ, URZ, URZ ;  /* 0x0000003f3f3ff290 */ /* 0x000fe2000fffe03f */
[----:B------:R2:W-:Y:S01]  /*4eb0*/  LDGSTS.E.BYPASS.LTC128B.128 [R6+0x3000], [R12.64], !P1 ;  /* 0x030000000c067fae */ /* 0x0005e2000c901d54 */
[----:B------:R-:W-:Y:S04]  /*4ec0*/  @!P3 IMAD R4, R4, 0x40, R250 ;  /* 0x000000400404b824 */ /* 0x000fe800078e02fa */
[----:B------:R-:W-:Y:S05]  /*4ed0*/  @!P3 IMAD.SHL.U32 R4, R4, 0x4, RZ ;  /* 0x000000040404b824 */ /* 0x000fea00078e00ff */
[----:B------:R2:W-:Y:S02]  /*4ee0*/  @!P3 LDGSTS.E.BYPASS.LTC128B.128 [R4+0x20280], [R8.64] ;  /* 0x202800000804bfae */ /* 0x0005e4000b901d54 */
.L_x_1098:
[-C--:B-12-4-:R-:W-:Y:S01]  /*4ef0*/  HMMA.16816.F32.BF16 R4, R36, R16.reuse, RZ ;  /* 0x000000102404723c */ /* 0x096fe200000418ff */
[----:B------:R-:W-:Y:S01]  /*4f00*/  LDSM.16.MT88.4 R56, [R0+0x1080] ;  /* 0x001080000038783b */ /* 0x000fe20000004200 */
[----:B------:R-:W-:Y:S02]  /*4f10*/  ULDC.64 UR6, c[0x0][0x238] ;  /* 0x00008e0000067ab9 */ /* 0x000fe40000000a00 */
[----:B------:R-:W-:Y:S01]  /*4f20*/  IMAD.IADD R210, R3, 0x1, R225 ;  /* 0x0000000103d27824 */ /* 0x000fe200078e02e1 */
[----:B------:R-:W-:Y:S01]  /*4f30*/  USHF.R.S32.HI UR19, URZ, 0x1f, UR10 ;  /* 0x0000001f3f137899 */ /* 0x000fe2000801140a */
[----:B------:R-:W2:Y:S01]  /*4f40*/  LDL.64 R212, [R1+0x18] ;  /* 0x0000180001d47983 */ /* 0x000ea20000100a00 */
[----:B------:R-:W-:Y:S01]  /*4f50*/  USHF.L.U32 UR26, UR24, 0xd, URZ ;  /* 0x0000000d181a7899 */ /* 0x000fe2000800063f */
[C---:B------:R-:W-:Y:S01]  /*4f60*/  HMMA.16816.F32.BF16 R8, R28.reuse, R16, RZ ;  /* 0x000000101c08723c */ /* 0x040fe200000418ff */
[----:B------:R-:W-:Y:S02]  /*4f70*/  UIMAD UR4, UR19, UR6, URZ ;  /* 0x00000006130472a4 */ /* 0x000fe4000f8e023f */
[----:B------:R-:W1:Y:S01]  /*4f80*/  LDSM.16.M88.4 R52, [R210+0x24480] ;  /* 0x02448000d234783b */ /* 0x000e620000000200 */
[----:B------:R-:W-:Y:S01]  /*4f90*/  IMAD.IADD R204, R209, 0x1, R210 ;  /* 0x00000001d1cc7824 */ /* 0x000fe200078e02d2 */
[----:B------:R-:W-:Y:S02]  /*4fa0*/  UIMAD UR4, UR10, UR7, UR4 ;  /* 0x000000070a0472a4 */ /* 0x000fe4000f8e0204 */
[----:B------:R-:W-:Y:S01]  /*4fb0*/  UIADD3 UR24, UR24, 0x1, URZ ;  /* 0x0000000118187890 */ /* 0x000fe2000fffe03f */
[-C--:B------:R-:W-:Y:S01]  /*4fc0*/  HMMA.16816.F32.BF16 R12, R28, R18.reuse, RZ ;  /* 0x000000121c0c723c */ /* 0x080fe200000418ff */
[----:B------:R-:W-:Y:S01]  /*4fd0*/  ULDC.64 UR6, c[0x0][0x240] ;  /* 0x0000900000067ab9 */ /* 0x000fe20000000a00 */
[----:B------:R-:W3:Y:S01]  /*4fe0*/  LDSM.16.M88.4 R60, [R210+0x25480] ;  /* 0x02548000d23c783b */ /* 0x000ee20000000200 */
[----:B------:R-:W-:Y:S02]  /*4ff0*/  UIMAD UR6, UR17, UR6, URZ ;  /* 0x00000006110672a4 */ /* 0x000fe4000f8e023f */
[----:B------:R-:W-:Y:S02]  /*5000*/  UISETP.GE.AND UP0, UPT, UR24, UR22, UPT ;  /* 0x000000161800728c */ /* 0x000fe4000bf06270 */
[----:B------:R-:W-:Y:S01]  /*5010*/  LDSM.16.MT88.4 R64, [R0+0x1880] ;  /* 0x001880000040783b */ /* 0x000fe20000004200 */
[C---:B------:R-:W-:Y:S01]  /*5020*/  HMMA.16816.F32.BF16 R16, R36.reuse, R18, RZ ;  /* 0x000000122410723c */ /* 0x040fe200000418ff */
[----:B------:R-:W-:Y:S02]  /*5030*/  UIMAD UR6, UR18, UR7, UR6 ;  /* 0x00000007120672a4 */ /* 0x000fe4000f8e0206 */
[----:B------:R-:W-:Y:S01]  /*5040*/  UIADD3 UR7, UR5, 0x1, URZ ;  /* 0x0000000105077890 */ /* 0x000fe2000fffe03f */
[----:B------:R-:W0:Y:S01]  /*5050*/  LDGDEPBAR ;  /* 0x00000000000079af */ /* 0x000e220000000000 */
[----:B------:R-:W-:Y:S02]  /*5060*/  UISETP.GE.AND UP3, UPT, UR5, 0x1, UPT ;  /* 0x000000010500788c */ /* 0x000fe4000bf66270 */
[----:B------:R-:W-:Y:S01]  /*5070*/  UISETP.GE.AND UP2, UPT, UR25, 0x1, UPT ;  /* 0x000000011900788c */ /* 0x000fe2000bf46270 */
[-C--:B------:R-:W-:Y:S01]  /*5080*/  HMMA.16816.F32.BF16 R20, R36, R40.reuse, RZ ;  /* 0x000000282414723c */ /* 0x080fe200000418ff */
[----:B------:R-:W-:Y:S02]  /*5090*/  UISETP.GE.AND UP1, UPT, UR23, 0x1, UPT ;  /* 0x000000011700788c */ /* 0x000fe4000bf26270 */
[----:B------:R-:W-:Y:S05]  /*50a0*/  USEL UR5, UR7, URZ, !UP3 ;  /* 0x0000003f07057287 */ /* 0x000fea000d800000 */
[C---:B------:R-:W-:Y:S08]  /*50b0*/  HMMA.16816.F32.BF16 R24, R28.reuse, R40, RZ ;  /* 0x000000281c18723c */ /* 0x040ff000000418ff */
[-C--:B------:R-:W-:Y:S08]  /*50c0*/  HMMA.16816.F32.BF16 R28, R28, R42.reuse, RZ ;  /* 0x0000002a1c1c723c */ /* 0x080ff000000418ff */
[----:B------:R-:W-:Y:S01]  /*50d0*/  HMMA.16816.F32.BF16 R32, R36, R42, RZ ;  /* 0x0000002a2420723c */ /* 0x000fe200000418ff */
[----:B------:R-:W4:Y:S05]  /*50e0*/  LDSM.16.MT88.4 R36, [R0+0x5080] ;  /* 0x005080000024783b */ /* 0x000f2a0000004200 */
[----:B------:R-:W5:Y:S02]  /*50f0*/  LDSM.16.M88.4 R40, [R204+0x24480] ;  /* 0x02448000cc28783b */ /* 0x000f640000000200 */
[-C--:B------:R-:W-:Y:S03]  /*5100*/  HMMA.16816.F32.BF16 R4, R44, R48.reuse, R4 ;  /* 0x000000302c04723c */ /* 0x080fe60000041804 */
[----:B------:R-:W1:Y:S05]  /*5110*/  LDSM.16.M88.4 R204, [R204+0x25480] ;  /* 0x02548000cccc783b */ /* 0x000e6a0000000200 */
        /* <DEDUP_REMOVED lines=9> */
[----:B------:R-:W5:Y:S05]  /*51b0*/  LDSM.16.MT88.4 R44, [R0+0x5880] ;  /* 0x00588000002c783b */ /* 0x000f6a0000004200 */
[----:B------:R-:W5:Y:S02]  /*51c0*/  LDSM.16.M88.4 R200, [R3+0x27480] ;  /* 0x0274800003c8783b */ /* 0x000f640000000200 */
[-C--:B-1----:R-:W-:Y:S08]  /*51d0*/  HMMA.16816.F32.BF16 R4, R52, R56.reuse, R4 ;  /* 0x000000383404723c */ /* 0x082ff00000041804 */
[C---:B---3--:R-:W-:Y:S08]  /*51e0*/  HMMA.16816.F32.BF16 R8, R60.reuse, R56, R8 ;  /* 0x000000383c08723c */ /* 0x048ff00000041808 */
[-C--:B------:R-:W-:Y:S08]  /*51f0*/  HMMA.16816.F32.BF16 R12, R60, R58.reuse, R12 ;  /* 0x0000003a3c0c723c */ /* 0x080ff0000004180c */
[C---:B------:R-:W-:Y:S01]  /*5200*/  HMMA.16816.F32.BF16 R16, R52.reuse, R58, R16 ;  /* 0x0000003a3410723c */ /* 0x040fe20000041810 */
[----:B------:R-:W-:Y:S07]  /*5210*/  LDSM.16.MT88.4 R56, [R0+0x2880] ;  /* 0x002880000038783b */ /* 0x000fee0000004200 */
[-C--:B----4-:R-:W-:Y:S08]  /*5220*/  HMMA.16816.F32.BF16 R20, R52, R36.reuse, R20 ;  /* 0x000000243414723c */ /* 0x090ff00000041814 */
[C---:B------:R-:W-:Y:S08]  /*5230*/  HMMA.16816.F32.BF16 R24, R60.reuse, R36, R24 ;  /* 0x000000243c18723c */ /* 0x040ff00000041818 */
[-C--:B------:R-:W-:Y:S01]  /*5240*/  HMMA.16816.F32.BF16 R28, R60, R38.reuse, R28 ;  /* 0x000000263c1c723c */ /* 0x080fe2000004181c */
[----:B------:R-:W-:Y:S07]  /*5250*/  LDSM.16.M88.4 R60, [R208+0x27480] ;  /* 0x02748000d03c783b */ /* 0x000fee0000000200 */
[----:B------:R-:W-:Y:S01]  /*5260*/  HMMA.16816.F32.BF16 R32, R52, R38, R32 ;  /* 0x000000263420723c */ /* 0x000fe20000041820 */
[----:B------:R-:W1:Y:S05]  /*5270*/  LDSM.16.MT88.4 R36, [R0+0x6080] ;  /* 0x006080000024783b */ /* 0x000e6a0000004200 */
[----:B------:R-:W3:Y:S02]  /*5280*/  LDSM.16.M88.4 R52, [R208+0x26480] ;  /* 0x02648000d034783b */ /* 0x000ee40000000200 */
[-C--:B-----5:R-:W-:Y:S08]  /*5290*/  HMMA.16816.F32.BF16 R4, R40, R64.reuse, R4 ;  /* 0x000000402804723c */ /* 0x0a0ff00000041804 */
        /* <DEDUP_REMOVED lines=8> */
[----:B------:R-:W4:Y:S05]  /*5320*/  LDSM.16.MT88.4 R40, [R0+0x6880] ;  /* 0x006880000028783b */ /* 0x000f2a0000004200 */
        /* <DEDUP_REMOVED lines=10> */
[----:B------:R-:W5:Y:S02]  /*53d0*/  LDSM.16.M88.4 R48, [R210+0x27480] ;  /* 0x02748000d230783b */ /* 0x000f640000000200 */
[-C--:B---3--:R-:W-:Y:S08]  /*53e0*/  HMMA.16816.F32.BF16 R4, R52, R56.reuse, R4 ;  /* 0x000000383404723c */ /* 0x088ff00000041804 */
[C---:B------:R-:W-:Y:S08]  /*53f0*/  HMMA.16816.F32.BF16 R8, R60.reuse, R56, R8 ;  /* 0x000000383c08723c */ /* 0x040ff00000041808 */
[-C--:B------:R-:W-:Y:S08]  /*5400*/  HMMA.16816.F32.BF16 R12, R60, R58.reuse, R12 ;  /* 0x0000003a3c0c723c */ /* 0x080ff0000004180c */
[C---:B------:R-:W-:Y:S01]  /*5410*/  HMMA.16816.F32.BF16 R16, R52.reuse, R58, R16 ;  /* 0x0000003a3410723c */ /* 0x040fe20000041810 */
[----:B------:R-:W3:Y:S07]  /*5420*/  LDSM.16.MT88.4 R56, [R0+0x7080] ;  /* 0x007080000038783b */ /* 0x000eee0000004200 */
[-C--:B----4-:R-:W-:Y:S08]  /*5430*/  HMMA.16816.F32.BF16 R20, R52, R40.reuse, R20 ;  /* 0x000000283414723c */ /* 0x090ff00000041814 */
[C---:B------:R-:W-:Y:S07]  /*5440*/  HMMA.16816.F32.BF16 R24, R60.reuse, R40, R24 ;  /* 0x000000283c18723c */ /* 0x040fee0000041818 */
[----:B------:R-:W-:Y:S01]  /*5450*/  IADD3 R40, R225, R3, R209 ;  /* 0x00000003e1287210 */ /* 0x000fe20007ffe0d1 */
[-C--:B------:R-:W-:Y:S04]  /*5460*/  HMMA.16816.F32.BF16 R28, R60, R42.reuse, R28 ;  /* 0x0000002a3c1c723c */ /* 0x080fe8000004181c */
[----:B------:R-:W4:Y:S04]  /*5470*/  LDSM.16.M88.4 R60, [R40+0x26480] ;  /* 0x02648000283c783b */ /* 0x000f280000000200 */
[----:B------:R-:W-:Y:S01]  /*5480*/  HMMA.16816.F32.BF16 R32, R52, R42, R32 ;  /* 0x0000002a3420723c */ /* 0x000fe20000041820 */
[----:B------:R-:W2:Y:S05]  /*5490*/  LDSM.16.M88.4 R40, [R40+0x27480] ;  /* 0x027480002828783b */ /* 0x000eaa0000000200 */
[----:B------:R-:W-:Y:S02]  /*54a0*/  LDSM.16.MT88.4 R52, [R216+0x27c80] ;  /* 0x027c8000d834783b */ /* 0x000fe40000004200 */
[-C--:B-1----:R-:W-:Y:S08]  /*54b0*/  HMMA.16816.F32.BF16 R4, R36, R44.reuse, R4 ;  /* 0x0000002c2404723c */ /* 0x082ff00000041804 */
[C---:B-----5:R-:W-:Y:S08]  /*54c0*/  HMMA.16816.F32.BF16 R8, R48.reuse, R44, R8 ;  /* 0x0000002c3008723c */ /* 0x060ff00000041808 */
[-C--:B------:R-:W-:Y:S08]  /*54d0*/  HMMA.16816.F32.BF16 R12, R48, R46.reuse, R12 ;  /* 0x0000002e300c723c */ /* 0x080ff0000004180c */
[C---:B------:R-:W-:Y:S01]  /*54e0*/  HMMA.16816.F32.BF16 R16, R36.reuse, R46, R16 ;  /* 0x0000002e2410723c */ /* 0x040fe20000041810 */
[----:B------:R1:W5:Y:S07]  /*54f0*/  LDSM.16.MT88.4 R44, [R0+0x7880] ;  /* 0x00788000002c783b */ /* 0x00036e0000004200 */
[-C--:B---3--:R-:W-:Y:S08]  /*5500*/  HMMA.16816.F32.BF16 R20, R36, R56.reuse, R20 ;  /* 0x000000382414723c */ /* 0x088ff00000041814 */
[C---:B------:R-:W-:Y:S08]  /*5510*/  HMMA.16816.F32.BF16 R24, R48.reuse, R56, R24 ;  /* 0x000000383018723c */ /* 0x040ff00000041818 */
[-C--:B------:R-:W-:Y:S01]  /*5520*/  HMMA.16816.F32.BF16 R28, R48, R58.reuse, R28 ;  /* 0x0000003a301c723c */ /* 0x080fe2000004181c */
[----:B-1----:R-:W-:Y:S07]  /*5530*/  IMAD.U32 R0, RZ, RZ, UR18 ;  /* 0x00000012ff007e24 */ /* 0x002fee000f8e00ff */
[----:B------:R-:W-:Y:S07]  /*5540*/  HMMA.16816.F32.BF16 R32, R36, R58, R32 ;  /* 0x0000003a2420723c */ /* 0x000fee0000041820 */
[----:B------:R-:W-:Y:S01]  /*5550*/  IMAD.U32 R36, RZ, RZ, UR10 ;  /* 0x0000000aff247e24 */ /* 0x000fe2000f8e00ff */
[-C--:B----4-:R-:W-:Y:S05]  /*5560*/  HMMA.16816.F32.BF16 R4, R60, R64.reuse, R4 ;  /* 0x000000403c04723c */ /* 0x090fea0000041804 */
[----:B--2---:R-:W-:Y:S03]  /*5570*/  IMAD.WIDE.U32 R36, R36, c[0x0][0x238], R212 ;  /* 0x00008e0024247a25 */ /* 0x004fe600078e00d4 */
[C---:B------:R-:W-:Y:S04]  /*5580*/  HMMA.16816.F32.BF16 R8, R40.reuse, R64, R8 ;  /* 0x000000402808723c */ /* 0x040fe80000041808 */
[----:B------:R-:W-:Y:S01]  /*5590*/  IADD3 R37, R37, UR4, RZ ;  /* 0x0000000425257c10 */ /* 0x000fe2000fffe0ff */
[----:B------:R-:W-:Y:S03]  /*55a0*/  USHF.R.S32.HI UR4, URZ, 0x1f, UR26 ;  /* 0x0000001f3f047899 */ /* 0x000fe6000801141a */
[-C--:B------:R-:W-:Y:S04]  /*55b0*/  HMMA.16816.F32.BF16 R12, R40, R66.reuse, R12 ;  /* 0x00000042280c723c */ /* 0x080fe8000004180c */
[----:B------:R-:W-:Y:S04]  /*55c0*/  IMAD.WIDE.U32 R36, R0, c[0x0][0x240], R36 ;  /* 0x0000900000247a25 */ /* 0x000fe800078e0024 */
[C---:B------:R-:W-:Y:S01]  /*55d0*/  HMMA.16816.F32.BF16 R16, R60.reuse, R66, R16 ;  /* 0x000000423c10723c */ /* 0x040fe20000041810 */
[----:B------:R-:W-:Y:S01]  /*55e0*/  IMAD.U32 R3, RZ, RZ, UR4 ;  /* 0x00000004ff037e24 */ /* 0x000fe2000f8e00ff */
[----:B------:R-:W-:Y:S02]  /*55f0*/  UIADD3 UR4, UR23, 0x1, URZ ;  /* 0x0000000117047890 */ /* 0x000fe4000fffe03f */
[----:B------:R-:W-:Y:S02]  /*5600*/  IADD3 R0, P1, R36, UR26, RZ ;  /* 0x0000001a24007c10 */ /* 0x000fe4000ff3e0ff */
[----:B------:R-:W-:Y:S02]  /*5610*/  USEL UR23, UR4, URZ, !UP1 ;  /* 0x0000003f04177287 */ /* 0x000fe4000c800000 */
[-C--:B-----5:R-:W-:Y:S04]  /*5620*/  HMMA.16816.F32.BF16 R20, R60, R44.reuse, R20 ;  /* 0x0000002c3c14723c */ /* 0x0a0fe80000041814 */
[----:B------:R-:W-:Y:S01]  /*5630*/  IADD3.X R36, R3, UR6, R37, P1, !PT ;  /* 0x0000000603247c10 */ /* 0x000fe20008ffe425 */
[----:B------:R-:W-:Y:S01]  /*5640*/  UIADD3 UR6, UR25, 0x1, URZ ;  /* 0x0000000119067890 */ /* 0x000fe2000fffe03f */
[C---:B------:R-:W-:Y:S02]  /*5650*/  LEA R48, P1, R0.reuse, c[0x0][0x220], 0x2 ;  /* 0x0000880000307a11 */ /* 0x040fe400078210ff */
        /* <DEDUP_REMOVED lines=126> */
.L_x_1096:
[----:B------:R-:W3:Y:S01]  /*5e40*/  LDL.LU.64 R4, [R1+0x18] ;  /* 0x0000180001047983 */ /* 0x000ee20000300a00 */
[----:B------:R-:W5:Y:S01]  /*5e50*/  S2UR UR6, SR_CTAID.X ;  /* 0x00000000000679c3 */ /* 0x000f620000002500 */
[----:B------:R-:W-:Y:S01]  /*5e60*/  ULDC.64 UR4, c[0x0][0x338] ;  /* 0x0000ce0000047ab9 */ /* 0x000fe20000000a00 */
[----:B-1--4-:R-:W-:Y:S01]  /*5e70*/  MOV R8, UR18 ;  /* 0x0000001200087c02 */ /* 0x012fe20008000f00 */
[----:B------:R-:W-:Y:S01]  /*5e80*/  UISETP.NE.AND UP0, UPT, UR4, 0x1, UPT ;  /* 0x000000010400788c */ /* 0x000fe2000bf05270 */
[----:B------:R-:W-:Y:S01]  /*5e90*/  FMUL.FTZ R132, R132, c[0x0][0x298] ;  /* 0x0000a60084847a20 */ /* 0x000fe20000410000 */
[----:B------:R-:W-:-:S02]  /*5ea0*/  UIMAD.WIDE.U32 UR24, UR10, UR5, URZ ;  /* 0x000000050a1872a5 */ /* 0x000fc4000f8e003f */
[----:B------:R-:W-:-:S05]  /*5eb0*/  ULDC UR22, c[0x0][0x340] ;  /* 0x0000d00000167ab9 */ /* 0x000fca0000000800 */
[----:B------:R-:W-:Y:S02]  /*5ec0*/  UMOV UR24, UR10 ;  /* 0x0000000a00187c82 */ /* 0x000fe40008000000 */
[----:B------:R-:W-:-:S03]  /*5ed0*/  @UP0 USHF.R.U32.HI UR22, URZ, UR22, UR25 ;  /* 0x000000163f160299 */ /* 0x000fc60008011619 */
[----:B------:R-:W-:Y:S02]  /*5ee0*/  UMOV UR25, UR19 ;  /* 0x0000001300197c82 */ /* 0x000fe40008000000 */
[----:B------:R-:W-:Y:S02]  /*5ef0*/  @UP0 USHF.R.S32.HI UR7, URZ, 0x1f, UR22 ;  /* 0x0000001f3f070899 */ /* 0x000fe40008011416 */
[----:B------:R-:W-:Y:S02]  /*5f00*/  @UP0 UMOV UR24, UR22 ;  /* 0x0000001600180c82 */ /* 0x000fe40008000000 */
[----:B-----5:R-:W-:-:S03]  /*5f10*/  USHF.L.U32 UR4, UR6, 0xe, URZ ;  /* 0x0000000e06047899 */ /* 0x020fc6000800063f */
[----:B------:R-:W-:Y:S02]  /*5f20*/  @UP0 UMOV UR25, UR7 ;  /* 0x0000000700190c82 */ /* 0x000fe40008000000 */
[----:B------:R-:W-:Y:S01]  /*5f30*/  USHF.R.S32.HI UR6, URZ, 0x1f, UR4 ;  /* 0x0000001f3f067899 */ /* 0x000fe20008011404 */
        /* <DEDUP_REMOVED lines=57> */
[----:B------:R-:W-:Y:S01]  /*62d0*/  FMUL.FTZ R187, R187, c[0x0][0x298] ;  /* 0x0000a600bbbb7a20 */ /* 0x000fe20000410000 */
[----:B------:R-:W-:Y:S01]  /*62e0*/  BAR.SYNC.DEFER_BLOCKING 0x1, 0x100 ;  /* 0x0044000000007b1d */ /* 0x000fe20000010000 */
[----:B---3--:R-:W-:-:S05]  /*62f0*/  IADD3 R2, P0, R4, UR4, RZ ;  /* 0x0000000404027c10 */ /* 0x008fca000ff1e0ff */
[----:B------:R-:W-:Y:S01]  /*6300*/  ULDC.64 UR4, c[0x0][0x328] ;  /* 0x0000ca0000047ab9 */ /* 0x000fe20000000a00 */
[----:B------:R-:W-:Y:S01]  /*6310*/  MOV R5, UR25 ;  /* 0x0000001900057c02 */ /* 0x000fe20008000f00 */
[----:B------:R-:W-:Y:S01]  /*6320*/  UIMAD UR4, UR25, UR4, URZ ;  /* 0x00000004190472a4 */ /* 0x000fe2000f8e023f */
[----:B------:R-:W-:Y:S02]  /*6330*/  LEA.HI.X.SX32 R3, R4, UR6, 0x1, P0 ;  /* 0x0000000604037c11 */ /* 0x000fe400080f0eff */
[----:B------:R-:W-:Y:S01]  /*6340*/  MOV R4, UR24 ;  /* 0x0000001800047c02 */ /* 0x000fe20008000f00 */
[----:B------:R-:W-:-:S03]  /*6350*/  UIMAD UR6, UR24, UR5, UR4 ;  /* 0x00000005180672a4 */ /* 0x000fc6000f8e0204 */
[----:B------:R-:W-:Y:S01]  /*6360*/  ULDC.64 UR4, c[0x0][0x300] ;  /* 0x0000c00000047ab9 */ /* 0x000fe20000000a00 */
[----:B------:R-:W-:Y:S01]  /*6370*/  IMAD.WIDE.U32 R6, R4, c[0x0][0x328], R2 ;  /* 0x0000ca0004067a25 */ /* 0x000fe200078e0002 */
[----:B------:R-:W-:-:S03]  /*6380*/  UIMAD UR4, UR25, UR4, URZ ;  /* 0x00000004190472a4 */ /* 0x000fc6000f8e023f */
[----:B------:R-:W-:Y:S01]  /*6390*/  IMAD.WIDE.U32 R2, R4, c[0x0][0x300], R2 ;  /* 0x0000c00004027a25 */ /* 0x000fe200078e0002 */
[----:B------:R-:W-:Y:S01]  /*63a0*/  IADD3 R5, R7, UR6, RZ ;  /* 0x0000000607057c10 */ /* 0x000fe2000fffe0ff */
[----:B------:R-:W-:Y:S01]  /*63b0*/  UIMAD UR22, UR24, UR5, UR4 ;  /* 0x00000005181672a4 */ /* 0x000fe2000f8e0204 */
[----:B------:R-:W-:Y:S01]  /*63c0*/  MOV R4, R6 ;  /* 0x0000000600047202 */ /* 0x000fe20000000f00 */
[----:B------:R-:W-:Y:S01]  /*63d0*/  ULDC.64 UR6, c[0x0][0x330] ;  /* 0x0000cc0000067ab9 */ /* 0x000fe20000000a00 */
[----:B------:R-:W-:Y:S01]  /*63e0*/  MOV R6, UR18 ;  /* 0x0000001200067c02 */ /* 0x000fe20008000f00 */
[----:B------:R-:W-:Y:S02]  /*63f0*/  UIMAD UR6, UR17, UR6, URZ ;  /* 0x00000006110672a4 */ /* 0x000fe4000f8e023f */
[----:B------:R-:W-:Y:S01]  /*6400*/  IADD3 R3, R3, UR22, RZ ;  /* 0x0000001603037c10 */ /* 0x000fe2000fffe0ff */
[----:B------:R-:W-:Y:S01]  /*6410*/  IMAD.WIDE.U32 R8, R8, c[0x0][0x330], R4 ;  /* 0x0000cc0008087a25 */ /* 0x000fe200078e0004 */
[----:B------:R-:W-:-:S02]  /*6420*/  UIMAD UR6, UR18, UR7, UR6 ;  /* 0x00000007120672a4 */ /* 0x000fc4000f8e0206 */
[----:B------:R-:W-:Y:S01]  /*6430*/  ULDC.64 UR4, c[0x0][0x308] ;  /* 0x0000c20000047ab9 */ /* 0x000fe20000000a00 */
[----:B------:R-:W-:Y:S01]  /*6440*/  IMAD.WIDE.U32 R6, R6, c[0x0][0x308], R2 ;  /* 0x0000c20006067a25 */ /* 0x000fe200078e0002 */
[----:B------:R-:W-:Y:S01]  /*6450*/  LEA R2, P1, R8, c[0x0][0x310], 0x2 ;  /* 0x0000c40008027a11 */ /* 0x000fe200078210ff */
[----:B------:R-:W-:Y:S01]  /*6460*/  UIMAD UR4, UR17, UR4, URZ ;  /* 0x00000004110472a4 */ /* 0x000fe2000f8e023f */
[----:B--2---:R-:W-:Y:S02]  /*6470*/  IADD3 R0, R9, UR6, RZ ;  /* 0x0000000609007c10 */ /* 0x004fe4000fffe0ff */
[----:B------:R-:W-:Y:S01]  /*6480*/  LEA R4, P0, R6, c[0x0][0x2e8], 0x2 ;  /* 0x0000ba0006047a11 */ /* 0x000fe200078010ff */
[----:B------:R-:W-:Y:S01]  /*6490*/  UIMAD UR4, UR18, UR5, UR4 ;  /* 0x00000005120472a4 */ /* 0x000fe2000f8e0204 */
[----:B------:R-:W-:-:S05]  /*64a0*/  LEA.HI.X R3, R8, c[0x0][0x314], R0, 0x2, P1 ;  /* 0x0000c50008037a11 */ /* 0x000fca00008f1400 */
[----:B------:R-:W-:Y:S01]  /*64b0*/  RED.E.ADD.F32.FTZ.RN.STRONG.GPU [R2.64], R68 ;  /* 0x000000440200798e */ /* 0x000fe2000c10e794 */
[----:B------:R-:W-:-:S03]  /*64c0*/  IADD3 R5, R7, UR4, RZ ;  /* 0x0000000407057c10 */ /* 0x000fc6000fffe0ff */
[----:B------:R-:W-:Y:S01]  /*64d0*/  RED.E.ADD.F32.FTZ.RN.STRONG.GPU [R2.64+0x400], R69 ;  /* 0x000400450200798e */ /* 0x000fe2000c10e794 */
        /* <DEDUP_REMOVED lines=133> */
.L_x_1100:
        /* <DEDUP_REMOVED lines=13> */
.L_x_2318:


//--------------------- .text._ZN7cutlass13device_kernelIN5flash19enable_sm80_to_sm89INS1_16FlashAttnBwdSm80INS1_25CollectiveMainloopBwdSm80ILi2ELi2EN4cute5tupleIJNS5_1CILi64EEENS7_ILi128EEES9_EEENS_10bfloat16_tEfNS_4arch4Sm80ELb0ELb0ELb0ELb0ELb1ELb0ELb0ELb0ELi2ELi2ELi2ELi2ELb0EEENS1_24CollectiveEpilogueBwdGQAISA_fSD_Li256ELb0ELb1EEENS1_19SingleTileSchedulerILb0ELb0ELb0ELi128EEEEEEEEEvNT_6ParamsE --------------------------
	.section	.text._ZN7cutlass13device_kernelIN5flash19enable_sm80_to_sm89INS1_16FlashAttnBwdSm80INS1_25CollectiveMainloopBwdSm80ILi2ELi2EN4cute5tupleIJNS5_1CILi64EEENS7_ILi128EEES9_EEENS_10bfloat16_tEfNS_4arch4Sm80ELb0ELb0ELb0ELb0ELb1ELb0ELb0ELb0ELi2ELi2ELi2ELi2ELb0EEENS1_24CollectiveEpilogueBwdGQAISA_fSD_Li256ELb0ELb1EEENS1_19SingleTileSchedulerILb0ELb0ELb0ELi128EEEEEEEEEvNT_6ParamsE,"ax",@progbits
	.sectioninfo	@"SHI_REGISTERS=255"
	.align	128
.text._ZN7cutlass13device_kernelIN5flash19enable_sm80_to_sm89INS1_16FlashAttnBwdSm80INS1_25CollectiveMainloopBwdSm80ILi2ELi2EN4cute5tupleIJNS5_1CILi64EEENS7_ILi128EEES9_EEENS_10bfloat16_tEfNS_4arch4Sm80ELb0ELb0ELb0ELb0ELb1ELb0ELb0ELb0ELi2ELi2ELi2ELi2ELb0EEENS1_24CollectiveEpilogueBwdGQAISA_fSD_Li256ELb0ELb1EEENS1_19SingleTileSchedulerILb0ELb0ELb0ELi128EEEEEEEEEvNT_6ParamsE:
        .type           _ZN7cutlass13device_kernelIN5flash19enable_sm80_to_sm89INS1_16FlashAttnBwdSm80INS1_25CollectiveMainloopBwdSm80ILi2ELi2EN4cute5tupleIJNS5_1CILi64EEENS7_ILi128EEES9_EEENS_10bfloat16_tEfNS_4arch4Sm80ELb0ELb0ELb0ELb0ELb1ELb0ELb0ELb0ELi2ELi2ELi2ELi2ELb0EEENS1_24CollectiveEpilogueBwdGQAISA_fSD_Li256ELb0ELb1EEENS1_19SingleTileSchedulerILb0ELb0ELb0ELi128EEEEEEEEEvNT_6ParamsE,@function
        .size           _ZN7cutlass13device_kernelIN5flash19enable_sm80_to_sm89INS1_16FlashAttnBwdSm80INS1_25CollectiveMainloopBwdSm80ILi2ELi2EN4cute5tupleIJNS5_1CILi64EEENS7_ILi128EEES9_EEENS_10bfloat16_tEfNS_4arch4Sm80ELb0ELb0ELb0ELb0ELb1ELb0ELb0ELb0ELi2ELi2ELi2ELi2ELb0EEENS1_24CollectiveEpilogueBwdGQAISA_fSD_Li256ELb0ELb1EEENS1_19SingleTileSchedulerILb0ELb0ELb0ELi128EEEEEEEEEvNT_6ParamsE,(.L_x_2319 - _ZN7cutlass13device_kernelIN5flash19enable_sm80_to_sm89INS1_16FlashAttnBwdSm80INS1_25CollectiveMainloopBwdSm80ILi2ELi2EN4cute5tupleIJNS5_1CILi64EEENS7_ILi128EEES9_EEENS_10bfloat16_tEfNS_4arch4Sm80ELb0ELb0ELb0ELb0ELb1ELb0ELb0ELb0ELi2ELi2ELi2ELi2ELb0EEENS1_24CollectiveEpilogueBwdGQAISA_fSD_Li256ELb0ELb1EEENS1_19SingleTileSchedulerILb0ELb0ELb0ELi128EEEEEEEEEvNT_6ParamsE)
        .other          _ZN7cutlass13device_kernelIN5flash19enable_sm80_to_sm89INS1_16FlashAttnBwdSm80INS1_25CollectiveMainloopBwdSm80ILi2ELi2EN4cute5tupleIJNS5_1CILi64EEENS7_ILi128EEES9_EEENS_10bfloat16_tEfNS_4arch4Sm80ELb0ELb0ELb0ELb0ELb1ELb0ELb0ELb0ELi2ELi2ELi2ELi2ELb0EEENS1_24CollectiveEpilogueBwdGQAISA_fSD_Li256ELb0ELb1EEENS1_19SingleTileSchedulerILb0ELb0ELb0ELi128EEEEEEEEEvNT_6ParamsE,@"STO_CUDA_ENTRY STV_DEFAULT"
_ZN7cutlass13device_kernelIN5flash19enable_sm80_to_sm89INS1_16FlashAttnBwdSm80INS1_25CollectiveMainloopBwdSm80ILi2ELi2EN4cute5tupleIJNS5_1CILi64EEENS7_ILi128EEES9_EEENS_10bfloat16_tEfNS_4arch4Sm80ELb0ELb0ELb0ELb0ELb1ELb0ELb0ELb0ELi2ELi2ELi2ELi2ELb0EEENS1_24CollectiveEpilogueBwdGQAISA_fSD_Li256ELb0ELb1EEENS1_19SingleTileSchedulerILb0ELb0ELb0ELi128EEEEEEEEEvNT_6ParamsE:
[----:B------:R-:W-:-:S03]  /*0000*/  MOV R1, c[0x0][0x28] ;  /* 0x00000a0000017a02 */ /* 0x000fc60000000f00 */
[----:B------:R-:W1:Y:S01]  /*0010*/  S2UR UR17, SR_CTAID.Z ;  /* 0x00000000001179c3 */ /* 0x000e620000002700 */
[----:B------:R-:W-:Y:S02]  /*0020*/  IADD3 R1, R1, -0x28, RZ ;  /* 0xffffffd801017810 */ /* 0x000fe40007ffe0ff */
[----:B-1----:R-:W-:-:S13]  /*0030*/  ISETP.LE.AND P0, PT, RZ, UR17, PT ;  /* 0x00000011ff007c0c */ /* 0x002fda000bf03270 */
[----:B------:R-:W-:Y:S05]  /*0040*/  @!P0 EXIT ;  /* 0x000000000000894d */ /* 0x000fea0003800000 */
[----:B------:R-:W1:Y:S01]  /*0050*/  S2R R2, SR_TID.X ;  /* 0x0000000000027919 */ /* 0x000e620000002100 */
[----:B------:R-:W2:Y:S01]  /*0060*/  S2UR UR4, SR_CTAID.Y ;  /* 0x00000000000479c3 */ /* 0x000ea20000002600 */
[----:B------:R-:W-:Y:S01]  /*0070*/  IMAD.MOV.U32 R0, RZ, RZ, c[0x0][0x248] ;  /* 0x00009200ff007624 */ /* 0x000fe200078e00ff */
[----:B------:R-:W-:Y:S01]  /*0080*/  USHF.R.S32.HI UR8, URZ, 0x1f, UR17 ;  /* 0x0000001f3f087899 */ /* 0x000fe20008011411 */
[----:B------:R-:W-:Y:S01]  /*0090*/  IMAD.MOV.U32 R27, RZ, RZ, R3 ;  /* 0x000000ffff1b7224 */ /* 0x000fe200078e0003 */
[----:B------:R-:W3:Y:S01]  /*00a0*/  S2R R8, SR_CTAID.X ;  /* 0x0000000000087919 */ /* 0x000ee20000002500 */
[----:B------:R-:W-:Y:S01]  /*00b0*/  IMAD.U32 R10, RZ, RZ, UR17 ;  /* 0x00000011ff0a7e24 */ /* 0x000fe2000f8e00ff */
[----:B------:R-:W-:Y:S01]  /*00c0*/  ISETP.NE.AND P0, PT, R0, 0x1, PT ;  /* 0x000000010000780c */ /* 0x000fe20003f05270 */
[----:B------:R-:W-:Y:S01]  /*00d0*/  IMAD.MOV.U32 R24, RZ, RZ, -0x80 ;  /* 0xffffff80ff187424 */ /* 0x000fe200078e00ff */
[----:B------:R-:W-:Y:S02]  /*00e0*/  UMOV UR14, 0x6 ;  /* 0x00000006000e7882 */ /* 0x000fe40000000000 */
[----:B------:R-:W-:Y:S01]  /*00f0*/  ULDC.64 UR22, c[0x0][0x118] ;  /* 0x0000460000167ab9 */ /* 0x000fe20000000a00 */
[--C-:B-1----:R-:W-:Y:S01]  /*0100*/  IMAD.MOV.U32 R26, RZ, RZ, R2.reuse ;  /* 0x000000ffff1a7224 */ /* 0x102fe200078e0002 */
[----:B------:R1:W-:Y:S01]  /*0110*/  STL [R1+0x18], R2 ;  /* 0x0000180201007387 */ /* 0x0003e20000100800 */
[----:B------:R-:W-:-:S02]  /*0120*/  IMAD.MOV.U32 R26, RZ, RZ, R2 ;  /* 0x000000ffff1a7224 */ /* 0x000fc400078e0002 */
[----:B--2---:R-:W-:Y:S01]  /*0130*/  IMAD.U32 R200, RZ, RZ, UR4 ;  /* 0x00000004ffc87e24 */ /* 0x004fe2000f8e00ff */
[----:B------:R-:W-:Y:S01]  /*0140*/  ULDC.64 UR4, c[0x0][0x1e8] ;  /* 0x00007a0000047ab9 */ /* 0x000fe20000000a00 */
[----:B---3--:R-:W-:Y:S01]  /*0150*/  IMAD R24, R8, R24, c[0x0][0x198] ;  /* 0x0000660008187624 */ /* 0x008fe200078e0218 */
[----:B------:R-:W-:Y:S01]  /*0160*/  SHF.R.S32.HI R18, RZ, 0x1f, R26 ;  /* 0x0000001fff127819 */ /* 0x000fe2000001141a */
[----:B------:R-:W-:Y:S01]  /*0170*/  @P0 IMAD.HI.U32 R4, R200, c[0x0][0x24c], RZ ;  /* 0x00009300c8040a27 */ /* 0x000fe200078e00ff */
[----:B------:R-:W-:Y:S01]  /*0180*/  UIMAD UR4, UR8, UR4, URZ ;  /* 0x00000004080472a4 */ /* 0x000fe2000f8e023f */
[--C-:B------:R-:W-:Y:S02]  /*0190*/  SHF.R.S32.HI R56, RZ, 0x1f, R200.reuse ;  /* 0x0000001fff387819 */ /* 0x100fe400000114c8 */
[-C--:B------:R-:W-:Y:S01]  /*01a0*/  LEA.HI R3, R18, R26.reuse, RZ, 0x3 ;  /* 0x0000001a12037211 */ /* 0x080fe200078f18ff */
[----:B------:R-:W-:Y:S01]  /*01b0*/  IMAD.MOV.U32 R0, RZ, RZ, R200 ;  /* 0x000000ffff007224 */ /* 0x000fe200078e00c8 */
[----:B------:R-:W-:Y:S01]  /*01c0*/  @P0 SHF.R.U32.HI R0, RZ, c[0x0][0x250], R4 ;  /* 0x00009400ff000a19 */ /* 0x000fe20000011604 */
[----:B------:R-:W-:Y:S01]  /*01d0*/  UIMAD UR6, UR17, UR5, UR4 ;  /* 0x00000005110672a4 */ /* 0x000fe2000f8e0204 */
[----:B------:R-:W-:Y:S01]  /*01e0*/  SHF.R.S32.HI R28, RZ, 0x3, R3 ;  /* 0x00000003ff1c7819 */ /* 0x000fe20000011403 */
[----:B------:R-:W-:Y:S01]  /*01f0*/  IMAD.SHL.U32 R250, R26, 0x4, RZ ;  /* 0x000000041afa7824 */ /* 0x000fe200078e00ff */
[----:B------:R-:W-:Y:S01]  /*0200*/  ULDC.64 UR4, c[0x0][0x1b8] ;  /* 0x00006e0000047ab9 */ /* 0x000fe20000000a00 */
[----:B------:R-:W-:Y:S01]  /*0210*/  LEA.HI R17, R18, R26, RZ, 0x5 ;  /* 0x0000001a12117211 */ /* 0x000fe200078f28ff */
[----:B------:R-:W-:Y:S01]  /*0220*/  UIMAD UR4, UR8, UR4, URZ ;  /* 0x00000004080472a4 */ /* 0x000fe2000f8e023f */
[--C-:B------:R-:W-:Y:S01]  /*0230*/  SHF.R.S32.HI R29, RZ, 0x1f, R28.reuse ;  /* 0x0000001fff1d7819 */ /* 0x100fe2000001141c */
[----:B------:R-:W-:Y:S01]  /*0240*/  IMAD.IADD R12, R24, 0x1, -R28 ;  /* 0x00000001180c7824 */ /* 0x000fe200078e0a1c */
[----:B------:R-:W-:Y:S01]  /*0250*/  SHF.R.S32.HI R251, RZ, 0x1f, R250 ;  /* 0x0000001ffffb7819 */ /* 0x000fe200000114fa */
[----:B------:R-:W-:Y:S01]  /*0260*/  UIMAD UR4, UR17, UR5, UR4 ;  /* 0x00000005110472a4 */ /* 0x000fe2000f8e0204 */
[----:B-1----:R-:W-:Y:S01]  /*0270*/  LOP3.LUT R2, R3, 0xfffffff8, RZ, 0xc0, !PT ;  /* 0xfffffff803027812 */ /* 0x002fe200078ec0ff */
[----:B------:R-:W-:Y:S01]  /*0280*/  IMAD.WIDE R8, R8, 0x80, R28 ;  /* 0x0000008008087825 */ /* 0x000fe200078e021c */
[----:B------:R-:W-:Y:S03]  /*0290*/  STL.64 [R1], R28 ;  /* 0x0000001c01007387 */ /* 0x000fe60000100a00 */
[----:B------:R-:W-:Y:S01]  /*02a0*/  IMAD.IADD R21, R26, 0x1, -R2 ;  /* 0x000000011a157824 */ /* 0x000fe200078e0a02 */
[----:B------:R-:W-:Y:S01]  /*02b0*/  SHF.R.S32.HI R2, RZ, 0x1f, R0 ;  /* 0x0000001fff027819 */ /* 0x000fe20000011400 */
[----:B------:R-:W-:-:S02]  /*02c0*/  IMAD R11, R9, c[0x0][0x1d8], RZ ;  /* 0x00007600090b7a24 */ /* 0x000fc400078e02ff */
[----:B------:R-:W-:Y:S02]  /*02d0*/  IMAD.SHL.U32 R14, R21, 0x8, RZ ;  /* 0x00000008150e7824 */ /* 0x000fe400078e00ff */
[C---:B------:R-:W-:Y:S02]  /*02e0*/  IMAD R4, R2.reuse, c[0x0][0x1e0], RZ ;  /* 0x0000780002047a24 */ /* 0x040fe400078e02ff */
[----:B------:R-:W-:Y:S01]  /*02f0*/  IMAD R2, R2, c[0x0][0x1b0], RZ ;  /* 0x00006c0002027a24 */ /* 0x000fe200078e02ff */
[----:B------:R-:W-:Y:S01]  /*0300*/  SHF.R.S32.HI R15, RZ, 0x1f, R14 ;  /* 0x0000001fff0f7819 */ /* 0x000fe2000001140e */
[----:B------:R-:W-:Y:S01]  /*0310*/  IMAD R6, R0, c[0x0][0x1e4], R4 ;  /* 0x0000790000067a24 */ /* 0x000fe200078e0204 */
[----:B------:R-:W-:Y:S01]  /*0320*/  ISETP.GE.AND P4, PT, R14, c[0x0][0x1cc], PT ;  /* 0x000073000e007a0c */ /* 0x000fe20003f86270 */
[----:B------:R-:W-:Y:S01]  /*0330*/  IMAD R7, R0, c[0x0][0x1b4], R2 ;  /* 0x00006d0000077a24 */ /* 0x000fe200078e0202 */
[----:B------:R-:W-:Y:S01]  /*0340*/  IADD3 R22, R14, 0x40, RZ ;  /* 0x000000400e167810 */ /* 0x000fe20007ffe0ff */
[----:B------:R-:W-:Y:S01]  /*0350*/  IMAD.WIDE.U32 R4, R0, c[0x0][0x1e0], R14 ;  /* 0x0000780000047a25 */ /* 0x000fe200078e000e */
[----:B------:R-:W-:-:S02]  /*0360*/  ISETP.LT.OR P1, PT, R12, 0x1, P4 ;  /* 0x000000010c00780c */ /* 0x000fc40002721670 */
[----:B------:R-:W-:Y:S01]  /*0370*/  ISETP.GE.AND P3, PT, R22, c[0x0][0x1cc], PT ;  /* 0x0000730016007a0c */ /* 0x000fe20003f66270 */
[----:B------:R-:W-:Y:S01]  /*0380*/  IMAD.WIDE.U32 R2, R0, c[0x0][0x1b0], R14 ;  /* 0x00006c0000027a25 */ /* 0x000fe200078e000e */
[----:B------:R-:W-:Y:S02]  /*0390*/  LEA.HI R0, R18, R26, RZ, 0x6 ;  /* 0x0000001a12007211 */ /* 0x000fe400078f30ff */
[C---:B------:R-:W-:Y:S01]  /*03a0*/  ISETP.LT.OR P6, PT, R12.reuse, 0x1, P3 ;  /* 0x000000010c00780c */ /* 0x040fe20001fc1670 */
[----:B------:R-:W-:Y:S01]  /*03b0*/  IMAD.IADD R5, R5, 0x1, R6 ;  /* 0x0000000105057824 */ /* 0x000fe200078e0206 */
[----:B------:R-:W-:Y:S01]  /*03c0*/  SHF.R.S32.HI R19, RZ, 0x6, R0 ;  /* 0x00000006ff137819 */ /* 0x000fe20000011400 */
[----:B------:R-:W-:Y:S01]  /*03d0*/  IMAD.IADD R3, R3, 0x1, R7 ;  /* 0x0000000103037824 */ /* 0x000fe200078e0207 */
[----:B------:R-:W-:Y:S01]  /*03e0*/  ISETP.LT.OR P5, PT, R12, 0x21, P4 ;  /* 0x000000210c00780c */ /* 0x000fe200027a1670 */
[----:B------:R-:W-:Y:S02]  /*03f0*/  IMAD.SHL.U32 R6, R28, 0x40, RZ ;  /* 0x000000401c067824 */ /* 0x000fe400078e00ff */
[----:B------:R-:W-:-:S03]  /*0400*/  IMAD.WIDE.U32 R4, R10, c[0x0][0x1e8], R4 ;  /* 0x00007a000a047a25 */ /* 0x000fc600078e0004 */
[----:B------:R-:W-:Y:S01]  /*0410*/  LOP3.LUT R0, R6, 0x1c0, RZ, 0xc0, !PT ;  /* 0x000001c006007812 */ /* 0x000fe200078ec0ff */
[----:B------:R-:W-:Y:S01]  /*0420*/  IMAD.U32 R7, RZ, RZ, UR17 ;  /* 0x00000011ff077e24 */ /* 0x000fe2000f8e00ff */
[----:B------:R-:W-:Y:S01]  /*0430*/  IADD3 R5, R5, UR6, RZ ;  /* 0x0000000605057c10 */ /* 0x000fe2000fffe0ff */
[----:B------:R-:W-:Y:S01]  /*0440*/  IMAD.SHL.U32 R223, R19, 0x200, RZ ;  /* 0x0000020013df7824 */ /* 0x000fe200078e00ff */
[----:B------:R-:W-:Y:S01]  /*0450*/  LOP3.LUT R10, R0, 0x38, R14, 0xf8, !PT ;  /* 0x00000038000a7812 */ /* 0x000fe200078ef80e */
[----:B------:R-:W-:Y:S01]  /*0460*/  IMAD.WIDE.U32 R2, R7, c[0x0][0x1b8], R2 ;  /* 0x00006e0007027a25 */ /* 0x000fe200078e0002 */
[----:B------:R-:W-:-:S03]  /*0470*/  SHF.R.U32.HI R0, RZ, 0x3, R0 ;  /* 0x00000003ff007819 */ /* 0x000fc60000011600 */
[C---:B------:R-:W-:Y:S01]  /*0480*/  IMAD R11, R8.reuse, c[0x0][0x1dc], R11 ;  /* 0x00007700080b7a24 */ /* 0x040fe200078e020b */
[----:B------:R-:W-:Y:S01]  /*0490*/  IADD3 R3, R3, UR4, RZ ;  /* 0x0000000403037c10 */ /* 0x000fe2000fffe0ff */
[C---:B------:R-:W-:Y:S01]  /*04a0*/  IMAD.WIDE.U32 R6, R8.reuse, c[0x0][0x1d8], R4 ;  /* 0x0000760008067a25 */ /* 0x040fe200078e0004 */
[----:B------:R-:W-:Y:S01]  /*04b0*/  ULDC.64 UR4, c[0x0][0x1d8] ;  /* 0x0000760000047ab9 */ /* 0x000fe20000000a00 */
[----:B------:R-:W-:Y:S01]  /*04c0*/  LOP3.LUT R10, R223, R10, R0, 0xf6, !PT ;  /* 0x0000000adf0a7212 */ /* 0x000fe200078ef600 */
[----:B------:R-:W-:Y:S01]  /*04d0*/  USHF.L.U32 UR6, UR4, 0x6, URZ ;  /* 0x0000000604067899 */ /* 0x000fe2000800063f */
[----:B------:R-:W-:Y:S01]  /*04e0*/  IMAD.WIDE.U32 R4, R8, c[0x0][0x1a8], R2 ;  /* 0x00006a0008047a25 */ /* 0x000fe200078e0002 */
[----:B------:R-:W-:Y:S01]  /*04f0*/  LEA R2, P0, R6, c[0x0][0x1c0], 0x1 ;  /* 0x0000700006027a11 */ /* 0x000fe200078008ff */
[----:B------:R-:W-:Y:S02]  /*0500*/  USHF.L.U64.HI UR5, UR4, UR14, UR5 ;  /* 0x0000000e04057299 */ /* 0x000fe40008010205 */
[----:B------:R-:W-:Y:S01]  /*0510*/  IMAD.IADD R0, R7, 0x1, R11 ;  /* 0x0000000107007824 */ /* 0x000fe200078e020b */
[----:B------:R-:W-:Y:S01]  /*0520*/  UIADD3 UR7, UP0, UR6, 0x80, URZ ;  /* 0x0000008006077890 */ /* 0x000fe2000ff1e03f */
[----:B------:R-:W-:-:S02]  /*0530*/  IMAD R9, R9, c[0x0][0x1a8], RZ ;  /* 0x00006a0009097a24 */ /* 0x000fc400078e02ff */
[----:B------:R-:W-:Y:S01]  /*0540*/  IMAD.SHL.U32 R16, R10, 0x2, RZ ;  /* 0x000000020a107824 */ /* 0x000fe200078e00ff */
[----:B------:R-:W-:Y:S01]  /*0550*/  LEA.HI.X R3, R6, c[0x0][0x1c4], R0, 0x1, P0 ;  /* 0x0000710006037a11 */ /* 0x000fe200000f0c00 */
[----:B------:R-:W-:Y:S01]  /*0560*/  IMAD R9, R8, c[0x0][0x1ac], R9 ;  /* 0x00006b0008097a24 */ /* 0x000fe200078e0209 */
[----:B------:R-:W-:Y:S01]  /*0570*/  LEA R6, P0, R4, c[0x0][0x190], 0x1 ;  /* 0x0000640004067a11 */ /* 0x000fe200078008ff */
[----:B------:R-:W-:Y:S01]  /*0580*/  IMAD.U32 R8, RZ, RZ, UR6 ;  /* 0x00000006ff087e24 */ /* 0x000fe2000f8e00ff */
[----:B------:R-:W-:Y:S01]  /*0590*/  UIADD3.X UR4, URZ, UR5, URZ, UP0, !UPT ;  /* 0x000000053f047290 */ /* 0x000fe200087fe43f */
[----:B------:R-:W-:Y:S01]  /*05a0*/  IMAD.IADD R0, R5, 0x1, R9 ;  /* 0x0000000105007824 */ /* 0x000fe200078e0209 */
[----:B------:R1:W-:Y:S02]  /*05b0*/  LDGSTS.E.BYPASS.LTC128B.128 [R16+0x8080], [R2.64], !P1 ;  /* 0x0808000002107fae */ /* 0x0003e4000c901d56 */
[----:B------:R-:W-:Y:S02]  /*05c0*/  IADD3 R8, P2, P1, R8, 0x80, R2 ;  /* 0x0000008008087810 */ /* 0x000fe4000795e002 */
[----:B------:R-:W-:Y:S01]  /*05d0*/  LEA.HI.X R7, R4, c[0x0][0x194], R0, 0x1, P0 ;  /* 0x0000650004077a11 */ /* 0x000fe200000f0c00 */
[----:B------:R1:W-:Y:S01]  /*05e0*/  LDGSTS.E.BYPASS.LTC128B.128 [R16+0xc080], [R2.64+0x80], !P6 ;  /* 0x0c08008002107fae */ /* 0x0003e2000f101d56 */
[----:B------:R-:W-:Y:S01]  /*05f0*/  IADD3.X R9, RZ, UR5, R3, P2, P1 ;  /* 0x00000005ff097c10 */ /* 0x000fe200097e2403 */
[----:B------:R-:W-:Y:S01]  /*0600*/  IMAD R0, R29, c[0x0][0x208], RZ ;  /* 0x000082001d007a24 */ /* 0x000fe200078e02ff */
[----:B------:R-:W-:-:S02]  /*0610*/  IADD3 R4, P0, R2, UR6, RZ ;  /* 0x0000000602047c10 */ /* 0x000fc4000ff1e0ff */
[----:B------:R-:W-:Y:S01]  /*0620*/  ISETP.LT.OR P6, PT, R12, 0x41, P4 ;  /* 0x000000410c00780c */ /* 0x000fe200027c1670 */
[----:B------:R-:W-:Y:S01]  /*0630*/  IMAD R0, R28, c[0x0][0x20c], R0 ;  /* 0x000083001c007a24 */ /* 0x000fe200078e0200 */
[C---:B------:R-:W-:Y:S02]  /*0640*/  ISETP.LT.OR P2, PT, R12.reuse, 0x61, P4 ;  /* 0x000000610c00780c */ /* 0x040fe40002741670 */
[----:B------:R-:W-:Y:S02]  /*0650*/  ISETP.LT.OR P4, PT, R12, 0x21, P3 ;  /* 0x000000210c00780c */ /* 0x000fe40001f81670 */
[----:B------:R-:W-:-:S05]  /*0660*/  IADD3.X R5, R3, UR5, RZ, P0, !PT ;  /* 0x0000000503057c10 */ /* 0x000fca00087fe4ff */
[----:B------:R2:W-:Y:S01]  /*0670*/  LDGSTS.E.BYPASS.LTC128B.128 [R16+0x9080], [R4.64], !P5 ;  /* 0x0908000004107fae */ /* 0x0005e2000e901d56 */
[----:B------:R-:W-:-:S05]  /*0680*/  ISETP.LT.OR P5, PT, R12, 0x41, P3 ;  /* 0x000000410c00780c */ /* 0x000fca0001fa1670 */
[----:B------:R3:W-:Y:S01]  /*0690*/  LDGSTS.E.BYPASS.LTC128B.128 [R16+0xd080], [R8.64], !P4 ;  /* 0x0d08000008107fae */ /* 0x0007e2000e101d56 */
[----:B------:R-:W-:Y:S02]  /*06a0*/  ISETP.LT.OR P4, PT, R12, 0x61, P3 ;  /* 0x000000610c00780c */ /* 0x000fe40001f81670 */
[----:B-1----:R-:W-:-:S04]  /*06b0*/  IADD3 R2, P0, R4, UR6, RZ ;  /* 0x0000000604027c10 */ /* 0x002fc8000ff1e0ff */
[----:B------:R-:W-:-:S05]  /*06c0*/  IADD3.X R3, R5, UR5, RZ, P0, !PT ;  /* 0x0000000505037c10 */ /* 0x000fca00087fe4ff */
[----:B------:R1:W-:Y:S01]  /*06d0*/  LDGSTS.E.BYPASS.LTC128B.128 [R16+0xa080], [R2.64], !P6 ;  /* 0x0a08000002107fae */ /* 0x0003e2000f101d56 */
[----:B------:R-:W-:-:S04]  /*06e0*/  ISETP.GE.AND P6, PT, R14, c[0x0][0x16c], PT ;  /* 0x00005b000e007a0c */ /* 0x000fc80003fc6270 */
[----:B------:R-:W-:Y:S02]  /*06f0*/  SEL R13, RZ, 0x1, P6 ;  /* 0x00000001ff0d7807 */ /* 0x000fe40003000000 */
[----:B--2---:R-:W-:-:S04]  /*0700*/  IADD3 R4, P1, R4, UR7, RZ ;  /* 0x0000000704047c10 */ /* 0x004fc8000ff3e0ff */
[----:B------:R-:W-:Y:S02]  /*0710*/  IADD3.X R5, R5, UR4, RZ, P1, !PT ;  /* 0x0000000405057c10 */ /* 0x000fe40008ffe4ff */
[----:B---3--:R-:W-:-:S03]  /*0720*/  IADD3 R8, P0, R2, UR6, RZ ;  /* 0x0000000602087c10 */ /* 0x008fc6000ff1e0ff */
[----:B------:R2:W-:Y:S01]  /*0730*/  LDGSTS.E.BYPASS.LTC128B.128 [R16+0xe080], [R4.64], !P5 ;  /* 0x0e08000004107fae */ /* 0x0005e2000e901d56 */
[----:B------:R-:W-:Y:S02]  /*0740*/  IADD3.X R9, R3, UR5, RZ, P0, !PT ;  /* 0x0000000503097c10 */ /* 0x000fe400087fe4ff */
[----:B------:R-:W-:-:S03]  /*0750*/  ISETP.GE.AND P0, PT, R22, c[0x0][0x19c], PT ;  /* 0x0000670016007a0c */ /* 0x000fc60003f06270 */
[----:B------:R3:W-:Y:S01]  /*0760*/  LDGSTS.E.BYPASS.LTC128B.128 [R16+0xb080], [R8.64], !P2 ;  /* 0x0b08000008107fae */ /* 0x0007e2000d101d56 */
[----:B------:R-:W-:Y:S02]  /*0770*/  ISETP.GE.AND P2, PT, R14, c[0x0][0x19c], PT ;  /* 0x000067000e007a0c */ /* 0x000fe40003f46270 */
[----:B------:R-:W-:Y:S02]  /*0780*/  ISETP.LT.OR P5, PT, R12, 0x1, P0 ;  /* 0x000000010c00780c */ /* 0x000fe400007a1670 */
[----:B-1----:R-:W-:Y:S02]  /*0790*/  IADD3 R2, P1, R2, UR7, RZ ;  /* 0x0000000702027c10 */ /* 0x002fe4000ff3e0ff */
[----:B------:R-:W-:Y:S02]  /*07a0*/  ISETP.LT.OR P3, PT, R12, 0x1, P2 ;  /* 0x000000010c00780c */ /* 0x000fe40001761670 */
[----:B------:R-:W-:Y:S01]  /*07b0*/  IADD3.X R3, R3, UR4, RZ, P1, !PT ;  /* 0x0000000403037c10 */ /* 0x000fe20008ffe4ff */
[----:B------:R-:W-:-:S02]  /*07c0*/  ULDC.64 UR4, c[0x0][0x1a8] ;  /* 0x00006a0000047ab9 */ /* 0x000fc40000000a00 */
[----:B------:R-:W-:Y:S02]  /*07d0*/  USHF.L.U32 UR6, UR4, 0x6, URZ ;  /* 0x0000000604067899 */ /* 0x000fe4000800063f */
[----:B------:R1:W-:Y:S01]  /*07e0*/  LDGSTS.E.BYPASS.LTC128B.128 [R16+0xf080], [R2.64], !P4 ;  /* 0x0f08000002107fae */ /* 0x0003e2000e101d56 */
[----:B------:R-:W-:Y:S01]  /*07f0*/  ISETP.LT.OR P4, PT, R12, 0x21, P2 ;  /* 0x000000210c00780c */ /* 0x000fe20001781670 */
[----:B------:R-:W-:Y:S02]  /*0800*/  USHF.L.U64.HI UR7, UR4, UR14, UR5 ;  /* 0x0000000e04077299 */ /* 0x000fe40008010205 */
[----:B------:R-:W-:Y:S01]  /*0810*/  IMAD.U32 R10, RZ, RZ, UR6 ;  /* 0x00000006ff0a7e24 */ /* 0x000fe2000f8e00ff */
[----:B------:R-:W-:Y:S01]  /*0820*/  UIADD3 UR10, UP0, UR6, 0x80, URZ ;  /* 0x00000080060a7890 */ /* 0x000fe2000ff1e03f */
[----:B------:R4:W-:Y:S01]  /*0830*/  LDGSTS.E.BYPASS.LTC128B.128 [R16+0x80], [R6.64], !P3 ;  /* 0x0008000006107fae */ /* 0x0009e2000d901d56 */
[----:B--2---:R-:W-:Y:S01]  /*0840*/  IADD3 R4, P1, R6, UR6, RZ ;  /* 0x0000000606047c10 */ /* 0x004fe2000ff3e0ff */
[----:B------:R-:W-:-:S02]  /*0850*/  ULDC.64 UR4, c[0x0][0x188] ;  /* 0x0000620000047ab9 */ /* 0x000fc40000000a00 */
[----:B------:R4:W-:Y:S01]  /*0860*/  LDGSTS.E.BYPASS.LTC128B.128 [R16+0x4080], [R6.64+0x80], !P5 ;  /* 0x0408008006107fae */ /* 0x0009e2000e901d56 */
[----:B------:R-:W-:Y:S01]  /*0870*/  IADD3.X R5, R7, UR7, RZ, P1, !PT ;  /* 0x0000000707057c10 */ /* 0x000fe20008ffe4ff */
[----:B------:R-:W-:Y:S01]  /*0880*/  UIADD3.X UR9, URZ, UR7, URZ, UP0, !UPT ;  /* 0x000000073f097290 */ /* 0x000fe200087fe43f */
[----:B------:R-:W-:Y:S01]  /*0890*/  ISETP.LT.OR P5, PT, R12, 0x61, P2 ;  /* 0x000000610c00780c */ /* 0x000fe200017a1670 */
[----:B---3--:R-:W-:Y:S01]  /*08a0*/  IMAD.WIDE.U32 R8, R28, c[0x0][0x208], R14 ;  /* 0x000082001c087a25 */ /* 0x008fe200078e000e */
[----:B------:R-:W-:Y:S01]  /*08b0*/  IADD3 R10, P3, P1, R10, 0x80, R6 ;  /* 0x000000800a0a7810 */ /* 0x000fe2000797e006 */
[----:B------:R2:W-:Y:S01]  /*08c0*/  LDGSTS.E.BYPASS.LTC128B.128 [R16+0x1080], [R4.64], !P4 ;  /* 0x0108000004107fae */ /* 0x0005e2000e101d56 */
[----:B------:R-:W-:Y:S01]  /*08d0*/  ISETP.LT.OR P4, PT, R12, 0x41, P2 ;  /* 0x000000410c00780c */ /* 0x000fe20001781670 */
[----:B------:R-:W-:Y:S01]  /*08e0*/  IMAD.IADD R9, R9, 0x1, R0 ;  /* 0x0000000109097824 */ /* 0x000fe200078e0200 */
[----:B------:R-:W-:Y:S01]  /*08f0*/  ISETP.GE.AND P2, PT, R22, c[0x0][0x16c], PT ;  /* 0x00005b0016007a0c */ /* 0x000fe20003f46270 */
[----:B------:R-:W-:Y:S01]  /*0900*/  IMAD R0, R56, c[0x0][0x180], RZ ;  /* 0x0000600038007a24 */ /* 0x000fe200078e02ff */
[----:B------:R-:W-:Y:S01]  /*0910*/  IADD3.X R11, RZ, UR7, R7, P3, P1 ;  /* 0x00000007ff0b7c10 */ /* 0x000fe20009fe2407 */
[----:B------:R-:W-:Y:S01]  /*0920*/  UIMAD UR4, UR8, UR4, URZ ;  /* 0x00000004080472a4 */ /* 0x000fe2000f8e023f */
[----:B------:R-:W-:Y:S01]  /*0930*/  P2R R252, PR, RZ, 0x4 ;  /* 0x00000004fffc7803 */ /* 0x000fe20000000000 */
[----:B------:R-:W-:Y:S01]  /*0940*/  IMAD R0, R200, c[0x0][0x184], R0 ;  /* 0x00006100c8007a24 */ /* 0x000fe200078e0200 */
[----:B------:R-:W-:Y:S01]  /*0950*/  ISETP.LT.OR P1, PT, R12, 0x21, P0 ;  /* 0x000000210c00780c */ /* 0x000fe20000721670 */
[----:B------:R-:W-:Y:S01]  /*0960*/  UIMAD UR4, UR17, UR5, UR4 ;  /* 0x00000005110472a4 */ /* 0x000fe2000f8e0204 */
[----:B-1----:R-:W-:Y:S01]  /*0970*/  IMAD R2, R29, c[0x0][0x178], RZ ;  /* 0x00005e001d027a24 */ /* 0x002fe200078e02ff */
[----:B------:R-:W-:-:S02]  /*0980*/  ISETP.NE.AND P3, PT, R252, RZ, PT ;  /* 0x000000fffc00720c */ /* 0x000fc40003f65270 */
[----:B------:R-:W-:Y:S01]  /*0990*/  ISETP.LT.OR P2, PT, R12, 0x41, P0 ;  /* 0x000000410c00780c */ /* 0x000fe20000741670 */
[C---:B----4-:R-:W-:Y:S01]  /*09a0*/  IMAD R6, R28.reuse, c[0x0][0x17c], R2 ;  /* 0x00005f001c067a24 */ /* 0x050fe200078e0202 */
[----:B------:R-:W-:Y:S01]  /*09b0*/  SEL R7, RZ, 0x2, P3 ;  /* 0x00000002ff077807 */ /* 0x000fe20001800000 */
[----:B------:R-:W-:Y:S01]  /*09c0*/  IMAD.WIDE.U32 R2, R28, c[0x0][0x178], R14 ;  /* 0x00005e001c027a25 */ /* 0x000fe200078e000e */
[----:B------:R-:W-:-:S04]  /*09d0*/  ISETP.LT.OR P3, PT, R12, 0x61, P0 ;  /* 0x000000610c00780c */ /* 0x000fc80000761670 */
[----:B------:R1:W-:Y:S01]  /*09e0*/  LDGSTS.E.BYPASS.LTC128B.128 [R16+0x5080], [R10.64], !P1 ;  /* 0x050800000a107fae */ /* 0x0003e2000c901d56 */
[----:B------:R-:W-:Y:S02]  /*09f0*/  IMAD.IADD R3, R3, 0x1, R6 ;  /* 0x0000000103037824 */ /* 0x000fe400078e0206 */
[----:B------:R-:W-:Y:S01]  /*0a00*/  IMAD.IADD R12, R7, 0x1, R13 ;  /* 0x00000001070c7824 */ /* 0x000fe200078e020d */
[----:B------:R-:W-:Y:S01]  /*0a10*/  IADD3 R13, -R28, c[0x0][0x168], RZ ;  /* 0x00005a001c0d7a10 */ /* 0x000fe20007ffe1ff */
[----:B------:R-:W-:Y:S01]  /*0a20*/  IMAD.WIDE.U32 R6, R200, c[0x0][0x180], R2 ;  /* 0x00006000c8067a25 */ /* 0x000fe200078e0002 */
[----:B------:R-:W-:-:S03]  /*0a30*/  IADD3 R2, P0, R4, UR6, RZ ;  /* 0x0000000604027c10 */ /* 0x000fc6000ff1e0ff */
[----:B------:R-:W-:Y:S01]  /*0a40*/  IMAD.IADD R7, R7, 0x1, R0 ;  /* 0x0000000107077824 */ /* 0x000fe200078e0200 */
[----:B------:R-:W-:Y:S02]  /*0a50*/  IADD3.X R3, R5, UR7, RZ, P0, !PT ;  /* 0x0000000705037c10 */ /* 0x000fe400087fe4ff */
[----:B--2---:R-:W-:-:S03]  /*0a60*/  IADD3 R4, P0, R4, UR10, RZ ;  /* 0x0000000a04047c10 */ /* 0x004fc6000ff1e0ff */
[----:B------:R2:W-:Y:S01]  /*0a70*/  LDGSTS.E.BYPASS.LTC128B.128 [R16+0x2080], [R2.64], !P4 ;  /* 0x0208000002107fae */ /* 0x0005e2000e101d56 */
[----:B------:R-:W-:-:S05]  /*0a80*/  IADD3.X R5, R5, UR9, RZ, P0, !PT ;  /* 0x0000000905057c10 */ /* 0x000fca00087fe4ff */
[----:B------:R3:W-:Y:S01]  /*0a90*/  LDGSTS.E.BYPASS.LTC128B.128 [R16+0x6080], [R4.64], !P2 ;  /* 0x0608000004107fae */ /* 0x0007e2000d101d56 */
[----:B------:R-:W-:Y:S01]  /*0aa0*/  LOP3.LUT P2, RZ, R12, 0x1, RZ, 0xc0, !PT ;  /* 0x000000010cff7812 */ /* 0x000fe2000784c0ff */
[----:B-1----:R-:W-:-:S03]  /*0ab0*/  IMAD.U32 R10, RZ, RZ, UR17 ;  /* 0x00000011ff0a7e24 */ /* 0x002fc6000f8e00ff */
[----:B------:R-:W-:Y:S01]  /*0ac0*/  ISETP.LT.OR P4, PT, R13, 0x1, !P2 ;  /* 0x000000010d00780c */ /* 0x000fe20005781670 */
[----:B------:R-:W-:-:S05]  /*0ad0*/  IMAD.WIDE.U32 R6, R10, c[0x0][0x188], R6 ;  /* 0x000062000a067a25 */ /* 0x000fca00078e0006 */
[----:B------:R-:W-:Y:S01]  /*0ae0*/  IADD3 R0, R7, UR4, RZ ;  /* 0x0000000407007c10 */ /* 0x000fe2000fffe0ff */
[----:B------:R-:W-:Y:S01]  /*0af0*/  ULDC.64 UR4, c[0x0][0x278] ;  /* 0x00009e0000047ab9 */ /* 0x000fe20000000a00 */
[C---:B---3--:R-:W-:Y:S02]  /*0b00*/  IADD3 R4, P0, R2.reuse, UR6, RZ ;  /* 0x0000000602047c10 */ /* 0x048fe4000ff1e0ff */
[----:B--2---:R-:W-:Y:S02]  /*0b10*/  IADD3 R2, P1, R2, UR10, RZ ;  /* 0x0000000a02027c10 */ /* 0x004fe4000ff3e0ff */
[C---:B------:R-:W-:Y:S01]  /*0b20*/  IADD3.X R5, R3.reuse, UR7, RZ, P0, !PT ;  /* 0x0000000703057c10 */ /* 0x040fe200087fe4ff */
[----:B------:R-:W-:Y:S01]  /*0b30*/  UIMAD.WIDE.U32 UR6, UR17, UR4, URZ ;  /* 0x00000004110672a5 */ /* 0x000fe2000f8e003f */
[----:B------:R-:W-:Y:S01]  /*0b40*/  IADD3.X R3, R3, UR9, RZ, P1, !PT ;  /* 0x0000000903037c10 */ /* 0x000fe20008ffe4ff */
[----:B------:R-:W-:Y:S01]  /*0b50*/  UIMAD UR4, UR8, UR4, URZ ;  /* 0x00000004080472a4 */ /* 0x000fe2000f8e023f */
[----:B------:R-:W-:Y:S01]  /*0b60*/  LEA R30, P0, R6, c[0x0][0x160], 0x1 ;  /* 0x00005800061e7a11 */ /* 0x000fe200078008ff */
[----:B------:R1:W-:Y:S01]  /*0b70*/  LDGSTS.E.BYPASS.LTC128B.128 [R16+0x3080], [R4.64], !P5 ;  /* 0x0308000004107fae */ /* 0x0003e2000e901d56 */
[----:B------:R-:W-:Y:S01]  /*0b80*/  LOP3.LUT P1, RZ, R12, 0x2, RZ, 0xc0, !PT ;  /* 0x000000020cff7812 */ /* 0x000fe2000782c0ff */
[----:B------:R-:W-:Y:S01]  /*0b90*/  UIMAD UR4, UR17, UR5, UR4 ;  /* 0x00000005110472a4 */ /* 0x000fe2000f8e0204 */
[----:B------:R-:W-:Y:S01]  /*0ba0*/  LEA.HI.X R31, R6, c[0x0][0x164], R0, 0x1, P0 ;  /* 0x00005900061f7a11 */ /* 0x000fe200000f0c00 */
[----:B------:R2:W-:Y:S01]  /*0bb0*/  LDGSTS.E.BYPASS.LTC128B.128 [R16+0x7080], [R2.64], !P3 ;  /* 0x0708000002107fae */ /* 0x0005e2000d901d56 */
[----:B------:R-:W-:Y:S01]  /*0bc0*/  IMAD R0, R56, c[0x0][0x270], RZ ;  /* 0x00009c0038007a24 */ /* 0x000fe200078e02ff */
[----:B------:R-:W-:Y:S01]  /*0bd0*/  ISETP.LT.OR P3, PT, R13, 0x1, !P1 ;  /* 0x000000010d00780c */ /* 0x000fe20004f61670 */
[----:B------:R-:W-:Y:S01]  /*0be0*/  UIADD3 UR12, UR7, UR4, URZ ;  /* 0x00000004070c7290 */ /* 0x000fe2000fffe03f */
[----:B------:R-:W0:Y:S01]  /*0bf0*/  LDGDEPBAR ;  /* 0x00000000000079af */ /* 0x000e220000000000 */
[----:B------:R-:W-:Y:S01]  /*0c00*/  IMAD R6, R200, c[0x0][0x274], R0 ;  /* 0x00009d00c8067a24 */ /* 0x000fe200078e0200 */
[----:B------:R-:W-:Y:S01]  /*0c10*/  ULDC.64 UR4, c[0x0][0x178] ;  /* 0x00005e0000047ab9 */ /* 0x000fe20000000a00 */
[----:B------:R-:W-:Y:S01]  /*0c20*/  ISETP.GE.AND P5, PT, R22, c[0x0][0x1fc], PT ;  /* 0x00007f0016007a0c */ /* 0x000fe20003fa6270 */
[----:B------:R-:W-:Y:S01]  /*0c30*/  USHF.L.U32 UR15, UR4, 0x6, URZ ;  /* 0x00000006040f7899 */ /* 0x000fe2000800063f */
[----:B------:R3:W-:Y:S01]  /*0c40*/  LDGSTS.E.BYPASS.LTC128B.128 [R16+0x10080], [R30.64], !P4 ;  /* 0x100800001e107fae */ /* 0x0007e2000e101d56 */
[----:B------:R-:W-:Y:S01]  /*0c50*/  USHF.L.U64.HI UR14, UR4, UR14, UR5 ;  /* 0x0000000e040e7299 */ /* 0x000fe20008010205 */
[----:B------:R-:W-:-:S02]  /*0c60*/  ISETP.GE.AND P4, PT, R14, c[0x0][0x1fc], PT ;  /* 0x00007f000e007a0c */ /* 0x000fc40003f86270 */
[----:B------:R-:W-:Y:S01]  /*0c70*/  ULDC.64 UR4, c[0x0][0x218] ;  /* 0x0000860000047ab9 */ /* 0x000fe20000000a00 */
[----:B------:R3:W-:Y:S01]  /*0c80*/  STL.64 [R1+0x8], R30 ;  /* 0x0000081e01007387 */ /* 0x0007e20000100a00 */
[----:B------:R-:W-:-:S03]  /*0c90*/  UIMAD UR4, UR8, UR4, URZ ;  /* 0x00000004080472a4 */ /* 0x000fc6000f8e023f */
[----:B------:R3:W-:Y:S01]  /*0ca0*/  LDGSTS.E.BYPASS.LTC128B.128 [R16+0x12080], [R30.64+0x80], !P3 ;  /* 0x120800801e107fae */ /* 0x0007e2000d901d56 */
[C---:B------:R-:W-:Y:S01]  /*0cb0*/  ISETP.LT.OR P3, PT, R13.reuse, 0x21, !P2 ;  /* 0x000000210d00780c */ /* 0x040fe20005761670 */
[----:B------:R-:W-:Y:S01]  /*0cc0*/  UIMAD UR4, UR17, UR5, UR4 ;  /* 0x00000005110472a4 */ /* 0x000fe2000f8e0204 */
[----:B------:R-:W-:Y:S01]  /*0cd0*/  ISETP.LT.OR P2, PT, R13, 0x21, !P1 ;  /* 0x000000210d00780c */ /* 0x000fe20004f41670 */
[----:B-1----:R-:W-:Y:S02]  /*0ce0*/  IMAD R4, R56, c[0x0][0x210], RZ ;  /* 0x0000840038047a24 */ /* 0x002fe400078e02ff */
[----:B--2---:R-:W-:-:S04]  /*0cf0*/  IMAD.WIDE.U32 R2, R200, c[0x0][0x270], R250 ;  /* 0x00009c00c8027a25 */ /* 0x004fc800078e00fa */
[----:B------:R-:W-:Y:S01]  /*0d00*/  IMAD R7, R200, c[0x0][0x214], R4 ;  /* 0x00008500c8077a24 */ /* 0x000fe200078e0204 */
[----:B------:R-:W-:Y:S01]  /*0d10*/  IADD3 R0, P0, R2, UR6, RZ ;  /* 0x0000000602007c10 */ /* 0x000fe2000ff1e0ff */
[----:B------:R-:W-:Y:S01]  /*0d20*/  IMAD.WIDE.U32 R4, R200, c[0x0][0x210], R8 ;  /* 0x00008400c8047a25 */ /* 0x000fe200078e0008 */
[----:B------:R-:W-:Y:S02]  /*0d30*/  ULDC.64 UR6, c[0x0][0x290] ;  /* 0x0000a40000067ab9 */ /* 0x000fe40000000a00 */
[----:B------:R-:W-:Y:S01]  /*0d40*/  IADD3.X R2, R3, UR12, R6, P0, !PT ;  /* 0x0000000c03027c10 */ /* 0x000fe200087fe406 */
[----:B------:R-:W-:Y:S01]  /*0d50*/  IMAD.IADD R3, R5, 0x1, R7 ;  /* 0x0000000105037824 */ /* 0x000fe200078e0207 */
[C---:B------:R-:W-:Y:S01]  /*0d60*/  LEA R10, P0, R0.reuse, c[0x0][0x258], 0x2 ;  /* 0x00009600000a7a11 */ /* 0x040fe200078010ff */
[----:B------:R-:W-:Y:S01]  /*0d70*/  IMAD.U32 R8, RZ, RZ, UR17 ;  /* 0x00000011ff087e24 */ /* 0x000fe2000f8e00ff */
[----:B------:R-:W-:Y:S02]  /*0d80*/  UIMAD.WIDE.U32 UR10, UR17, UR6, URZ ;  /* 0x00000006110a72a5 */ /* 0x000fe4000f8e003f */
[----:B------:R-:W-:Y:S01]  /*0d90*/  LEA.HI.X R11, R0, c[0x0][0x25c], R2, 0x2, P0 ;  /* 0x00009700000b7a11 */ /* 0x000fe200000f1402 */
[----:B------:R-:W-:Y:S01]  /*0da0*/  IMAD.MOV.U32 R2, RZ, RZ, R4 ;  /* 0x000000ffff027224 */ /* 0x000fe200078e0004 */
[----:B------:R-:W-:Y:S01]  /*0db0*/  IADD3 R6, P0, R30, UR15, RZ ;  /* 0x0000000f1e067c10 */ /* 0x000fe2000ff1e0ff */
[----:B------:R-:W-:Y:S01]  /*0dc0*/  IMAD.U32 R4, RZ, RZ, UR15 ;  /* 0x0000000fff047e24 */ /* 0x000fe2000f8e00ff */
[----:B------:R-:W-:Y:S01]  /*0dd0*/  UIMAD UR6, UR8, UR6, URZ ;  /* 0x00000006080672a4 */ /* 0x000fe2000f8e023f */
[----:B------:R-:W-:Y:S01]  /*0de0*/  IMAD.WIDE.U32 R8, R8, c[0x0][0x218], R2 ;  /* 0x0000860008087a25 */ /* 0x000fe200078e0002 */
[----:B------:R-:W-:-:S02]  /*0df0*/  IADD3.X R7, R31, UR14, RZ, P0, !PT ;  /* 0x0000000e1f077c10 */ /* 0x000fc400087fe4ff */
[----:B------:R-:W-:Y:S01]  /*0e00*/  IADD3 R4, P1, P0, R4, 0x80, R30 ;  /* 0x0000008004047810 */ /* 0x000fe2000783e01e */
[----:B------:R-:W-:Y:S01]  /*0e10*/  IMAD.WIDE.U32 R2, R200, c[0x0][0x288], R250 ;  /* 0x0000a200c8027a25 */ /* 0x000fe200078e00fa */
[----:B------:R-:W-:Y:S01]  /*0e20*/  UIMAD UR6, UR17, UR7, UR6 ;  /* 0x00000007110672a4 */ /* 0x000fe2000f8e0206 */
[----:B------:R1:W-:Y:S01]  /*0e30*/  LDGSTS.E.BYPASS.LTC128B.128 [R16+0x11080], [R6.64], !P3 ;  /* 0x1108000006107fae */ /* 0x0003e2000d901d56 */
[----:B------:R-:W-:Y:S01]  /*0e40*/  IADD3.X R5, RZ, UR14, R31, P1, P0 ;  /* 0x0000000eff057c10 */ /* 0x000fe20008fe041f */
[----:B------:R-:W-:Y:S01]  /*0e50*/  IMAD R0, R56, c[0x0][0x288], RZ ;  /* 0x0000a20038007a24 */ /* 0x000fe200078e02ff */
[----:B------:R-:W-:Y:S01]  /*0e60*/  IADD3 R12, P0, R2, UR10, RZ ;  /* 0x0000000a020c7c10 */ /* 0x000fe2000ff1e0ff */
[----:B------:R-:W-:Y:S01]  /*0e70*/  UIADD3 UR13, UR11, UR6, URZ ;  /* 0x000000060b0d7290 */ /* 0x000fe2000fffe03f */
[----:B------:R-:W-:Y:S01]  /*0e80*/  ISETP.GT.AND P3, PT, R26, 0xf, PT ;  /* 0x0000000f1a00780c */ /* 0x000fe20003f64270 */
[----:B------:R2:W-:Y:S01]  /*0e90*/  LDGSTS.E.BYPASS.LTC128B.128 [R16+0x13080], [R4.64], !P2 ;  /* 0x1308000004107fae */ /* 0x0005e2000d101d56 */
[----:B---3--:R-:W-:Y:S01]  /*0ea0*/  LEA R30, P2, R8, c[0x0][0x1f0], 0x1 ;  /* 0x00007c00081e7a11 */ /* 0x008fe200078408ff */
[----:B------:R-:W-:Y:S01]  /*0eb0*/  UMOV UR6, 0x5 ;  /* 0x0000000500067882 */ /* 0x000fe20000000000 */
[----:B-1----:R-:W-:Y:S01]  /*0ec0*/  IMAD R6, R200, c[0x0][0x28c], R0 ;  /* 0x0000a300c8067a24 */ /* 0x002fe200078e0200 */
[----:B------:R-:W-:Y:S01]  /*0ed0*/  IADD3 R0, R9, UR4, RZ ;  /* 0x0000000409007c10 */ /* 0x000fe2000fffe0ff */
[----:B------:R-:W-:-:S02]  /*0ee0*/  ULDC.64 UR4, c[0x0][0x208] ;  /* 0x0000820000047ab9 */ /* 0x000fc40000000a00 */
[----:B------:R-:W-:Y:S01]  /*0ef0*/  USHF.L.U32 UR7, UR4, 0x5, URZ ;  /* 0x0000000504077899 */ /* 0x000fe2000800063f */
[----:B------:R-:W-:Y:S01]  /*0f00*/  IADD3.X R9, R3, UR13, R6, P0, !PT ;  /* 0x0000000d03097c10 */ /* 0x000fe200087fe406 */
[----:B------:R-:W-:Y:S01]  /*0f10*/  USHF.L.U64.HI UR5, UR4, UR6, UR5 ;  /* 0x0000000604057299 */ /* 0x000fe20008010205 */
[----:B--2---:R-:W-:Y:S01]  /*0f20*/  SEL R4, RZ, 0x1, P4 ;  /* 0x00000001ff047807 */ /* 0x004fe20002000000 */
[----:B------:R-:W-:Y:S01]  /*0f30*/  USHF.L.U32 UR4, UR7, 0x1, URZ ;  /* 0x0000000107047899 */ /* 0x000fe2000800063f */
[----:B------:R-:W-:Y:S01]  /*0f40*/  SEL R5, RZ, 0x2, P5 ;  /* 0x00000002ff057807 */ /* 0x000fe20002800000 */
[----:B------:R-:W-:Y:S01]  /*0f50*/  USHF.L.U64.HI UR5, UR7, 0x1, UR5 ;  /* 0x0000000107057899 */ /* 0x000fe20008010205 */
[----:B------:R-:W-:Y:S01]  /*0f60*/  LEA.HI.X R31, R8, c[0x0][0x1f4], R0, 0x1, P2 ;  /* 0x00007d00081f7a11 */ /* 0x000fe200010f0c00 */
[----:B------:R-:W-:Y:S01]  /*0f70*/  @!P3 IMAD.SHL.U32 R0, R26, 0x10, RZ ;  /* 0x000000101a00b824 */ /* 0x000fe200078e00ff */
[----:B------:R-:W-:Y:S01]  /*0f80*/  ULDC UR6, c[0x0][0x168] ;  /* 0x00005a0000067ab9 */ /* 0x000fe20000000800 */
[----:B------:R-:W-:Y:S01]  /*0f90*/  IMAD.IADD R2, R5, 0x1, R4 ;  /* 0x0000000105027824 */ /* 0x000fe200078e0204 */
[----:B------:R-:W-:Y:S01]  /*0fa0*/  SHF.R.S32.HI R5, RZ, 0x5, R17 ;  /* 0x00000005ff057819 */ /* 0x000fe20000011411 */
[----:B------:R1:W-:Y:S01]  /*0fb0*/  STL.64 [R1+0x10], R30 ;  /* 0x0000101e01007387 */ /* 0x0003e20000100a00 */
[----:B------:R-:W-:-:S02]  /*0fc0*/  UISETP.GE.AND UP0, UPT, UR6, 0x41, UPT ;  /* 0x000000410600788c */ /* 0x000fc4000bf06270 */
[----:B------:R-:W-:Y:S01]  /*0fd0*/  LOP3.LUT P1, RZ, R2, 0x1, RZ, 0xc0, !PT ;  /* 0x0000000102ff7812 */ /* 0x000fe2000782c0ff */
[----:B------:R2:W-:Y:S01]  /*0fe0*/  @!P3 LDGSTS.E.BYPASS.LTC128B.128 [R0+0x20080], [R10.64] ;  /* 0x200800000a00bfae */ /* 0x0005e2000b901d56 */
[----:B------:R-:W-:Y:S02]  /*0ff0*/  LEA.HI R3, R17, R5, RZ, 0x1 ;  /* 0x0000000511037211 */ /* 0x000fe400078f08ff */
[----:B------:R-:W-:Y:S01]  /*1000*/  ISETP.LT.OR P0, PT, R13, 0x1, !P1 ;  /* 0x000000010d00780c */ /* 0x000fe20004f01670 */
[----:B------:R-:W0:Y:S01]  /*1010*/  LDGDEPBAR ;  /* 0x00000000000079af */ /* 0x000e220000000000 */
[----:B------:R-:W-:-:S05]  /*1020*/  LOP3.LUT R3, R3, 0xfffffffe, RZ, 0xc0, !PT ;  /* 0xfffffffe03037812 */ /* 0x000fca00078ec0ff */
[----:B------:R-:W-:Y:S02]  /*1030*/  IMAD.IADD R20, R5, 0x1, -R3 ;  /* 0x0000000105147824 */ /* 0x000fe400078e0a03 */
[----:B------:R-:W-:-:S04]  /*1040*/  @!P3 IMAD.SHL.U32 R3, R26, 0x10, RZ ;  /* 0x000000101a03b824 */ /* 0x000fc800078e00ff */
[----:B------:R1:W-:Y:S01]  /*1050*/  LDGSTS.E.BYPASS.LTC128B.128 [R16+0x18080], [R30.64], !P0 ;  /* 0x180800001e107fae */ /* 0x0003e2000c101d56 */
[----:B------:R-:W-:-:S04]  /*1060*/  IADD3 R6, P0, R30, UR4, RZ ;  /* 0x000000041e067c10 */ /* 0x000fc8000ff1e0ff */
[----:B------:R-:W-:Y:S02]  /*1070*/  IADD3.X R7, R31, UR5, RZ, P0, !PT ;  /* 0x000000051f077c10 */ /* 0x000fe400087fe4ff */
[----:B------:R-:W-:Y:S02]  /*1080*/  LOP3.LUT P0, RZ, R2, 0x2, RZ, 0xc0, !PT ;  /* 0x0000000202ff7812 */ /* 0x000fe4000780c0ff */
[----:B--2---:R-:W-:Y:S02]  /*1090*/  LEA.HI R0, R18, R26, RZ, 0x4 ;  /* 0x0000001a12007211 */ /* 0x004fe400078f20ff */
[----:B------:R-:W-:Y:S02]  /*10a0*/  ISETP.LT.OR P2, PT, R13, 0x1, !P0 ;  /* 0x000000010d00780c */ /* 0x000fe40004741670 */
[----:B------:R-:W-:Y:S02]  /*10b0*/  LOP3.LUT R2, R0, 0xfffffff0, RZ, 0xc0, !PT ;  /* 0xfffffff000027812 */ /* 0x000fe400078ec0ff */
[----:B------:R-:W-:-:S03]  /*10c0*/  SHF.R.S32.HI R4, RZ, 0x4, R0 ;  /* 0x00000004ff047819 */ /* 0x000fc60000011400 */
[----:B------:R-:W-:Y:S01]  /*10d0*/  IMAD.IADD R2, R26, 0x1, -R2 ;  /* 0x000000011a027824 */ /* 0x000fe200078e0a02 */
[----:B------:R-:W-:-:S04]  /*10e0*/  LEA.HI R0, R0, R4, RZ, 0x1 ;  /* 0x0000000400007211 */ /* 0x000fc800078f08ff */
[----:B------:R-:W-:Y:S01]  /*10f0*/  SHF.R.S32.HI R8, RZ, 0x1f, R2 ;  /* 0x0000001fff087819 */ /* 0x000fe20000011402 */
[----:B------:R1:W-:Y:S01]  /*1100*/  LDGSTS.E.BYPASS.LTC128B.128 [R16+0x1a080], [R30.64+0x80], !P2 ;  /* 0x1a0800801e107fae */ /* 0x0003e2000d101d56 */
[----:B------:R-:W-:Y:S02]  /*1110*/  LOP3.LUT R0, R0, 0xfffffffe, RZ, 0xc0, !PT ;  /* 0xfffffffe00007812 */ /* 0x000fe400078ec0ff */
[----:B------:R-:W-:Y:S02]  /*1120*/  LEA.HI R8, R8, R2, RZ, 0x3 ;  /* 0x0000000208087211 */ /* 0x000fe400078f18ff */
[C---:B------:R-:W-:Y:S02]  /*1130*/  ISETP.LT.OR P2, PT, R13.reuse, 0x21, !P1 ;  /* 0x000000210d00780c */ /* 0x040fe40004f41670 */
[----:B------:R-:W-:Y:S01]  /*1140*/  ISETP.LT.OR P1, PT, R13, 0x21, !P0 ;  /* 0x000000210d00780c */ /* 0x000fe20004721670 */
[----:B------:R-:W-:Y:S01]  /*1150*/  IMAD.IADD R13, R4, 0x1, -R0 ;  /* 0x00000001040d7824 */ /* 0x000fe200078e0a00 */
[----:B------:R-:W-:Y:S01]  /*1160*/  LOP3.LUT R4, R8, 0xfffffff8, RZ, 0xc0, !PT ;  /* 0xfffffff808047812 */ /* 0x000fe200078ec0ff */
[----:B------:R-:W-:Y:S01]  /*1170*/  IMAD.SHL.U32 R0, R19, 0x8, RZ ;  /* 0x0000000813007824 */ /* 0x000fe200078e00ff */
[----:B------:R-:W-:Y:S01]  /*1180*/  LEA R10, P0, R12, c[0x0][0x280], 0x2 ;  /* 0x0000a0000c0a7a11 */ /* 0x000fe200078010ff */
[----:B------:R-:W-:-:S02]  /*1190*/  IMAD.SHL.U32 R5, R13, 0x8, RZ ;  /* 0x000000080d057824 */ /* 0x000fc400078e00ff */
[----:B------:R-:W-:Y:S01]  /*11a0*/  IMAD.IADD R4, R2, 0x1, -R4 ;  /* 0x0000000102047824 */ /* 0x000fe200078e0a04 */
[----:B------:R-:W-:Y:S01]  /*11b0*/  LEA.HI.X R11, R12, c[0x0][0x284], R9, 0x2, P0 ;  /* 0x0000a1000c0b7a11 */ /* 0x000fe200000f1409 */
[----:B------:R-:W-:Y:S01]  /*11c0*/  IMAD.SHL.U32 R8, R8, 0x40, RZ ;  /* 0x0000004008087824 */ /* 0x000fe200078e00ff */
[----:B------:R-:W-:Y:S01]  /*11d0*/  LOP3.LUT R23, R0, 0x18, RZ, 0xc0, !PT ;  /* 0x0000001800177812 */ /* 0x000fe200078ec0ff */
[----:B------:R-:W-:Y:S01]  /*11e0*/  IMAD.SHL.U32 R2, R4, 0x40, RZ ;  /* 0x0000004004027824 */ /* 0x000fe200078e00ff */
[----:B------:R1:W-:Y:S01]  /*11f0*/  LDGSTS.E.BYPASS.LTC128B.128 [R16+0x19080], [R6.64], !P2 ;  /* 0x1908000006107fae */ /* 0x0003e2000d101d56 */
[----:B------:R-:W-:Y:S01]  /*1200*/  IMAD.SHL.U32 R0, R13, 0x20, RZ ;  /* 0x000000200d007824 */ /* 0x000fe200078e00ff */
[----:B------:R-:W-:Y:S02]  /*1210*/  PLOP3.LUT P0, PT, PT, PT, UP0, 0x80, 0x0 ;  /* 0x000000000000781c */ /* 0x000fe40003f0f008 */
[----:B------:R-:W-:Y:S01]  /*1220*/  LOP3.LUT R2, R2, 0x1c0, RZ, 0xc0, !PT ;  /* 0x000001c002027812 */ /* 0x000fe200078ec0ff */
[----:B------:R1:W-:Y:S01]  /*1230*/  LDGSTS.E.BYPASS.LTC128B.128 [R16+0x1b080], [R6.64+0x80], !P1 ;  /* 0x1b08008006107fae */ /* 0x0003e2000c901d56 */
[----:B------:R-:W-:-:S02]  /*1240*/  LOP3.LUT R0, R23, 0x20, R0, 0xf8, !PT ;  /* 0x0000002017007812 */ /* 0x000fc400078ef800 */
[----:B------:R-:W-:Y:S01]  /*1250*/  LOP3.LUT R5, R2, 0x8, R5, 0xf8, !PT ;  /* 0x0000000802057812 */ /* 0x000fe200078ef805 */
[----:B------:R2:W-:Y:S04]  /*1260*/  @!P3 LDGSTS.E.BYPASS.LTC128B.128 [R3+0x20280], [R10.64] ;  /* 0x202800000a03bfae */ /* 0x0005e8000b901d56 */
[----:B------:R-:W0:Y:S04]  /*1270*/  LDGDEPBAR ;  /* 0x00000000000079af */ /* 0x000e280000000000 */
[----:B------:R-:W0:Y:S01]  /*1280*/  LDGDEPBAR ;  /* 0x00000000000079af */ /* 0x000e220000000000 */
[----:B--2---:R-:W-:-:S04]  /*1290*/  SHF.R.U32.HI R3, RZ, 0x3, R2 ;  /* 0x00000003ff037819 */ /* 0x004fc80000011602 */
[----:B------:R-:W-:Y:S02]  /*12a0*/  LOP3.LUT R2, R3, R0, R2, 0x1e, !PT ;  /* 0x0000000003027212 */ /* 0x000fe400078e1e02 */
[----:B------:R-:W-:Y:S01]  /*12b0*/  LOP3.LUT R3, R5, R3, RZ, 0x3c, !PT ;  /* 0x0000000305037212 */ /* 0x000fe200078e3cff */
[----:B------:R-:W-:Y:S01]  /*12c0*/  IMAD.SHL.U32 R5, R20, 0x400, RZ ;  /* 0x0000040014057824 */ /* 0x000fe200078e00ff */
[----:B------:R-:W-:-:S04]  /*12d0*/  LOP3.LUT R0, R8, 0xfffffe00, RZ, 0xc0, !PT ;  /* 0xfffffe0008007812 */ /* 0x000fc800078ec0ff */
[-C--:B------:R-:W-:Y:S02]  /*12e0*/  IADD3 R220, R3, R0.reuse, R5 ;  /* 0x0000000003dc7210 */ /* 0x080fe40007ffe005 */
[----:B------:R-:W-:Y:S02]  /*12f0*/  LOP3.LUT R227, R2, R0, RZ, 0xfc, !PT ;  /* 0x0000000002e37212 */ /* 0x000fe400078efcff */
[C---:B------:R-:W-:Y:S02]  /*1300*/  IADD3 R0, R16.reuse, 0x18080, RZ ;  /* 0x0001808010007810 */ /* 0x040fe40007ffe0ff */
[----:B------:R-:W-:-:S03]  /*1310*/  IADD3 R2, R16, 0x10080, RZ ;  /* 0x0001008010027810 */ /* 0x000fc60007ffe0ff */
[----:B------:R1:W-:Y:S04]  /*1320*/  STL [R1+0x20], R0 ;  /* 0x0000200001007387 */ /* 0x0003e80000100800 */
[----:B------:R1:W-:Y:S01]  /*1330*/  STL [R1+0x24], R2 ;  /* 0x0000240201007387 */ /* 0x0003e20000100800 */
[----:B------:R-:W-:Y:S05]  /*1340*/  @!P0 BRA `(.L_x_1101) ;  /* 0x0000015000008947 */ /* 0x000fea0003800000 */
[----:B-1----:R-:W-:Y:S01]  /*1350*/  IADD3 R2, P0, R6, UR4, RZ ;  /* 0x0000000406027c10 */ /* 0x002fe2000ff1e0ff */
[----:B------:R-:W-:Y:S01]  /*1360*/  BSSY B0, `(.L_x_1101) ;  /* 0x0000013000007945 */ /* 0x000fe20003800000 */
[----:B------:R-:W-:Y:S02]  /*1370*/  IADD3 R0, -R28, -0x40, RZ ;  /* 0xffffffc01c007810 */ /* 0x000fe40007ffe1ff */
[----:B------:R-:W-:Y:S02]  /*1380*/  IADD3.X R3, R7, UR5, RZ, P0, !PT ;  /* 0x0000000507037c10 */ /* 0x000fe400087fe4ff */
[----:B------:R-:W-:-:S02]  /*1390*/  IADD3 R6, P0, R2, UR4, RZ ;  /* 0x0000000402067c10 */ /* 0x000fc4000ff1e0ff */
[----:B------:R-:W-:Y:S02]  /*13a0*/  ISETP.GE.AND P1, PT, R14, c[0x0][0x1fc], PT ;  /* 0x00007f000e007a0c */ /* 0x000fe40003f26270 */
[----:B------:R-:W-:Y:S02]  /*13b0*/  IADD3 R0, R0, c[0x0][0x168], RZ ;  /* 0x00005a0000007a10 */ /* 0x000fe40007ffe0ff */
        /* <DEDUP_REMOVED lines=13> */
.L_x_1102:
[----:B------:R-:W-:Y:S05]  /*1490*/  BSYNC B0 ;  /* 0x0000000000007941 */ /* 0x000fea0003800000 */
.L_x_1101:
        /* <DEDUP_REMOVED lines=69> */
[----:B--2---:R-:W-:Y:S01]  /*18f0*/  LEA.HI R0, R18, R26, RZ, 0x2 ;  /* 0x0000001a12007211 */ /* 0x004fe200078f10ff */
[----:B------:R-:W-:Y:S01]  /*1900*/  IMAD.SHL.U32 R2, R28, 0x8, RZ ;  /* 0x000000081c027824 */ /* 0x000fe200078e00ff */
[----:B------:R-:W-:Y:S01]  /*1910*/  SHF.R.S32.HI R8, RZ, 0x1f, R19 ;  /* 0x0000001fff087819 */ /* 0x000fe20000011413 */
[----:B------:R-:W-:Y:S01]  /*1920*/  IMAD.SHL.U32 R11, R20, 0x10, RZ ;  /* 0x00000010140b7824 */ /* 0x000fe200078e00ff */
[----:B------:R-:W-:Y:S01]  /*1930*/  LOP3.LUT R12, R3, 0x1c0, RZ, 0xc0, !PT ;  /* 0x000001c0030c7812 */ /* 0x000fe200078ec0ff */
[----:B------:R-:W-:Y:S01]  /*1940*/  IMAD.MOV.U32 R221, RZ, RZ, 0x20 ;  /* 0x00000020ffdd7424 */ /* 0x000fe200078e00ff */
[----:B------:R-:W-:Y:S01]  /*1950*/  LOP3.LUT R2, R2, 0x8, RZ, 0xc0, !PT ;  /* 0x0000000802027812 */ /* 0x000fe200078ec0ff */
[----:B------:R-:W-:Y:S01]  /*1960*/  IMAD.MOV.U32 R222, RZ, RZ, 0x40 ;  /* 0x00000040ffde7424 */ /* 0x000fe200078e00ff */
[----:B------:R-:W-:Y:S01]  /*1970*/  SHF.R.U32.HI R10, RZ, 0x3, R12 ;  /* 0x00000003ff0a7819 */ /* 0x000fe2000001160c */
[----:B------:R-:W-:Y:S01]  /*1980*/  IMAD.MOV.U32 R232, RZ, RZ, 0x20 ;  /* 0x00000020ffe87424 */ /* 0x000fe200078e00ff */
[----:B------:R-:W-:Y:S01]  /*1990*/  LOP3.LUT R3, R12, 0x10, R11, 0xf8, !PT ;  /* 0x000000100c037812 */ /* 0x000fe200078ef80b */
[----:B------:R-:W-:Y:S01]  /*19a0*/  IMAD R223, R13, 0x800, R223 ;  /* 0x000008000ddf7824 */ /* 0x000fe200078e02df */
[----:B------:R-:W-:Y:S01]  /*19b0*/  LOP3.LUT R6, R0, 0x3ffffffc, RZ, 0xc0, !PT ;  /* 0x3ffffffc00067812 */ /* 0x000fe200078ec0ff */
[----:B------:R-:W-:Y:S01]  /*19c0*/  IMAD.MOV.U32 R228, RZ, RZ, 0x10 ;  /* 0x00000010ffe47424 */ /* 0x000fe200078e00ff */
[--C-:B------:R-:W-:Y:S01]  /*19d0*/  SHF.R.S32.HI R9, RZ, 0x2, R0.reuse ;  /* 0x00000002ff097819 */ /* 0x100fe20000011400 */
[----:B------:R-:W-:Y:S01]  /*19e0*/  UIADD3 UR6, UR6, 0x3f, URZ ;  /* 0x0000003f06067890 */ /* 0x000fe2000fffe03f */
[----:B------:R-:W-:Y:S01]  /*19f0*/  SHF.R.S32.HI R7, RZ, 0x1f, R0 ;  /* 0x0000001fff077819 */ /* 0x000fe20000011400 */
[----:B------:R-:W-:Y:S01]  /*1a00*/  IMAD.MOV.U32 R225, RZ, RZ, 0x40 ;  /* 0x00000040ffe17424 */ /* 0x000fe200078e00ff */
[C---:B------:R-:W-:Y:S01]  /*1a10*/  LOP3.LUT R12, R10.reuse, R2, R12, 0x1e, !PT ;  /* 0x000000020a0c7212 */ /* 0x040fe200078e1e0c */
[----:B------:R-:W-:Y:S01]  /*1a20*/  USHF.R.S32.HI UR4, URZ, 0x1f, UR6 ;  /* 0x0000001f3f047899 */ /* 0x000fe20008011406 */
[----:B------:R-:W-:Y:S01]  /*1a30*/  LOP3.LUT R216, R10, R3, R2, 0x1e, !PT ;  /* 0x000000030ad87212 */ /* 0x000fe200078e1e02 */
[----:B------:R-:W-:Y:S01]  /*1a40*/  IMAD.IADD R2, R26, 0x1, -R6 ;  /* 0x000000011a027824 */ /* 0x000fe200078e0a06 */
[----:B------:R-:W-:Y:S01]  /*1a50*/  LEA.HI R0, R8, R19, RZ, 0x2 ;  /* 0x0000001308007211 */ /* 0x000fe200078f10ff */
[----:B------:R-:W-:Y:S01]  /*1a60*/  IMAD.IADD R223, R223, 0x1, R12 ;  /* 0x00000001dfdf7824 */ /* 0x000fe200078e020c */
[----:B------:R-:W-:Y:S01]  /*1a70*/  LOP3.LUT R6, R17, 0xffffffe0, RZ, 0xc0, !PT ;  /* 0xffffffe011067812 */ /* 0x000fe200078ec0ff */
[----:B------:R-:W-:Y:S01]  /*1a80*/  IMAD R8, R2, 0x2, R5 ;  /* 0x0000000202087824 */ /* 0x000fe200078e0205 */
[----:B------:R-:W-:Y:S01]  /*1a90*/  LEA.HI R3, R7, R9, RZ, 0x3 ;  /* 0x0000000907037211 */ /* 0x000fe200078f18ff */
[----:B------:R-:W-:Y:S01]  /*1aa0*/  IMAD R216, R13, 0x200, R216 ;  /* 0x000002000dd87824 */ /* 0x000fe200078e02d8 */
[----:B------:R-:W-:Y:S01]  /*1ab0*/  LOP3.LUT R0, R0, 0xfffffffc, RZ, 0xc0, !PT ;  /* 0xfffffffc00007812 */ /* 0x000fe200078ec0ff */
[----:B------:R-:W-:Y:S01]  /*1ac0*/  IMAD.IADD R6, R26, 0x1, -R6 ;  /* 0x000000011a067824 */ /* 0x000fe200078e0a06 */
[----:B------:R-:W-:Y:S01]  /*1ad0*/  LOP3.LUT R2, R3, 0xfffffff8, RZ, 0xc0, !PT ;  /* 0xfffffff803027812 */ /* 0x000fe200078ec0ff */
[----:B------:R-:W-:Y:S01]  /*1ae0*/  IMAD.SHL.U32 R224, R223, 0x2, RZ ;  /* 0x00000002dfe07824 */ /* 0x000fe200078e00ff */
[----:B------:R-:W-:Y:S01]  /*1af0*/  LOP3.LUT P0, RZ, R21, 0x2, RZ, 0xc0, !PT ;  /* 0x0000000215ff7812 */ /* 0x000fe2000780c0ff */
[----:B------:R-:W-:Y:S01]  /*1b00*/  IMAD.IADD R3, R19, 0x1, -R0 ;  /* 0x0000000113037824 */ /* 0x000fe200078e0a00 */
[----:B------:R-:W-:Y:S01]  /*1b10*/  SHF.R.S32.HI R0, RZ, 0x1f, R6 ;  /* 0x0000001fff007819 */ /* 0x000fe20000011406 */
[----:B------:R-:W-:Y:S01]  /*1b20*/  IMAD.IADD R2, R9, 0x1, -R2 ;  /* 0x0000000109027824 */ /* 0x000fe200078e0a02 */
[----:B------:R-:W-:Y:S01]  /*1b30*/  SHF.R.S32.HI R27, RZ, 0x1f, R26 ;  /* 0x0000001fff1b7819 */ /* 0x000fe2000001141a */
[----:B------:R-:W-:Y:S01]  /*1b40*/  IMAD R7, R3, -0x8, R24 ;  /* 0xfffffff803077824 */ /* 0x000fe200078e0218 */
[----:B------:R-:W-:Y:S01]  /*1b50*/  LEA.HI R0, R0, R6, RZ, 0x2 ;  /* 0x0000000600007211 */ /* 0x000fe200078f10ff */
[----:B------:R-:W-:Y:S01]  /*1b60*/  IMAD.SHL.U32 R5, R2, 0x40, RZ ;  /* 0x0000004002057824 */ /* 0x000fe200078e00ff */
[----:B------:R-:W-:Y:S01]  /*1b70*/  SEL R221, R221, 0xffffffe0, !P0 ;  /* 0xffffffe0dddd7807 */ /* 0x000fe20004000000 */
[----:B------:R1:W-:Y:S01]  /*1b80*/  STL [R1+0x1c], R27 ;  /* 0x00001c1b01007387 */ /* 0x0003e20000100800 */
[----:B------:R-:W-:Y:S01]  /*1b90*/  LOP3.LUT R3, R0, 0xfffffffc, RZ, 0xc0, !PT ;  /* 0xfffffffc00037812 */ /* 0x000fe200078ec0ff */
[----:B------:R-:W-:Y:S01]  /*1ba0*/  IMAD.SHL.U32 R217, R216, 0x2, RZ ;  /* 0x00000002d8d97824 */ /* 0x000fe200078e00ff */
[----:B------:R-:W-:Y:S01]  /*1bb0*/  LEA.HI.SX32 R249, R0, R11, 0x1e ;  /* 0x0000000b00f97211 */ /* 0x000fe200078ff2ff */
[----:B------:R-:W-:Y:S01]  /*1bc0*/  IMAD R221, R223, 0x2, R221 ;  /* 0x00000002dfdd7824 */ /* 0x000fe200078e02dd */
[----:B------:R-:W-:Y:S01]  /*1bd0*/  LOP3.LUT R0, R5, 0x1c0, RZ, 0xc0, !PT ;  /* 0x000001c005007812 */ /* 0x000fe200078ec0ff */
[----:B------:R-:W-:Y:S01]  /*1be0*/  IMAD.IADD R6, R6, 0x1, -R3 ;  /* 0x0000000106067824 */ /* 0x000fe200078e0a03 */
[----:B------:R-:W-:Y:S01]  /*1bf0*/  LOP3.LUT P0, RZ, R2, 0x4, RZ, 0xc0, !PT ;  /* 0x0000000402ff7812 */ /* 0x000fe2000780c0ff */
[----:B------:R-:W-:Y:S01]  /*1c00*/  ULEA.HI UR4, UR4, UR6, URZ, 0x6 ;  /* 0x0000000604047291 */ /* 0x000fe2000f8f303f */
[----:B------:R-:W-:Y:S01]  /*1c10*/  SHF.R.U32.HI R3, RZ, 0x3, R0 ;  /* 0x00000003ff037819 */ /* 0x000fe20000011600 */
[----:B------:R-:W-:Y:S01]  /*1c20*/  IMAD R248, R6, -0x2, R7 ;  /* 0xfffffffe06f87824 */ /* 0x000fe200078e0207 */
[----:B------:R-:W-:Y:S01]  /*1c30*/  LOP3.LUT P1, RZ, R21, 0x4, RZ, 0xc0, !PT ;  /* 0x0000000415ff7812 */ /* 0x000fe2000782c0ff */
[----:B------:R-:W-:Y:S01]  /*1c40*/  CS2R R194, SRZ ;  /* 0x0000000000c27805 */ /* 0x000fe2000001ff00 */
[----:B------:R-:W-:Y:S01]  /*1c50*/  LOP3.LUT R0, R3, R0, R23, 0x1e, !PT ;  /* 0x0000000003007212 */ /* 0x000fe200078e1e17 */
[----:B------:R-:W-:Y:S01]  /*1c60*/  CS2R R192, SRZ ;  /* 0x0000000000c07805 */ /* 0x000fe2000001ff00 */
[----:B------:R-:W-:Y:S01]  /*1c70*/  SEL R222, R222, 0xffffffc0, !P1 ;  /* 0xffffffc0dede7807 */ /* 0x000fe20004800000 */
[----:B------:R-:W-:Y:S01]  /*1c80*/  CS2R R190, SRZ ;  /* 0x0000000000be7805 */ /* 0x000fe2000001ff00 */
[----:B------:R-:W-:Y:S01]  /*1c90*/  LOP3.LUT P1, RZ, R4, 0x4, RZ, 0xc0, !PT ;  /* 0x0000000404ff7812 */ /* 0x000fe2000782c0ff */
[----:B------:R-:W-:Y:S01]  /*1ca0*/  IMAD.IADD R0, R8, 0x1, R0 ;  /* 0x0000000108007824 */ /* 0x000fe200078e0200 */
[----:B------:R-:W-:Y:S01]  /*1cb0*/  CS2R R188, SRZ ;  /* 0x0000000000bc7805 */ /* 0x000fe2000001ff00 */
[--C-:B------:R-:W-:Y:S01]  /*1cc0*/  IMAD R223, R223, 0x2, R222.reuse ;  /* 0x00000002dfdf7824 */ /* 0x100fe200078e02de */
[----:B------:R-:W-:Y:S01]  /*1cd0*/  SEL R226, R232, 0xffffffe0, !P1 ;  /* 0xffffffe0e8e27807 */ /* 0x000fe20004800000 */
[----:B------:R-:W-:Y:S01]  /*1ce0*/  IMAD R216, R216, 0x2, R222 ;  /* 0x00000002d8d87824 */ /* 0x000fe200078e02de */
[----:B------:R-:W-:Y:S01]  /*1cf0*/  LEA R238, R0, 0x20480, 0x1 ;  /* 0x0002048000ee7811 */ /* 0x000fe200078e08ff */
[----:B------:R-:W-:Y:S01]  /*1d00*/  CS2R R186, SRZ ;  /* 0x0000000000ba7805 */ /* 0x000fe2000001ff00 */
[----:B------:R-:W-:Y:S01]  /*1d10*/  CS2R R184, SRZ ;  /* 0x0000000000b87805 */ /* 0x000fe2000001ff00 */
[----:B------:R-:W-:Y:S01]  /*1d20*/  IMAD.IADD R229, R220, 0x1, R226 ;  /* 0x00000001dce57824 */ /* 0x000fe200078e02e2 */
        /* <DEDUP_REMOVED lines=72> */
[----:B------:R-:W-:Y:S02]  /*21b0*/  USHF.R.S32.HI UR8, URZ, 0x1f, UR17 ;  /* 0x0000001f3f087899 */ /* 0x000fe40008011411 */
[----:B------:R-:W-:-:S02]  /*21c0*/  UIMAD UR10, UR17, UR10, URZ ;  /* 0x0000000a110a72a4 */ /* 0x000fc4000f8e023f */
[----:B------:R-:W-:Y:S02]  /*21d0*/  UIMAD UR9, UR17, UR9, URZ ;  /* 0x00000009110972a4 */ /* 0x000fe4000f8e023f */
[----:B------:R-:W-:Y:S02]  /*21e0*/  USHF.R.S32.HI UR16, URZ, 0x6, UR4 ;  /* 0x000000063f107899 */ /* 0x000fe40008011404 */
[----:B-1----:R-:W-:Y:S02]  /*21f0*/  ULDC UR11, c[0x0][0x168] ;  /* 0x00005a00000b7ab9 */ /* 0x002fe40000000800 */
.L_x_1106:
        /* <DEDUP_REMOVED lines=142> */
[----:B------:R-:W-:Y:S01]  /*2ae0*/  USHF.R.S32.HI UR4, URZ, 0x1f, UR21 ;  /* 0x0000001f3f047899 */ /* 0x000fe20008011415 */
[----:B------:R-:W-:Y:S01]  /*2af0*/  IMAD.U32 R40, RZ, RZ, UR15 ;  /* 0x0000000fff287e24 */ /* 0x000fe2000f8e00ff */
[----:B------:R-:W-:Y:S01]  /*2b00*/  ULDC.64 UR6, c[0x0][0x178] ;  /* 0x00005e0000067ab9 */ /* 0x000fe20000000a00 */
[----:B------:R-:W3:Y:S01]  /*2b10*/  LDL.64 R242, [R1] ;  /* 0x0000000001f27983 */ /* 0x000ee20000100a00 */
[----:B------:R-:W-:Y:S01]  /*2b20*/  UIMAD UR4, UR4, UR6, URZ ;  /* 0x00000006040472a4 */ /* 0x000fe2000f8e023f */
[----:B------:R-:W-:Y:S01]  /*2b30*/  @!P3 IMAD.MOV.U32 R36, RZ, RZ, R250 ;  /* 0x000000ffff24b224 */ /* 0x000fe200078e00fa */
[----:B------:R-:W-:Y:S01]  /*2b40*/  UIMAD.WIDE.U32 UR24, UR21, UR6, URZ ;  /* 0x00000006151872a5 */ /* 0x000fe2000f8e003f */
[----:B------:R-:W4:Y:S01]  /*2b50*/  LDL R240, [R1+0x24] ;  /* 0x0000240001f07983 */ /* 0x000f220000100800 */
[----:B------:R-:W-:Y:S01]  /*2b60*/  UIMAD UR4, UR21, UR7, UR4 ;  /* 0x00000007150472a4 */ /* 0x000fe2000f8e0204 */
[----:B------:R-:W-:Y:S01]  /*2b70*/  @!P3 IMAD.MOV.U32 R37, RZ, RZ, R251 ;  /* 0x000000ffff25b224 */ /* 0x000fe200078e00fb */
[----:B------:R-:W-:Y:S02]  /*2b80*/  UIMAD UR21, UR21, -0x40, UR11 ;  /* 0xffffffc0151578a4 */ /* 0x000fe4000f8e020b */
[----:B------:R-:W-:Y:S01]  /*2b90*/  UIADD3 UR4, UR25, UR4, URZ ;  /* 0x0000000419047290 */ /* 0x000fe2000fffe03f */
[----:B------:R-:W-:Y:S02]  /*2ba0*/  IMAD.U32 R2, RZ, RZ, UR24 ;  /* 0x00000018ff027e24 */ /* 0x000fe4000f8e00ff */
[----:B------:R-:W-:Y:S03]  /*2bb0*/  IMAD.U32 R3, RZ, RZ, UR24 ;  /* 0x00000018ff037e24 */ /* 0x000fe6000f8e00ff */
[----:B------:R-:W-:Y:S01]  /*2bc0*/  IMAD.U32 R0, RZ, RZ, UR4 ;  /* 0x00000004ff007e24 */ /* 0x000fe2000f8e00ff */
[----:B--2---:R-:W-:Y:S04]  /*2bd0*/  LEA R2, P1, R2, R244, 0x7 ;  /* 0x000000f402027211 */ /* 0x004fe800078238ff */
[----:B------:R-:W-:Y:S02]  /*2be0*/  LEA.HI.X R3, R3, R245, R0, 0x7, P1 ;  /* 0x000000f503037211 */ /* 0x000fe400008f3c00 */
[----:B------:R-:W-:Y:S01]  /*2bf0*/  IADD3 R40, P2, P1, R40, 0x80, R2 ;  /* 0x0000008028287810 */ /* 0x000fe2000795e002 */
[----:B------:R-:W2:Y:S03]  /*2c00*/  @!P3 S2R R0, SR_CTAID.Y ;  /* 0x000000000000b919 */ /* 0x000ea60000002600 */
[----:B------:R-:W-:Y:S02]  /*2c10*/  IADD3.X R41, RZ, UR14, R3, P2, P1 ;  /* 0x0000000eff297c10 */ /* 0x000fe400097e2403 */
[----:B------:R-:W-:Y:S02]  /*2c20*/  ISETP.NE.AND P2, PT, R252, RZ, PT ;  /* 0x000000fffc00720c */ /* 0x000fe40003f45270 */
        /* <DEDUP_REMOVED lines=34> */
.L_x_1104:
        /* <DEDUP_REMOVED lines=451> */
[----:B------:R-:W4:Y:S01]  /*4a80*/  LDL R207, [R1+0x20] ;  /* 0x0000200001cf7983 */ /* 0x000f220000100800 */
[----:B------:R-:W-:Y:S01]  /*4a90*/  UIMAD UR4, UR21, UR7, UR4 ;  /* 0x00000007150472a4 */ /* 0x000fe2000f8e0204 */
[C---:B------:R-:W-:Y:S01]  /*4aa0*/  IMAD.SHL.U32 R10, R11.reuse, 0x40, RZ ;  /* 0x000000400b0a7824 */ /* 0x040fe200078e00ff */
[----:B------:R-:W-:Y:S01]  /*4ab0*/  SHF.L.U64.HI R11, R11, R7, c[0x0][0x20c] ;  /* 0x000083000b0b7619 */ /* 0x000fe20000010207 */
[----:B------:R-:W1:Y:S01]  /*4ac0*/  S2R R8, SR_CTAID.Y ;  /* 0x0000000000087919 */ /* 0x000e620000002600 */
[----:B------:R-:W-:Y:S01]  /*4ad0*/  UIADD3 UR4, UR25, UR4, URZ ;  /* 0x0000000419047290 */ /* 0x000fe2000fffe03f */
[----:B------:R-:W-:Y:S01]  /*4ae0*/  IMAD.U32 R4, RZ, RZ, UR24 ;  /* 0x00000018ff047e24 */ /* 0x000fe2000f8e00ff */
[----:B------:R-:W-:Y:S01]  /*4af0*/  USHF.L.U32 UR21, UR21, 0x6, URZ ;  /* 0x0000000615157899 */ /* 0x000fe2000800063f */
[----:B------:R-:W-:Y:S02]  /*4b00*/  IMAD.U32 R6, RZ, RZ, UR24 ;  /* 0x00000018ff067e24 */ /* 0x000fe4000f8e00ff */
[----:B------:R-:W-:Y:S02]  /*4b10*/  IMAD.MOV.U32 R7, RZ, RZ, R251 ;  /* 0x000000ffff077224 */ /* 0x000fe400078e00fb */
        /* <DEDUP_REMOVED lines=24> */
[----:B----4-:R-:W-:Y:S11]  /*4ca0*/  LEA R6, R6, R207, 0xe ;  /* 0x000000cf06067211 */ /* 0x010ff600078e70ff */
        /* <DEDUP_REMOVED lines=17> */
.L_x_1105:
[-C--:B-12-4-:R-:W-:Y:S01]  /*4dc0*/  HMMA.16816.F32.BF16 R4, R36, R16.reuse, RZ ;  /* 0x000000102404723c */ /* 0x096fe200000418ff */
[----:B------:R-:W-:Y:S01]  /*4dd0*/  LDSM.16.MT88.4 R56, [R0+0x1080] ;  /* 0x001080000038783b */ /* 0x000fe20000004200 */
[----:B------:R-:W-:Y:S02]  /*4de0*/  ULDC.64 UR6, c[0x0][0x240] ;  /* 0x0000900000067ab9 */ /* 0x000fe40000000a00 */
[----:B------:R-:W-:Y:S01]  /*4df0*/  IMAD.IADD R210, R3, 0x1, R225 ;  /* 0x0000000103d27824 */ /* 0x000fe200078e02e1 */
[----:B------:R-:W-:Y:S01]  /*4e00*/  USHF.L.U32 UR21, UR19, 0xd, URZ ;  /* 0x0000000d13157899 */ /* 0x000fe2000800063f */
[----:B------:R-:W2:Y:S01]  /*4e10*/  LDL.64 R212, [R1+0x18] ;  /* 0x0000180001d47983 */ /* 0x000ea20000100a00 */
[----:B------:R-:W-:Y:S01]  /*4e20*/  UIMAD UR6, UR8, UR6, URZ ;  /* 0x00000006080672a4 */ /* 0x000fe2000f8e023f */
[C---:B------:R-:W-:Y:S01]  /*4e30*/  HMMA.16816.F32.BF16 R8, R28.reuse, R16, RZ ;  /* 0x000000101c08723c */ /* 0x040fe200000418ff */
[----:B------:R-:W-:Y:S02]  /*4e40*/  USHF.R.S32.HI UR4, URZ, 0x1f, UR21 ;  /* 0x0000001f3f047899 */ /* 0x000fe40008011415 */
[----:B------:R-:W1:Y:S01]  /*4e50*/  LDSM.16.M88.4 R52, [R210+0x24480] ;  /* 0x02448000d234783b */ /* 0x000e620000000200 */
[----:B------:R-:W-:Y:S01]  /*4e60*/  IMAD.IADD R204, R209, 0x1, R210 ;  /* 0x00000001d1cc7824 */ /* 0x000fe200078e02d2 */
[----:B------:R-:W-:Y:S02]  /*4e70*/  UIMAD UR6, UR17, UR7, UR6 ;  /* 0x00000007110672a4 */ /* 0x000fe4000f8e0206 */
[----:B------:R-:W-:Y:S01]  /*4e80*/  UIADD3 UR19, UR19, 0x1, URZ ;  /* 0x0000000113137890 */ /* 0x000fe2000fffe03f */
[-C--:B------:R-:W-:Y:S01]  /*4e90*/  HMMA.16816.F32.BF16 R12, R28, R18.reuse, RZ ;  /* 0x000000121c0c723c */ /* 0x080fe200000418ff */
[----:B------:R-:W3:Y:S01]  /*4ea0*/  LDSM.16.M88.4 R60, [R210+0x25480] ;  /* 0x02548000d23c783b */ /* 0x000ee20000000200 */
[----:B------:R-:W-:Y:S02]  /*4eb0*/  UIADD3 UR7, UR5, 0x1, URZ ;  /* 0x0000000105077890 */ /* 0x000fe4000fffe03f */
[----:B------:R-:W-:Y:S02]  /*4ec0*/  UISETP.GE.AND UP0, UPT, UR19, UR16, UPT ;  /* 0x000000101300728c */ /* 0x000fe4000bf06270 */
[----:B------:R-:W-:Y:S01]  /*4ed0*/  LDSM.16.MT88.4 R64, [R0+0x1880] ;  /* 0x001880000040783b */ /* 0x000fe20000004200 */
[----:B------:R-:W-:Y:S01]  /*4ee0*/  UISETP.GE.AND UP3, UPT, UR5, 0x1, UPT ;  /* 0x000000010500788c */ /* 0x000fe2000bf66270 */
[C---:B------:R-:W-:Y:S01]  /*4ef0*/  HMMA.16816.F32.BF16 R16, R36.reuse, R18, RZ ;  /* 0x000000122410723c */ /* 0x040fe200000418ff */
[----:B------:R-:W-:Y:S02]  /*4f00*/  UISETP.GE.AND UP2, UPT, UR20, 0x1, UPT ;  /* 0x000000011400788c */ /* 0x000fe4000bf46270 */
[----:B------:R-:W0:Y:S01]  /*4f10*/  LDGDEPBAR ;  /* 0x00000000000079af */ /* 0x000e220000000000 */
[----:B------:R-:W-:Y:S02]  /*4f20*/  UISETP.GE.AND UP1, UPT, UR18, 0x1, UPT ;  /* 0x000000011200788c */ /* 0x000fe4000bf26270 */
[----:B------:R-:W-:Y:S02]  /*4f30*/  USEL UR5, UR7, URZ, !UP3 ;  /* 0x0000003f07057287 */ /* 0x000fe4000d800000 */
[-C--:B------:R-:W-:Y:S08]  /*4f40*/  HMMA.16816.F32.BF16 R20, R36, R40.reuse, RZ ;  /* 0x000000282414723c */ /* 0x080ff000000418ff */
        /* <DEDUP_REMOVED lines=17> */
[----:B------:R4:W5:Y:S02]  /*5060*/  LDSM.16.M88.4 R200, [R3+0x27480] ;  /* 0x0274800003c8783b */ /* 0x0009640000000200 */
[-C--:B-1----:R-:W-:Y:S08]  /*5070*/  HMMA.16816.F32.BF16 R4, R52, R56.reuse, R4 ;  /* 0x000000383404723c */ /* 0x082ff00000041804 */
[C---:B---3--:R-:W-:Y:S08]  /*5080*/  HMMA.16816.F32.BF16 R8, R60.reuse, R56, R8 ;  /* 0x000000383c08723c */ /* 0x048ff00000041808 */
[-C--:B------:R-:W-:Y:S04]  /*5090*/  HMMA.16816.F32.BF16 R12, R60, R58.reuse, R12 ;  /* 0x0000003a3c0c723c */ /* 0x080fe8000004180c */
[----:B----4-:R-:W-:Y:S04]  /*50a0*/  IADD3 R3, R225, R3, R209 ;  /* 0x00000003e1037210 */ /* 0x010fe80007ffe0d1 */
[C---:B------:R-:W-:Y:S01]  /*50b0*/  HMMA.16816.F32.BF16 R16, R52.reuse, R58, R16 ;  /* 0x0000003a3410723c */ /* 0x040fe20000041810 */
[----:B------:R-:W-:Y:S07]  /*50c0*/  LDSM.16.MT88.4 R56, [R0+0x2880] ;  /* 0x002880000038783b */ /* 0x000fee0000004200 */
[-C--:B------:R-:W-:Y:S08]  /*50d0*/  HMMA.16816.F32.BF16 R20, R52, R36.reuse, R20 ;  /* 0x000000243414723c */ /* 0x080ff00000041814 */
        /* <DEDUP_REMOVED lines=20> */
[C---:B------:R-:W-:Y:S01]  /*5220*/  HMMA.16816.F32.BF16 R16, R48.reuse, R198, R16 ;  /* 0x000000c63010723c */ /* 0x040fe20000041810 */
[----:B------:R-:W-:Y:S07]  /*5230*/  LDSM.16.MT88.4 R196, [R0+0x3880] ;  /* 0x0038800000c4783b */ /* 0x000fee0000004200 */
[-C--:B-1----:R-:W-:Y:S08]  /*5240*/  HMMA.16816.F32.BF16 R20, R48, R36.reuse, R20 ;  /* 0x000000243014723c */ /* 0x082ff00000041814 */
[C---:B------:R-:W-:Y:S08]  /*5250*/  HMMA.16816.F32.BF16 R24, R200.reuse, R36, R24 ;  /* 0x00000024c818723c */ /* 0x040ff00000041818 */
[-C--:B------:R-:W-:Y:S01]  /*5260*/  HMMA.16816.F32.BF16 R28, R200, R38.reuse, R28 ;  /* 0x00000026c81c723c */ /* 0x080fe2000004181c */
[----:B------:R-:W1:Y:S07]  /*5270*/  S2R R200, SR_CTAID.Y ;  /* 0x0000000000c87919 */ /* 0x000e6e0000002600 */
[----:B------:R-:W-:Y:S01]  /*5280*/  HMMA.16816.F32.BF16 R32, R48, R38, R32 ;  /* 0x000000263020723c */ /* 0x000fe20000041820 */
[----:B------:R-:W5:Y:S05]  /*5290*/  LDSM.16.M88.4 R36, [R210+0x26480] ;  /* 0x02648000d224783b */ /* 0x000f6a0000000200 */
[----:B------:R-:W1:Y:S02]  /*52a0*/  LDSM.16.M88.4 R48, [R210+0x27480] ;  /* 0x02748000d230783b */ /* 0x000e640000000200 */
[-C--:B---3--:R-:W-:Y:S08]  /*52b0*/  HMMA.16816.F32.BF16 R4, R52, R56.reuse, R4 ;  /* 0x000000383404723c */ /* 0x088ff00000041804 */
[C---:B------:R-:W-:Y:S08]  /*52c0*/  HMMA.16816.F32.BF16 R8, R60.reuse, R56, R8 ;  /* 0x000000383c08723c */ /* 0x040ff00000041808 */
[-C--:B------:R-:W-:Y:S08]  /*52d0*/  HMMA.16816.F32.BF16 R12, R60, R58.reuse, R12 ;  /* 0x0000003a3c0c723c */ /* 0x080ff0000004180c */
[C---:B------:R-:W-:Y:S01]  /*52e0*/  HMMA.16816.F32.BF16 R16, R52.reuse, R58, R16 ;  /* 0x0000003a3410723c */ /* 0x040fe20000041810 */
[----:B------:R-:W3:Y:S07]  /*52f0*/  LDSM.16.MT88.4 R56, [R0+0x7080] ;  /* 0x007080000038783b */ /* 0x000eee0000004200 */
[-C--:B----4-:R-:W-:Y:S08]  /*5300*/  HMMA.16816.F32.BF16 R20, R52, R40.reuse, R20 ;  /* 0x000000283414723c */ /* 0x090ff00000041814 */
[C---:B------:R-:W-:Y:S08]  /*5310*/  HMMA.16816.F32.BF16 R24, R60.reuse, R40, R24 ;  /* 0x000000283c18723c */ /* 0x040ff00000041818 */
[-C--:B------:R-:W-:Y:S01]  /*5320*/  HMMA.16816.F32.BF16 R28, R60, R42.reuse, R28 ;  /* 0x0000002a3c1c723c */ /* 0x080fe2000004181c */
[----:B------:R4:W2:Y:S07]  /*5330*/  LDSM.16.M88.4 R60, [R3+0x27480] ;  /* 0x02748000033c783b */ /* 0x0008ae0000000200 */
[----:B------:R-:W-:Y:S01]  /*5340*/  HMMA.16816.F32.BF16 R32, R52, R42, R32 ;  /* 0x0000002a3420723c */ /* 0x000fe20000041820 */
[----:B------:R2:W2:Y:S05]  /*5350*/  LDSM.16.MT88.4 R40, [R0+0x7880] ;  /* 0x007880000028783b */ /* 0x0004aa0000004200 */
[----:B------:R-:W-:Y:S02]  /*5360*/  LDSM.16.MT88.4 R52, [R216+0x27c80] ;  /* 0x027c8000d834783b */ /* 0x000fe40000004200 */
[-C--:B-----5:R-:W-:Y:S08]  /*5370*/  HMMA.16816.F32.BF16 R4, R36, R44.reuse, R4 ;  /* 0x0000002c2404723c */ /* 0x0a0ff00000041804 */
[C---:B-1----:R-:W-:Y:S01]  /*5380*/  HMMA.16816.F32.BF16 R8, R48.reuse, R44, R8 ;  /* 0x0000002c3008723c */ /* 0x042fe20000041808 */
[----:B----4-:R-:W-:Y:S01]  /*5390*/  MOV R3, UR4 ;  /* 0x0000000400037c02 */ /* 0x010fe20008000f00 */
[----:B------:R-:W-:Y:S04]  /*53a0*/  UIADD3 UR4, UR18, 0x1, URZ ;  /* 0x0000000112047890 */ /* 0x000fe8000fffe03f */
[----:B------:R-:W-:Y:S02]  /*53b0*/  USEL UR18, UR4, URZ, !UP1 ;  /* 0x0000003f04127287 */ /* 0x000fe4000c800000 */
[-C--:B------:R-:W-:Y:S08]  /*53c0*/  HMMA.16816.F32.BF16 R12, R48, R46.reuse, R12 ;  /* 0x0000002e300c723c */ /* 0x080ff0000004180c */
[C---:B------:R-:W-:Y:S08]  /*53d0*/  HMMA.16816.F32.BF16 R16, R36.reuse, R46, R16 ;  /* 0x0000002e2410723c */ /* 0x040ff00000041810 */
[-C--:B---3--:R-:W-:Y:S08]  /*53e0*/  HMMA.16816.F32.BF16 R20, R36, R56.reuse, R20 ;  /* 0x000000382414723c */ /* 0x088ff00000041814 */
[C---:B------:R-:W-:Y:S07]  /*53f0*/  HMMA.16816.F32.BF16 R24, R48.reuse, R56, R24 ;  /* 0x000000383018723c */ /* 0x040fee0000041818 */
[----:B------:R-:W-:Y:S01]  /*5400*/  SHF.R.S32.HI R56, RZ, 0x1f, R200 ;  /* 0x0000001fff387819 */ /* 0x000fe200000114c8 */
[-C--:B------:R-:W-:Y:S01]  /*5410*/  HMMA.16816.F32.BF16 R28, R48, R58.reuse, R28 ;  /* 0x0000003a301c723c */ /* 0x080fe2000004181c */
[----:B------:R-:W-:Y:S03]  /*5420*/  LDSM.16.MT88.4 R48, [R217+0x27c80] ;  /* 0x027c8000d930783b */ /* 0x000fe60000004200 */
[----:B--2---:R-:W-:Y:S04]  /*5430*/  IMAD R0, R56, c[0x0][0x238], RZ ;  /* 0x00008e0038007a24 */ /* 0x004fe800078e02ff */
[----:B------:R-:W-:Y:S04]  /*5440*/  HMMA.16816.F32.BF16 R32, R36, R58, R32 ;  /* 0x0000003a2420723c */ /* 0x000fe80000041820 */
[C---:B------:R-:W-:Y:S03]  /*5450*/  IMAD R0, R200.reuse, c[0x0][0x23c], R0 ;  /* 0x00008f00c8007a24 */ /* 0x040fe600078e0200 */
[----:B------:R-:W-:Y:S01]  /*5460*/  IMAD.WIDE.U32 R36, R200, c[0x0][0x238], R212 ;  /* 0x00008e00c8247a25 */ /* 0x000fe200078e00d4 */
[-C--:B------:R-:W-:Y:S05]  /*5470*/  HMMA.16816.F32.BF16 R4, R64, R196.reuse, R4 ;  /* 0x000000c44004723c */ /* 0x080fea0000041804 */
[----:B------:R-:W-:Y:S01]  /*5480*/  IADD3 R37, R37, R0, RZ ;  /* 0x0000000025257210 */ /* 0x000fe20007ffe0ff */
[----:B------:R-:W-:Y:S02]  /*5490*/  IMAD.U32 R0, RZ, RZ, UR17 ;  /* 0x00000011ff007e24 */ /* 0x000fe4000f8e00ff */
[C---:B------:R-:W-:Y:S04]  /*54a0*/  HMMA.16816.F32.BF16 R8, R60.reuse, R196, R8 ;  /* 0x000000c43c08723c */ /* 0x040fe80000041808 */
[----:B------:R-:W-:Y:S04]  /*54b0*/  IMAD.WIDE.U32 R36, R0, c[0x0][0x240], R36 ;  /* 0x0000900000247a25 */ /* 0x000fe800078e0024 */
[-C--:B------:R-:W-:Y:S04]  /*54c0*/  HMMA.16816.F32.BF16 R12, R60, R198.reuse, R12 ;  /* 0x000000c63c0c723c */ /* 0x080fe8000004180c */
[----:B------:R-:W-:Y:S04]  /*54d0*/  IADD3 R0, P1, R36, UR21, RZ ;  /* 0x0000001524007c10 */ /* 0x000fe8000ff3e0ff */
[C---:B------:R-:W-:Y:S04]  /*54e0*/  HMMA.16816.F32.BF16 R16, R64.reuse, R198, R16 ;  /* 0x000000c64010723c */ /* 0x040fe80000041810 */
[----:B------:R-:W-:Y:S01]  /*54f0*/  IADD3.X R36, R3, UR6, R37, P1, !PT ;  /* 0x0000000603247c10 */ /* 0x000fe20008ffe425 */
[----:B------:R-:W-:Y:S01]  /*5500*/  UIADD3 UR6, UR20, 0x1, URZ ;  /* 0x0000000114067890 */ /* 0x000fe2000fffe03f */
[C---:B------:R-:W-:Y:S02]  /*5510*/  LEA R44, P1, R0.reuse, c[0x0][0x220], 0x2 ;  /* 0x00008800002c7a11 */ /* 0x040fe400078210ff */
[-C--:B------:R-:W-:Y:S01]  /*5520*/  HMMA.16816.F32.BF16 R20, R64, R40.reuse, R20 ;  /* 0x000000284014723c */ /* 0x080fe20000041814 */
[----:B------:R-:W-:Y:S03]  /*5530*/  USEL UR20, UR6, URZ, !UP2 ;  /* 0x0000003f06147287 */ /* 0x000fe6000d000000 */
[----:B------:R-:W-:Y:S02]  /*5540*/  LEA.HI.X R45, R0, c[0x0][0x224], R36, 0x2, P1 ;  /* 0x00008900002d7a11 */ /* 0x000fe400008f1424 */
[----:B------:R-:W-:Y:S01]  /*5550*/  LDSM.16.MT88.4 R36, [R2+0x10880] ;  /* 0x010880000224783b */ /* 0x000fe20000004200 */
[----:B------:R-:W-:Y:S01]  /*5560*/  PLOP3.LUT P1, PT, PT, PT, UP0, 0x80, 0x0 ;  /* 0x000000000000781c */ /* 0x000fe20003f2f008 */
[C---:B------:R-:W-:Y:S03]  /*5570*/  HMMA.16816.F32.BF16 R24, R60.reuse, R40, R24 ;  /* 0x000000283c18723c */ /* 0x040fe60000041818 */
[----:B------:R-:W-:Y:S05]  /*5580*/  RED.E.ADD.F32.FTZ.RN.STRONG.GPU [R44.64], R4 ;  /* 0x000000042c00798e */ /* 0x000fea000c10e796 */
        /* <DEDUP_REMOVED lines=31> */
[----:B------:R-:W-:Y:S01]  /*5780*/  RED.E.ADD.F32.FTZ.RN.STRONG.GPU [R44.64+0x5800], R26 ;  /* 0x0058001a2c00798e */ /* 0x000fe2000c10e796 */
[-C--:B---3--:R-:W-:Y:S04]  /*5790*/  HMMA.16816.F32.BF16 R140, R16, R8.reuse, R140 ;  /* 0x00000008108c723c */ /* 0x088fe8000004188c */
[----:B------:R-:W-:Y:S05]  /*57a0*/  RED.E.ADD.F32.FTZ.RN.STRONG.GPU [R44.64+0x5c00], R27 ;  /* 0x005c001b2c00798e */ /* 0x000fea000c10e796 */
[----:B------:R-:W2:Y:S05]  /*57b0*/  LDSM.16.MT88.4 R24, [R2+0x12080] ;  /* 0x012080000218783b */ /* 0x000eaa0000004200 */
[----:B------:R-:W-:Y:S01]  /*57c0*/  RED.E.ADD.F32.FTZ.RN.STRONG.GPU [R44.64+0x6000], R32 ;  /* 0x006000202c00798e */ /* 0x000fe2000c10e796 */
[C---:B-1----:R-:W-:Y:S04]  /*57d0*/  HMMA.16816.F32.BF16 R144, R20.reuse, R8, R144 ;  /* 0x000000081490723c */ /* 0x042fe80000041890 */
[----:B------:R-:W-:Y:S05]  /*57e0*/  RED.E.ADD.F32.FTZ.RN.STRONG.GPU [R44.64+0x6400], R33 ;  /* 0x006400212c00798e */ /* 0x000fea000c10e796 */
[----:B------:R-:W-:Y:S01]  /*57f0*/  RED.E.ADD.F32.FTZ.RN.STRONG.GPU [R44.64+0x6800], R34 ;  /* 0x006800222c00798e */ /* 0x000fe2000c10e796 */
[-C--:B------:R-:W-:Y:S04]  /*5800*/  HMMA.16816.F32.BF16 R148, R20, R10.reuse, R148 ;  /* 0x0000000a1494723c */ /* 0x080fe80000041894 */
[----:B------:R-:W-:Y:S04]  /*5810*/  RED.E.ADD.F32.FTZ.RN.STRONG.GPU [R44.64+0x6c00], R35 ;  /* 0x006c00232c00798e */ /* 0x000fe8000c10e796 */
[-C--:B------:R-:W-:Y:S01]  /*5820*/  HMMA.16816.F32.BF16 R152, R16, R10.reuse, R152 ;  /* 0x0000000a1098723c */ /* 0x080fe20000041898 */
[----:B------:R-:W1:Y:S05]  /*5830*/  LDSM.16.MT88.4 R32, [R217+0x24c80] ;  /* 0x024c8000d920783b */ /* 0x000e6a0000004200 */
[----:B------:R-:W-:Y:S02]  /*5840*/  RED.E.ADD.F32.FTZ.RN.STRONG.GPU [R44.64+0x7000], R28 ;  /* 0x0070001c2c00798e */ /* 0x000fe4000c10e796 */
        /* <DEDUP_REMOVED lines=8> */
[----:B------:R-:W2:Y:S05]  /*58d0*/  LDSM.16.MT88.4 R28, [R217+0x26c80] ;  /* 0x026c8000d91c783b */ /* 0x000eaa0000004200 */
[----:B------:R-:W3:Y:S02]  /*58e0*/  LDSM.16.MT88.4 R44, [R216+0x26c80] ;  /* 0x026c8000d82c783b */ /* 0x000ee40000004200 */
[-C--:B------:R-:W-:Y:S08]  /*58f0*/  HMMA.16816.F32.BF16 R172, R16, R24.reuse, R172 ;  /* 0x0000001810ac723c */ /* 0x080ff000000418ac */
        /* <DEDUP_REMOVED lines=8> */
[----:B------:R-:W4:Y:S05]  /*5980*/  LDSM.16.MT88.4 R4, [R217+0x25480] ;  /* 0x02548000d904783b */ /* 0x000f2a0000004200 */
[----:B------:R-:W5:Y:S02]  /*5990*/  LDSM.16.MT88.4 R24, [R216+0x27480] ;  /* 0x02748000d818783b */ /* 0x000f640000004200 */
[-C--:B-1----:R-:W-:Y:S08]  /*59a0*/  HMMA.16816.F32.BF16 R132, R32, R36.reuse, R132 ;  /* 0x000000242084723c */ /* 0x082ff00000041884 */
[-C--:B------:R-:W-:Y:S08]  /*59b0*/  HMMA.16816.F32.BF16 R136, R40, R36.reuse, R136 ;  /* 0x000000242888723c */ /* 0x080ff00000041888 */
[-C--:B--2---:R-:W-:Y:S08]  /*59c0*/  HMMA.16816.F32.BF16 R140, R28, R36.reuse, R140 ;  /* 0x000000241c8c723c */ /* 0x084ff0000004188c */
[C---:B---3--:R-:W-:Y:S08]  /*59d0*/  HMMA.16816.F32.BF16 R144, R44.reuse, R36, R144 ;  /* 0x000000242c90723c */ /* 0x048ff00000041890 */
        /* <DEDUP_REMOVED lines=16> */
[----:B------:R-:W3:Y:S07]  /*5ae0*/  LDSM.16.MT88.4 R8, [R2+0x13880] ;  /* 0x013880000208783b */ /* 0x000eee0000004200 */
[-C--:B----4-:R-:W-:Y:S08]  /*5af0*/  HMMA.16816.F32.BF16 R132, R4, R12.reuse, R132 ;  /* 0x0000000c0484723c */ /* 0x090ff00000041884 */
[-C--:B------:R-:W-:Y:S08]  /*5b00*/  HMMA.16816.F32.BF16 R136, R16, R12.reuse, R136 ;  /* 0x0000000c1088723c */ /* 0x080ff00000041888 */
[-C--:B------:R-:W-:Y:S08]  /*5b10*/  HMMA.16816.F32.BF16 R140, R20, R12.reuse, R140 ;  /* 0x0000000c148c723c */ /* 0x080ff0000004188c */
[C---:B-----5:R-:W-:Y:S08]  /*5b20*/  HMMA.16816.F32.BF16 R144, R24.reuse, R12, R144 ;  /* 0x0000000c1890723c */ /* 0x060ff00000041890 */
        /* <DEDUP_REMOVED lines=29> */
.L_x_1103:
[----:B-1----:R-:W3:Y:S01]  /*5d00*/  LDL.64 R6, [R1+0x18] ;  /* 0x0000180001067983 */ /* 0x002ee20000100a00 */
[----:B--2---:R-:W-:Y:S01]  /*5d10*/  MOV R0, c[0x0][0x338] ;  /* 0x0000ce0000007a02 */ /* 0x004fe20000000f00 */
[----:B------:R-:W1:Y:S01]  /*5d20*/  S2UR UR4, SR_CTAID.X ;  /* 0x00000000000479c3 */ /* 0x000e620000002500 */
[----:B------:R-:W-:Y:S01]  /*5d30*/  ULDC UR5, c[0x0][0x358] ;  /* 0x0000d60000057ab9 */ /* 0x000fe20000000800 */
[----:B------:R-:W2:Y:S01]  /*5d40*/  S2R R16, SR_CTAID.Z ;  /* 0x0000000000107919 */ /* 0x000ea20000002700 */
[----:B------:R-:W-:Y:S01]  /*5d50*/  ISETP.NE.AND P0, PT, R0, 0x1, PT ;  /* 0x000000010000780c */ /* 0x000fe20003f05270 */
[----:B------:R-:W-:Y:S01]  /*5d60*/  ULDC UR6, c[0x0][0x2f4] ;  /* 0x0000bd0000067ab9 */ /* 0x000fe20000000800 */
[----:B------:R-:W-:Y:S01]  /*5d70*/  MOV R0, R200 ;  /* 0x000000c800007202 */ /* 0x000fe20000000f00 */
[----:B------:R-:W-:Y:S01]  /*5d80*/  BSSY B0, `(.L_x_1107) ;  /* 0x000005d000007945 */ /* 0x000fe20003800000 */
[----:B------:R-:W-:Y:S01]  /*5d90*/  MOV R9, R56 ;  /* 0x0000003800097202 */ /* 0x000fe20000000f00 */
[----:B------:R-:W-:Y:S01]  /*5da0*/  FMUL.FTZ R132, R132, c[0x0][0x298] ;  /* 0x0000a60084847a20 */ /* 0x000fe20000410000 */
[----:B------:R-:W-:Y:S01]  /*5db0*/  MOV R8, R200 ;  /* 0x000000c800087202 */ /* 0x000fe20000000f00 */
[----:B------:R-:W-:-:S02]  /*5dc0*/  FMUL.FTZ R133, R133, c[0x0][0x298] ;  /* 0x0000a60085857a20 */ /* 0x000fc40000410000 */
[----:B------:R-:W-:Y:S02]  /*5dd0*/  FMUL.FTZ R134, R134, c[0x0][0x298] ;  /* 0x0000a60086867a20 */ /* 0x000fe40000410000 */
[----:B------:R-:W-:Y:S02]  /*5de0*/  FMUL.FTZ R135, R135, c[0x0][0x298] ;  /* 0x0000a60087877a20 */ /* 0x000fe40000410000 */
[----:B------:R-:W-:-:S04]  /*5df0*/  @P0 IMAD.HI.U32 R2, R200, c[0x0][0x33c], RZ ;  /* 0x0000cf00c8020a27 */ /* 0x000fc800078e00ff */
[----:B------:R-:W-:Y:S01]  /*5e00*/  FMUL.FTZ R136, R136, c[0x0][0x298] ;  /* 0x0000a60088887a20 */ /* 0x000fe20000410000 */
[----:B------:R-:W-:Y:S01]  /*5e10*/  @P0 SHF.R.U32.HI R0, RZ, c[0x0][0x340], R2 ;  /* 0x0000d000ff000a19 */ /* 0x000fe20000011602 */
[----:B------:R-:W-:Y:S01]  /*5e20*/  FMUL.FTZ R137, R137, c[0x0][0x298] ;  /* 0x0000a60089897a20 */ /* 0x000fe20000410000 */
[----:B-1----:R-:W-:Y:S02]  /*5e30*/  UIMAD UR5, UR4, UR5, URZ ;  /* 0x00000005040572a4 */ /* 0x002fe4000f8e023f */
[----:B------:R-:W-:Y:S01]  /*5e40*/  @P0 SHF.R.S32.HI R2, RZ, 0x1f, R0 ;  /* 0x0000001fff020819 */ /* 0x000fe20000011400 */
[----:B------:R-:W-:Y:S01]  /*5e50*/  FMUL.FTZ R138, R138, c[0x0][0x298] ;  /* 0x0000a6008a8a7a20 */ /* 0x000fe20000410000 */
[----:B------:R-:W-:Y:S01]  /*5e60*/  @P0 MOV R8, R0 ;  /* 0x0000000000080202 */ /* 0x000fe20000000f00 */
[----:B------:R-:W-:Y:S01]  /*5e70*/  UIMAD UR6, UR5, UR6, URZ ;  /* 0x00000006050672a4 */ /* 0x000fe2000f8e023f */
[----:B------:R-:W-:Y:S01]  /*5e80*/  @P0 MOV R9, R2 ;  /* 0x0000000200090202 */ /* 0x000fe20000000f00 */
[----:B--2---:R-:W-:-:S02]  /*5e90*/  IMAD R2, R16, c[0x0][0x2f4], RZ ;  /* 0x0000bd0010027a24 */ /* 0x004fc400078e02ff */
[----:B------:R-:W-:Y:S01]  /*5ea0*/  USHF.R.S32.HI UR5, URZ, 0x1f, UR6 ;  /* 0x0000001f3f057899 */ /* 0x000fe20008011406 */
[----:B------:R-:W-:Y:S02]  /*5eb0*/  FMUL.FTZ R139, R139, c[0x0][0x298] ;  /* 0x0000a6008b8b7a20 */ /* 0x000fe40000410000 */
[--C-:B------:R-:W-:Y:S01]  /*5ec0*/  SHF.R.S32.HI R15, RZ, 0x1f, R2.reuse ;  /* 0x0000001fff0f7819 */ /* 0x100fe20000011402 */
[----:B------:R-:W-:Y:S01]  /*5ed0*/  FMUL.FTZ R140, R140, c[0x0][0x298] ;  /* 0x0000a6008c8c7a20 */ /* 0x000fe20000410000 */
[----:B------:R-:W-:Y:S01]  /*5ee0*/  IADD3 R2, P1, P0, R8, UR6, R2 ;  /* 0x0000000608027c10 */ /* 0x000fe2000f83e002 */
[----:B------:R-:W-:Y:S02]  /*5ef0*/  FMUL.FTZ R141, R141, c[0x0][0x298] ;  /* 0x0000a6008d8d7a20 */ /* 0x000fe40000410000 */
[----:B------:R-:W-:Y:S01]  /*5f00*/  FMUL.FTZ R142, R142, c[0x0][0x298] ;  /* 0x0000a6008e8e7a20 */ /* 0x000fe20000410000 */
[----:B------:R-:W-:Y:S01]  /*5f10*/  IADD3.X R15, R9, UR5, R15, P1, P0 ;  /* 0x00000005090f7c10 */ /* 0x000fe20008fe040f */
        /* <DEDUP_REMOVED lines=56> */
[----:B------:R-:W-:Y:S01]  /*62a0*/  FMUL.FTZ R183, R183, c[0x0][0x298] ;  /* 0x0000a600b7b77a20 */ /* 0x000fe20000410000 */
[----:B------:R-:W-:Y:S01]  /*62b0*/  BAR.SYNC.DEFER_BLOCKING 0x1, 0x100 ;  /* 0x0044000000007b1d */ /* 0x000fe20000010000 */
[----:B---3--:R-:W-:Y:S02]  /*62c0*/  ISETP.NE.AND P1, PT, R6, RZ, PT ;  /* 0x000000ff0600720c */ /* 0x008fe40003f25270 */
[----:B------:R-:W-:-:S05]  /*62d0*/  IADD3 R6, -R0, RZ, RZ ;  /* 0x000000ff00067210 */ /* 0x000fca0007ffe1ff */
[----:B------:R-:W-:-:S06]  /*62e0*/  IMAD R6, R6, c[0x0][0x338], R200 ;  /* 0x0000ce0006067a24 */ /* 0x000fcc00078e02c8 */
[----:B------:R-:W-:Y:S05]  /*62f0*/  @P1 BRA `(.L_x_1108) ;  /* 0x0000005000001947 */ /* 0x000fea0003800000 */
.L_x_1109:
[----:B------:R-:W2:Y:S01]  /*6300*/  LDG.E.STRONG.GPU R0, [R4.64] ;  /* 0x0000001604007981 */ /* 0x000ea2000c1ef900 */
[----:B------:R-:W-:Y:S01]  /*6310*/  YIELD ;  /* 0x0000000000007946 */ /* 0x000fe20003800000 */
[----:B--2---:R-:W-:Y:S01]  /*6320*/  ISETP.NE.AND P0, PT, R0, R6, PT ;  /* 0x000000060000720c */ /* 0x004fe20003f05270 */
[----:B------:R-:W-:-:S12]  /*6330*/  CCTL.IVALL ;  /* 0x00000000ff00798f */ /* 0x000fd80002000000 */
[----:B------:R-:W-:Y:S05]  /*6340*/  @P0 BRA `(.L_x_1109) ;  /* 0xffffffb000000947 */ /* 0x000fea000383ffff */
.L_x_1108:
[----:B------:R-:W-:Y:S05]  /*6350*/  BSYNC B0 ;  /* 0x0000000000007941 */ /* 0x000fea0003800000 */
.L_x_1107:
[----:B------:R-:W-:Y:S01]  /*6360*/  MOV R17, 0xffffffff ;  /* 0xffffffff00117802 */ /* 0x000fe20000000f00 */
[----:B------:R-:W-:Y:S05]  /*6370*/  BRA.CONV ~URZ, `(.L_x_1110) ;  /* 0x000000237f007947 */ /* 0x000fea000b800000 */
[----:B------:R-:W-:Y:S02]  /*6380*/  MOV R2, 0x63a0 ;  /* 0x000063a000027802 */ /* 0x000fe40000000f00 */
[----:B------:R-:W-:Y:S05]  /*6390*/  CALL.REL.NOINC `($__internal_6_$__cuda_sm70_warpsync) ;  /* 0x00000cb000007944 */ /* 0x000fea0003c00000 */
.L_x_1110:
[----:B------:R-:W2:Y:S01]  /*63a0*/  LDL.LU.64 R2, [R1+0x18] ;  /* 0x0000180001027983 */ /* 0x000ea20000300a00 */
[----:B------:R-:W-:Y:S01]  /*63b0*/  USHF.L.U32 UR6, UR4, 0xe, URZ ;  /* 0x0000000e04067899 */ /* 0x000fe2000800063f */
[----:B------:R-:W-:Y:S01]  /*63c0*/  IMAD R0, R9, c[0x0][0x328], RZ ;  /* 0x0000ca0009007a24 */ /* 0x000fe200078e02ff */
[----:B------:R-:W-:Y:S02]  /*63d0*/  MOV R7, UR17 ;  /* 0x0000001100077c02 */ /* 0x000fe40008000f00 */
[----:B------:R-:W-:Y:S01]  /*63e0*/  USHF.R.S32.HI UR5, URZ, 0x1f, UR6 ;  /* 0x0000001f3f057899 */ /* 0x000fe20008011406 */
[----:B------:R-:W-:Y:S01]  /*63f0*/  IMAD R0, R8, c[0x0][0x32c], R0 ;  /* 0x0000cb0008007a24 */ /* 0x000fe200078e0200 */
[----:B------:R-:W-:-:S05]  /*6400*/  SHF.R.S32.HI R7, RZ, 0x1f, R7 ;  /* 0x0000001fff077819 */ /* 0x000fca0000011407 */
[----:B------:R-:W-:Y:S01]  /*6410*/  IMAD R12, R7, c[0x0][0x330], RZ ;  /* 0x0000cc00070c7a24 */ /* 0x000fe200078e02ff */
[----:B------:R-:W-:-:S06]  /*6420*/  NOP ;  /* 0x0000000000007918 */ /* 0x000fcc0000000000 */
[----:B--2---:R-:W-:-:S04]  /*6430*/  IADD3 R10, P0, R2, UR6, RZ ;  /* 0x00000006020a7c10 */ /* 0x004fc8000ff1e0ff */
        /* <DEDUP_REMOVED lines=74> */
[----:B------:R-:W-:Y:S05]  /*68e0*/  CALL.REL.NOINC `($__internal_6_$__cuda_sm70_warpsync) ;  /* 0x0000076000007944 */ /* 0x000fea0003c00000 */
.L_x_1111:
        /* <DEDUP_REMOVED lines=12> */
.L_x_1113:
[----:B------:R-:W-:Y:S05]  /*69b0*/  BSYNC B0 ;  /* 0x0000000000007941 */ /* 0x000fea0003800000 */
.L_x_1112:
[----:B--2---:R-:W-:Y:S01]  /*69c0*/  IADD3 R4, P0, R14, c[0x0][0x348], RZ ;  /* 0x0000d2000e047a10 */ /* 0x004fe20007f1e0ff */
[----:B------:R-:W-:Y:S03]  /*69d0*/  BSSY B0, `(.L_x_1114) ;  /* 0x0000008000007945 */ /* 0x000fe60003800000 */
[----:B------:R-:W-:Y:S01]  /*69e0*/  IADD3.X R5, R15, c[0x0][0x34c], RZ, P0, !PT ;  /* 0x0000d3000f057a10 */ /* 0x000fe200007fe4ff */
[----:B------:R-:W-:Y:S05]  /*69f0*/  @P1 BRA `(.L_x_1115) ;  /* 0x0000005000001947 */ /* 0x000fea0003800000 */
.L_x_1116:
[----:B------:R-:W2:Y:S01]  /*6a00*/  LDG.E.STRONG.GPU R0, [R4.64] ;  /* 0x0000001604007981 */ /* 0x000ea2000c1ef900 */
[----:B------:R-:W-:Y:S01]  /*6a10*/  YIELD ;  /* 0x0000000000007946 */ /* 0x000fe20003800000 */
[----:B--2---:R-:W-:Y:S01]  /*6a20*/  ISETP.NE.AND P0, PT, R0, R6, PT ;  /* 0x000000060000720c */ /* 0x004fe20003f05270 */
[----:B------:R-:W-:-:S12]  /*6a30*/  CCTL.IVALL ;  /* 0x00000000ff00798f */ /* 0x000fd80002000000 */
[----:B------:R-:W-:Y:S05]  /*6a40*/  @P0 BRA `(.L_x_1116) ;  /* 0xffffffb000000947 */ /* 0x000fea000383ffff */
.L_x_1115:
[----:B------:R-:W-:Y:S05]  /*6a50*/  BSYNC B0 ;  /* 0x0000000000007941 */ /* 0x000fea0003800000 */
.L_x_1114:
[----:B------:R-:W-:Y:S05]  /*6a60*/  BRA.CONV ~URZ, `(.L_x_1117) ;  /* 0x000000237f007947 */ /* 0x000fea000b800000 */
[----:B-1----:R-:W-:Y:S02]  /*6a70*/  MOV R2, 0x6a90 ;  /* 0x00006a9000027802 */ /* 0x002fe40000000f00 */
[----:B------:R-:W-:Y:S05]  /*6a80*/  CALL.REL.NOINC `($__internal_6_$__cuda_sm70_warpsync) ;  /* 0x000005c000007944 */ /* 0x000fea0003c00000 */
.L_x_1117:
        /* <DEDUP_REMOVED lines=80> */
.L_x_1118:
        /* <DEDUP_REMOVED lines=12> */
        .weak           $__internal_6_$__cuda_sm70_warpsync
        .type           $__internal_6_$__cuda_sm70_warpsync,@function
        .size           $__internal_6_$__cuda_sm70_warpsync,(.L_x_2319 - $__internal_6_$__cuda_sm70_warpsync)
$__internal_6_$__cuda_sm70_warpsync:
[----:B------:R-:W-:Y:S01]  /*7050*/  MOV R3, 0x0 ;  /* 0x0000000000037802 */ /* 0x000fe20000000f00 */
[----:B------:R-:W-:Y:S04]  /*7060*/  WARPSYNC R17 ;  /* 0x0000001100007348 */ /* 0x000fe80003800000 */
[----:B------:R-:W-:Y:S05]  /*7070*/  RET.REL.NODEC R2 `(_ZN7cutlass13device_kernelIN5flash19enable_sm80_to_sm89INS1_16FlashAttnBwdSm80INS1_25CollectiveMainloopBwdSm80ILi2ELi2EN4cute5tupleIJNS5_1CILi64EEENS7_ILi128EEES9_EEENS_10bfloat16_tEfNS_4arch4Sm80ELb0ELb0ELb0ELb0ELb1ELb0ELb0ELb0ELi2ELi2ELi2ELi2ELb0EEENS1_24CollectiveEpilogueBwdGQAISA_fSD_Li256ELb0ELb1EEENS1_19SingleTileSchedulerILb0ELb0ELb0ELi128EEEEEEEEEvNT_6ParamsE) ;  /* 0xffff8f8002007950 */ /* 0x000fea0003c3ffff */
.L_x_1119:
        /* <DEDUP_REMOVED lines=16> */
.L_x_2319:


//--------------------- .text._ZN7cutlass13device_kernelIN5flash19enable_sm80_to_sm89INS1_16FlashAttnBwdSm80INS1_25CollectiveMainloopBwdSm80ILi2ELi2EN4cute5tupleIJNS5_1CILi64EEENS7_ILi128EEES9_EEENS_10bfloat16_tEfNS_4arch4Sm80ELb0ELb0ELb0ELb1ELb0ELb0ELb0ELb0ELi2ELi2ELi2ELi2ELb0EEENS1_21CollectiveEpilogueBwdISA_SB_SD_Li256ELb1ELb0ELi4EEENS1_19SingleTileSchedulerILb1ELb0ELb0ELi128EEEEEEEEEvNT_6ParamsE --------------------------
	.section	.text._ZN7cutlass13device_kernelIN5flash19enable_sm80_to_sm89INS1_16FlashAttnBwdSm80INS1_25CollectiveMainloopBwdSm80ILi2ELi2EN4cute5tupleIJNS5_1CILi64EEENS7_ILi128EEES9_EEENS_10bfloat16_tEfNS_4arch4Sm80ELb0ELb0ELb0ELb1ELb0ELb0ELb0ELb0ELi2ELi2ELi2ELi2ELb0EEENS1_21CollectiveEpilogueBwdISA_SB_SD_Li256ELb1ELb0ELi4EEENS1_19SingleTileSchedulerILb1ELb0ELb0ELi128EEEEEEEEEvNT_6ParamsE,"ax",@progbits
	.sectioninfo	@"SHI_REGISTERS=255"
	.align	128
.text._ZN7cutlass13device_kernelIN5flash19enable_sm80_to_sm89INS1_16FlashAttnBwdSm80INS1_25CollectiveMainloopBwdSm80ILi2ELi2EN4cute5tupleIJNS5_1CILi64EEENS7_ILi128EEES9_EEENS_10bfloat16_tEfNS_4arch4Sm80ELb0ELb0ELb0ELb1ELb0ELb0ELb0ELb0ELi2ELi2ELi2ELi2ELb0EEENS1_21CollectiveEpilogueBwdISA_SB_SD_Li256ELb1ELb0ELi4EEENS1_19SingleTileSchedulerILb1ELb0ELb0ELi128EEEEEEEEEvNT_6ParamsE:
        .type           _ZN7cutlass13device_kernelIN5flash19enable_sm80_to_sm89INS1_16FlashAttnBwdSm80INS1_25CollectiveMainloopBwdSm80ILi2ELi2EN4cute5tupleIJNS5_1CILi64EEENS7_ILi128EEES9_EEENS_10bfloat16_tEfNS_4arch4Sm80ELb0ELb0ELb0ELb1ELb0ELb0ELb0ELb0ELi2ELi2ELi2ELi2ELb0EEENS1_21CollectiveEpilogueBwdISA_SB_SD_Li256ELb1ELb0ELi4EEENS1_19SingleTileSchedulerILb1ELb0ELb0ELi128EEEEEEEEEvNT_6ParamsE,@function
        .size           _ZN7cutlass13device_kernelIN5flash19enable_sm80_to_sm89INS1_16FlashAttnBwdSm80INS1_25CollectiveMainloopBwdSm80ILi2ELi2EN4cute5tupleIJNS5_1CILi64EEENS7_ILi128EEES9_EEENS_10bfloat16_tEfNS_4arch4Sm80ELb0ELb0ELb0ELb1ELb0ELb0ELb0ELb0ELi2ELi2ELi2ELi2ELb0EEENS1_21CollectiveEpilogueBwdISA_SB_SD_Li256ELb1ELb0ELi4EEENS1_19SingleTileSchedulerILb1ELb0ELb0ELi128EEEEEEEEEvNT_6ParamsE,(.L_x_2321 - _ZN7cutlass13device_kernelIN5flash19enable_sm80_to_sm89INS1_16FlashAttnBwdSm80INS1_25CollectiveMainloopBwdSm80ILi2ELi2EN4cute5tupleIJNS5_1CILi64EEENS7_ILi128EEES9_EEENS_10bfloat16_tEfNS_4arch4Sm80ELb0ELb0ELb0ELb1ELb0ELb0ELb0ELb0ELi2ELi2ELi2ELi2ELb0EEENS1_21CollectiveEpilogueBwdISA_SB_SD_Li256ELb1ELb0ELi4EEENS1_19SingleTileSchedulerILb1ELb0ELb0ELi128EEEEEEEEEvNT_6ParamsE)
        .other          _ZN7cutlass13device_kernelIN5flash19enable_sm80_to_sm89INS1_16FlashAttnBwdSm80INS1_25CollectiveMainloopBwdSm80ILi2ELi2EN4cute5tupleIJNS5_1CILi64EEENS7_ILi128EEES9_EEENS_10bfloat16_tEfNS_4arch4Sm80ELb0ELb0ELb0ELb1ELb0ELb0ELb0ELb0ELi2ELi2ELi2ELi2ELb0EEENS1_21CollectiveEpilogueBwdISA_SB_SD_Li256ELb1ELb0ELi4EEENS1_19SingleTileSchedulerILb1ELb0ELb0ELi128EEEEEEEEEvNT_6ParamsE,@"STO_CUDA_ENTRY STV_DEFAULT"
_ZN7cutlass13device_kernelIN5flash19enable_sm80_to_sm89INS1_16FlashAttnBwdSm80INS1_25CollectiveMainloopBwdSm80ILi2ELi2EN4cute5tupleIJNS5_1CILi64EEENS7_ILi128EEES9_EEENS_10bfloat16_tEfNS_4arch4Sm80ELb0ELb0ELb0ELb1ELb0ELb0ELb0ELb0ELi2ELi2ELi2ELi2ELb0EEENS1_21CollectiveEpilogueBwdISA_SB_SD_Li256ELb1ELb0ELi4EEENS1_19SingleTileSchedulerILb1ELb0ELb0ELi128EEEEEEEEEvNT_6ParamsE:
        /* <DEDUP_REMOVED lines=18> */
.L_x_1121:
        /* <DEDUP_REMOVED lines=8> */
.L_x_1123:
[----:B------:R-:W-:Y:S02]  /*01a0*/  MOV R0, c[0x0][0x3a4] ;  /* 0x0000e90000007a02 */ /* 0x000fe40000000f00 */
.L_x_1122:
[----:B-1----:R-:W-:-:S05]  /*01b0*/  IMAD.SHL.U32 R2, R37, 0x80, RZ ;  /* 0x0000008025027824 */ /* 0x002fca00078e00ff */
[----:B-----5:R-:W-:-:S04]  /*01c0*/  ISETP.GE.AND P0, PT, R2, R0, PT ;  /* 0x000000000200720c */ /* 0x020fc80003f06270 */
[----:B------:R-:W-:-:S05]  /*01d0*/  SEL R0, R5, 0xffffffff, !P0 ;  /* 0xffffffff05007807 */ /* 0x000fca0004000000 */
[----:B------:R1:W-:Y:S01]  /*01e0*/  STL [R1+0x44], R0 ;  /* 0x0000440001007387 */ /* 0x0003e20000100800 */
[----:B------:R-:W-:Y:S05]  /*01f0*/  BRA `(.L_x_1124) ;  /* 0x0000012000007947 */ /* 0x000fea0003800000 */
.L_x_1120:
[----:B---34-:R-:W-:-:S04]  /*0200*/  ISETP.NE.U32.AND P0, PT, RZ, c[0x0][0x3c0], PT ;  /* 0x0000f000ff007a0c */ /* 0x018fc80003f05070 */
[----:B------:R-:W-:-:S13]  /*0210*/  ISETP.NE.AND.EX P0, PT, RZ, c[0x0][0x3c4], PT, P0 ;  /* 0x0000f100ff007a0c */ /* 0x000fda0003f05300 */
[----:B------:R-:W-:Y:S05]  /*0220*/  @!P0 BRA `(.L_x_1125) ;  /* 0x0000002000008947 */ /* 0x000fea0003800000 */
[----:B------:R1:W5:Y:S01]  /*0230*/  LDG.E R0, [R2.64] ;  /* 0x0000001002007981 */ /* 0x000362000c1e1900 */
[----:B------:R-:W-:Y:S05]  /*0240*/  BRA `(.L_x_1126) ;  /* 0x0000009000007947 */ /* 0x000fea0003800000 */
.L_x_1125:
        /* <DEDUP_REMOVED lines=8> */
.L_x_1127:
[----:B------:R-:W-:Y:S02]  /*02d0*/  MOV R0, c[0x0][0x3a4] ;  /* 0x0000e90000007a02 */ /* 0x000fe40000000f00 */
.L_x_1126:
[----:B-1----:R-:W-:-:S05]  /*02e0*/  IMAD.SHL.U32 R2, R37, 0x80, RZ ;  /* 0x0000008025027824 */ /* 0x002fca00078e00ff */
[----:B-----5:R-:W-:-:S04]  /*02f0*/  ISETP.GE.AND P0, PT, R2, R0, PT ;  /* 0x000000000200720c */ /* 0x020fc80003f06270 */
[----:B------:R-:W-:-:S05]  /*0300*/  SEL R0, R5, 0xffffffff, !P0 ;  /* 0xffffffff05007807 */ /* 0x000fca0004000000 */
[----:B------:R1:W-:Y:S04]  /*0310*/  STL [R1+0x44], R0 ;  /* 0x0000440001007387 */ /* 0x0003e80000100800 */
.L_x_1124:
[----:B------:R-:W2:Y:S02]  /*0320*/  LDL R39, [R1+0x44] ;  /* 0x0000440001277983 */ /* 0x000ea40000100800 */
[----:B--2---:R-:W-:-:S13]  /*0330*/  ISETP.GE.AND P0, PT, R39, RZ, PT ;  /* 0x000000ff2700720c */ /* 0x004fda0003f06270 */
[----:B------:R-:W-:Y:S05]  /*0340*/  @!P0 EXIT ;  /* 0x000000000000894d */ /* 0x000fea0003800000 */
[----:B------:R-:W-:Y:S01]  /*0350*/  ISETP.NE.U32.AND P0, PT, RZ, c[0x0][0x2d8], PT ;  /* 0x0000b600ff007a0c */ /* 0x000fe20003f05070 */
[----:B------:R-:W-:Y:S01]  /*0360*/  IMAD.WIDE R6, R39, R9, c[0x0][0x2c8] ;  /* 0x0000b20027067625 */ /* 0x000fe200078e0209 */
[----:B------:R-:W-:Y:S02]  /*0370*/  ISETP.NE.U32.AND P2, PT, RZ, c[0x0][0x2c8], PT ;  /* 0x0000b200ff007a0c */ /* 0x000fe40003f45070 */
[----:B------:R-:W-:Y:S02]  /*0380*/  ISETP.NE.AND.EX P0, PT, RZ, c[0x0][0x2dc], PT, P0 ;  /* 0x0000b700ff007a0c */ /* 0x000fe40003f05300 */
[----:B------:R-:W-:Y:S02]  /*0390*/  ISETP.NE.AND.EX P2, PT, RZ, c[0x0][0x2cc], PT, P2 ;  /* 0x0000b300ff007a0c */ /* 0x000fe40003f45320 */
[----:B------:R-:W-:-:S09]  /*03a0*/  ISETP.NE.U32.AND P4, PT, RZ, c[0x0][0x2d0], PT ;  /* 0x0000b400ff007a0c */ /* 0x000fd20003f85070 */
[----:B------:R-:W-:Y:S02]  /*03b0*/  @P0 IMAD.WIDE R2, R39, R9, c[0x0][0x2d8] ;  /* 0x0000b60027020625 */ /* 0x000fe400078e0209 */
[----:B-1----:R-:W2:Y:S01]  /*03c0*/  @P2 LDG.E R0, [R6.64] ;  /* 0x0000001006002981 */ /* 0x002ea2000c1e1900 */
[----:B------:R-:W-:-:S03]  /*03d0*/  ISETP.NE.AND.EX P4, PT, RZ, c[0x0][0x2d4], PT, P4 ;  /* 0x0000b500ff007a0c */ /* 0x000fc60003f85340 */
[----:B------:R-:W3:Y:S01]  /*03e0*/  @P0 LDG.E R2, [R2.64] ;  /* 0x0000001002020981 */ /* 0x000ee2000c1e1900 */
[----:B------:R-:W-:Y:S01]  /*03f0*/  CS2R R14, SRZ ;  /* 0x00000000000e7805 */ /* 0x000fe2000001ff00 */
[----:B------:R-:W-:-:S05]  /*0400*/  IMAD.WIDE R4, R39, R9, c[0x0][0x2d0] ;  /* 0x0000b40027047625 */ /* 0x000fca00078e0209 */
[----:B------:R1:W5:Y:S04]  /*0410*/  @P2 LDG.E R14, [R6.64] ;  /* 0x00000010060e2981 */ /* 0x000368000c1e1900 */
[----:B------:R1:W5:Y:S01]  /*0420*/  @P4 LDG.E R15, [R4.64] ;  /* 0x00000010040f4981 */ /* 0x000362000c1e1900 */
[----:B------:R-:W-:Y:S01]  /*0430*/  ULDC UR14, c[0x0][0x168] ;  /* 0x00005a00000e7ab9 */ /* 0x000fe20000000800 */
[----:B------:R-:W-:Y:S02]  /*0440*/  IMAD.MOV.U32 R8, RZ, RZ, RZ ;  /* 0x000000ffff087224 */ /* 0x000fe400078e00ff */
[----:B------:R-:W-:Y:S02]  /*0450*/  IMAD.MOV.U32 R13, RZ, RZ, c[0x0][0x198] ;  /* 0x00006600ff0d7624 */ /* 0x000fe400078e00ff */
[----:B--2---:R-:W-:Y:S01]  /*0460*/  @P2 IMAD R0, R39, 0x40, R0 ;  /* 0x0000004027002824 */ /* 0x004fe200078e0200 */
[----:B---3--:R2:W3:Y:S04]  /*0470*/  @P0 R2UR UR14, R2 ;  /* 0x00000000020e03c2 */ /* 0x0084e800000e0000 */
[----:B--2---:R-:W-:-:S04]  /*0480*/  @P2 SHF.R.S32.HI R2, RZ, 0x1f, R0 ;  /* 0x0000001fff022819 */ /* 0x004fc80000011400 */
[----:B------:R-:W-:-:S04]  /*0490*/  @P2 LEA.HI R0, R2, R0, RZ, 0x6 ;  /* 0x0000000002002211 */ /* 0x000fc800078f30ff */
[----:B------:R-:W-:Y:S01]  /*04a0*/  @P2 LOP3.LUT R8, R0, 0xffffffc0, RZ, 0xc0, !PT ;  /* 0xffffffc000082812 */ /* 0x000fe200078ec0ff */
[----:B------:R-:W-:Y:S05]  /*04b0*/  @P0 BRA `(.L_x_1128) ;  /* 0x0000006000000947 */ /* 0x000fea0003800000 */
[----:B-1-3--:R-:W-:Y:S05]  /*04c0*/  @!P2 BRA `(.L_x_1128) ;  /* 0x000000500000a947 */ /* 0x00afea0003800000 */
[----:B------:R-:W2:Y:S04]  /*04d0*/  LDG.E R2, [R6.64] ;  /* 0x0000001006027981 */ /* 0x000ea8000c1e1900 */
[----:B------:R-:W3:Y:S01]  /*04e0*/  LDG.E R0, [R6.64+0x4] ;  /* 0x0000041006007981 */ /* 0x000ee2000c1e1900 */
[----:B--2---:R-:W1:Y:S08]  /*04f0*/  R2UR UR14, R2 ;  /* 0x00000000020e73c2 */ /* 0x004e7000000e0000 */
[----:B---3--:R-:W1:Y:S02]  /*0500*/  R2UR UR4, R0 ;  /* 0x00000000000473c2 */ /* 0x008e6400000e0000 */
[----:B-1----:R-:W-:-:S06]  /*0510*/  UIADD3 UR14, -UR14, UR4, URZ ;  /* 0x000000040e0e7290 */ /* 0x002fcc000fffe13f */
.L_x_1128:
[----:B-1-3--:R-:W-:-:S04]  /*0520*/  ISETP.NE.U32.AND P0, PT, RZ, c[0x0][0x2e0], PT ;  /* 0x0000b800ff007a0c */ /* 0x00afc80003f05070 */
[----:B------:R-:W-:-:S13]  /*0530*/  ISETP.NE.AND.EX P0, PT, RZ, c[0x0][0x2e4], PT, P0 ;  /* 0x0000b900ff007a0c */ /* 0x000fda0003f05300 */
[----:B------:R-:W-:Y:S05]  /*0540*/  @!P0 BRA `(.L_x_1129) ;  /* 0x0000003000008947 */ /* 0x000fea0003800000 */
[----:B------:R-:W-:-:S05]  /*0550*/  IMAD.WIDE R2, R39, R9, c[0x0][0x2e0] ;  /* 0x0000b80027027625 */ /* 0x000fca00078e0209 */
[----:B------:R1:W5:Y:S01]  /*0560*/  LDG.E R13, [R2.64] ;  /* 0x00000010020d7981 */ /* 0x000362000c1e1900 */
[----:B------:R-:W-:Y:S05]  /*0570*/  BRA `(.L_x_1130) ;  /* 0x0000004000007947 */ /* 0x000fea0003800000 */
.L_x_1129:
[----:B------:R-:W-:Y:S05]  /*0580*/  @!P4 BRA `(.L_x_1130) ;  /* 0x000000300000c947 */ /* 0x000fea0003800000 */
[----:B------:R-:W2:Y:S04]  /*0590*/  LDG.E R0, [R4.64] ;  /* 0x0000001004007981 */ /* 0x000ea8000c1e1900 */
[----:B------:R-:W2:Y:S02]  /*05a0*/  LDG.E R2, [R4.64+0x4] ;  /* 0x0000041004027981 */ /* 0x000ea4000c1e1900 */
[----:B--2---:R-:W-:Y:S02]  /*05b0*/  IADD3 R13, -R0, R2, RZ ;  /* 0x00000002000d7210 */ /* 0x004fe40007ffe1ff */
.L_x_1130:
[----:B------:R-:W-:Y:S01]  /*05c0*/  UISETP.GE.AND UP0, UPT, UR14, 0x1, UPT ;  /* 0x000000010e00788c */ /* 0x000fe2000bf06270 */
[----:B------:R-:W-:Y:S01]  /*05d0*/  PLOP3.LUT P0, PT, PT, PT, PT, 0x80, 0x0 ;  /* 0x000000000000781c */ /* 0x000fe20003f0f070 */
[----:B------:R-:W-:Y:S01]  /*05e0*/  CS2R R10, SRZ ;  /* 0x00000000000a7805 */ /* 0x000fe2000001ff00 */
[----:B------:R-:W-:Y:S01]  /*05f0*/  IMAD.MOV.U32 R154, RZ, RZ, RZ ;  /* 0x000000ffff9a7224 */ /* 0x000fe200078e00ff */
[----:B------:R-:W-:Y:S01]  /*0600*/  CS2R R158, SRZ ;  /* 0x00000000009e7805 */ /* 0x000fe2000001ff00 */
[----:B------:R-:W-:Y:S01]  /*0610*/  IMAD.MOV.U32 R152, RZ, RZ, RZ ;  /* 0x000000ffff987224 */ /* 0x000fe200078e00ff */
[----:B------:R-:W-:Y:S01]  /*0620*/  PLOP3.LUT P1, PT, PT, PT, UP0, 0x80, 0x0 ;  /* 0x000000000000781c */ /* 0x000fe20003f2f008 */
[----:B------:R-:W-:Y:S01]  /*0630*/  CS2R R156, SRZ ;  /* 0x00000000009c7805 */ /* 0x000fe2000001ff00 */
        /* <DEDUP_REMOVED lines=76> */
[--C-:B------:R-:W-:Y:S01]  /*0b00*/  SHF.R.S32.HI R34, RZ, 0x1f, R36.reuse ;  /* 0x0000001fff227819 */ /* 0x100fe20000011424 */
[----:B------:R-:W-:Y:S01]  /*0b10*/  IMAD.SHL.U32 R5, R35, 0x4, RZ ;  /* 0x0000000423057824 */ /* 0x000fe200078e00ff */
[-C--:B------:R-:W-:Y:S01]  /*0b20*/  IADD3 R28, P0, R0, R35.reuse, RZ ;  /* 0x00000023001c7210 */ /* 0x080fe20007f1e0ff */
[----:B------:R-:W-:Y:S01]  /*0b30*/  IMAD.MOV.U32 R12, RZ, RZ, R36 ;  /* 0x000000ffff0c7224 */ /* 0x000fe200078e0024 */
[----:B------:R-:W-:Y:S01]  /*0b40*/  ISETP.NE.AND P3, PT, R3, 0x1, PT ;  /* 0x000000010300780c */ /* 0x000fe20003f65270 */
[----:B------:R-:W-:Y:S01]  /*0b50*/  IMAD R4, R34, c[0x0][0x270], RZ ;  /* 0x00009c0022047a24 */ /* 0x000fe200078e02ff */
[----:B------:R-:W-:Y:S01]  /*0b60*/  LEA.HI.X.SX32 R29, R0, R2, 0x1, P0 ;  /* 0x00000002001d7211 */ /* 0x000fe200000f0eff */
[----:B------:R-:W-:Y:S01]  /*0b70*/  IMAD R7, R34, c[0x0][0x288], RZ ;  /* 0x0000a20022077a24 */ /* 0x000fe200078e02ff */
[----:B------:R-:W-:Y:S01]  /*0b80*/  SHF.R.S32.HI R0, RZ, 0x1f, R8 ;  /* 0x0000001fff007819 */ /* 0x000fe20000011408 */
[----:B-----5:R-:W-:Y:S01]  /*0b90*/  IMAD R32, R37, -0x80, R13 ;  /* 0xffffff8025207824 */ /* 0x020fe200078e020d */
[C---:B------:R-:W-:Y:S01]  /*0ba0*/  IADD3 R2, P0, R5.reuse, R8, RZ ;  /* 0x0000000805027210 */ /* 0x040fe20007f1e0ff */
[C---:B------:R-:W-:Y:S01]  /*0bb0*/  IMAD R7, R36.reuse, c[0x0][0x28c], R7 ;  /* 0x0000a30024077a24 */ /* 0x040fe200078e0207 */
[----:B------:R-:W-:Y:S01]  /*0bc0*/  SHF.R.S32.HI R33, RZ, 0x1f, R35 ;  /* 0x0000001fff217819 */ /* 0x000fe20000011423 */
[----:B------:R-:W-:Y:S01]  /*0bd0*/  ULDC.64 UR4, c[0x0][0x1d8] ;  /* 0x0000760000047ab9 */ /* 0x000fe20000000a00 */
[----:B------:R-:W-:Y:S01]  /*0be0*/  LEA.HI.X.SX32 R3, R5, R0, 0x1, P0 ;  /* 0x0000000005037211 */ /* 0x000fe200000f0eff */
[C---:B------:R-:W-:Y:S01]  /*0bf0*/  IMAD R0, R36.reuse, c[0x0][0x274], R4 ;  /* 0x00009d0024007a24 */ /* 0x040fe200078e0204 */
[----:B------:R-:W-:Y:S01]  /*0c00*/  LEA.HI R9, R33, R35, RZ, 0x3 ;  /* 0x0000002321097211 */ /* 0x000fe200078f18ff */
[----:B------:R-:W-:Y:S01]  /*0c10*/  @P3 IMAD.HI.U32 R10, R36, c[0x0][0x24c], RZ ;  /* 0x00009300240a3a27 */ /* 0x000fe200078e00ff */
[----:B------:R-:W-:-:S02]  /*0c20*/  SHF.R.S32.HI R23, RZ, 0x1f, R39 ;  /* 0x0000001fff177819 */ /* 0x000fc40000011427 */
[----:B------:R-:W-:Y:S01]  /*0c30*/  SHF.R.S32.HI R38, RZ, 0x3, R9 ;  /* 0x00000003ff267819 */ /* 0x000fe20000011409 */
[C---:B------:R-:W-:Y:S01]  /*0c40*/  IMAD.WIDE.U32 R4, R36.reuse, c[0x0][0x270], R2 ;  /* 0x00009c0024047a25 */ /* 0x040fe200078e0002 */
[----:B------:R-:W-:Y:S02]  /*0c50*/  @P3 SHF.R.U32.HI R12, RZ, c[0x0][0x250], R10 ;  /* 0x00009400ff0c3a19 */ /* 0x000fe4000001160a */
[----:B------:R-:W-:Y:S01]  /*0c60*/  SHF.R.S32.HI R11, RZ, 0x1f, R38 ;  /* 0x0000001fff0b7819 */ /* 0x000fe20000011426 */
[----:B------:R-:W-:Y:S01]  /*0c70*/  IMAD.WIDE.U32 R2, R36, c[0x0][0x288], R2 ;  /* 0x0000a20024027a25 */ /* 0x000fe200078e0002 */
[C---:B------:R-:W-:Y:S01]  /*0c80*/  IADD3 R8, P1, R38.reuse, R14, RZ ;  /* 0x0000000e26087210 */ /* 0x040fe20007f3e0ff */
[----:B------:R-:W-:Y:S01]  /*0c90*/  STL [R1], R38 ;  /* 0x0000002601007387 */ /* 0x000fe20000100800 */
[----:B------:R-:W-:Y:S01]  /*0ca0*/  IADD3 R6, P0, R38, R15, RZ ;  /* 0x0000000f26067210 */ /* 0x000fe20007f1e0ff */
[----:B------:R-:W-:Y:S01]  /*0cb0*/  IMAD.IADD R5, R5, 0x1, R0 ;  /* 0x0000000105057824 */ /* 0x000fe200078e0200 */
[----:B------:R-:W-:Y:S01]  /*0cc0*/  LOP3.LUT R0, R9, 0xfffffff8, RZ, 0xc0, !PT ;  /* 0xfffffff809007812 */ /* 0x000fe200078ec0ff */
[----:B------:R-:W-:Y:S01]  /*0cd0*/  IMAD.IADD R3, R3, 0x1, R7 ;  /* 0x0000000103037824 */ /* 0x000fe200078e0207 */
[----:B------:R-:W-:-:S02]  /*0ce0*/  LEA.HI.X.SX32 R10, R14, R11, 0x1, P1 ;  /* 0x0000000b0e0a7211 */ /* 0x000fc400008f0eff */
[----:B------:R-:W-:Y:S01]  /*0cf0*/  LEA.HI.X.SX32 R7, R15, R11, 0x1, P0 ;  /* 0x0000000b0f077211 */ /* 0x000fe200000f0eff */
[----:B------:R-:W-:Y:S01]  /*0d00*/  IMAD.SHL.U32 R11, R38, 0x40, RZ ;  /* 0x00000040260b7824 */ /* 0x000fe200078e00ff */
[----:B------:R-:W-:Y:S01]  /*0d10*/  LEA.HI R9, R33, R35, RZ, 0x6 ;  /* 0x0000002321097211 */ /* 0x000fe200078f30ff */
[----:B------:R-:W-:Y:S01]  /*0d20*/  IMAD.IADD R27, R35, 0x1, -R0 ;  /* 0x00000001231b7824 */ /* 0x000fe200078e0a00 */
[----:B------:R-:W-:Y:S01]  /*0d30*/  SEL R25, R23, RZ, !P2 ;  /* 0x000000ff17197207 */ /* 0x000fe20005000000 */
[----:B------:R-:W-:Y:S01]  /*0d40*/  IMAD.WIDE R14, R37, 0x80, R6 ;  /* 0x00000080250e7825 */ /* 0x000fe200078e0206 */
[----:B------:R-:W-:Y:S02]  /*0d50*/  SHF.R.S32.HI R26, RZ, 0x6, R9 ;  /* 0x00000006ff1a7819 */ /* 0x000fe40000011409 */
[----:B------:R-:W-:Y:S01]  /*0d60*/  LOP3.LUT R0, R11, 0x1c0, RZ, 0xc0, !PT ;  /* 0x000001c00b007812 */ /* 0x000fe200078ec0ff */
[----:B------:R-:W-:Y:S01]  /*0d70*/  IMAD.SHL.U32 R16, R27, 0x8, RZ ;  /* 0x000000081b107824 */ /* 0x000fe200078e00ff */
[----:B------:R-:W-:Y:S01]  /*0d80*/  SEL R30, R39, RZ, !P2 ;  /* 0x000000ff271e7207 */ /* 0x000fe20005000000 */
[----:B------:R-:W-:-:S02]  /*0d90*/  IMAD.SHL.U32 R218, R26, 0x200, RZ ;  /* 0x000002001ada7824 */ /* 0x000fc400078e00ff */
[C---:B------:R-:W-:Y:S01]  /*0da0*/  IMAD R7, R25.reuse, c[0x0][0x278], RZ ;  /* 0x00009e0019077a24 */ /* 0x040fe200078e02ff */
[----:B------:R-:W-:Y:S01]  /*0db0*/  LOP3.LUT R9, R0, 0x38, R16, 0xf8, !PT ;  /* 0x0000003800097812 */ /* 0x000fe200078ef810 */
[----:B------:R-:W-:Y:S01]  /*0dc0*/  IMAD R6, R25, c[0x0][0x290], RZ ;  /* 0x0000a40019067a24 */ /* 0x000fe200078e02ff */
[----:B------:R-:W-:Y:S01]  /*0dd0*/  SHF.R.U32.HI R0, RZ, 0x3, R0 ;  /* 0x00000003ff007819 */ /* 0x000fe20000011600 */
[C---:B------:R-:W-:Y:S01]  /*0de0*/  IMAD R22, R30.reuse, c[0x0][0x27c], R7 ;  /* 0x00009f001e167a24 */ /* 0x040fe200078e0207 */
[----:B------:R-:W-:Y:S01]  /*0df0*/  SHF.R.S32.HI R17, RZ, 0x1f, R16 ;  /* 0x0000001fff117819 */ /* 0x000fe20000011410 */
[----:B------:R-:W-:Y:S01]  /*0e00*/  IMAD R18, R30, c[0x0][0x294], R6 ;  /* 0x0000a5001e127a24 */ /* 0x000fe200078e0206 */
[----:B------:R-:W-:Y:S01]  /*0e10*/  LOP3.LUT R31, R218, R9, R0, 0xf6, !PT ;  /* 0x00000009da1f7212 */ /* 0x000fe200078ef600 */
[----:B------:R-:W-:Y:S01]  /*0e20*/  IMAD R7, R10, c[0x0][0x208], RZ ;  /* 0x000082000a077a24 */ /* 0x000fe200078e02ff */
[----:B------:R-:W-:Y:S01]  /*0e30*/  SHF.R.S32.HI R0, RZ, 0x1f, R12 ;  /* 0x0000001fff007819 */ /* 0x000fe2000001140c */
[----:B------:R-:W-:-:S04]  /*0e40*/  IMAD.WIDE.U32 R2, R30, c[0x0][0x290], R2 ;  /* 0x0000a4001e027a25 */ /* 0x000fc800078e0002 */
[----:B------:R-:W-:Y:S01]  /*0e50*/  IMAD R6, R0, c[0x0][0x1e0], RZ ;  /* 0x0000780000067a24 */ /* 0x000fe200078e02ff */
[----:B------:R-:W-:Y:S01]  /*0e60*/  LEA R40, P0, R2, c[0x0][0x280], 0x2 ;  /* 0x0000a00002287a11 */ /* 0x000fe200078010ff */
[----:B------:R-:W-:Y:S02]  /*0e70*/  IMAD R0, R0, c[0x0][0x1b0], RZ ;  /* 0x00006c0000007a24 */ /* 0x000fe400078e02ff */
[----:B------:R-:W-:Y:S02]  /*0e80*/  IMAD R20, R8, c[0x0][0x20c], R7 ;  /* 0x0000830008147a24 */ /* 0x000fe400078e0207 */
[----:B------:R-:W-:Y:S02]  /*0e90*/  IMAD R21, R12, c[0x0][0x1e4], R6 ;  /* 0x000079000c157a24 */ /* 0x000fe400078e0206 */
[----:B------:R-:W-:-:S04]  /*0ea0*/  IMAD.WIDE.U32 R6, R30, c[0x0][0x278], R4 ;  /* 0x00009e001e067a25 */ /* 0x000fc800078e0004 */
[----:B------:R-:W-:Y:S01]  /*0eb0*/  IMAD R24, R12, c[0x0][0x1b4], R0 ;  /* 0x00006d000c187a24 */ /* 0x000fe200078e0200 */
[----:B------:R-:W-:Y:S01]  /*0ec0*/  LEA R42, P1, R6, c[0x0][0x258], 0x2 ;  /* 0x00009600062a7a11 */ /* 0x000fe200078210ff */
[----:B------:R-:W-:Y:S02]  /*0ed0*/  IMAD.IADD R0, R7, 0x1, R22 ;  /* 0x0000000107007824 */ /* 0x000fe400078e0216 */
[----:B------:R-:W-:Y:S02]  /*0ee0*/  IMAD.IADD R18, R3, 0x1, R18 ;  /* 0x0000000103127824 */ /* 0x000fe400078e0212 */
[----:B------:R-:W-:Y:S01]  /*0ef0*/  IMAD R9, R10, c[0x0][0x178], RZ ;  /* 0x00005e000a097a24 */ /* 0x000fe200078e02ff */
[----:B------:R-:W-:Y:S01]  /*0f00*/  LEA.HI.X R43, R6, c[0x0][0x25c], R0, 0x2, P1 ;  /* 0x00009700062b7a11 */ /* 0x000fe200008f1400 */
[----:B------:R-:W-:Y:S01]  /*0f10*/  IMAD.WIDE.U32 R4, R8, c[0x0][0x178], R16 ;  /* 0x00005e0008047a25 */ /* 0x000fe200078e0010 */
[----:B------:R-:W-:Y:S02]  /*0f20*/  LEA.HI.X R41, R2, c[0x0][0x284], R18, 0x2, P0 ;  /* 0x0000a10002297a11 */ /* 0x000fe400000f1412 */
[----:B------:R-:W-:Y:S01]  /*0f30*/  SEL R0, R23, RZ, !P4 ;  /* 0x000000ff17007207 */ /* 0x000fe20006000000 */
[----:B------:R-:W-:Y:S01]  /*0f40*/  IMAD R19, R8, c[0x0][0x17c], R9 ;  /* 0x00005f0008137a24 */ /* 0x000fe200078e0209 */
[----:B------:R-:W-:Y:S01]  /*0f50*/  STL.64 [R1+0x28], R42 ;  /* 0x0000282a01007387 */ /* 0x000fe20000100a00 */
[----:B------:R-:W-:-:S03]  /*0f60*/  IMAD.WIDE.U32 R10, R12, c[0x0][0x1e0], R16 ;  /* 0x000078000c0a7a25 */ /* 0x000fc600078e0010 */
[----:B------:R-:W-:Y:S01]  /*0f70*/  STL.64 [R1+0x20], R40 ;  /* 0x0000202801007387 */ /* 0x000fe20000100a00 */
[----:B------:R-:W-:Y:S02]  /*0f80*/  IMAD.IADD R7, R5, 0x1, R19 ;  /* 0x0000000105077824 */ /* 0x000fe400078e0213 */
[--C-:B------:R-:W-:Y:S01]  /*0f90*/  IMAD.WIDE.U32 R8, R8, c[0x0][0x208], R16.reuse ;  /* 0x0000820008087a25 */ /* 0x100fe200078e0010 */
[----:B------:R-:W2:Y:S03]  /*0fa0*/  LDL.LU R19, [R1+0x18] ;  /* 0x0000180001137983 */ /* 0x000ea60000300800 */
[----:B------:R-:W-:-:S04]  /*0fb0*/  IMAD.WIDE.U32 R12, R12, c[0x0][0x1b0], R16 ;  /* 0x00006c000c0c7a25 */ /* 0x000fc800078e0010 */
[----:B------:R-:W-:Y:S02]  /*0fc0*/  IMAD.IADD R3, R11, 0x1, R21 ;  /* 0x000000010b037824 */ /* 0x000fe400078e0215 */
[----:B------:R-:W-:Y:S02]  /*0fd0*/  IMAD R11, R34, c[0x0][0x180], RZ ;  /* 0x00006000220b7a24 */ /* 0x000fe400078e02ff */
[----:B------:R-:W-:Y:S02]  /*0fe0*/  IMAD.MOV.U32 R6, RZ, RZ, R4 ;  /* 0x000000ffff067224 */ /* 0x000fe400078e0004 */
[----:B------:R-:W-:Y:S02]  /*0ff0*/  IMAD.MOV.U32 R4, RZ, RZ, R8 ;  /* 0x000000ffff047224 */ /* 0x000fe400078e0008 */
[----:B------:R-:W-:Y:S02]  /*1000*/  IMAD.MOV.U32 R8, RZ, RZ, R12 ;  /* 0x000000ffff087224 */ /* 0x000fe400078e000c */
[----:B------:R-:W-:Y:S01]  /*1010*/  IMAD.MOV.U32 R2, RZ, RZ, R10 ;  /* 0x000000ffff027224 */ /* 0x000fe200078e000a */
[----:B------:R-:W-:Y:S01]  /*1020*/  SEL R10, R39, RZ, !P4 ;  /* 0x000000ff270a7207 */ /* 0x000fe20006000000 */
[----:B------:R-:W-:-:S02]  /*1030*/  IMAD R12, R36, c[0x0][0x184], R11 ;  /* 0x00006100240c7a24 */ /* 0x000fc400078e020b */
[----:B------:R-:W-:Y:S02]  /*1040*/  IMAD.IADD R5, R9, 0x1, R20 ;  /* 0x0000000109057824 */ /* 0x000fe400078e0214 */
[C---:B------:R-:W-:Y:S02]  /*1050*/  IMAD R11, R0.reuse, c[0x0][0x1e8], RZ ;  /* 0x00007a00000b7a24 */ /* 0x040fe400078e02ff */
[----:B------:R-:W-:Y:S02]  /*1060*/  IMAD.IADD R9, R13, 0x1, R24 ;  /* 0x000000010d097824 */ /* 0x000fe400078e0218 */
[----:B------:R-:W-:Y:S02]  /*1070*/  IMAD R0, R0, c[0x0][0x1b8], RZ ;  /* 0x00006e0000007a24 */ /* 0x000fe400078e02ff */
[----:B------:R-:W-:-:S04]  /*1080*/  IMAD.WIDE.U32 R6, R36, c[0x0][0x180], R6 ;  /* 0x0000600024067a25 */ /* 0x000fc800078e0006 */
[C---:B------:R-:W-:Y:S02]  /*1090*/  IMAD R11, R10.reuse, c[0x0][0x1ec], R11 ;  /* 0x00007b000a0b7a24 */ /* 0x040fe400078e020b */
[----:B------:R-:W-:-:S04]  /*10a0*/  IMAD.WIDE.U32 R2, R10, c[0x0][0x1e8], R2 ;  /* 0x00007a000a027a25 */ /* 0x000fc800078e0002 */
[C---:B------:R-:W-:Y:S02]  /*10b0*/  IMAD R18, R10.reuse, c[0x0][0x1bc], R0 ;  /* 0x00006f000a127a24 */ /* 0x040fe400078e0200 */
[----:B------:R-:W-:-:S04]  /*10c0*/  IMAD.WIDE.U32 R8, R10, c[0x0][0x1b8], R8 ;  /* 0x00006e000a087a25 */ /* 0x000fc800078e0008 */
[----:B------:R-:W-:Y:S02]  /*10d0*/  IMAD R10, R25, c[0x0][0x188], RZ ;  /* 0x00006200190a7a24 */ /* 0x000fe400078e02ff */
[----:B------:R-:W-:Y:S02]  /*10e0*/  IMAD.IADD R7, R7, 0x1, R12 ;  /* 0x0000000107077824 */ /* 0x000fe400078e020c */
[----:B------:R-:W-:Y:S02]  /*10f0*/  IMAD R13, R34, c[0x0][0x210], RZ ;  /* 0x00008400220d7a24 */ /* 0x000fe400078e02ff */
[----:B------:R-:W-:Y:S02]  /*1100*/  IMAD R12, R30, c[0x0][0x18c], R10 ;  /* 0x000063001e0c7a24 */ /* 0x000fe400078e020a */
[----:B------:R-:W-:Y:S02]  /*1110*/  IMAD R10, R15, c[0x0][0x1d8], RZ ;  /* 0x000076000f0a7a24 */ /* 0x000fe400078e02ff */
[----:B------:R-:W-:-:S02]  /*1120*/  IMAD R13, R36, c[0x0][0x214], R13 ;  /* 0x00008500240d7a24 */ /* 0x000fc400078e020d */
[----:B------:R-:W-:-:S04]  /*1130*/  IMAD.WIDE.U32 R4, R36, c[0x0][0x210], R4 ;  /* 0x0000840024047a25 */ /* 0x000fc800078e0004 */
[----:B------:R-:W-:Y:S02]  /*1140*/  IMAD.IADD R9, R9, 0x1, R18 ;  /* 0x0000000109097824 */ /* 0x000fe400078e0212 */
[----:B------:R-:W-:Y:S02]  /*1150*/  IMAD.IADD R3, R3, 0x1, R11 ;  /* 0x0000000103037824 */ /* 0x000fe400078e020b */
[----:B------:R-:W-:Y:S02]  /*1160*/  IMAD R0, R25, c[0x0][0x218], RZ ;  /* 0x0000860019007a24 */ /* 0x000fe400078e02ff */
[----:B------:R-:W-:Y:S02]  /*1170*/  IMAD R18, R14, c[0x0][0x1dc], R10 ;  /* 0x000077000e127a24 */ /* 0x000fe400078e020a */
[----:B------:R-:W-:-:S04]  /*1180*/  IMAD.WIDE.U32 R10, R30, c[0x0][0x188], R6 ;  /* 0x000062001e0a7a25 */ /* 0x000fc800078e0006 */
[----:B------:R-:W-:Y:S02]  /*1190*/  IMAD.IADD R5, R5, 0x1, R13 ;  /* 0x0000000105057824 */ /* 0x000fe400078e020d */
[----:B------:R-:W-:Y:S02]  /*11a0*/  IMAD R13, R30, c[0x0][0x21c], R0 ;  /* 0x000087001e0d7a24 */ /* 0x000fe400078e0200 */
[----:B------:R-:W-:Y:S01]  /*11b0*/  IMAD.WIDE.U32 R6, R14, c[0x0][0x1d8], R2 ;  /* 0x000076000e067a25 */ /* 0x000fe200078e0002 */
[----:B------:R-:W-:-:S03]  /*11c0*/  LEA R22, P2, R10, c[0x0][0x160], 0x1 ;  /* 0x000058000a167a11 */ /* 0x000fc600078408ff */
[----:B------:R-:W-:Y:S02]  /*11d0*/  IMAD.IADD R0, R11, 0x1, R12 ;  /* 0x000000010b007824 */ /* 0x000fe400078e020c */
[----:B------:R-:W-:Y:S01]  /*11e0*/  IMAD.IADD R3, R7, 0x1, R18 ;  /* 0x0000000107037824 */ /* 0x000fe200078e0212 */
[----:B------:R-:W-:Y:S01]  /*11f0*/  IADD3 R18, R16, 0x40, RZ ;  /* 0x0000004010127810 */ /* 0x000fe20007ffe0ff */
[----:B------:R-:W-:Y:S01]  /*1200*/  IMAD.WIDE.U32 R4, R30, c[0x0][0x218], R4 ;  /* 0x000086001e047a25 */ /* 0x000fe200078e0004 */
[----:B------:R-:W-:Y:S02]  /*1210*/  LEA.HI.X R23, R10, c[0x0][0x164], R0, 0x1, P2 ;  /* 0x000059000a177a11 */ /* 0x000fe400010f0c00 */
[----:B------:R-:W-:Y:S01]  /*1220*/  ISETP.GE.AND P4, PT, R16, c[0x0][0x1cc], PT ;  /* 0x0000730010007a0c */ /* 0x000fe20003f86270 */
[----:B------:R-:W-:Y:S02]  /*1230*/  IMAD R15, R15, c[0x0][0x1a8], RZ ;  /* 0x00006a000f0f7a24 */ /* 0x000fe400078e02ff */
[----:B------:R-:W-:Y:S01]  /*1240*/  IMAD.IADD R0, R32, 0x1, -R38 ;  /* 0x0000000120007824 */ /* 0x000fe200078e0a26 */
[----:B------:R-:W-:Y:S01]  /*1250*/  ISETP.GE.AND P3, PT, R18, c[0x0][0x1cc], PT ;  /* 0x0000730012007a0c */ /* 0x000fe20003f66270 */
[----:B------:R-:W-:Y:S01]  /*1260*/  IMAD.IADD R5, R5, 0x1, R13 ;  /* 0x0000000105057824 */ /* 0x000fe200078e020d */
[----:B------:R-:W-:Y:S01]  /*1270*/  LEA R20, P1, R4, c[0x0][0x1f0], 0x1 ;  /* 0x00007c0004147a11 */ /* 0x000fe200078208ff */
[----:B------:R-:W-:Y:S01]  /*1280*/  IMAD R15, R14, c[0x0][0x1ac], R15 ;  /* 0x00006b000e0f7a24 */ /* 0x000fe200078e020f */
[----:B------:R-:W-:Y:S01]  /*1290*/  LEA R2, P0, R6, c[0x0][0x1c0], 0x1 ;  /* 0x0000700006027a11 */ /* 0x000fe200078008ff */
[----:B------:R-:W-:Y:S01]  /*12a0*/  IMAD.WIDE.U32 R12, R14, c[0x0][0x1a8], R8 ;  /* 0x00006a000e0c7a25 */ /* 0x000fe200078e0008 */
[----:B------:R-:W-:-:S02]  /*12b0*/  ISETP.LT.OR P2, PT, R0, 0x1, P4 ;  /* 0x000000010000780c */ /* 0x000fc40002741670 */
[----:B------:R-:W-:Y:S01]  /*12c0*/  ISETP.LT.OR P6, PT, R0, 0x1, P3 ;  /* 0x000000010000780c */ /* 0x000fe20001fc1670 */
[----:B------:R-:W-:Y:S01]  /*12d0*/  USHF.L.U32 UR7, UR4, 0x6, URZ ;  /* 0x0000000604077899 */ /* 0x000fe2000800063f */
[----:B------:R-:W-:Y:S01]  /*12e0*/  LEA.HI.X R21, R4, c[0x0][0x1f4], R5, 0x1, P1 ;  /* 0x00007d0004157a11 */ /* 0x000fe200008f0c05 */
[----:B------:R-:W-:Y:S01]  /*12f0*/  IMAD.IADD R5, R13, 0x1, R15 ;  /* 0x000000010d057824 */ /* 0x000fe200078e020f */
[----:B------:R-:W-:Y:S01]  /*1300*/  LEA.HI.X R3, R6, c[0x0][0x1c4], R3, 0x1, P0 ;  /* 0x0000710006037a11 */ /* 0x000fe200000f0c03 */
[----:B------:R-:W-:Y:S01]  /*1310*/  UMOV UR10, 0x6 ;  /* 0x00000006000a7882 */ /* 0x000fe20000000000 */
[----:B------:R-:W-:Y:S02]  /*1320*/  LEA R6, P0, R12, c[0x0][0x190], 0x1 ;  /* 0x000064000c067a11 */ /* 0x000fe400078008ff */
[----:B------:R-:W-:Y:S01]  /*1330*/  ISETP.LT.OR P5, PT, R0, 0x21, P4 ;  /* 0x000000210000780c */ /* 0x000fe200027a1670 */
[----:B------:R-:W-:Y:S01]  /*1340*/  USHF.L.U64.HI UR6, UR4, UR10, UR5 ;  /* 0x0000000a04067299 */ /* 0x000fe20008010205 */
[----:B------:R-:W-:Y:S01]  /*1350*/  IMAD.SHL.U32 R8, R31, 0x2, RZ ;  /* 0x000000021f087824 */ /* 0x000fe200078e00ff */
[----:B------:R-:W-:Y:S01]  /*1360*/  LEA.HI.X R7, R12, c[0x0][0x194], R5, 0x1, P0 ;  /* 0x000065000c077a11 */ /* 0x000fe200000f0c05 */
[----:B------:R-:W-:Y:S01]  /*1370*/  IMAD.U32 R12, RZ, RZ, UR7 ;  /* 0x00000007ff0c7e24 */ /* 0x000fe2000f8e00ff */
[----:B------:R-:W-:Y:S01]  /*1380*/  IADD3 R4, P1, R2, UR7, RZ ;  /* 0x0000000702047c10 */ /* 0x000fe2000ff3e0ff */
[----:B------:R-:W-:Y:S01]  /*1390*/  UIADD3 UR9, UP0, UR7, 0x80, URZ ;  /* 0x0000008007097890 */ /* 0x000fe2000ff1e03f */
[----:B------:R-:W-:Y:S01]  /*13a0*/  @!PT LDS RZ, [RZ] ;  /* 0x00000000fffff984 */ /* 0x000fe20000000800 */
[----:B------:R-:W-:Y:S01]  /*13b0*/  @!PT LDS RZ, [RZ] ;  /* 0x00000000fffff984 */ /* 0x000fe20000000800 */
[----:B------:R-:W-:Y:S01]  /*13c0*/  @!PT LDS RZ, [RZ] ;  /* 0x00000000fffff984 */ /* 0x000fe20000000800 */
[----:B------:R1:W-:Y:S01]  /*13d0*/  LDGSTS.E.BYPASS.LTC128B.128 [R8+0x8080], [R2.64], !P2 ;  /* 0x0808000002087fae */ /* 0x0003e2000d101d50 */
[----:B------:R-:W-:Y:S01]  /*13e0*/  ULDC.64 UR4, c[0x0][0x1a8] ;  /* 0x00006a0000047ab9 */ /* 0x000fe20000000a00 */
[----:B------:R-:W-:-:S02]  /*13f0*/  IADD3.X R5, R3, UR6, RZ, P1, !PT ;  /* 0x0000000603057c10 */ /* 0x000fc40008ffe4ff */
[----:B------:R-:W-:Y:S01]  /*1400*/  IADD3 R12, P2, P1, R12, 0x80, R2 ;  /* 0x000000800c0c7810 */ /* 0x000fe2000795e002 */
[----:B------:R1:W-:Y:S01]  /*1410*/  LDGSTS.E.BYPASS.LTC128B.128 [R8+0xc080], [R2.64+0x80], !P6 ;  /* 0x0c08008002087fae */ /* 0x0003e2000f101d50 */
[C---:B------:R-:W-:Y:S01]  /*1420*/  ISETP.LT.OR P6, PT, R0.reuse, 0x21, P3 ;  /* 0x000000210000780c */ /* 0x040fe20001fc1670 */
[----:B------:R-:W-:Y:S01]  /*1430*/  UIADD3.X UR8, URZ, UR6, URZ, UP0, !UPT ;  /* 0x000000063f087290 */ /* 0x000fe200087fe43f */
[----:B------:R-:W-:Y:S01]  /*1440*/  IADD3.X R13, RZ, UR6, R3, P2, P1 ;  /* 0x00000006ff0d7c10 */ /* 0x000fe200097e2403 */
[----:B------:R3:W-:Y:S01]  /*1450*/  LDGSTS.E.BYPASS.LTC128B.128 [R8+0x9080], [R4.64], !P5 ;  /* 0x0908000004087fae */ /* 0x0007e2000e901d50 */
[C---:B------:R-:W-:Y:S02]  /*1460*/  ISETP.LT.OR P5, PT, R0.reuse, 0x41, P4 ;  /* 0x000000410000780c */ /* 0x040fe400027a1670 */
[C---:B------:R-:W-:Y:S02]  /*1470*/  ISETP.LT.OR P2, PT, R0.reuse, 0x41, P3 ;  /* 0x000000410000780c */ /* 0x040fe40001f41670 */
[----:B------:R-:W-:-:S02]  /*1480*/  ISETP.LT.OR P1, PT, R0, 0x61, P4 ;  /* 0x000000610000780c */ /* 0x000fc40002721670 */
[----:B------:R-:W-:Y:S02]  /*1490*/  ISETP.LT.OR P4, PT, R0, 0x61, P3 ;  /* 0x000000610000780c */ /* 0x000fe40001f81670 */
[----:B------:R-:W-:Y:S01]  /*14a0*/  ISETP.GE.AND P3, PT, R16, c[0x0][0x19c], PT ;  /* 0x0000670010007a0c */ /* 0x000fe20003f66270 */
[----:B------:R4:W-:Y:S01]  /*14b0*/  LDGSTS.E.BYPASS.LTC128B.128 [R8+0xd080], [R12.64], !P6 ;  /* 0x0d0800000c087fae */ /* 0x0009e2000f101d50 */
[----:B-1----:R-:W-:-:S04]  /*14c0*/  IADD3 R2, P0, R4, UR7, RZ ;  /* 0x0000000704027c10 */ /* 0x002fc8000ff1e0ff */
[C---:B------:R-:W-:Y:S02]  /*14d0*/  IADD3.X R3, R5.reuse, UR6, RZ, P0, !PT ;  /* 0x0000000605037c10 */ /* 0x040fe400087fe4ff */
[----:B------:R-:W-:Y:S02]  /*14e0*/  IADD3 R10, P0, R4, UR9, RZ ;  /* 0x00000009040a7c10 */ /* 0x000fe4000ff1e0ff */
[----:B------:R-:W-:Y:S01]  /*14f0*/  ISETP.LT.OR P6, PT, R0, 0x1, P3 ;  /* 0x000000010000780c */ /* 0x000fe20001fc1670 */
[----:B------:R1:W-:Y:S01]  /*1500*/  LDGSTS.E.BYPASS.LTC128B.128 [R8+0xa080], [R2.64], !P5 ;  /* 0x0a08000002087fae */ /* 0x0003e2000e901d50 */
[----:B------:R-:W-:Y:S02]  /*1510*/  IADD3.X R11, R5, UR8, RZ, P0, !PT ;  /* 0x00000008050b7c10 */ /* 0x000fe400087fe4ff */
[----:B---3--:R-:W-:-:S03]  /*1520*/  IADD3 R4, P0, R2, UR7, RZ ;  /* 0x0000000702047c10 */ /* 0x008fc6000ff1e0ff */
[----:B------:R3:W-:Y:S01]  /*1530*/  LDGSTS.E.BYPASS.LTC128B.128 [R8+0xe080], [R10.64], !P2 ;  /* 0x0e0800000a087fae */ /* 0x0007e2000d101d50 */
[----:B------:R-:W-:Y:S01]  /*1540*/  IADD3.X R5, R3, UR6, RZ, P0, !PT ;  /* 0x0000000603057c10 */ /* 0x000fe200087fe4ff */
[----:B------:R-:W-:Y:S01]  /*1550*/  USHF.L.U32 UR6, UR4, 0x6, URZ ;  /* 0x0000000604067899 */ /* 0x000fe2000800063f */
[----:B------:R-:W-:Y:S01]  /*1560*/  ISETP.GE.AND P2, PT, R18, c[0x0][0x19c], PT ;  /* 0x0000670012007a0c */ /* 0x000fe20003f46270 */
[----:B------:R-:W-:Y:S02]  /*1570*/  USHF.L.U64.HI UR5, UR4, UR10, UR5 ;  /* 0x0000000a04057299 */ /* 0x000fe40008010205 */
[----:B------:R4:W-:Y:S01]  /*1580*/  LDGSTS.E.BYPASS.LTC128B.128 [R8+0xb080], [R4.64], !P1 ;  /* 0x0b08000004087fae */ /* 0x0009e2000c901d50 */
[----:B------:R-:W-:Y:S02]  /*1590*/  ISETP.LT.OR P5, PT, R0, 0x1, P2 ;  /* 0x000000010000780c */ /* 0x000fe400017a1670 */
[----:B-1----:R-:W-:-:S04]  /*15a0*/  IADD3 R2, P0, R2, UR9, RZ ;  /* 0x0000000902027c10 */ /* 0x002fc8000ff1e0ff */
[----:B------:R-:W-:Y:S01]  /*15b0*/  IADD3.X R3, R3, UR8, RZ, P0, !PT ;  /* 0x0000000803037c10 */ /* 0x000fe200087fe4ff */
[----:B---3--:R-:W-:-:S04]  /*15c0*/  IMAD.U32 R10, RZ, RZ, UR6 ;  /* 0x00000006ff0a7e24 */ /* 0x008fc8000f8e00ff */
[----:B------:R1:W-:Y:S01]  /*15d0*/  LDGSTS.E.BYPASS.LTC128B.128 [R8+0xf080], [R2.64], !P4 ;  /* 0x0f08000002087fae */ /* 0x0003e2000e101d50 */
[----:B------:R-:W-:-:S03]  /*15e0*/  IADD3 R10, P1, P0, R10, 0x80, R6 ;  /* 0x000000800a0a7810 */ /* 0x000fc6000783e006 */
[----:B------:R3:W-:Y:S01]  /*15f0*/  LDGSTS.E.BYPASS.LTC128B.128 [R8+0x80], [R6.64], !P6 ;  /* 0x0008000006087fae */ /* 0x0007e2000f101d50 */
[----:B------:R-:W-:Y:S02]  /*1600*/  ISETP.GE.AND P6, PT, R18, c[0x0][0x16c], PT ;  /* 0x00005b0012007a0c */ /* 0x000fe40003fc6270 */
[C---:B------:R-:W-:Y:S01]  /*1610*/  ISETP.LT.OR P4, PT, R0.reuse, 0x21, P3 ;  /* 0x000000210000780c */ /* 0x040fe20001f81670 */
[----:B------:R3:W-:Y:S01]  /*1620*/  LDGSTS.E.BYPASS.LTC128B.128 [R8+0x4080], [R6.64+0x80], !P5 ;  /* 0x0408008006087fae */ /* 0x0007e2000e901d50 */
[----:B------:R-:W-:Y:S02]  /*1630*/  IADD3.X R11, RZ, UR5, R7, P1, P0 ;  /* 0x00000005ff0b7c10 */ /* 0x000fe40008fe0407 */
[----:B------:R-:W-:Y:S02]  /*1640*/  ISETP.LT.OR P1, PT, R0, 0x21, P2 ;  /* 0x000000210000780c */ /* 0x000fe40001721670 */
[----:B----4-:R-:W-:-:S04]  /*1650*/  IADD3 R4, P0, R6, UR6, RZ ;  /* 0x0000000606047c10 */ /* 0x010fc8000ff1e0ff */
[----:B------:R-:W-:Y:S01]  /*1660*/  IADD3.X R5, R7, UR5, RZ, P0, !PT ;  /* 0x0000000507057c10 */ /* 0x000fe200087fe4ff */
[----:B------:R-:W-:Y:S01]  /*1670*/  UIADD3 UR4, UP0, UR6, 0x80, URZ ;  /* 0x0000008006047890 */ /* 0x000fe2000ff1e03f */
[----:B------:R-:W-:-:S03]  /*1680*/  ISETP.GE.AND P5, PT, R16, c[0x0][0x16c], PT ;  /* 0x00005b0010007a0c */ /* 0x000fc60003fa6270 */
[----:B------:R4:W-:Y:S04]  /*1690*/  LDGSTS.E.BYPASS.LTC128B.128 [R8+0x1080], [R4.64], !P4 ;  /* 0x0108000004087fae */ /* 0x0009e8000e101d50 */
[----:B------:R3:W-:Y:S01]  /*16a0*/  LDGSTS.E.BYPASS.LTC128B.128 [R8+0x5080], [R10.64], !P1 ;  /* 0x050800000a087fae */ /* 0x0007e2000c901d50 */
[----:B-1----:R-:W-:Y:S02]  /*16b0*/  IADD3 R2, P0, R4, UR6, RZ ;  /* 0x0000000604027c10 */ /* 0x002fe4000ff1e0ff */
[C---:B------:R-:W-:Y:S01]  /*16c0*/  ISETP.LT.OR P1, PT, R0.reuse, 0x41, P2 ;  /* 0x000000410000780c */ /* 0x040fe20001721670 */
[----:B------:R-:W-:Y:S01]  /*16d0*/  UIADD3.X UR7, URZ, UR5, URZ, UP0, !UPT ;  /* 0x000000053f077290 */ /* 0x000fe200087fe43f */
[C---:B------:R-:W-:Y:S02]  /*16e0*/  ISETP.LT.OR P4, PT, R0.reuse, 0x41, P3 ;  /* 0x000000410000780c */ /* 0x040fe40001f81670 */
[----:B------:R-:W-:-:S02]  /*16f0*/  ISETP.LT.OR P3, PT, R0, 0x61, P3 ;  /* 0x000000610000780c */ /* 0x000fc40001f61670 */
[----:B------:R-:W-:Y:S02]  /*1700*/  IADD3.X R3, R5, UR5, RZ, P0, !PT ;  /* 0x0000000505037c10 */ /* 0x000fe400087fe4ff */
[----:B------:R-:W-:-:S07]  /*1710*/  IADD3 R9, -R38, UR14, RZ ;  /* 0x0000000e26097c10 */ /* 0x000fce000fffe1ff */
[----:B------:R1:W-:Y:S01]  /*1720*/  LDGSTS.E.BYPASS.LTC128B.128 [R8+0x2080], [R2.64], !P4 ;  /* 0x0208000002087fae */ /* 0x0003e2000e101d50 */
[----:B----4-:R-:W-:-:S04]  /*1730*/  IADD3 R4, P0, R4, UR4, RZ ;  /* 0x0000000404047c10 */ /* 0x010fc8000ff1e0ff */
[----:B------:R-:W-:Y:S02]  /*1740*/  IADD3.X R5, R5, UR7, RZ, P0, !PT ;  /* 0x0000000705057c10 */ /* 0x000fe400087fe4ff */
[----:B---3--:R-:W-:Y:S02]  /*1750*/  IADD3 R6, P0, R2, UR6, RZ ;  /* 0x0000000602067c10 */ /* 0x008fe4000ff1e0ff */
[----:B------:R-:W-:Y:S01]  /*1760*/  P2R R10, PR, RZ, 0x20 ;  /* 0x00000020ff0a7803 */ /* 0x000fe20000000000 */
[----:B------:R3:W-:Y:S01]  /*1770*/  LDGSTS.E.BYPASS.LTC128B.128 [R8+0x6080], [R4.64], !P1 ;  /* 0x0608000004087fae */ /* 0x0007e2000c901d50 */
[----:B------:R-:W-:Y:S02]  /*1780*/  ISETP.GE.AND P4, PT, R16, c[0x0][0x1fc], PT ;  /* 0x00007f0010007a0c */ /* 0x000fe40003f86270 */
[----:B-1----:R-:W-:Y:S02]  /*1790*/  IADD3 R2, P1, R2, UR4, RZ ;  /* 0x0000000402027c10 */ /* 0x002fe4000ff3e0ff */
[----:B--2---:R-:W-:-:S04]  /*17a0*/  LOP3.LUT R19, R19, 0xfffffffe, RZ, 0xc0, !PT ;  /* 0xfffffffe13137812 */ /* 0x004fc800078ec0ff */
[----:B------:R-:W-:Y:S02]  /*17b0*/  @P6 LOP3.LUT R19, R19, 0x1, RZ, 0xfc, !PT ;  /* 0x0000000113136812 */ /* 0x000fe400078efcff */
[----:B------:R-:W-:Y:S02]  /*17c0*/  ISETP.LT.OR P6, PT, R0, 0x61, P2 ;  /* 0x000000610000780c */ /* 0x000fe400017c1670 */
[----:B------:R-:W-:Y:S02]  /*17d0*/  LOP3.LUT P2, RZ, R19, 0x1, RZ, 0xc0, !PT ;  /* 0x0000000113ff7812 */ /* 0x000fe4000784c0ff */
[----:B------:R-:W-:Y:S02]  /*17e0*/  SEL R0, RZ, 0x1, P5 ;  /* 0x00000001ff007807 */ /* 0x000fe40002800000 */
[----:B------:R-:W-:-:S05]  /*17f0*/  SEL R7, RZ, 0x2, P2 ;  /* 0x00000002ff077807 */ /* 0x000fca0001000000 */
[----:B------:R-:W-:Y:S01]  /*1800*/  IMAD.IADD R0, R7, 0x1, R0 ;  /* 0x0000000107007824 */ /* 0x000fe200078e0200 */
[----:B------:R-:W-:Y:S01]  /*1810*/  IADD3.X R7, R3, UR5, RZ, P0, !PT ;  /* 0x0000000503077c10 */ /* 0x000fe200087fe4ff */
[----:B------:R-:W-:-:S03]  /*1820*/  ULDC.64 UR4, c[0x0][0x178] ;  /* 0x00005e0000047ab9 */ /* 0x000fc60000000a00 */
[C---:B------:R-:W-:Y:S01]  /*1830*/  LOP3.LUT P0, RZ, R0.reuse, 0x1, RZ, 0xc0, !PT ;  /* 0x0000000100ff7812 */ /* 0x040fe2000780c0ff */
[----:B------:R1:W-:Y:S01]  /*1840*/  LDGSTS.E.BYPASS.LTC128B.128 [R8+0x3080], [R6.64], !P3 ;  /* 0x0308000006087fae */ /* 0x0003e2000d901d50 */
[----:B------:R-:W-:Y:S02]  /*1850*/  LOP3.LUT P5, RZ, R0, 0x2, RZ, 0xc0, !PT ;  /* 0x0000000200ff7812 */ /* 0x000fe400078ac0ff */
[C---:B------:R-:W-:Y:S02]  /*1860*/  ISETP.LT.OR P2, PT, R9.reuse, 0x1, !P0 ;  /* 0x000000010900780c */ /* 0x040fe40004741670 */
[----:B------:R-:W-:Y:S01]  /*1870*/  ISETP.LT.OR P3, PT, R9, 0x1, !P5 ;  /* 0x000000010900780c */ /* 0x000fe20006f61670 */
[----:B------:R-:W-:Y:S01]  /*1880*/  USHF.L.U32 UR11, UR4, 0x6, URZ ;  /* 0x00000006040b7899 */ /* 0x000fe2000800063f */
[----:B------:R-:W-:Y:S01]  /*1890*/  IADD3.X R3, R3, UR7, RZ, P1, !PT ;  /* 0x0000000703037c10 */ /* 0x000fe20008ffe4ff */
[----:B------:R-:W-:Y:S01]  /*18a0*/  USHF.L.U64.HI UR10, UR4, UR10, UR5 ;  /* 0x0000000a040a7299 */ /* 0x000fe20008010205 */
[----:B------:R-:W-:-:S02]  /*18b0*/  ISETP.LT.OR P5, PT, R9, 0x21, !P0 ;  /* 0x000000210900780c */ /* 0x000fc400047a1670 */
[----:B------:R-:W-:Y:S01]  /*18c0*/  LEA.HI R11, R33, R35, RZ, 0x4 ;  /* 0x00000023210b7211 */ /* 0x000fe200078f20ff */
[----:B------:R2:W-:Y:S01]  /*18d0*/  LDGSTS.E.BYPASS.LTC128B.128 [R8+0x7080], [R2.64], !P6 ;  /* 0x0708000002087fae */ /* 0x0005e2000f101d50 */
[----:B------:R-:W-:Y:S01]  /*18e0*/  ISETP.GE.AND P6, PT, R18, c[0x0][0x1fc], PT ;  /* 0x00007f0012007a0c */ /* 0x000fe20003fc6270 */
[----:B------:R-:W-:Y:S02]  /*18f0*/  ULDC.64 UR4, c[0x0][0x208] ;  /* 0x0000820000047ab9 */ /* 0x000fe40000000a00 */
[----:B------:R-:W0:Y:S04]  /*1900*/  LDGDEPBAR ;  /* 0x00000000000079af */ /* 0x000e280000000000 */
[----:B------:R4:W-:Y:S04]  /*1910*/  LDGSTS.E.BYPASS.LTC128B.128 [R8+0x10080], [R22.64], !P2 ;  /* 0x1008000016087fae */ /* 0x0009e8000d101d50 */
[----:B------:R4:W-:Y:S01]  /*1920*/  LDGSTS.E.BYPASS.LTC128B.128 [R8+0x12080], [R22.64+0x80], !P3 ;  /* 0x1208008016087fae */ /* 0x0009e2000d901d50 */
[----:B------:R-:W-:-:S02]  /*1930*/  LOP3.LUT P3, RZ, R0, 0x2, RZ, 0xc0, !PT ;  /* 0x0000000200ff7812 */ /* 0x000fc4000786c0ff */
[----:B------:R-:W-:Y:S02]  /*1940*/  SEL R0, RZ, 0x1, P4 ;  /* 0x00000001ff007807 */ /* 0x000fe40002000000 */
[----:B-1----:R-:W-:Y:S01]  /*1950*/  SEL R6, RZ, 0x2, P6 ;  /* 0x00000002ff067807 */ /* 0x002fe20003000000 */
[----:B--2---:R-:W-:-:S05]  /*1960*/  IMAD.U32 R2, RZ, RZ, UR11 ;  /* 0x0000000bff027e24 */ /* 0x004fca000f8e00ff */
[----:B------:R-:W-:Y:S01]  /*1970*/  IADD3 R2, P2, P1, R2, 0x80, R22 ;  /* 0x0000008002027810 */ /* 0x000fe2000795e016 */
[----:B------:R-:W-:-:S03]  /*1980*/  IMAD.IADD R0, R6, 0x1, R0 ;  /* 0x0000000106007824 */ /* 0x000fc600078e0200 */
[----:B------:R-:W-:Y:S02]  /*1990*/  IADD3.X R3, RZ, UR10, R23, P2, P1 ;  /* 0x0000000aff037c10 */ /* 0x000fe400097e2417 */
[----:B------:R-:W-:Y:S02]  /*19a0*/  ISETP.LT.OR P2, PT, R9, 0x21, !P3 ;  /* 0x000000210900780c */ /* 0x000fe40005f41670 */
[----:B------:R-:W-:Y:S02]  /*19b0*/  ISETP.GT.AND P3, PT, R35, 0xf, PT ;  /* 0x0000000f2300780c */ /* 0x000fe40003f64270 */
[----:B---3--:R-:W-:Y:S02]  /*19c0*/  IADD3 R4, P0, R22, UR11, RZ ;  /* 0x0000000b16047c10 */ /* 0x008fe4000ff1e0ff */
[----:B------:R-:W-:Y:S02]  /*19d0*/  LOP3.LUT P1, RZ, R0, 0x1, RZ, 0xc0, !PT ;  /* 0x0000000100ff7812 */ /* 0x000fe4000782c0ff */
[----:B------:R-:W-:-:S02]  /*19e0*/  IADD3.X R5, R23, UR10, RZ, P0, !PT ;  /* 0x0000000a17057c10 */ /* 0x000fc400087fe4ff */
[----:B------:R-:W-:-:S03]  /*19f0*/  ISETP.LT.OR P0, PT, R9, 0x1, !P1 ;  /* 0x000000010900780c */ /* 0x000fc60004f01670 */
[----:B------:R1:W-:Y:S04]  /*1a00*/  LDGSTS.E.BYPASS.LTC128B.128 [R8+0x11080], [R4.64], !P5 ;  /* 0x1108000004087fae */ /* 0x0003e8000e901d50 */
[----:B------:R2:W-:Y:S01]  /*1a10*/  LDGSTS.E.BYPASS.LTC128B.128 [R8+0x13080], [R2.64], !P2 ;  /* 0x1308000002087fae */ /* 0x0005e2000d101d50 */
[----:B------:R-:W-:Y:S01]  /*1a20*/  ISETP.NE.AND P5, PT, R10, RZ, PT ;  /* 0x000000ff0a00720c */ /* 0x000fe20003fa5270 */
[----:B------:R-:W-:Y:S01]  /*1a30*/  IMAD R10, R34, c[0x0][0x238], RZ ;  /* 0x00008e00220a7a24 */ /* 0x000fe200078e02ff */
[----:B------:R-:W-:Y:S01]  /*1a40*/  USHF.L.U32 UR7, UR4, 0x5, URZ ;  /* 0x0000000504077899 */ /* 0x000fe2000800063f */
[----:B------:R-:W-:Y:S01]  /*1a50*/  ISETP.LT.OR P1, PT, R9, 0x21, !P1 ;  /* 0x000000210900780c */ /* 0x000fe20004f21670 */
[----:B------:R-:W-:Y:S01]  /*1a60*/  UMOV UR6, 0x5 ;  /* 0x0000000500067882 */ /* 0x000fe20000000000 */
[----:B------:R-:W-:Y:S01]  /*1a70*/  IMAD R10, R36, c[0x0][0x23c], R10 ;  /* 0x00008f00240a7a24 */ /* 0x000fe200078e020a */
[----:B------:R-:W-:Y:S01]  /*1a80*/  USHF.L.U64.HI UR5, UR4, UR6, UR5 ;  /* 0x0000000604057299 */ /* 0x000fe20008010205 */
[----:B--2---:R-:W-:Y:S01]  /*1a90*/  @!P3 IMAD.SHL.U32 R2, R35, 0x10, RZ ;  /* 0x000000102302b824 */ /* 0x004fe200078e00ff */
[----:B-1----:R-:W-:-:S04]  /*1aa0*/  LOP3.LUT R5, R11, 0xfffffff0, RZ, 0xc0, !PT ;  /* 0xfffffff00b057812 */ /* 0x002fc800078ec0ff */
[----:B------:R1:W-:Y:S04]  /*1ab0*/  @!P3 LDGSTS.E.BYPASS.LTC128B.128 [R2+0x20080], [R42.64] ;  /* 0x200800002a02bfae */ /* 0x0003e8000b901d50 */
[----:B------:R-:W0:Y:S04]  /*1ac0*/  LDGDEPBAR ;  /* 0x00000000000079af */ /* 0x000e280000000000 */
[----:B------:R2:W-:Y:S01]  /*1ad0*/  LDGSTS.E.BYPASS.LTC128B.128 [R8+0x18080], [R20.64], !P0 ;  /* 0x1808000014087fae */ /* 0x0005e2000c101d50 */
[----:B------:R-:W-:Y:S01]  /*1ae0*/  LOP3.LUT P0, RZ, R0, 0x2, RZ, 0xc0, !PT ;  /* 0x0000000200ff7812 */ /* 0x000fe2000780c0ff */
[----:B------:R-:W-:Y:S01]  /*1af0*/  IMAD.IADD R5, R35, 0x1, -R5 ;  /* 0x0000000123057824 */ /* 0x000fe200078e0a05 */
[----:B------:R-:W-:-:S02]  /*1b00*/  SHF.R.S32.HI R0, RZ, 0x4, R11 ;  /* 0x00000004ff007819 */ /* 0x000fc4000001140b */
[----:B------:R-:W-:Y:S02]  /*1b10*/  ISETP.LT.OR P2, PT, R9, 0x1, !P0 ;  /* 0x000000010900780c */ /* 0x000fe40004741670 */
[----:B------:R-:W-:Y:S02]  /*1b20*/  LEA.HI R11, R11, R0, RZ, 0x1 ;  /* 0x000000000b0b7211 */ /* 0x000fe400078f08ff */
[----:B------:R-:W-:Y:S02]  /*1b30*/  ISETP.LT.OR P0, PT, R9, 0x21, !P0 ;  /* 0x000000210900780c */ /* 0x000fe40004701670 */
[----:B------:R-:W-:Y:S01]  /*1b40*/  SHF.R.S32.HI R9, RZ, 0x1f, R5 ;  /* 0x0000001fff097819 */ /* 0x000fe20000011405 */
[----:B------:R-:W-:Y:S01]  /*1b50*/  USHF.L.U32 UR4, UR7, 0x1, URZ ;  /* 0x0000000107047899 */ /* 0x000fe2000800063f */
[----:B------:R-:W-:Y:S01]  /*1b60*/  LOP3.LUT R11, R11, 0xfffffffe, RZ, 0xc0, !PT ;  /* 0xfffffffe0b0b7812 */ /* 0x000fe200078ec0ff */
[----:B------:R-:W-:Y:S01]  /*1b70*/  USHF.L.U64.HI UR5, UR7, 0x1, UR5 ;  /* 0x0000000107057899 */ /* 0x000fe20008010205 */
[----:B------:R-:W-:-:S03]  /*1b80*/  LEA.HI R15, R33, R35, RZ, 0x5 ;  /* 0x00000023210f7211 */ /* 0x000fc600078f28ff */
[----:B------:R2:W-:Y:S01]  /*1b90*/  LDGSTS.E.BYPASS.LTC128B.128 [R8+0x1a080], [R20.64+0x80], !P2 ;  /* 0x1a08008014087fae */ /* 0x0005e2000d101d50 */
[----:B-1----:R-:W-:-:S04]  /*1ba0*/  IMAD.WIDE.U32 R2, R36, c[0x0][0x238], R28 ;  /* 0x00008e0024027a25 */ /* 0x002fc800078e001c */
[----:B------:R-:W-:Y:S01]  /*1bb0*/  IMAD.IADD R3, R3, 0x1, R10 ;  /* 0x0000000103037824 */ /* 0x000fe200078e020a */
[----:B------:R-:W-:Y:S01]  /*1bc0*/  LEA.HI R10, R9, R5, RZ, 0x3 ;  /* 0x00000005090a7211 */ /* 0x000fe200078f18ff */
[----:B------:R-:W-:Y:S01]  /*1bd0*/  IMAD.IADD R212, R0, 0x1, -R11 ;  /* 0x0000000100d47824 */ /* 0x000fe200078e0a0b */
[----:B------:R-:W-:Y:S02]  /*1be0*/  IADD3 R6, P2, R20, UR4, RZ ;  /* 0x0000000414067c10 */ /* 0x000fe4000ff5e0ff */
[----:B------:R-:W-:Y:S02]  /*1bf0*/  LOP3.LUT R0, R10, 0xfffffff8, RZ, 0xc0, !PT ;  /* 0xfffffff80a007812 */ /* 0x000fe400078ec0ff */
[----:B------:R-:W-:Y:S02]  /*1c00*/  IADD3.X R7, R21, UR5, RZ, P2, !PT ;  /* 0x0000000515077c10 */ /* 0x000fe400097fe4ff */
[----:B------:R-:W-:Y:S01]  /*1c10*/  SHF.R.S32.HI R4, RZ, 0x5, R15 ;  /* 0x00000005ff047819 */ /* 0x000fe2000001140f */
[----:B------:R-:W-:-:S02]  /*1c20*/  IMAD.IADD R5, R5, 0x1, -R0 ;  /* 0x0000000105057824 */ /* 0x000fc400078e0a00 */
[----:B------:R-:W-:Y:S01]  /*1c30*/  @!P3 IMAD.SHL.U32 R0, R35, 0x10, RZ ;  /* 0x000000102300b824 */ /* 0x000fe200078e00ff */
[----:B------:R4:W-:Y:S01]  /*1c40*/  LDGSTS.E.BYPASS.LTC128B.128 [R8+0x19080], [R6.64], !P1 ;  /* 0x1908000006087fae */ /* 0x0009e2000c901d50 */
[----:B------:R-:W-:-:S03]  /*1c50*/  LEA.HI R12, R15, R4, RZ, 0x1 ;  /* 0x000000040f0c7211 */ /* 0x000fc600078f08ff */
[----:B------:R-:W-:Y:S04]  /*1c60*/  STL.64 [R1+0x8], R22 ;  /* 0x0000081601007387 */ /* 0x000fe80000100a00 */
[----:B------:R4:W-:Y:S01]  /*1c70*/  LDGSTS.E.BYPASS.LTC128B.128 [R8+0x1b080], [R6.64+0x80], !P0 ;  /* 0x1b08008006087fae */ /* 0x0009e2000c101d50 */
[----:B------:R-:W-:-:S03]  /*1c80*/  LOP3.LUT R12, R12, 0xfffffffe, RZ, 0xc0, !PT ;  /* 0xfffffffe0c0c7812 */ /* 0x000fc600078ec0ff */
[----:B------:R2:W-:Y:S04]  /*1c90*/  STL.64 [R1+0x10], R20 ;  /* 0x0000101401007387 */ /* 0x0005e80000100a00 */
[----:B------:R1:W-:Y:S01]  /*1ca0*/  @!P3 LDGSTS.E.BYPASS.LTC128B.128 [R0+0x20280], [R40.64] ;  /* 0x202800002800bfae */ /* 0x0003e2000b901d50 */
[----:B------:R-:W-:Y:S02]  /*1cb0*/  IMAD R9, R25, c[0x0][0x240], RZ ;  /* 0x0000900019097a24 */ /* 0x000fe400078e02ff */
[----:B------:R-:W-:Y:S02]  /*1cc0*/  IMAD.IADD R13, R4, 0x1, -R12 ;  /* 0x00000001040d7824 */ /* 0x000fe400078e0a0c */
[----:B--2---:R-:W-:Y:S01]  /*1cd0*/  IMAD.WIDE.U32 R20, R30, c[0x0][0x240], R2 ;  /* 0x000090001e147a25 */ /* 0x004fe200078e0002 */
[----:B------:R4:W-:Y:S03]  /*1ce0*/  STL [R1+0x18], R19 ;  /* 0x0000181301007387 */ /* 0x0009e60000100800 */
[----:B-1----:R-:W-:Y:S01]  /*1cf0*/  IMAD.SHL.U32 R0, R26, 0x8, RZ ;  /* 0x000000081a007824 */ /* 0x002fe200078e00ff */
[----:B------:R-:W-:Y:S01]  /*1d00*/  UISETP.GE.AND UP0, UPT, UR14, 0x41, UPT ;  /* 0x000000410e00788c */ /* 0x000fe2000bf06270 */
[----:B------:R-:W-:Y:S01]  /*1d10*/  IMAD.SHL.U32 R3, R5, 0x40, RZ ;  /* 0x0000004005037824 */ /* 0x000fe200078e00ff */
[----:B------:R-:W0:Y:S01]  /*1d20*/  LDGDEPBAR ;  /* 0x00000000000079af */ /* 0x000e220000000000 */
[----:B------:R-:W-:Y:S01]  /*1d30*/  IMAD.SHL.U32 R2, R212, 0x8, RZ ;  /* 0x00000008d4027824 */ /* 0x000fe200078e00ff */
[----:B------:R-:W-:Y:S01]  /*1d40*/  LOP3.LUT R14, R0, 0x18, RZ, 0xc0, !PT ;  /* 0x00000018000e7812 */ /* 0x000fe200078ec0ff */
[----:B------:R-:W-:Y:S01]  /*1d50*/  IMAD.SHL.U32 R0, R212, 0x20, RZ ;  /* 0x00000020d4007824 */ /* 0x000fe200078e00ff */
[----:B------:R-:W-:Y:S01]  /*1d60*/  LOP3.LUT R3, R3, 0x1c0, RZ, 0xc0, !PT ;  /* 0x000001c003037812 */ /* 0x000fe200078ec0ff */
[----:B------:R-:W-:-:S02]  /*1d70*/  IMAD.SHL.U32 R4, R10, 0x40, RZ ;  /* 0x000000400a047824 */ /* 0x000fc400078e00ff */
[----:B------:R-:W-:Y:S01]  /*1d80*/  IMAD R12, R30, c[0x0][0x244], R9 ;  /* 0x000091001e0c7a24 */ /* 0x000fe200078e0209 */
[----:B------:R-:W-:Y:S01]  /*1d90*/  LOP3.LUT R11, R3, 0x8, R2, 0xf8, !PT ;  /* 0x00000008030b7812 */ /* 0x000fe200078ef802 */
[----:B------:R4:W-:Y:S01]  /*1da0*/  STL.64 [R1+0x30], R20 ;  /* 0x0000301401007387 */ /* 0x0009e20000100a00 */
[--C-:B------:R-:W-:Y:S02]  /*1db0*/  SHF.R.U32.HI R9, RZ, 0x3, R3.reuse ;  /* 0x00000003ff097819 */ /* 0x100fe40000011603 */
[----:B------:R-:W-:Y:S01]  /*1dc0*/  LOP3.LUT R10, R14, 0x20, R0, 0xf8, !PT ;  /* 0x000000200e0a7812 */ /* 0x000fe200078ef800 */
[----:B------:R-:W-:Y:S01]  /*1dd0*/  IMAD.SHL.U32 R0, R13, 0x400, RZ ;  /* 0x000004000d007824 */ /* 0x000fe200078e00ff */
[----:B------:R-:W-:Y:S01]  /*1de0*/  LOP3.LUT R2, R4, 0xfffffe00, RZ, 0xc0, !PT ;  /* 0xfffffe0004027812 */ /* 0x000fe200078ec0ff */
[----:B------:R-:W0:Y:S01]  /*1df0*/  LDGDEPBAR ;  /* 0x00000000000079af */ /* 0x000e220000000000 */
[----:B------:R-:W-:Y:S02]  /*1e00*/  LOP3.LUT R4, R11, R9, RZ, 0x3c, !PT ;  /* 0x000000090b047212 */ /* 0x000fe400078e3cff */
[----:B------:R-:W-:-:S02]  /*1e10*/  LOP3.LUT R3, R9, R10, R3, 0x1e, !PT ;  /* 0x0000000a09037212 */ /* 0x000fc400078e1e03 */
[-C--:B------:R-:W-:Y:S01]  /*1e20*/  IADD3 R215, R4, R2.reuse, R0 ;  /* 0x0000000204d77210 */ /* 0x080fe20007ffe000 */
[----:B------:R-:W-:Y:S01]  /*1e30*/  IMAD.IADD R4, R21, 0x1, R12 ;  /* 0x0000000115047824 */ /* 0x000fe200078e020c */
[----:B------:R-:W-:Y:S02]  /*1e40*/  LOP3.LUT R222, R3, R2, RZ, 0xfc, !PT ;  /* 0x0000000203de7212 */ /* 0x000fe400078efcff */
[C---:B------:R-:W-:Y:S02]  /*1e50*/  IADD3 R2, R8.reuse, 0x18080, RZ ;  /* 0x0001808008027810 */ /* 0x040fe40007ffe0ff */
[----:B------:R-:W-:Y:S01]  /*1e60*/  IADD3 R3, R8, 0x10080, RZ ;  /* 0x0001008008037810 */ /* 0x000fe20007ffe0ff */
[----:B------:R4:W-:Y:S04]  /*1e70*/  STL [R1+0x38], R4 ;  /* 0x0000380401007387 */ /* 0x0009e80000100800 */
[----:B------:R4:W-:Y:S04]  /*1e80*/  STL [R1+0x3c], R2 ;  /* 0x00003c0201007387 */ /* 0x0009e80000100800 */
[----:B------:R4:W-:Y:S01]  /*1e90*/  STL [R1+0x40], R3 ;  /* 0x0000400301007387 */ /* 0x0009e20000100800 */
[----:B------:R-:W-:-:S13]  /*1ea0*/  PLOP3.LUT P0, PT, PT, PT, UP0, 0x80, 0x0 ;  /* 0x000000000000781c */ /* 0x000fda0003f0f008 */
[----:B------:R-:W-:Y:S05]  /*1eb0*/  @!P0 BRA `(.L_x_1132) ;  /* 0x0000015000008947 */ /* 0x000fea0003800000 */
[----:B----4-:R-:W-:Y:S01]  /*1ec0*/  IADD3 R2, P0, R6, UR4, RZ ;  /* 0x0000000406027c10 */ /* 0x010fe2000ff1e0ff */
[----:B------:R-:W-:Y:S01]  /*1ed0*/  IMAD.U32 R4, RZ, RZ, UR14 ;  /* 0x0000000eff047e24 */ /* 0x000fe2000f8e00ff */
[----:B------:R-:W-:Y:S01]  /*1ee0*/  ISETP.GE.AND P1, PT, R16, c[0x0][0x1fc], PT ;  /* 0x00007f0010007a0c */ /* 0x000fe20003f26270 */
[----:B------:R-:W-:Y:S01]  /*1ef0*/  BSSY B0, `(.L_x_1132) ;  /* 0x0000011000007945 */ /* 0x000fe20003800000 */
[----:B------:R-:W-:Y:S02]  /*1f00*/  IADD3.X R3, R7, UR5, RZ, P0, !PT ;  /* 0x0000000507037c10 */ /* 0x000fe400087fe4ff */
[----:B------:R-:W-:Y:S02]  /*1f10*/  IADD3 R6, P0, R2, UR4, RZ ;  /* 0x0000000402067c10 */ /* 0x000fe4000ff1e0ff */
[----:B------:R-:W-:Y:S02]  /*1f20*/  IADD3 R4, R4, -0x40, -R38 ;  /* 0xffffffc004047810 */ /* 0x000fe40007ffe826 */
[----:B------:R-:W-:-:S02]  /*1f30*/  IADD3.X R7, R3, UR5, RZ, P0, !PT ;  /* 0x0000000503077c10 */ /* 0x000fc400087fe4ff */
        /* <DEDUP_REMOVED lines=10> */
[----:B-1----:R-:W-:-:S05]  /*1fe0*/  SHF.L.U32 R2, R35, 0x4, RZ ;  /* 0x0000000423027819 */ /* 0x002fca00000006ff */
[----:B------:R1:W-:Y:S02]  /*1ff0*/  LDGSTS.E.BYPASS.LTC128B.128 [R2+0x20380], [R40.64+0x100] ;  /* 0x2038010028027fae */ /* 0x0003e4000b901d50 */
.L_x_1133:
[----:B------:R-:W-:Y:S05]  /*2000*/  BSYNC B0 ;  /* 0x0000000000007941 */ /* 0x000fea0003800000 */
.L_x_1132:
[----:B-1--4-:R-:W-:Y:S01]  /*2010*/  LEA.HI R7, R33, R35, RZ, 0x2 ;  /* 0x0000002321077211 */ /* 0x012fe200078f10ff */
[----:B------:R-:W-:Y:S01]  /*2020*/  IMAD.SHL.U32 R3, R38, 0x8, RZ ;  /* 0x0000000826037824 */ /* 0x000fe200078e00ff */
[----:B------:R-:W-:Y:S01]  /*2030*/  LOP3.LUT R6, R15, 0xffffffe0, RZ, 0xc0, !PT ;  /* 0xffffffe00f067812 */ /* 0x000fe200078ec0ff */
[----:B------:R-:W-:Y:S01]  /*2040*/  IMAD.SHL.U32 R13, R13, 0x10, RZ ;  /* 0x000000100d0d7824 */ /* 0x000fe200078e00ff */
[----:B------:R-:W-:Y:S01]  /*2050*/  LOP3.LUT R2, R7, 0x3ffffffc, RZ, 0xc0, !PT ;  /* 0x3ffffffc07027812 */ /* 0x000fe200078ec0ff */
[----:B------:R-:W-:Y:S01]  /*2060*/  IMAD.MOV.U32 R216, RZ, RZ, 0x20 ;  /* 0x00000020ffd87424 */ /* 0x000fe200078e00ff */
[--C-:B------:R-:W-:Y:S01]  /*2070*/  SHF.R.S32.HI R4, RZ, 0x2, R7.reuse ;  /* 0x00000002ff047819 */ /* 0x100fe20000011407 */
[C---:B------:R-:W-:Y:S01]  /*2080*/  IMAD.IADD R6, R35.reuse, 0x1, -R6 ;  /* 0x0000000123067824 */ /* 0x040fe200078e0a06 */
[----:B------:R-:W-:Y:S01]  /*2090*/  SHF.R.S32.HI R7, RZ, 0x1f, R7 ;  /* 0x0000001fff077819 */ /* 0x000fe20000011407 */
[----:B------:R-:W-:Y:S01]  /*20a0*/  IMAD.IADD R11, R35, 0x1, -R2 ;  /* 0x00000001230b7824 */ /* 0x000fe200078e0a02 */
[----:B------:R-:W-:Y:S01]  /*20b0*/  LOP3.LUT R3, R3, 0x8, RZ, 0xc0, !PT ;  /* 0x0000000803037812 */ /* 0x000fe200078ec0ff */
[----:B------:R-:W-:Y:S01]  /*20c0*/  IMAD.SHL.U32 R2, R27, 0x40, RZ ;  /* 0x000000401b027824 */ /* 0x000fe200078e00ff */
[----:B------:R-:W-:Y:S01]  /*20d0*/  LEA.HI R7, R7, R4, RZ, 0x3 ;  /* 0x0000000407077211 */ /* 0x000fe200078f18ff */
[----:B------:R-:W-:Y:S01]  /*20e0*/  IMAD R11, R11, 0x2, R0 ;  /* 0x000000020b0b7824 */ /* 0x000fe200078e0200 */
[----:B------:R-:W-:Y:S01]  /*20f0*/  SHF.R.S32.HI R9, RZ, 0x1f, R26 ;  /* 0x0000001fff097819 */ /* 0x000fe2000001141a */
[----:B------:R-:W0:Y:S01]  /*2100*/  LDGDEPBAR ;  /* 0x00000000000079af */ /* 0x000e220000000000 */
[----:B------:R-:W-:Y:S01]  /*2110*/  LOP3.LUT R2, R2, 0x1c0, RZ, 0xc0, !PT ;  /* 0x000001c002027812 */ /* 0x000fe200078ec0ff */
[----:B------:R-:W-:Y:S01]  /*2120*/  IMAD.MOV.U32 R217, RZ, RZ, 0x40 ;  /* 0x00000040ffd97424 */ /* 0x000fe200078e00ff */
[----:B------:R-:W-:Y:S01]  /*2130*/  LEA.HI R9, R9, R26, RZ, 0x2 ;  /* 0x0000001a09097211 */ /* 0x000fe200078f10ff */
[----:B------:R-:W-:Y:S01]  /*2140*/  IMAD.MOV.U32 R227, RZ, RZ, 0x20 ;  /* 0x00000020ffe37424 */ /* 0x000fe200078e00ff */
[----:B------:R-:W-:Y:S01]  /*2150*/  SHF.R.U32.HI R8, RZ, 0x3, R2 ;  /* 0x00000003ff087819 */ /* 0x000fe20000011602 */
[----:B------:R-:W-:Y:S01]  /*2160*/  IMAD R218, R212, 0x800, R218 ;  /* 0x00000800d4da7824 */ /* 0x000fe200078e02da */
[----:B------:R-:W-:Y:S01]  /*2170*/  LOP3.LUT R10, R2, 0x10, R13, 0xf8, !PT ;  /* 0x00000010020a7812 */ /* 0x000fe200078ef80d */
[----:B------:R-:W-:Y:S01]  /*2180*/  IMAD.MOV.U32 R223, RZ, RZ, 0x10 ;  /* 0x00000010ffdf7424 */ /* 0x000fe200078e00ff */
[----:B------:R-:W-:Y:S01]  /*2190*/  LOP3.LUT R12, R8, R3, R2, 0x1e, !PT ;  /* 0x00000003080c7212 */ /* 0x000fe200078e1e02 */
[----:B------:R-:W-:Y:S01]  /*21a0*/  UIADD3 UR6, UR14, 0x3f, URZ ;  /* 0x0000003f0e067890 */ /* 0x000fe2000fffe03f */
[----:B------:R-:W-:Y:S01]  /*21b0*/  LOP3.LUT R2, R7, 0xfffffff8, RZ, 0xc0, !PT ;  /* 0xfffffff807027812 */ /* 0x000fe200078ec0ff */
[----:B------:R-:W-:Y:S01]  /*21c0*/  IMAD.MOV.U32 R221, RZ, RZ, 0x40 ;  /* 0x00000040ffdd7424 */ /* 0x000fe200078e00ff */
[----:B------:R-:W-:Y:S01]  /*21d0*/  LOP3.LUT R0, R9, 0xfffffffc, RZ, 0xc0, !PT ;  /* 0xfffffffc09007812 */ /* 0x000fe200078ec0ff */
[----:B------:R-:W-:Y:S01]  /*21e0*/  IMAD.IADD R218, R12, 0x1, R218 ;  /* 0x000000010cda7824 */ /* 0x000fe200078e02da */
[----:B------:R-:W-:Y:S01]  /*21f0*/  SHF.R.S32.HI R7, RZ, 0x1f, R6 ;  /* 0x0000001fff077819 */ /* 0x000fe20000011406 */
[----:B------:R-:W-:Y:S01]  /*2200*/  IMAD.IADD R4, R4, 0x1, -R2 ;  /* 0x0000000104047824 */ /* 0x000fe200078e0a02 */
[----:B------:R-:W-:Y:S01]  /*2210*/  LOP3.LUT R10, R8, R10, R3, 0x1e, !PT ;  /* 0x0000000a080a7212 */ /* 0x000fe200078e1e03 */
[----:B------:R-:W-:Y:S01]  /*2220*/  IMAD.IADD R3, R26, 0x1, -R0 ;  /* 0x000000011a037824 */ /* 0x000fe200078e0a00 */
[----:B------:R-:W-:Y:S01]  /*2230*/  LEA.HI R0, R7, R6, RZ, 0x2 ;  /* 0x0000000607007211 */ /* 0x000fe200078f10ff */
[----:B------:R-:W-:Y:S01]  /*2240*/  IMAD.SHL.U32 R2, R4, 0x40, RZ ;  /* 0x0000004004027824 */ /* 0x000fe200078e00ff */
[----:B------:R-:W-:Y:S01]  /*2250*/  LOP3.LUT P0, RZ, R27, 0x2, RZ, 0xc0, !PT ;  /* 0x000000021bff7812 */ /* 0x000fe2000780c0ff */
[----:B------:R-:W-:Y:S01]  /*2260*/  IMAD R7, R3, -0x8, R32 ;  /* 0xfffffff803077824 */ /* 0x000fe200078e0220 */
[----:B------:R-:W-:Y:S01]  /*2270*/  LOP3.LUT R3, R0, 0xfffffffc, RZ, 0xc0, !PT ;  /* 0xfffffffc00037812 */ /* 0x000fe200078ec0ff */
[----:B------:R-:W-:Y:S01]  /*2280*/  IMAD R212, R212, 0x200, R10 ;  /* 0x00000200d4d47824 */ /* 0x000fe200078e020a */
[----:B------:R-:W-:Y:S01]  /*2290*/  LOP3.LUT R2, R2, 0x1c0, RZ, 0xc0, !PT ;  /* 0x000001c002027812 */ /* 0x000fe200078ec0ff */
[----:B------:R-:W-:Y:S01]  /*22a0*/  USHF.R.S32.HI UR4, URZ, 0x1f, UR6 ;  /* 0x0000001f3f047899 */ /* 0x000fe20008011406 */
[----:B------:R-:W-:Y:S01]  /*22b0*/  LEA.HI.SX32 R8, R0, R13, 0x1e ;  /* 0x0000000d00087211 */ /* 0x000fe200078ff2ff */
[----:B------:R-:W-:Y:S01]  /*22c0*/  IMAD.IADD R6, R6, 0x1, -R3 ;  /* 0x0000000106067824 */ /* 0x000fe200078e0a03 */
[----:B------:R-:W-:Y:S01]  /*22d0*/  SHF.R.U32.HI R0, RZ, 0x3, R2 ;  /* 0x00000003ff007819 */ /* 0x000fe20000011602 */
[----:B------:R-:W-:Y:S01]  /*22e0*/  IMAD.SHL.U32 R219, R218, 0x2, RZ ;  /* 0x00000002dadb7824 */ /* 0x000fe200078e00ff */
[----:B------:R-:W-:Y:S01]  /*22f0*/  SEL R216, R216, 0xffffffe0, !P0 ;  /* 0xffffffe0d8d87807 */ /* 0x000fe20004000000 */
[----:B------:R1:W-:Y:S01]  /*2300*/  STL [R1+0x1c], R8 ;  /* 0x00001c0801007387 */ /* 0x0003e20000100800 */
[----:B------:R-:W-:Y:S01]  /*2310*/  LOP3.LUT R2, R0, R2, R14, 0x1e, !PT ;  /* 0x0000000200027212 */ /* 0x000fe200078e1e0e */
[----:B------:R-:W-:Y:S01]  /*2320*/  IMAD.SHL.U32 R213, R212, 0x2, RZ ;  /* 0x00000002d4d57824 */ /* 0x000fe200078e00ff */
[----:B------:R-:W-:Y:S01]  /*2330*/  LOP3.LUT P0, RZ, R4, 0x4, RZ, 0xc0, !PT ;  /* 0x0000000404ff7812 */ /* 0x000fe2000780c0ff */
[----:B------:R-:W-:Y:S01]  /*2340*/  IMAD R216, R218, 0x2, R216 ;  /* 0x00000002dad87824 */ /* 0x000fe200078e02d8 */
[----:B------:R-:W-:Y:S01]  /*2350*/  LOP3.LUT P1, RZ, R27, 0x4, RZ, 0xc0, !PT ;  /* 0x000000041bff7812 */ /* 0x000fe2000782c0ff */
[----:B------:R-:W-:Y:S01]  /*2360*/  IMAD.IADD R2, R2, 0x1, R11 ;  /* 0x0000000102027824 */ /* 0x000fe200078e020b */
[----:B------:R-:W-:Y:S01]  /*2370*/  ULEA.HI UR4, UR4, UR6, URZ, 0x6 ;  /* 0x0000000604047291 */ /* 0x000fe2000f8f303f */
[----:B------:R-:W-:Y:S01]  /*2380*/  IMAD R234, R6, -0x2, R7 ;  /* 0xfffffffe06ea7824 */ /* 0x000fe200078e0207 */
[----:B------:R-:W-:Y:S01]  /*2390*/  SEL R217, R217, 0xffffffc0, !P1 ;  /* 0xffffffc0d9d97807 */ /* 0x000fe20004800000 */
[----:B------:R-:W-:Y:S01]  /*23a0*/  CS2R R166, SRZ ;  /* 0x0000000000a67805 */ /* 0x000fe2000001ff00 */
[----:B------:R-:W-:Y:S01]  /*23b0*/  LEA R232, R2, 0x20480, 0x1 ;  /* 0x0002048002e87811 */ /* 0x000fe200078e08ff */
[----:B------:R-:W-:Y:S01]  /*23c0*/  CS2R R164, SRZ ;  /* 0x0000000000a47805 */ /* 0x000fe2000001ff00 */
[C---:B------:R-:W-:Y:S01]  /*23d0*/  LOP3.LUT P1, RZ, R5.reuse, 0x4, RZ, 0xc0, !PT ;  /* 0x0000000405ff7812 */ /* 0x040fe2000782c0ff */
[--C-:B------:R-:W-:Y:S01]  /*23e0*/  IMAD R218, R218, 0x2, R217.reuse ;  /* 0x00000002dada7824 */ /* 0x100fe200078e02d9 */
[----:B------:R-:W-:Y:S01]  /*23f0*/  IADD3 R233, R232, 0x40, RZ ;  /* 0x00000040e8e97810 */ /* 0x000fe20007ffe0ff */
[----:B------:R-:W-:Y:S01]  /*2400*/  IMAD R212, R212, 0x2, R217 ;  /* 0x00000002d4d47824 */ /* 0x000fe200078e02d9 */
[----:B------:R-:W-:Y:S01]  /*2410*/  @P0 IADD3 R233, R232, -0x40, RZ ;  /* 0xffffffc0e8e90810 */ /* 0x000fe20007ffe0ff */
[----:B------:R-:W-:Y:S01]  /*2420*/  CS2R R162, SRZ ;  /* 0x0000000000a27805 */ /* 0x000fe2000001ff00 */
[----:B------:R-:W-:Y:S01]  /*2430*/  LOP3.LUT P0, RZ, R5, 0x2, RZ, 0xc0, !PT ;  /* 0x0000000205ff7812 */ /* 0x000fe2000780c0ff */
[----:B------:R-:W-:Y:S01]  /*2440*/  CS2R R160, SRZ ;  /* 0x0000000000a07805 */ /* 0x000fe2000001ff00 */
[----:B------:R-:W-:Y:S01]  /*2450*/  SEL R220, R227, 0xffffffe0, !P1 ;  /* 0xffffffe0e3dc7807 */ /* 0x000fe20004800000 */
[----:B------:R-:W-:Y:S01]  /*2460*/  CS2R R158, SRZ ;  /* 0x00000000009e7805 */ /* 0x000fe2000001ff00 */
[----:B------:R-:W-:Y:S01]  /*2470*/  SEL R223, R223, 0xfffffff0, !P0 ;  /* 0xfffffff0dfdf7807 */ /* 0x000fe20004000000 */
[----:B------:R-:W-:Y:S01]  /*2480*/  CS2R R156, SRZ ;  /* 0x00000000009c7805 */ /* 0x000fe2000001ff00 */
[----:B------:R-:W-:Y:S01]  /*2490*/  CS2R R154, SRZ ;  /* 0x00000000009a7805 */ /* 0x000fe2000001ff00 */
        /* <DEDUP_REMOVED lines=61> */
[----:B------:R-:W-:Y:S01]  /*2870*/  UMOV UR5, URZ ;  /* 0x0000003f00057c82 */ /* 0x000fe20008000000 */
[----:B------:R-:W-:Y:S01]  /*2880*/  IMAD.IADD R226, R223, 0x1, R224 ;  /* 0x00000001dfe27824 */ /* 0x000fe200078e02e0 */
[----:B------:R-:W-:-:S02]  /*2890*/  UMOV UR13, 0x1 ;  /* 0x00000001000d7882 */ /* 0x000fc40000000000 */
[----:B------:R-:W-:Y:S02]  /*28a0*/  UMOV UR8, URZ ;  /* 0x0000003f00087c82 */ /* 0x000fe40008000000 */
[----:B------:R-:W-:Y:S02]  /*28b0*/  USHF.R.S32.HI UR9, URZ, 0x6, UR4 ;  /* 0x000000063f097899 */ /* 0x000fe40008011404 */
[----:B-1----:R-:W-:Y:S02]  /*28c0*/  UMOV UR12, URZ ;  /* 0x0000003f000c7c82 */ /* 0x002fe40008000000 */
.L_x_1136:
        /* <DEDUP_REMOVED lines=8> */
[----:B------:R-:W-:Y:S01]  /*2950*/  LEA R3, R2, R223, 0xd ;  /* 0x000000df02037211 */ /* 0x000fe200078e68ff */
[----:B------:R-:W-:Y:S01]  /*2960*/  IMAD.U32 R231, RZ, RZ, UR5 ;  /* 0x00000005ffe77e24 */ /* 0x000fe2000f8e00ff */
[----:B------:R-:W-:Y:S02]  /*2970*/  SHF.L.U32 R0, R0, 0x1, RZ ;  /* 0x0000000100007819 */ /* 0x000fe400000006ff */
[----:B------:R-:W-:Y:S01]  /*2980*/  LEA R12, R12, R220, 0xd ;  /* 0x000000dc0c0c7211 */ /* 0x000fe200078e68ff */
[C---:B------:R-:W-:Y:S01]  /*2990*/  IMAD.IADD R2, R215.reuse, 0x1, R3 ;  /* 0x00000001d7027824 */ /* 0x040fe200078e0203 */
[----:B------:R-:W-:Y:S02]  /*29a0*/  IADD3 R3, R215, R3, R220 ;  /* 0x00000003d7037210 */ /* 0x000fe40007ffe0dc */
[----:B------:R-:W-:Y:S02]  /*29b0*/  PLOP3.LUT P1, PT, PT, PT, UP0, 0x80, 0x0 ;  /* 0x000000000000781c */ /* 0x000fe40003f2f008 */
[----:B------:R-:W-:Y:S01]  /*29c0*/  SHF.L.U32 R205, R2, 0x1, RZ ;  /* 0x0000000102cd7819 */ /* 0x000fe200000006ff */
[----:B------:R-:W-:Y:S01]  /*29d0*/  IMAD.U32 R2, RZ, RZ, UR5 ;  /* 0x00000005ff027e24 */ /* 0x000fe2000f8e00ff */
[----:B------:R-:W-:Y:S03]  /*29e0*/  SHF.L.U32 R3, R3, 0x1, RZ ;  /* 0x0000000103037819 */ /* 0x000fe600000006ff */
[----:B------:R-:W-:Y:S01]  /*29f0*/  IMAD R2, R2, 0x2000, R224 ;  /* 0x0000200002027824 */ /* 0x000fe200078e02e0 */
[----:B------:R-:W-:Y:S03]  /*2a00*/  LDSM.16.M88.4 R16, [R219+0x80] ;  /* 0x00008000db10783b */ /* 0x000fe60000000200 */
[----:B------:R-:W-:Y:S01]  /*2a10*/  IMAD.SHL.U32 R204, R2, 0x2, RZ ;  /* 0x0000000202cc7824 */ /* 0x000fe200078e00ff */
[----:B------:R-:W-:Y:S01]  /*2a20*/  MOV R2, UR5 ;  /* 0x0000000500027c02 */ /* 0x000fe20008000f00 */
[----:B------:R-:W1:Y:S04]  /*2a30*/  LDSM.16.M88.4 R32, [R0+0x10080] ;  /* 0x010080000020783b */ /* 0x000e680000000200 */
[----:B------:R-:W-:Y:S01]  /*2a40*/  IMAD R2, R2, 0x2000, R226 ;  /* 0x0000200002027824 */ /* 0x000fe200078e02e2 */
[----:B------:R-:W2:Y:S03]  /*2a50*/  LDSM.16.M88.4 R28, [R0+0x11080] ;  /* 0x01108000001c783b */ /* 0x000ea60000000200 */
[----:B------:R-:W-:Y:S02]  /*2a60*/  IMAD.SHL.U32 R2, R2, 0x2, RZ ;  /* 0x0000000202027824 */ /* 0x000fe400078e00ff */
[----:B------:R-:W3:Y:S05]  /*2a70*/  LDSM.16.M88.4 R36, [R219+0x2080] ;  /* 0x00208000db24783b */ /* 0x000eea0000000200 */
[----:B------:R-:W-:Y:S05]  /*2a80*/  LDSM.16.M88.4 R172, [R216+0x80] ;  /* 0x00008000d8ac783b */ /* 0x000fea0000000200 */
[----:B------:R-:W4:Y:S05]  /*2a90*/  LDSM.16.M88.4 R168, [R205+0x10080] ;  /* 0x01008000cda8783b */ /* 0x000f2a0000000200 */
[----:B------:R-:W3:Y:S05]  /*2aa0*/  LDSM.16.M88.4 R176, [R205+0x11080] ;  /* 0x01108000cdb0783b */ /* 0x000eea0000000200 */
[----:B------:R-:W3:Y:S05]  /*2ab0*/  LDSM.16.M88.4 R180, [R216+0x2080] ;  /* 0x00208000d8b4783b */ /* 0x000eea0000000200 */
[----:B------:R-:W-:Y:S01]  /*2ac0*/  LDSM.16.M88.4 R188, [R218+0x80] ;  /* 0x00008000dabc783b */ /* 0x000fe20000000200 */
[-C--:B-1----:R-:W-:Y:S04]  /*2ad0*/  HMMA.16816.F32.BF16 R4, R32, R16.reuse, RZ ;  /* 0x000000102004723c */ /* 0x082fe800000418ff */
[----:B------:R-:W-:Y:S05]  /*2ae0*/  LDSM.16.M88.4 R192, [R204+0x11080] ;  /* 0x01108000ccc0783b */ /* 0x000fea0000000200 */
[----:B------:R-:W5:Y:S01]  /*2af0*/  LDL R206, [R1+0x1c] ;  /* 0x00001c0001ce7983 */ /* 0x000f620000100800 */
[C---:B--2---:R-:W-:Y:S04]  /*2b00*/  HMMA.16816.F32.BF16 R8, R28.reuse, R16, RZ ;  /* 0x000000101c08723c */ /* 0x044fe800000418ff */
[----:B------:R-:W-:Y:S03]  /*2b10*/  LDSM.16.M88.4 R196, [R217+0x80] ;  /* 0x00008000d9c4783b */ /* 0x000fe60000000200 */
[----:B------:R-:W-:Y:S02]  /*2b20*/  IADD3 R16, R215, R12, RZ ;  /* 0x0000000cd7107210 */ /* 0x000fe40007ffe0ff */
[----:B------:R-:W-:Y:S01]  /*2b30*/  LDSM.16.M88.4 R200, [R2+0x11080] ;  /* 0x0110800002c8783b */ /* 0x000fe20000000200 */
[-C--:B------:R-:W-:Y:S02]  /*2b40*/  HMMA.16816.F32.BF16 R12, R28, R18.reuse, RZ ;  /* 0x000000121c0c723c */ /* 0x080fe400000418ff */
[----:B------:R-:W-:Y:S06]  /*2b50*/  SHF.L.U32 R214, R16, 0x1, RZ ;  /* 0x0000000110d67819 */ /* 0x000fec00000006ff */
[C---:B------:R-:W-:Y:S01]  /*2b60*/  HMMA.16816.F32.BF16 R16, R32.reuse, R18, RZ ;  /* 0x000000122010723c */ /* 0x040fe200000418ff */
[----:B------:R-:W1:Y:S07]  /*2b70*/  LDSM.16.M88.4 R184, [R214+0x10080] ;  /* 0x01008000d6b8783b */ /* 0x000e6e0000000200 */
[-C--:B---3--:R-:W-:Y:S08]  /*2b80*/  HMMA.16816.F32.BF16 R20, R32, R36.reuse, RZ ;  /* 0x000000242014723c */ /* 0x088ff000000418ff */
[C---:B------:R-:W-:Y:S08]  /*2b90*/  HMMA.16816.F32.BF16 R24, R28.reuse, R36, RZ ;  /* 0x000000241c18723c */ /* 0x040ff000000418ff */
[-C--:B------:R-:W-:Y:S08]  /*2ba0*/  HMMA.16816.F32.BF16 R28, R28, R38.reuse, RZ ;  /* 0x000000261c1c723c */ /* 0x080ff000000418ff */
[----:B------:R-:W-:Y:S01]  /*2bb0*/  HMMA.16816.F32.BF16 R32, R32, R38, RZ ;  /* 0x000000262020723c */ /* 0x000fe200000418ff */
[----:B------:R-:W2:Y:S07]  /*2bc0*/  LDSM.16.M88.4 R36, [R218+0x2080] ;  /* 0x00208000da24783b */ /* 0x000eae0000000200 */
[-C--:B----4-:R-:W-:Y:S08]  /*2bd0*/  HMMA.16816.F32.BF16 R4, R168, R172.reuse, R4 ;  /* 0x000000aca804723c */ /* 0x090ff00000041804 */
[C---:B------:R-:W-:Y:S08]  /*2be0*/  HMMA.16816.F32.BF16 R8, R176.reuse, R172, R8 ;  /* 0x000000acb008723c */ /* 0x040ff00000041808 */
[-C--:B------:R-:W-:Y:S08]  /*2bf0*/  HMMA.16816.F32.BF16 R12, R176, R174.reuse, R12 ;  /* 0x000000aeb00c723c */ /* 0x080ff0000004180c */
[C---:B------:R-:W-:Y:S01]  /*2c00*/  HMMA.16816.F32.BF16 R16, R168.reuse, R174, R16 ;  /* 0x000000aea810723c */ /* 0x040fe20000041810 */
[----:B------:R-:W3:Y:S07]  /*2c10*/  LDSM.16.M88.4 R172, [R3+0x10080] ;  /* 0x0100800003ac783b */ /* 0x000eee0000000200 */
[-C--:B------:R-:W-:Y:S08]  /*2c20*/  HMMA.16816.F32.BF16 R20, R168, R180.reuse, R20 ;  /* 0x000000b4a814723c */ /* 0x080ff00000041814 */
[C---:B------:R-:W-:Y:S08]  /*2c30*/  HMMA.16816.F32.BF16 R24, R176.reuse, R180, R24 ;  /* 0x000000b4b018723c */ /* 0x040ff00000041818 */
[-C--:B------:R-:W-:Y:S01]  /*2c40*/  HMMA.16816.F32.BF16 R28, R176, R182.reuse, R28 ;  /* 0x000000b6b01c723c */ /* 0x080fe2000004181c */
[----:B------:R-:W-:Y:S07]  /*2c50*/  LDSM.16.M88.4 R176, [R219+0x4080] ;  /* 0x00408000dbb0783b */ /* 0x000fee0000000200 */
[----:B------:R-:W-:Y:S01]  /*2c60*/  HMMA.16816.F32.BF16 R32, R168, R182, R32 ;  /* 0x000000b6a820723c */ /* 0x000fe20000041820 */
[----:B------:R-:W4:Y:S05]  /*2c70*/  LDSM.16.M88.4 R168, [R217+0x2080] ;  /* 0x00208000d9a8783b */ /* 0x000f2a0000000200 */
[----:B------:R-:W-:Y:S02]  /*2c80*/  LDSM.16.M88.4 R180, [R0+0x13080] ;  /* 0x0130800000b4783b */ /* 0x000fe40000000200 */
[-C--:B-1----:R-:W-:Y:S08]  /*2c90*/  HMMA.16816.F32.BF16 R4, R184, R188.reuse, R4 ;  /* 0x000000bcb804723c */ /* 0x082ff00000041804 */
[C---:B------:R-:W-:Y:S08]  /*2ca0*/  HMMA.16816.F32.BF16 R8, R192.reuse, R188, R8 ;  /* 0x000000bcc008723c */ /* 0x040ff00000041808 */
[-C--:B------:R-:W-:Y:S08]  /*2cb0*/  HMMA.16816.F32.BF16 R12, R192, R190.reuse, R12 ;  /* 0x000000bec00c723c */ /* 0x080ff0000004180c */
[C---:B------:R-:W-:Y:S08]  /*2cc0*/  HMMA.16816.F32.BF16 R16, R184.reuse, R190, R16 ;  /* 0x000000beb810723c */ /* 0x040ff00000041810 */
[-C--:B--2---:R-:W-:Y:S08]  /*2cd0*/  HMMA.16816.F32.BF16 R20, R184, R36.reuse, R20 ;  /* 0x00000024b814723c */ /* 0x084ff00000041814 */
[C---:B------:R-:W-:Y:S08]  /*2ce0*/  HMMA.16816.F32.BF16 R24, R192.reuse, R36, R24 ;  /* 0x00000024c018723c */ /* 0x040ff00000041818 */
[-C--:B------:R-:W-:Y:S01]  /*2cf0*/  HMMA.16816.F32.BF16 R28, R192, R38.reuse, R28 ;  /* 0x00000026c01c723c */ /* 0x080fe2000004181c */
[----:B------:R-:W-:Y:S07]  /*2d00*/  LDSM.16.M88.4 R192, [R216+0x4080] ;  /* 0x00408000d8c0783b */ /* 0x000fee0000000200 */
[----:B------:R-:W-:Y:S01]  /*2d10*/  HMMA.16816.F32.BF16 R32, R184, R38, R32 ;  /* 0x00000026b820723c */ /* 0x000fe20000041820 */
[----:B------:R-:W1:Y:S05]  /*2d20*/  LDSM.16.M88.4 R36, [R0+0x12080] ;  /* 0x012080000024783b */ /* 0x000e6a0000000200 */
[----:B------:R-:W2:Y:S02]  /*2d30*/  LDSM.16.M88.4 R184, [R219+0x6080] ;  /* 0x00608000dbb8783b */ /* 0x000ea40000000200 */
[-C--:B---3--:R-:W-:Y:S08]  /*2d40*/  HMMA.16816.F32.BF16 R4, R172, R196.reuse, R4 ;  /* 0x000000c4ac04723c */ /* 0x088ff00000041804 */
[C---:B------:R-:W-:Y:S07]  /*2d50*/  HMMA.16816.F32.BF16 R8, R200.reuse, R196, R8 ;  /* 0x000000c4c808723c */ /* 0x040fee0000041808 */
[----:B------:R-:W-:Y:S01]  /*2d60*/  MOV R196, UR5 ;  /* 0x0000000500c47c02 */ /* 0x000fe20008000f00 */
[-C--:B------:R-:W-:Y:S04]  /*2d70*/  HMMA.16816.F32.BF16 R12, R200, R198.reuse, R12 ;  /* 0x000000c6c80c723c */ /* 0x080fe8000004180c */
[----:B------:R-:W-:Y:S04]  /*2d80*/  IMAD R196, R196, 0x2000, R225 ;  /* 0x00002000c4c47824 */ /* 0x000fe800078e02e1 */
[C---:B------:R-:W-:Y:S04]  /*2d90*/  HMMA.16816.F32.BF16 R16, R172.reuse, R198, R16 ;  /* 0x000000c6ac10723c */ /* 0x040fe80000041810 */
[----:B------:R-:W-:Y:S04]  /*2da0*/  SHF.L.U32 R196, R196, 0x1, RZ ;  /* 0x00000001c4c47819 */ /* 0x000fe800000006ff */
[-C--:B----4-:R-:W-:Y:S01]  /*2db0*/  HMMA.16816.F32.BF16 R20, R172, R168.reuse, R20 ;  /* 0x000000a8ac14723c */ /* 0x090fe20000041814 */
[----:B------:R-:W3:Y:S05]  /*2dc0*/  LDSM.16.M88.4 R188, [R196+0x12080] ;  /* 0x01208000c4bc783b */ /* 0x000eea0000000200 */
[----:B------:R-:W4:Y:S02]  /*2dd0*/  LDSM.16.M88.4 R196, [R196+0x13080] ;  /* 0x01308000c4c4783b */ /* 0x000f240000000200 */
[C---:B------:R-:W-:Y:S08]  /*2de0*/  HMMA.16816.F32.BF16 R24, R200.reuse, R168, R24 ;  /* 0x000000a8c818723c */ /* 0x040ff00000041818 */
[-C--:B------:R-:W-:Y:S01]  /*2df0*/  HMMA.16816.F32.BF16 R28, R200, R170.reuse, R28 ;  /* 0x000000aac81c723c */ /* 0x080fe2000004181c */
[----:B------:R-:W2:Y:S07]  /*2e00*/  LDSM.16.M88.4 R200, [R216+0x6080] ;  /* 0x00608000d8c8783b */ /* 0x000eae0000000200 */
[----:B------:R-:W-:Y:S01]  /*2e10*/  HMMA.16816.F32.BF16 R32, R172, R170, R32 ;  /* 0x000000aaac20723c */ /* 0x000fe20000041820 */
[----:B------:R-:W-:Y:S05]  /*2e20*/  LDSM.16.M88.4 R172, [R218+0x4080] ;  /* 0x00408000daac783b */ /* 0x000fea0000000200 */
[----:B------:R-:W3:Y:S02]  /*2e30*/  LDSM.16.M88.4 R168, [R204+0x12080] ;  /* 0x01208000cca8783b */ /* 0x000ee40000000200 */
        /* <DEDUP_REMOVED lines=8> */
[----:B------:R-:W2:Y:S03]  /*2ec0*/  LDSM.16.M88.4 R180, [R218+0x6080] ;  /* 0x00608000dab4783b */ /* 0x000ea60000000200 */
[----:B-----5:R-:W-:Y:S04]  /*2ed0*/  LEA R231, R231, R206, 0x6 ;  /* 0x000000cee7e77211 */ /* 0x020fe800078e30ff */
[----:B------:R-:W-:Y:S01]  /*2ee0*/  HMMA.16816.F32.BF16 R32, R36, R186, R32 ;  /* 0x000000ba2420723c */ /* 0x000fe20000041820 */
[----:B------:R-:W-:Y:S03]  /*2ef0*/  LDSM.16.M88.4 R184, [R217+0x4080] ;  /* 0x00408000d9b8783b */ /* 0x000fe60000000200 */
[----:B------:R-:W-:Y:S02]  /*2f00*/  IMAD.SHL.U32 R231, R231, 0x4, RZ ;  /* 0x00000004e7e77824 */ /* 0x000fe400078e00ff */
[----:B------:R-:W5:Y:S02]  /*2f10*/  LDSM.16.M88.4 R36, [R2+0x12080] ;  /* 0x012080000224783b */ /* 0x000f640000000200 */
[-C--:B---3--:R-:W-:Y:S03]  /*2f20*/  HMMA.16816.F32.BF16 R4, R188, R192.reuse, R4 ;  /* 0x000000c0bc04723c */ /* 0x088fe60000041804 */
[----:B------:R-:W-:Y:S05]  /*2f30*/  LDS R228, [R231+0x200a0] ;  /* 0x0200a000e7e47984 */ /* 0x000fea0000000800 */
[C---:B----4-:R-:W-:Y:S01]  /*2f40*/  HMMA.16816.F32.BF16 R8, R196.reuse, R192, R8 ;  /* 0x000000c0c408723c */ /* 0x050fe20000041808 */
[----:B------:R-:W-:Y:S05]  /*2f50*/  LDS R229, [R231+0x20100] ;  /* 0x02010000e7e57984 */ /* 0x000fea0000000800 */
[----:B------:R-:W-:Y:S02]  /*2f60*/  LDS R230, [R231+0x20120] ;  /* 0x02012000e7e67984 */ /* 0x000fe40000000800 */
[-C--:B------:R-:W-:Y:S08]  /*2f70*/  HMMA.16816.F32.BF16 R12, R196, R194.reuse, R12 ;  /* 0x000000c2c40c723c */ /* 0x080ff0000004180c */
[C---:B------:R-:W-:Y:S08]  /*2f80*/  HMMA.16816.F32.BF16 R16, R188.reuse, R194, R16 ;  /* 0x000000c2bc10723c */ /* 0x040ff00000041810 */
[-C--:B------:R-:W-:Y:S08]  /*2f90*/  HMMA.16816.F32.BF16 R20, R188, R200.reuse, R20 ;  /* 0x000000c8bc14723c */ /* 0x080ff00000041814 */
[C---:B------:R-:W-:Y:S08]  /*2fa0*/  HMMA.16816.F32.BF16 R24, R196.reuse, R200, R24 ;  /* 0x000000c8c418723c */ /* 0x040ff00000041818 */
[-C--:B------:R-:W-:Y:S08]  /*2fb0*/  HMMA.16816.F32.BF16 R28, R196, R202.reuse, R28 ;  /* 0x000000cac41c723c */ /* 0x080ff0000004181c */
[----:B------:R-:W-:Y:S01]  /*2fc0*/  HMMA.16816.F32.BF16 R32, R188, R202, R32 ;  /* 0x000000cabc20723c */ /* 0x000fe20000041820 */
[----:B------:R-:W3:Y:S05]  /*2fd0*/  LDSM.16.M88.4 R188, [R2+0x13080] ;  /* 0x0130800002bc783b */ /* 0x000eea0000000200 */
[----:B------:R-:W-:Y:S02]  /*2fe0*/  LDS R2, [R231+0x20080] ;  /* 0x02008000e7027984 */ /* 0x000fe40000000800 */
[-C--:B------:R-:W-:Y:S08]  /*2ff0*/  HMMA.16816.F32.BF16 R4, R168, R172.reuse, R4 ;  /* 0x000000aca804723c */ /* 0x080ff00000041804 */
[C---:B-1----:R-:W-:Y:S08]  /*3000*/  HMMA.16816.F32.BF16 R8, R176.reuse, R172, R8 ;  /* 0x000000acb008723c */ /* 0x042ff00000041808 */
[-C--:B------:R-:W-:Y:S08]  /*3010*/  HMMA.16816.F32.BF16 R12, R176, R174.reuse, R12 ;  /* 0x000000aeb00c723c */ /* 0x080ff0000004180c */
[C---:B------:R-:W-:Y:S01]  /*3020*/  HMMA.16816.F32.BF16 R16, R168.reuse, R174, R16 ;  /* 0x000000aea810723c */ /* 0x040fe20000041810 */
[----:B------:R-:W1:Y:S01]  /*3030*/  LDSM.16.M88.4 R172, [R217+0x6080] ;  /* 0x00608000d9ac783b */ /* 0x000e620000000200 */
[----:B------:R-:W-:Y:S04]  /*3040*/  DEPBAR.LE SB0, 0x1 ;  /* 0x000080400000791a */ /* 0x000fe80000000000 */
[----:B------:R-:W-:Y:S02]  /*3050*/  BAR.SYNC.DEFER_BLOCKING 0x0 ;  /* 0x0000000000007b1d */ /* 0x000fe40000010000 */
[-C--:B--2---:R-:W-:Y:S08]  /*3060*/  HMMA.16816.F32.BF16 R20, R168, R180.reuse, R20 ;  /* 0x000000b4a814723c */ /* 0x084ff00000041814 */
[C---:B------:R-:W-:Y:S08]  /*3070*/  HMMA.16816.F32.BF16 R24, R176.reuse, R180, R24 ;  /* 0x000000b4b018723c */ /* 0x040ff00000041818 */
[-C--:B------:R-:W-:Y:S01]  /*3080*/  HMMA.16816.F32.BF16 R28, R176, R182.reuse, R28 ;  /* 0x000000b6b01c723c */ /* 0x080fe2000004181c */
[----:B------:R2:W4:Y:S07]  /*3090*/  LDSM.16.M88.4 R196, [R205+0x18080] ;  /* 0x01808000cdc4783b */ /* 0x00052e0000000200 */
[----:B------:R-:W-:Y:S01]  /*30a0*/  HMMA.16816.F32.BF16 R32, R168, R182, R32 ;  /* 0x000000b6a820723c */ /* 0x000fe20000041820 */
[----:B------:R2:W2:Y:S07]  /*30b0*/  LDSM.16.M88.4 R168, [R0+0x18080] ;  /* 0x0180800000a8783b */ /* 0x0004ae0000000200 */
[-C--:B-----5:R-:W-:Y:S01]  /*30c0*/  HMMA.16816.F32.BF16 R4, R36, R184.reuse, R4 ;  /* 0x000000b82404723c */ /* 0x0a0fe20000041804 */
[----:B------:R1:W2:Y:S05]  /*30d0*/  LDSM.16.M88.4 R180, [R0+0x19080] ;  /* 0x0190800000b4783b */ /* 0x0002aa0000000200 */
[----:B------:R-:W2:Y:S02]  /*30e0*/  LDSM.16.M88.4 R204, [R205+0x19080] ;  /* 0x01908000cdcc783b */ /* 0x000ea40000000200 */
[C---:B---3--:R-:W-:Y:S03]  /*30f0*/  HMMA.16816.F32.BF16 R8, R188.reuse, R184, R8 ;  /* 0x000000b8bc08723c */ /* 0x048fe60000041808 */
[----:B------:R3:W2:Y:S05]  /*3100*/  LDSM.16.M88.4 R176, [R219+0x8080] ;  /* 0x00808000dbb0783b */ /* 0x0006aa0000000200 */
[-C--:B------:R-:W-:Y:S01]  /*3110*/  HMMA.16816.F32.BF16 R12, R188, R186.reuse, R12 ;  /* 0x000000babc0c723c */ /* 0x080fe2000004180c */
[----:B------:R3:W2:Y:S05]  /*3120*/  LDSM.16.M88.4 R192, [R219+0xa080] ;  /* 0x00a08000dbc0783b */ /* 0x0006aa0000000200 */
[----:B------:R3:W2:Y:S02]  /*3130*/  LDSM.16.M88.4 R200, [R216+0x8080] ;  /* 0x00808000d8c8783b */ /* 0x0006a40000000200 */
[C---:B------:R-:W-:Y:S03]  /*3140*/  HMMA.16816.F32.BF16 R16, R36.reuse, R186, R16 ;  /* 0x000000ba2410723c */ /* 0x040fe60000041810 */
[----:B------:R3:W2:Y:S05]  /*3150*/  LDSM.16.M88.4 R208, [R216+0xa080] ;  /* 0x00a08000d8d0783b */ /* 0x0006aa0000000200 */
[-C--:B-1----:R-:W-:Y:S08]  /*3160*/  HMMA.16816.F32.BF16 R20, R36, R172.reuse, R20 ;  /* 0x000000ac2414723c */ /* 0x082ff00000041814 */
[C---:B------:R-:W-:Y:S08]  /*3170*/  HMMA.16816.F32.BF16 R24, R188.reuse, R172, R24 ;  /* 0x000000acbc18723c */ /* 0x040ff00000041818 */
[-C--:B------:R-:W-:Y:S08]  /*3180*/  HMMA.16816.F32.BF16 R28, R188, R174.reuse, R28 ;  /* 0x000000aebc1c723c */ /* 0x080ff0000004181c */
[----:B------:R-:W-:Y:S01]  /*3190*/  HMMA.16816.F32.BF16 R32, R36, R174, R32 ;  /* 0x000000ae2420723c */ /* 0x000fe20000041820 */
[----:B------:R-:W-:-:S07]  /*31a0*/  @P1 BRA `(.L_x_1134) ;  /* 0x0000036000001947 */ /* 0x000fce0003800000 */
[----:B---34-:R-:W3:Y:S01]  /*31b0*/  LDL.64 R238, [R1+0x8] ;  /* 0x0000080001ee7983 */ /* 0x018ee20000100a00 */
[----:B------:R-:W-:Y:S01]  /*31c0*/  ULDC.64 UR6, c[0x0][0x178] ;  /* 0x00005e0000067ab9 */ /* 0x000fe20000000a00 */
[----:B------:R-:W-:Y:S01]  /*31d0*/  IMAD.U32 R172, RZ, RZ, UR11 ;  /* 0x0000000bffac7e24 */ /* 0x000fe2000f8e00ff */
[----:B------:R-:W-:Y:S01]  /*31e0*/  UIMAD.WIDE.U32 UR18, UR15, UR6, URZ ;  /* 0x000000060f1272a5 */ /* 0x000fe2000f8e003f */
[----:B------:R-:W4:Y:S01]  /*31f0*/  LDL R235, [R1+0x40] ;  /* 0x0000400001eb7983 */ /* 0x000f220000100800 */
[----:B------:R-:W-:Y:S03]  /*3200*/  USHF.R.S32.HI UR4, URZ, 0x1f, UR15 ;  /* 0x0000001f3f047899 */ /* 0x000fe6000801140f */
[----:B------:R-:W5:Y:S01]  /*3210*/  LDL R240, [R1+0x18] ;  /* 0x0000180001f07983 */ /* 0x000f620000100800 */
[----:B------:R-:W-:Y:S01]  /*3220*/  IMAD.U32 R36, RZ, RZ, UR18 ;  /* 0x00000012ff247e24 */ /* 0x000fe2000f8e00ff */
[----:B------:R-:W-:Y:S01]  /*3230*/  UIMAD UR4, UR4, UR6, URZ ;  /* 0x00000006040472a4 */ /* 0x000fe2000f8e023f */
[----:B------:R-:W-:Y:S01]  /*3240*/  IMAD.U32 R37, RZ, RZ, UR18 ;  /* 0x00000012ff257e24 */ /* 0x000fe2000f8e00ff */
[----:B--2---:R-:W2:Y:S02]  /*3250*/  LDL.64 R236, [R1+0x28] ;  /* 0x0000280001ec7983 */ /* 0x004ea40000100a00 */
[----:B------:R-:W-:Y:S02]  /*3260*/  UIMAD UR4, UR15, UR7, UR4 ;  /* 0x000000070f0472a4 */ /* 0x000fe4000f8e0204 */
[----:B------:R-:W-:Y:S02]  /*3270*/  UIMAD UR15, UR15, -0x40, UR14 ;  /* 0xffffffc00f0f78a4 */ /* 0x000fe4000f8e020e */
[----:B------:R-:W-:Y:S06]  /*3280*/  UIADD3 UR4, UR19, UR4, URZ ;  /* 0x0000000413047290 */ /* 0x000fec000fffe03f */
[----:B------:R-:W-:Y:S01]  /*3290*/  IMAD.U32 R0, RZ, RZ, UR4 ;  /* 0x00000004ff007e24 */ /* 0x000fe2000f8e00ff */
[----:B---3--:R-:W-:Y:S02]  /*32a0*/  LEA R36, P1, R36, R238, 0x7 ;  /* 0x000000ee24247211 */ /* 0x008fe400078238ff */
[----:B------:R-:W1:Y:S02]  /*32b0*/  S2R R238, SR_TID.X ;  /* 0x0000000000ee7919 */ /* 0x000e640000002100 */
[----:B------:R-:W-:Y:S01]  /*32c0*/  LEA.HI.X R37, R37, R239, R0, 0x7, P1 ;  /* 0x000000ef25257211 */ /* 0x000fe200008f3c00 */
[----:B------:R-:W-:Y:S01]  /*32d0*/  IMAD.U32 R0, RZ, RZ, UR13 ;  /* 0x0000000dff007e24 */ /* 0x000fe2000f8e00ff */
[----:B------:R-:W3:Y:S01]  /*32e0*/  S2R R239, SR_TID.X ;  /* 0x0000000000ef7919 */ /* 0x000ee20000002100 */
[----:B------:R-:W-:Y:S02]  /*32f0*/  IADD3 R172, P2, P1, R172, 0x80, R36 ;  /* 0x00000080acac7810 */ /* 0x000fe4000795e024 */
[----:B----4-:R-:W-:Y:S02]  /*3300*/  IMAD R0, R0, 0x4000, R235 ;  /* 0x0000400000007824 */ /* 0x010fe400078e02eb */
[----:B------:R-:W-:Y:S01]  /*3310*/  IADD3.X R173, RZ, UR10, R37, P2, P1 ;  /* 0x0000000affad7c10 */ /* 0x000fe200097e2425 */
[----:B------:R-:W4:Y:S01]  /*3320*/  S2R R235, SR_TID.X ;  /* 0x0000000000eb7919 */ /* 0x000f220000002100 */
[----:B------:R-:W-:Y:S02]  /*3330*/  IADD3 R174, P1, R36, UR11, RZ ;  /* 0x0000000b24ae7c10 */ /* 0x000fe4000ff3e0ff */
[----:B-----5:R-:W-:Y:S02]  /*3340*/  LOP3.LUT P2, RZ, R240, 0x1, RZ, 0xc0, !PT ;  /* 0x00000001f0ff7812 */ /* 0x020fe4000784c0ff */
[----:B------:R-:W-:Y:S02]  /*3350*/  IADD3.X R175, R37, UR10, RZ, P1, !PT ;  /* 0x0000000a25af7c10 */ /* 0x000fe40008ffe4ff */
[----:B-1----:R-:W-:Y:S04]  /*3360*/  SHF.R.S32.HI R238, RZ, 0x1f, R238 ;  /* 0x0000001fffee7819 */ /* 0x002fe800000114ee */
[----:B---3--:R-:W-:Y:S04]  /*3370*/  LEA.HI R238, R238, R239, RZ, 0x3 ;  /* 0x000000efeeee7211 */ /* 0x008fe800078f18ff */
[----:B------:R-:W-:Y:S01]  /*3380*/  SHF.R.S32.HI R238, RZ, 0x3, R238 ;  /* 0x00000003ffee7819 */ /* 0x000fe200000114ee */
[----:B----4-:R-:W-:Y:S03]  /*3390*/  IMAD.SHL.U32 R235, R235, 0x4, RZ ;  /* 0x00000004ebeb7824 */ /* 0x010fe600078e00ff */
[----:B------:R-:W-:Y:S04]  /*33a0*/  IADD3 R38, -R238, UR15, RZ ;  /* 0x0000000fee267c10 */ /* 0x000fe8000fffe1ff */
[C---:B------:R-:W-:Y:S11]  /*33b0*/  ISETP.LT.OR P1, PT, R38.reuse, 0x1, P5 ;  /* 0x000000012600780c */ /* 0x040ff60002f21670 */
[----:B------:R-:W-:Y:S02]  /*33c0*/  @!UPT UIADD3 URZ, URZ, URZ, URZ ;  /* 0x0000003f3f3ff290 */ /* 0x000fe4000fffe03f */
        /* <DEDUP_REMOVED lines=14> */
[----:B------:R-:W-:Y:S04]  /*34b0*/  IMAD.U32 R36, RZ, RZ, UR13 ;  /* 0x0000000dff247e24 */ /* 0x000fe8000f8e00ff */
[----:B------:R-:W-:Y:S01]  /*34c0*/  @!P3 IMAD R38, R36, 0x40, R235 ;  /* 0x000000402426b824 */ /* 0x000fe200078e02eb */
[----:B------:R-:W-:Y:S03]  /*34d0*/  @!P3 LEA R36, R37, 0x40, 0x6 ;  /* 0x000000402524b811 */ /* 0x000fe600078e30ff */
[----:B------:R-:W-:Y:S02]  /*34e0*/  @!P3 IMAD.SHL.U32 R38, R38, 0x4, RZ ;  /* 0x000000042626b824 */ /* 0x000fe400078e00ff */
[----:B--2---:R-:W-:Y:S05]  /*34f0*/  @!P3 IMAD.WIDE R36, R36, 0x4, R236 ;  /* 0x000000042424b825 */ /* 0x004fea00078e02ec */
[----:B------:R3:W-:Y:S02]  /*3500*/  @!P3 LDGSTS.E.BYPASS.LTC128B.128 [R38+0x20080], [R36.64] ;  /* 0x200800002426bfae */ /* 0x0007e4000b901d50 */
.L_x_1134:
[----:B---34-:R-:W-:Y:S01]  /*3510*/  ISETP.GT.AND P1, PT, R234, RZ, PT ;  /* 0x000000ffea00720c */ /* 0x018fe20003f24270 */
[----:B------:R-:W-:Y:S01]  /*3520*/  USHF.L.U32 UR4, UR5, 0xd, URZ ;  /* 0x0000000d05047899 */ /* 0x000fe2000800063f */
[----:B------:R-:W0:Y:S01]  /*3530*/  LDGDEPBAR ;  /* 0x00000000000079af */ /* 0x000e220000000000 */
[----:B------:R-:W-:Y:S01]  /*3540*/  UIADD3 UR15, UR8, 0x2, URZ ;  /* 0x00000002080f7890 */ /* 0x000fe2000fffe03f */
[----:B------:R-:W-:Y:S01]  /*3550*/  FSEL R173, R6, -INF , P1 ;  /* 0xff80000006ad7808 */ /* 0x000fe20000800000 */
[----:B------:R-:W-:Y:S01]  /*3560*/  UIADD3 UR6, UR4, 0x10, URZ ;  /* 0x0000001004067890 */ /* 0x000fe2000fffe03f */
[----:B------:R-:W-:Y:S01]  /*3570*/  FSEL R175, R8, -INF , P1 ;  /* 0xff80000008af7808 */ /* 0x000fe20000800000 */
[----:B------:R-:W-:Y:S01]  /*3580*/  UISETP.GE.AND UP0, UPT, UR15, UR9, UPT ;  /* 0x000000090f00728c */ /* 0x000fe2000bf06270 */
[----:B------:R-:W-:Y:S01]  /*3590*/  FSEL R184, R10, -INF , P1 ;  /* 0xff8000000ab87808 */ /* 0x000fe20000800000 */
[----:B------:R-:W-:Y:S01]  /*35a0*/  FFMA.FTZ R244, R173, c[0x0][0x29c], -R228 ;  /* 0x0000a700adf47a23 */ /* 0x000fe200000108e4 */
[----:B------:R-:W-:Y:S01]  /*35b0*/  FSEL R39, R4, -INF , P1 ;  /* 0xff80000004277808 */ /* 0x000fe20000800000 */
[--C-:B------:R-:W-:Y:S01]  /*35c0*/  FFMA.FTZ R238, R175, c[0x0][0x29c], -R229.reuse ;  /* 0x0000a700afee7a23 */ /* 0x100fe200000108e5 */
[----:B------:R-:W-:Y:S04]  /*35d0*/  ISETP.GT.AND P1, PT, R234, 0x1, PT ;  /* 0x00000001ea00780c */ /* 0x000fe80003f24270 */
[----:B------:R-:W-:Y:S02]  /*35e0*/  FSEL R36, R5, -INF , P1 ;  /* 0xff80000005247808 */ /* 0x000fe40000800000 */
[----:B------:R-:W-:Y:S02]  /*35f0*/  FSEL R38, R7, -INF , P1 ;  /* 0xff80000007267808 */ /* 0x000fe40000800000 */
[-C--:B--2---:R-:W-:Y:S03]  /*3600*/  HMMA.16816.F32.BF16 R4, R168, R176.reuse, RZ ;  /* 0x000000b0a804723c */ /* 0x084fe600000418ff */
[----:B------:R-:W-:Y:S01]  /*3610*/  FSEL R174, R9, -INF , P1 ;  /* 0xff80000009ae7808 */ /* 0x000fe20000800000 */
[----:B------:R-:W-:Y:S01]  /*3620*/  FFMA.FTZ R189, R36, c[0x0][0x29c], -R2 ;  /* 0x0000a70024bd7a23 */ /* 0x000fe20000010802 */
[----:B------:R-:W-:Y:S01]  /*3630*/  FSEL R185, R11, -INF , P1 ;  /* 0xff8000000bb97808 */ /* 0x000fe20000800000 */
[----:B------:R-:W-:Y:S01]  /*3640*/  FFMA.FTZ R243, R38, c[0x0][0x29c], -R228 ;  /* 0x0000a70026f37a23 */ /* 0x000fe200000108e4 */
[----:B------:R-:W-:Y:S01]  /*3650*/  ISETP.GT.AND P1, PT, R234, 0x20, PT ;  /* 0x00000020ea00780c */ /* 0x000fe20003f24270 */
[C---:B------:R-:W-:Y:S02]  /*3660*/  HMMA.16816.F32.BF16 R8, R180.reuse, R176, RZ ;  /* 0x000000b0b408723c */ /* 0x040fe400000418ff */
[----:B------:R-:W-:Y:S02]  /*3670*/  MUFU.EX2 R189, R189 ;  /* 0x000000bd00bd7308 */ /* 0x000fe40000000800 */
[----:B------:R-:W-:Y:S01]  /*3680*/  FSEL R172, R12, -INF , P1 ;  /* 0xff8000000cac7808 */ /* 0x000fe20000800000 */
[--C-:B------:R-:W-:Y:S01]  /*3690*/  FFMA.FTZ R237, R174, c[0x0][0x29c], -R229.reuse ;  /* 0x0000a700aeed7a23 */ /* 0x100fe200000108e5 */
[----:B------:R-:W-:Y:S02]  /*36a0*/  FSEL R186, R14, -INF , P1 ;  /* 0xff8000000eba7808 */ /* 0x000fe40000800000 */
[----:B------:R-:W-:Y:S01]  /*36b0*/  FSEL R16, R16, -INF , P1 ;  /* 0xff80000010107808 */ /* 0x000fe20000800000 */
[--C-:B------:R-:W-:Y:S02]  /*36c0*/  FFMA.FTZ R236, R172, c[0x0][0x29c], -R229.reuse ;  /* 0x0000a700acec7a23 */ /* 0x100fe400000108e5 */
[----:B------:R-:W-:Y:S01]  /*36d0*/  LDSM.16.M88.4 R172, [R218+0x8080] ;  /* 0x00808000daac783b */ /* 0x000fe20000000200 */
[----:B------:R-:W-:Y:S01]  /*36e0*/  FSEL R18, R18, -INF , P1 ;  /* 0xff80000012127808 */ /* 0x000fe20000800000 */
[----:B------:R-:W-:Y:S01]  /*36f0*/  FFMA.FTZ R190, R16, c[0x0][0x29c], -R2 ;  /* 0x0000a70010be7a23 */ /* 0x000fe20000010802 */
[----:B------:R-:W-:Y:S03]  /*3700*/  ISETP.GT.AND P1, PT, R234, 0x21, PT ;  /* 0x00000021ea00780c */ /* 0x000fe60003f24270 */
[----:B------:R-:W-:Y:S01]  /*3710*/  FFMA.FTZ R191, R18, c[0x0][0x29c], -R228 ;  /* 0x0000a70012bf7a23 */ /* 0x000fe200000108e4 */
[----:B------:R-:W-:Y:S01]  /*3720*/  FSEL R187, R15, -INF , P1 ;  /* 0xff8000000fbb7808 */ /* 0x000fe20000800000 */
[----:B------:R-:W-:Y:S01]  /*3730*/  MUFU.EX2 R190, R190 ;  /* 0x000000be00be7308 */ /* 0x000fe20000000800 */
[----:B------:R-:W-:Y:S02]  /*3740*/  FSEL R37, R13, -INF , P1 ;  /* 0xff8000000d257808 */ /* 0x000fe40000800000 */
[-C--:B------:R-:W-:Y:S01]  /*3750*/  HMMA.16816.F32.BF16 R12, R180, R178.reuse, RZ ;  /* 0x000000b2b40c723c */ /* 0x080fe200000418ff */
[----:B------:R-:W-:Y:S02]  /*3760*/  FSEL R17, R17, -INF , P1 ;  /* 0xff80000011117808 */ /* 0x000fe40000800000 */
[----:B------:R-:W-:Y:S01]  /*3770*/  FSEL R0, R19, -INF , P1 ;  /* 0xff80000013007808 */ /* 0x000fe20000800000 */
[--C-:B------:R-:W-:Y:S01]  /*3780*/  FFMA.FTZ R235, R37, c[0x0][0x29c], -R229.reuse ;  /* 0x0000a70025eb7a23 */ /* 0x100fe200000108e5 */
[----:B------:R-:W-:Y:S01]  /*3790*/  ISETP.GT.AND P1, PT, R234, 0x40, PT ;  /* 0x00000040ea00780c */ /* 0x000fe20003f24270 */
[----:B------:R-:W-:Y:S01]  /*37a0*/  FFMA.FTZ R188, R17, c[0x0][0x29c], -R2 ;  /* 0x0000a70011bc7a23 */ /* 0x000fe20000010802 */
[----:B------:R-:W-:Y:S01]  /*37b0*/  MUFU.EX2 R191, R191 ;  /* 0x000000bf00bf7308 */ /* 0x000fe20000000800 */
[C---:B------:R-:W-:Y:S04]  /*37c0*/  HMMA.16816.F32.BF16 R16, R168.reuse, R178, RZ ;  /* 0x000000b2a810723c */ /* 0x040fe800000418ff */
[----:B------:R-:W-:Y:S01]  /*37d0*/  FSEL R20, R20, -INF , P1 ;  /* 0xff80000014147808 */ /* 0x000fe20000800000 */
[----:B------:R-:W-:Y:S01]  /*37e0*/  FFMA.FTZ R241, R0, c[0x0][0x29c], -R228 ;  /* 0x0000a70000f17a23 */ /* 0x000fe200000108e4 */
[----:B------:R-:W-:Y:S02]  /*37f0*/  FSEL R22, R22, -INF , P1 ;  /* 0xff80000016167808 */ /* 0x000fe40000800000 */
[----:B------:R-:W-:Y:S01]  /*3800*/  FSEL R24, R24, -INF , P1 ;  /* 0xff80000018187808 */ /* 0x000fe20000800000 */
[----:B------:R-:W-:Y:S03]  /*3810*/  FFMA.FTZ R247, R20, c[0x0][0x29c], -R2 ;  /* 0x0000a70014f77a23 */ /* 0x000fe60000010802 */
[----:B------:R-:W-:Y:S01]  /*3820*/  FSEL R26, R26, -INF , P1 ;  /* 0xff8000001a1a7808 */ /* 0x000fe20000800000 */
[----:B------:R-:W-:Y:S01]  /*3830*/  FFMA.FTZ R240, R22, c[0x0][0x29c], -R228 ;  /* 0x0000a70016f07a23 */ /* 0x000fe200000108e4 */
[----:B------:R-:W-:Y:S01]  /*3840*/  ISETP.GT.AND P1, PT, R234, 0x41, PT ;  /* 0x00000041ea00780c */ /* 0x000fe20003f24270 */
[--C-:B------:R-:W-:Y:S01]  /*3850*/  FFMA.FTZ R248, R24, c[0x0][0x29c], -R229.reuse ;  /* 0x0000a70018f87a23 */ /* 0x100fe200000108e5 */
[----:B------:R-:W-:Y:S02]  /*3860*/  MOV R177, R26 ;  /* 0x0000001a00b17202 */ /* 0x000fe40000000f00 */
[----:B------:R-:W-:Y:S02]  /*3870*/  FSEL R21, R21, -INF , P1 ;  /* 0xff80000015157808 */ /* 0x000fe40000800000 */
[----:B------:R-:W-:Y:S02]  /*3880*/  FSEL R23, R23, -INF , P1 ;  /* 0xff80000017177808 */ /* 0x000fe40000800000 */
[----:B------:R-:W-:Y:S01]  /*3890*/  FSEL R25, R25, -INF , P1 ;  /* 0xff80000019197808 */ /* 0x000fe20000800000 */
[----:B------:R-:W-:Y:S01]  /*38a0*/  FFMA.FTZ R246, R21, c[0x0][0x29c], -R2 ;  /* 0x0000a70015f67a23 */ /* 0x000fe20000010802 */
[----:B------:R-:W-:Y:S01]  /*38b0*/  FSEL R252, R27, -INF , P1 ;  /* 0xff8000001bfc7808 */ /* 0x000fe20000800000 */
[----:B------:R-:W-:Y:S01]  /*38c0*/  FFMA.FTZ R239, R23, c[0x0][0x29c], -R228 ;  /* 0x0000a70017ef7a23 */ /* 0x000fe200000108e4 */
[----:B------:R-:W-:Y:S01]  /*38d0*/  IADD3 R0, R215, UR4, RZ ;  /* 0x00000004d7007c10 */ /* 0x000fe2000fffe0ff */
[-C--:B------:R-:W-:Y:S01]  /*38e0*/  HMMA.16816.F32.BF16 R20, R168, R192.reuse, RZ ;  /* 0x000000c0a814723c */ /* 0x080fe200000418ff */
[----:B------:R-:W-:Y:S01]  /*38f0*/  ISETP.GT.AND P1, PT, R234, 0x60, PT ;  /* 0x00000060ea00780c */ /* 0x000fe20003f24270 */
[--C-:B------:R-:W-:Y:S01]  /*3900*/  FFMA.FTZ R249, R25, c[0x0][0x29c], -R229.reuse ;  /* 0x0000a70019f97a23 */ /* 0x100fe200000108e5 */
[----:B------:R-:W-:Y:S02]  /*3910*/  SHF.L.U32 R0, R0, 0x1, RZ ;  /* 0x0000000100007819 */ /* 0x000fe400000006ff */
[----:B------:R-:W-:Y:S02]  /*3920*/  FSEL R32, R32, -INF , P1 ;  /* 0xff80000020207808 */ /* 0x000fe40000800000 */
[----:B------:R-:W-:Y:S01]  /*3930*/  FSEL R34, R34, -INF , P1 ;  /* 0xff80000022227808 */ /* 0x000fe20000800000 */
[C---:B------:R-:W-:Y:S01]  /*3940*/  HMMA.16816.F32.BF16 R24, R180.reuse, R192, RZ ;  /* 0x000000c0b418723c */ /* 0x040fe200000418ff */
[----:B------:R-:W-:Y:S03]  /*3950*/  MUFU.EX2 R193, R240 ;  /* 0x000000f000c17308 */ /* 0x000fe60000000800 */
[----:B------:R-:W-:Y:S01]  /*3960*/  FSEL R251, R30, -INF , P1 ;  /* 0xff8000001efb7808 */ /* 0x000fe20000800000 */
[--C-:B------:R-:W-:Y:S01]  /*3970*/  FFMA.FTZ R30, R39, c[0x0][0x29c], -R2.reuse ;  /* 0x0000a700271e7a23 */ /* 0x100fe20000010802 */
[----:B------:R-:W-:Y:S01]  /*3980*/  FSEL R28, R28, -INF , P1 ;  /* 0xff8000001c1c7808 */ /* 0x000fe20000800000 */
[----:B------:R-:W-:Y:S01]  /*3990*/  FFMA.FTZ R245, R32, c[0x0][0x29c], -R2 ;  /* 0x0000a70020f57a23 */ /* 0x000fe20000010802 */
[----:B------:R-:W-:Y:S01]  /*39a0*/  ISETP.GT.AND P1, PT, R234, 0x61, PT ;  /* 0x00000061ea00780c */ /* 0x000fe20003f24270 */
[----:B------:R-:W-:Y:S02]  /*39b0*/  FFMA.FTZ R242, R34, c[0x0][0x29c], -R228 ;  /* 0x0000a70022f27a23 */ /* 0x000fe400000108e4 */
[----:B------:R-:W-:Y:S01]  /*39c0*/  MUFU.EX2 R192, R241 ;  /* 0x000000f100c07308 */ /* 0x000fe20000000800 */
[----:B------:R-:W-:Y:S01]  /*39d0*/  FSEL R33, R33, -INF , P1 ;  /* 0xff80000021217808 */ /* 0x000fe20000800000 */
[--C-:B------:R-:W-:Y:S01]  /*39e0*/  FFMA.FTZ R250, R28, c[0x0][0x29c], -R229.reuse ;  /* 0x0000a7001cfa7a23 */ /* 0x100fe200000108e5 */
[----:B------:R-:W-:Y:S02]  /*39f0*/  FSEL R35, R35, -INF , P1 ;  /* 0xff80000023237808 */ /* 0x000fe40000800000 */
[----:B------:R-:W-:Y:S01]  /*3a00*/  MOV R28, UR4 ;  /* 0x00000004001c7c02 */ /* 0x000fe20008000f00 */
[----:B------:R-:W-:Y:S01]  /*3a10*/  FFMA.FTZ R2, R33, c[0x0][0x29c], -R2 ;  /* 0x0000a70021027a23 */ /* 0x000fe20000010802 */
[----:B------:R-:W-:Y:S01]  /*3a20*/  FSEL R31, R31, -INF , P1 ;  /* 0xff8000001f1f7808 */ /* 0x000fe20000800000 */
[----:B------:R-:W-:Y:S01]  /*3a30*/  FFMA.FTZ R228, R35, c[0x0][0x29c], -R228 ;  /* 0x0000a70023e47a23 */ /* 0x000fe200000108e4 */
[----:B------:R-:W-:Y:S01]  /*3a40*/  FSEL R29, R29, -INF , P1 ;  /* 0xff8000001d1d7808 */ /* 0x000fe20000800000 */
[-C--:B------:R-:W-:Y:S01]  /*3a50*/  HMMA.16816.F32.BF16 R32, R180, R194.reuse, RZ ;  /* 0x000000c2b420723c */ /* 0x080fe200000418ff */
[----:B------:R-:W-:Y:S01]  /*3a60*/  LDSM.16.M88.4 R180, [R218+0xa080] ;  /* 0x00a08000dab4783b */ /* 0x000fe20000000200 */
[----:B------:R-:W-:Y:S02]  /*3a70*/  PLOP3.LUT P1, PT, PT, PT, UP0, 0x80, 0x0 ;  /* 0x000000000000781c */ /* 0x000fe40003f2f008 */
[----:B------:R-:W-:Y:S01]  /*3a80*/  MUFU.EX2 R228, R228 ;  /* 0x000000e400e47308 */ /* 0x000fe20000000800 */
[----:B------:R-:W-:Y:S03]  /*3a90*/  FFMA.FTZ R229, R29, c[0x0][0x29c], -R229 ;  /* 0x0000a7001de57a23 */ /* 0x000fe600000108e5 */
[----:B------:R-:W-:Y:S01]  /*3aa0*/  HMMA.16816.F32.BF16 R36, R168, R194, RZ ;  /* 0x000000c2a824723c */ /* 0x000fe200000418ff */
[----:B------:R-:W1:Y:S05]  /*3ab0*/  LDSM.16.M88.4 R168, [R214+0x18080] ;  /* 0x01808000d6a8783b */ /* 0x000e6a0000000200 */
[----:B------:R-:W-:Y:S02]  /*3ac0*/  MUFU.EX2 R195, R30 ;  /* 0x0000001e00c37308 */ /* 0x000fe40000000800 */
[-C--:B------:R-:W-:Y:S08]  /*3ad0*/  HMMA.16816.F32.BF16 R4, R196, R200.reuse, R4 ;  /* 0x000000c8c404723c */ /* 0x080ff00000041804 */
[C---:B------:R-:W-:Y:S01]  /*3ae0*/  HMMA.16816.F32.BF16 R8, R204.reuse, R200, R8 ;  /* 0x000000c8cc08723c */ /* 0x040fe20000041808 */
[----:B------:R-:W-:Y:S07]  /*3af0*/  MUFU.EX2 R194, R239 ;  /* 0x000000ef00c27308 */ /* 0x000fee0000000800 */
[-C--:B------:R-:W-:Y:S03]  /*3b00*/  HMMA.16816.F32.BF16 R12, R204, R202.reuse, R12 ;  /* 0x000000cacc0c723c */ /* 0x080fe6000004180c */
[----:B------:R-:W-:Y:S05]  /*3b10*/  MUFU.EX2 R200, R237 ;  /* 0x000000ed00c87308 */ /* 0x000fea0000000800 */
[C---:B------:R-:W-:Y:S05]  /*3b20*/  HMMA.16816.F32.BF16 R16, R196.reuse, R202, R16 ;  /* 0x000000cac410723c */ /* 0x040fea0000041810 */
[----:B------:R-:W-:Y:S02]  /*3b30*/  MUFU.EX2 R201, R236 ;  /* 0x000000ec00c97308 */ /* 0x000fe40000000800 */
[----:B------:R-:W-:Y:S01]  /*3b40*/  MOV R203, R177 ;  /* 0x000000b100cb7202 */ /* 0x000fe20000000f00 */
[-C--:B------:R-:W-:Y:S01]  /*3b50*/  HMMA.16816.F32.BF16 R20, R196, R208.reuse, R20 ;  /* 0x000000d0c414723c */ /* 0x080fe20000041814 */
[----:B------:R-:W2:Y:S06]  /*3b60*/  LDSM.16.M88.4 R176, [R214+0x19080] ;  /* 0x01908000d6b0783b */ /* 0x000eac0000000200 */
[----:B------:R-:W-:Y:S01]  /*3b70*/  MUFU.EX2 R202, R235 ;  /* 0x000000eb00ca7308 */ /* 0x000fe20000000800 */
[C---:B------:R-:W-:Y:S07]  /*3b80*/  HMMA.16816.F32.BF16 R24, R204.reuse, R208, R24 ;  /* 0x000000d0cc18723c */ /* 0x040fee0000041818 */
[----:B------:R-:W-:Y:S01]  /*3b90*/  MOV R209, R187 ;  /* 0x000000bb00d17202 */ /* 0x000fe20000000f00 */
[-C--:B------:R-:W-:Y:S01]  /*3ba0*/  HMMA.16816.F32.BF16 R32, R204, R210.reuse, R32 ;  /* 0x000000d2cc20723c */ /* 0x080fe20000041820 */
[----:B------:R-:W-:Y:S03]  /*3bb0*/  MUFU.EX2 R29, R188 ;  /* 0x000000bc001d7308 */ /* 0x000fe60000000800 */
[----:B------:R-:W-:Y:S03]  /*3bc0*/  MOV R208, R186 ;  /* 0x000000ba00d07202 */ /* 0x000fe60000000f00 */
[----:B------:R-:W-:Y:S01]  /*3bd0*/  MOV R207, R185 ;  /* 0x000000b900cf7202 */ /* 0x000fe20000000f00 */
[----:B------:R-:W-:Y:S03]  /*3be0*/  HMMA.16816.F32.BF16 R36, R196, R210, R36 ;  /* 0x000000d2c424723c */ /* 0x000fe60000041824 */
[----:B------:R-:W-:Y:S01]  /*3bf0*/  MUFU.EX2 R188, R243 ;  /* 0x000000f300bc7308 */ /* 0x000fe20000000800 */
[----:B------:R-:W-:Y:S02]  /*3c00*/  MOV R206, R184 ;  /* 0x000000b800ce7202 */ /* 0x000fe40000000f00 */
[----:B------:R-:W-:Y:S01]  /*3c10*/  LDSM.16.M88.4 R184, [R3+0x19080] ;  /* 0x0190800003b8783b */ /* 0x000fe20000000200 */
[----:B------:R-:W-:Y:S01]  /*3c20*/  SHF.L.U32 R204, R215, 0x1, RZ ;  /* 0x00000001d7cc7819 */ /* 0x000fe200000006ff */
[-C--:B-1----:R-:W-:Y:S05]  /*3c30*/  HMMA.16816.F32.BF16 R4, R168, R172.reuse, R4 ;  /* 0x000000aca804723c */ /* 0x082fea0000041804 */
[----:B------:R-:W-:Y:S03]  /*3c40*/  MUFU.EX2 R198, R238 ;  /* 0x000000ee00c67308 */ /* 0x000fe60000000800 */
[C---:B--2---:R-:W-:Y:S07]  /*3c50*/  HMMA.16816.F32.BF16 R8, R176.reuse, R172, R8 ;  /* 0x000000acb008723c */ /* 0x044fee0000041808 */
[----:B------:R-:W-:Y:S01]  /*3c60*/  MUFU.EX2 R196, R242 ;  /* 0x000000f200c47308 */ /* 0x000fe20000000800 */
[-C--:B------:R-:W-:Y:S08]  /*3c70*/  HMMA.16816.F32.BF16 R12, R176, R174.reuse, R12 ;  /* 0x000000aeb00c723c */ /* 0x080ff0000004180c */
[C---:B------:R-:W-:Y:S01]  /*3c80*/  HMMA.16816.F32.BF16 R16, R168.reuse, R174, R16 ;  /* 0x000000aea810723c */ /* 0x040fe20000041810 */
[----:B------:R-:W-:Y:S01]  /*3c90*/  LDSM.16.M88.4 R172, [R3+0x18080] ;  /* 0x0180800003ac783b */ /* 0x000fe20000000200 */
[----:B------:R-:W-:Y:S06]  /*3ca0*/  MUFU.EX2 R199, R248 ;  /* 0x000000f800c77308 */ /* 0x000fec0000000800 */
[-C--:B------:R-:W-:Y:S04]  /*3cb0*/  HMMA.16816.F32.BF16 R20, R168, R180.reuse, R20 ;  /* 0x000000b4a814723c */ /* 0x080fe80000041814 */
[----:B------:R-:W-:Y:S04]  /*3cc0*/  MUFU.EX2 R197, R249 ;  /* 0x000000f900c57308 */ /* 0x000fe80000000800 */
[C---:B------:R-:W-:Y:S06]  /*3cd0*/  HMMA.16816.F32.BF16 R24, R176.reuse, R180, R24 ;  /* 0x000000b4b018723c */ /* 0x040fec0000041818 */
[----:B------:R-:W-:Y:S02]  /*3ce0*/  MUFU.EX2 R30, R246 ;  /* 0x000000f6001e7308 */ /* 0x000fe40000000800 */
[-C--:B------:R-:W-:Y:S01]  /*3cf0*/  HMMA.16816.F32.BF16 R32, R176, R182.reuse, R32 ;  /* 0x000000b6b020723c */ /* 0x080fe20000041820 */
[----:B------:R-:W1:Y:S07]  /*3d00*/  LDSM.16.M88.4 R176, [R217+0x8080] ;  /* 0x00808000d9b0783b */ /* 0x000e6e0000000200 */
[----:B------:R-:W-:Y:S01]  /*3d10*/  HMMA.16816.F32.BF16 R36, R168, R182, R36 ;  /* 0x000000b6a824723c */ /* 0x000fe20000041824 */
[----:B------:R-:W2:Y:S01]  /*3d20*/  LDSM.16.M88.4 R168, [R217+0xa080] ;  /* 0x00a08000d9a8783b */ /* 0x000ea20000000200 */
[----:B------:R-:W-:Y:S07]  /*3d30*/  MUFU.EX2 R229, R229 ;  /* 0x000000e500e57308 */ /* 0x000fee0000000800 */
[----:B------:R-:W-:Y:S01]  /*3d40*/  LDSM.16.M88.4 R180, [R219+0xc080] ;  /* 0x00c08000dbb4783b */ /* 0x000fe20000000200 */
        /* <DEDUP_REMOVED lines=8> */
[----:B------:R2:W3:Y:S07]  /*3dd0*/  LDSM.16.M88.4 R184, [R0+0x1b080] ;  /* 0x01b0800000b8783b */ /* 0x0004ee0000000200 */
[----:B------:R-:W-:Y:S01]  /*3de0*/  HMMA.16816.F32.BF16 R36, R172, R170, R36 ;  /* 0x000000aaac24723c */ /* 0x000fe20000041824 */
[----:B------:R-:W4:Y:S07]  /*3df0*/  LDSM.16.M88.4 R168, [R219+0xe080] ;  /* 0x00e08000dba8783b */ /* 0x000f2e0000000200 */
[-C--:B-1----:R-:W-:Y:S01]  /*3e00*/  HMMA.16816.F32.BF16 R4, R176, R180.reuse, R4 ;  /* 0x000000b4b004723c */ /* 0x082fe20000041804 */
[----:B--2---:R-:W-:Y:S04]  /*3e10*/  MOV R0, UR6 ;  /* 0x0000000600007c02 */ /* 0x004fe80008000f00 */
[----:B------:R-:W-:Y:S01]  /*3e20*/  @P0 IADD3 R0, R28, -0x10, RZ ;  /* 0xfffffff01c000810 */ /* 0x000fe20007ffe0ff */
[--C-:B------:R-:W-:Y:S03]  /*3e30*/  FFMA.FTZ R28, R207, c[0x0][0x29c], -R230.reuse ;  /* 0x0000a700cf1c7a23 */ /* 0x100fe600000108e6 */
[----:B------:R-:W-:Y:S01]  /*3e40*/  IADD3 R0, R215, R0, RZ ;  /* 0x00000000d7007210 */ /* 0x000fe20007ffe0ff */
[C---:B---3--:R-:W-:Y:S08]  /*3e50*/  HMMA.16816.F32.BF16 R8, R184.reuse, R180, R8 ;  /* 0x000000b4b808723c */ /* 0x048ff00000041808 */
[-C--:B------:R-:W-:Y:S08]  /*3e60*/  HMMA.16816.F32.BF16 R12, R184, R182.reuse, R12 ;  /* 0x000000b6b80c723c */ /* 0x080ff0000004180c */
[C---:B------:R-:W-:Y:S01]  /*3e70*/  HMMA.16816.F32.BF16 R16, R176.reuse, R182, R16 ;  /* 0x000000b6b010723c */ /* 0x040fe20000041810 */
[----:B------:R-:W-:Y:S07]  /*3e80*/  LDSM.16.M88.4 R180, [R216+0xc080] ;  /* 0x00c08000d8b4783b */ /* 0x000fee0000000200 */
[-C--:B----4-:R-:W-:Y:S08]  /*3e90*/  HMMA.16816.F32.BF16 R20, R176, R168.reuse, R20 ;  /* 0x000000a8b014723c */ /* 0x090ff00000041814 */
[C---:B------:R-:W-:Y:S08]  /*3ea0*/  HMMA.16816.F32.BF16 R24, R184.reuse, R168, R24 ;  /* 0x000000a8b818723c */ /* 0x040ff00000041818 */
[-C--:B------:R-:W-:Y:S07]  /*3eb0*/  HMMA.16816.F32.BF16 R32, R184, R170.reuse, R32 ;  /* 0x000000aab820723c */ /* 0x080fee0000041820 */
[----:B------:R-:W-:Y:S01]  /*3ec0*/  SHF.L.U32 R184, R0, 0x1, RZ ;  /* 0x0000000100b87819 */ /* 0x000fe200000006ff */
[----:B------:R-:W-:Y:S01]  /*3ed0*/  HMMA.16816.F32.BF16 R36, R176, R170, R36 ;  /* 0x000000aab024723c */ /* 0x000fe20000041824 */
[----:B------:R-:W-:Y:S08]  /*3ee0*/  LDSM.16.M88.4 R168, [R216+0xe080] ;  /* 0x00e08000d8a8783b */ /* 0x000ff00000000200 */
[----:B------:R-:W1:Y:S08]  /*3ef0*/  LDSM.16.M88.4 R172, [R184+0x1a080] ;  /* 0x01a08000b8ac783b */ /* 0x000e700000000200 */
[----:B------:R-:W2:Y:S08]  /*3f00*/  LDSM.16.M88.4 R184, [R184+0x1b080] ;  /* 0x01b08000b8b8783b */ /* 0x000eb00000000200 */
[----:B------:R-:W-:Y:S08]  /*3f10*/  LDSM.16.M88.4 R176, [R214+0x1a080] ;  /* 0x01a08000d6b0783b */ /* 0x000ff00000000200 */
[----:B------:R-:W-:Y:S01]  /*3f20*/  LDS R0, [R231+0x202a0] ;  /* 0x0202a000e7007984 */ /* 0x000fe20000000800 */
[-C--:B-1----:R-:W-:Y:S08]  /*3f30*/  HMMA.16816.F32.BF16 R4, R172, R180.reuse, R4 ;  /* 0x000000b4ac04723c */ /* 0x082ff00000041804 */
[C---:B--2---:R-:W-:Y:S08]  /*3f40*/  HMMA.16816.F32.BF16 R8, R184.reuse, R180, R8 ;  /* 0x000000b4b808723c */ /* 0x044ff00000041808 */
        /* <DEDUP_REMOVED lines=20> */
[----:B------:R-:W-:Y:S01]  /*4090*/  LDSM.16.M88.4 R168, [R217+0xe080] ;  /* 0x00e08000d9a8783b */ /* 0x000fe20000000200 */
[----:B------:R3:W-:Y:S06]  /*40a0*/  MUFU.EX2 R178, R2 ;  /* 0x0000000200b27308 */ /* 0x0007ec0000000800 */
[-C--:B-1----:R-:W-:Y:S01]  /*40b0*/  HMMA.16816.F32.BF16 R4, R172, R180.reuse, R4 ;  /* 0x000000b4ac04723c */ /* 0x082fe20000041804 */
[----:B------:R-:W1:Y:S03]  /*40c0*/  LDS R3, [R231+0x20280] ;  /* 0x02028000e7037984 */ /* 0x000e660000000800 */
[----:B------:R-:W4:Y:S10]  /*40d0*/  MUFU.EX2 R179, R244 ;  /* 0x000000f400b37308 */ /* 0x000f340000000800 */
[----:B------:R-:W-:Y:S01]  /*40e0*/  MUFU.EX2 R176, R247 ;  /* 0x000000f700b07308 */ /* 0x000fe20000000800 */
[----:B---3--:R-:W-:Y:S01]  /*40f0*/  FFMA.FTZ R2, R206, c[0x0][0x29c], -R230 ;  /* 0x0000a700ce027a23 */ /* 0x008fe200000108e6 */
[----:B------:R-:W-:Y:S08]  /*4100*/  SEL R206, R227, 0xffffffe0, !P0 ;  /* 0xffffffe0e3ce7807 */ /* 0x000ff00004000000 */
[----:B------:R-:W3:Y:S01]  /*4110*/  MUFU.EX2 R177, R245 ;  /* 0x000000f500b17308 */ /* 0x000ee20000000800 */
[C---:B--2---:R-:W-:Y:S04]  /*4120*/  HMMA.16816.F32.BF16 R8, R184.reuse, R180, R8 ;  /* 0x000000b4b808723c */ /* 0x044fe80000041808 */
[--C-:B------:R-:W-:Y:S02]  /*4130*/  FADD.FTZ R6, R6, -R0.reuse ;  /* 0x8000000006067221 */ /* 0x100fe40000010000 */
[----:B------:R-:W-:Y:S02]  /*4140*/  FADD.FTZ R7, R7, -R0 ;  /* 0x8000000007077221 */ /* 0x000fe40000010000 */
[-C--:B------:R-:W-:Y:S01]  /*4150*/  HMMA.16816.F32.BF16 R12, R184, R182.reuse, R12 ;  /* 0x000000b6b80c723c */ /* 0x080fe2000004180c */
[----:B------:R2:W-:Y:S03]  /*4160*/  MUFU.EX2 R181, R2 ;  /* 0x0000000200b57308 */ /* 0x0005e60000000800 */
[----:B----4-:R-:W-:Y:S02]  /*4170*/  FMUL.FTZ R6, R179, R6 ;  /* 0x00000006b3067220 */ /* 0x010fe40000410000 */
[----:B------:R-:W-:Y:S02]  /*4180*/  FMUL.FTZ R7, R188, R7 ;  /* 0x00000007bc077220 */ /* 0x000fe40000410000 */
[C---:B------:R-:W-:Y:S03]  /*4190*/  HMMA.16816.F32.BF16 R16, R172.reuse, R182, R16 ;  /* 0x000000b6ac10723c */ /* 0x040fe60000041810 */
[----:B------:R3:W4:Y:S01]  /*41a0*/  MUFU.EX2 R180, R28 ;  /* 0x0000001c00b47308 */ /* 0x0007220000000800 */
[--C-:B-1----:R-:W-:Y:S02]  /*41b0*/  FADD.FTZ R4, R4, -R3.reuse ;  /* 0x8000000304047221 */ /* 0x102fe40000010000 */
[--C-:B------:R-:W-:Y:S02]  /*41c0*/  FADD.FTZ R5, R5, -R3.reuse ;  /* 0x8000000305057221 */ /* 0x100fe40000010000 */
[-C--:B------:R-:W-:Y:S04]  /*41d0*/  HMMA.16816.F32.BF16 R20, R172, R168.reuse, R20 ;  /* 0x000000a8ac14723c */ /* 0x080fe80000041814 */
[----:B------:R-:W-:Y:S01]  /*41e0*/  FMUL.FTZ R4, R195, R4 ;  /* 0x00000004c3047220 */ /* 0x000fe20000410000 */
[----:B------:R-:W-:Y:S01]  /*41f0*/  MUFU.EX2 R183, R250 ;  /* 0x000000fa00b77308 */ /* 0x000fe20000000800 */
[----:B------:R-:W-:Y:S02]  /*4200*/  FMUL.FTZ R5, R189, R5 ;  /* 0x00000005bd057220 */ /* 0x000fe40000410000 */
[C---:B------:R-:W-:Y:S01]  /*4210*/  HMMA.16816.F32.BF16 R24, R184.reuse, R168, R24 ;  /* 0x000000a8b818723c */ /* 0x040fe20000041818 */
[----:B--2---:R-:W1:Y:S03]  /*4220*/  LDS R2, [R231+0x20300] ;  /* 0x02030000e7027984 */ /* 0x004e660000000800 */
[----:B------:R-:W-:Y:S03]  /*4230*/  FFMA.FTZ R182, R251, c[0x0][0x29c], -R230 ;  /* 0x0000a700fbb67a23 */ /* 0x000fe600000108e6 */
[----:B------:R-:W-:Y:S01]  /*4240*/  F2FP.BF16.PACK_AB R168, R5, R4 ;  /* 0x0000000405a8723e */ /* 0x000fe200000010ff */
[-C--:B------:R-:W-:Y:S04]  /*4250*/  HMMA.16816.F32.BF16 R32, R184, R170.reuse, R32 ;  /* 0x000000aab820723c */ /* 0x080fe80000041820 */
[--C-:B------:R-:W-:Y:S01]  /*4260*/  FADD.FTZ R18, R18, -R0.reuse ;  /* 0x8000000012127221 */ /* 0x100fe20000010000 */
[----:B---3--:R-:W-:Y:S01]  /*4270*/  F2FP.BF16.PACK_AB R28, R178, R177 ;  /* 0x000000b1b21c723e */ /* 0x008fe200000010ff */
[--C-:B------:R-:W-:Y:S02]  /*4280*/  FADD.FTZ R19, R19, -R0.reuse ;  /* 0x8000000013137221 */ /* 0x100fe40000010000 */
[----:B------:R-:W-:Y:S04]  /*4290*/  HMMA.16816.F32.BF16 R36, R172, R170, R36 ;  /* 0x000000aaac24723c */ /* 0x000fe80000041824 */
[--C-:B------:R-:W-:Y:S02]  /*42a0*/  FADD.FTZ R22, R22, -R0.reuse ;  /* 0x8000000016167221 */ /* 0x100fe40000010000 */
[----:B------:R-:W-:Y:S02]  /*42b0*/  FADD.FTZ R23, R23, -R0 ;  /* 0x8000000017177221 */ /* 0x000fe40000010000 */
[--C-:B------:R-:W-:Y:S04]  /*42c0*/  FADD.FTZ R16, R16, -R3.reuse ;  /* 0x8000000310107221 */ /* 0x100fe80000010000 */
[--C-:B------:R-:W-:Y:S02]  /*42d0*/  FADD.FTZ R17, R17, -R3.reuse ;  /* 0x8000000311117221 */ /* 0x100fe40000010000 */
[--C-:B------:R-:W-:Y:S02]  /*42e0*/  FADD.FTZ R20, R20, -R3.reuse ;  /* 0x8000000314147221 */ /* 0x100fe40000010000 */
[--C-:B------:R-:W-:Y:S02]  /*42f0*/  FADD.FTZ R21, R21, -R3.reuse ;  /* 0x8000000315157221 */ /* 0x100fe40000010000 */
[--C-:B------:R-:W-:Y:S02]  /*4300*/  FFMA.FTZ R172, R209, c[0x0][0x29c], -R230.reuse ;  /* 0x0000a700d1ac7a23 */ /* 0x100fe400000108e6 */
[----:B------:R-:W-:Y:S02]  /*4310*/  FFMA.FTZ R171, R208, c[0x0][0x29c], -R230 ;  /* 0x0000a700d0ab7a23 */ /* 0x000fe400000108e6 */
[----:B------:R-:W-:Y:S02]  /*4320*/  FMUL.FTZ R20, R176, R20 ;  /* 0x00000014b0147220 */ /* 0x000fe40000410000 */
[--C-:B------:R-:W-:Y:S01]  /*4330*/  FADD.FTZ R38, R38, -R0.reuse ;  /* 0x8000000026267221 */ /* 0x100fe20000010000 */
[----:B------:R-:W-:Y:S01]  /*4340*/  MUFU.EX2 R173, R171 ;  /* 0x000000ab00ad7308 */ /* 0x000fe20000000800 */
[----:B------:R-:W-:Y:S02]  /*4350*/  FADD.FTZ R39, R39, -R0 ;  /* 0x8000000027277221 */ /* 0x000fe40000010000 */
[--C-:B------:R-:W-:Y:S01]  /*4360*/  FADD.FTZ R36, R36, -R3.reuse ;  /* 0x8000000324247221 */ /* 0x100fe20000010000 */
[----:B------:R-:W2:Y:S01]  /*4370*/  LDS R0, [R231+0x20320] ;  /* 0x02032000e7007984 */ /* 0x000ea20000000800 */
[----:B------:R-:W-:Y:S01]  /*4380*/  FADD.FTZ R37, R37, -R3 ;  /* 0x8000000325257221 */ /* 0x000fe20000010000 */
[----:B------:R-:W-:Y:S01]  /*4390*/  F2FP.BF16.PACK_AB R3, R188, R179 ;  /* 0x000000b3bc03723e */ /* 0x000fe200000010ff */
[C---:B------:R-:W-:Y:S01]  /*43a0*/  FMUL.FTZ R21, R30.reuse, R21 ;  /* 0x000000151e157220 */ /* 0x040fe20000410000 */
[----:B------:R-:W-:Y:S01]  /*43b0*/  F2FP.BF16.PACK_AB R30, R30, R176 ;  /* 0x000000b01e1e723e */ /* 0x000fe200000010ff */
[--C-:B------:R-:W-:Y:S01]  /*43c0*/  FFMA.FTZ R174, R203, c[0x0][0x29c], -R230.reuse ;  /* 0x0000a700cbae7a23 */ /* 0x100fe200000108e6 */
[----:B------:R-:W3:Y:S01]  /*43d0*/  MUFU.EX2 R172, R172 ;  /* 0x000000ac00ac7308 */ /* 0x000ee20000000800 */
[----:B------:R4:W-:Y:S01]  /*43e0*/  STS [R232+0x400], R3 ;  /* 0x00040003e8007388 */ /* 0x0009e20000000800 */
[--C-:B------:R-:W-:Y:S01]  /*43f0*/  FFMA.FTZ R175, R252, c[0x0][0x29c], -R230.reuse ;  /* 0x0000a700fcaf7a23 */ /* 0x100fe200000108e6 */
[----:B------:R-:W-:Y:S01]  /*4400*/  F2FP.BF16.PACK_AB R170, R21, R20 ;  /* 0x0000001415aa723e */ /* 0x000fe200000010ff */
[----:B------:R-:W-:Y:S01]  /*4410*/  FFMA.FTZ R230, R31, c[0x0][0x29c], -R230 ;  /* 0x0000a7001fe67a23 */ /* 0x000fe200000108e6 */
[----:B------:R-:W-:Y:S01]  /*4420*/  F2FP.BF16.PACK_AB R31, R189, R195 ;  /* 0x000000c3bd1f723e */ /* 0x000fe200000010ff */
[----:B------:R-:W-:Y:S01]  /*4430*/  FMUL.FTZ R4, R193, R22 ;  /* 0x00000016c1047220 */ /* 0x000fe20000410000 */
[----:B------:R-:W-:Y:S01]  /*4440*/  F2FP.BF16.PACK_AB R20, R192, R191 ;  /* 0x000000bfc014723e */ /* 0x000fe200000010ff */
[----:B------:R-:W-:Y:S02]  /*4450*/  FMUL.FTZ R21, R194, R23 ;  /* 0x00000017c2157220 */ /* 0x000fe40000410000 */
[C---:B------:R-:W-:Y:S01]  /*4460*/  FMUL.FTZ R17, R29.reuse, R17 ;  /* 0x000000111d117220 */ /* 0x040fe20000410000 */
[----:B------:R-:W-:Y:S01]  /*4470*/  F2FP.BF16.PACK_AB R29, R29, R190 ;  /* 0x000000be1d1d723e */ /* 0x000fe200000010ff */
[----:B------:R-:W-:Y:S01]  /*4480*/  STS [R232], R31 ;  /* 0x0000001fe8007388 */ /* 0x000fe20000000800 */
[----:B------:R-:W-:Y:S01]  /*4490*/  F2FP.BF16.PACK_AB R21, R21, R4 ;  /* 0x000000041515723e */ /* 0x000fe200000010ff */
[--C-:B-1----:R-:W-:Y:S01]  /*44a0*/  FADD.FTZ R4, R9, -R2.reuse ;  /* 0x8000000209047221 */ /* 0x102fe20000010000 */
[----:B------:R-:W-:Y:S01]  /*44b0*/  F2FP.BF16.PACK_AB R9, R200, R198 ;  /* 0x000000c6c809723e */ /* 0x000fe200000010ff */
[----:B------:R-:W-:Y:S01]  /*44c0*/  STS [R233], R29 ;  /* 0x0000001de9007388 */ /* 0x000fe20000000800 */
[----:B------:R-:W-:Y:S01]  /*44d0*/  FMUL.FTZ R36, R177, R36 ;  /* 0x00000024b1247220 */ /* 0x000fe20000410000 */
[----:B------:R-:W-:Y:S01]  /*44e0*/  MUFU.EX2 R171, R174 ;  /* 0x000000ae00ab7308 */ /* 0x000fe20000000800 */
[----:B------:R-:W-:Y:S01]  /*44f0*/  FMUL.FTZ R37, R178, R37 ;  /* 0x00000025b2257220 */ /* 0x000fe20000410000 */
[----:B------:R-:W-:Y:S01]  /*4500*/  STS [R233+0x400], R20 ;  /* 0x00040014e9007388 */ /* 0x000fe20000000800 */
[--C-:B------:R-:W-:Y:S02]  /*4510*/  FADD.FTZ R25, R25, -R2.reuse ;  /* 0x8000000219197221 */ /* 0x100fe40000010000 */
[--C-:B------:R-:W-:Y:S01]  /*4520*/  FADD.FTZ R33, R33, -R2.reuse ;  /* 0x8000000221217221 */ /* 0x100fe20000010000 */
[----:B------:R-:W-:Y:S01]  /*4530*/  STS [R232+0x1000], R9 ;  /* 0x00100009e8007388 */ /* 0x000fe20000000800 */
[--C-:B------:R-:W-:Y:S01]  /*4540*/  FADD.FTZ R8, R8, -R2.reuse ;  /* 0x8000000208087221 */ /* 0x100fe20000010000 */
[----:B----4-:R-:W-:Y:S01]  /*4550*/  F2FP.BF16.PACK_AB R3, R180, R181 ;  /* 0x000000b5b403723e */ /* 0x010fe200000010ff */
[--C-:B------:R-:W-:Y:S01]  /*4560*/  FADD.FTZ R12, R12, -R2.reuse ;  /* 0x800000020c0c7221 */ /* 0x100fe20000010000 */
[----:B------:R-:W-:Y:S01]  /*4570*/  F2FP.BF16.PACK_AB R23, R37, R36 ;  /* 0x000000242517723e */ /* 0x000fe200000010ff */
[--C-:B------:R-:W-:Y:S01]  /*4580*/  FADD.FTZ R13, R13, -R2.reuse ;  /* 0x800000020d0d7221 */ /* 0x100fe20000010000 */
[----:B------:R-:W1:Y:S01]  /*4590*/  MUFU.EX2 R37, R175 ;  /* 0x000000af00257308 */ /* 0x000e620000000800 */
[--C-:B------:R-:W-:Y:S01]  /*45a0*/  FADD.FTZ R24, R24, -R2.reuse ;  /* 0x8000000218187221 */ /* 0x100fe20000010000 */
[----:B------:R-:W-:Y:S01]  /*45b0*/  STS [R232+0x1400], R3 ;  /* 0x00140003e8007388 */ /* 0x000fe20000000800 */
[----:B------:R-:W-:Y:S01]  /*45c0*/  FADD.FTZ R32, R32, -R2 ;  /* 0x8000000220207221 */ /* 0x000fe20000010000 */
[----:B---3--:R-:W-:Y:S01]  /*45d0*/  F2FP.BF16.PACK_AB R2, R172, R173 ;  /* 0x000000adac02723e */ /* 0x008fe200000010ff */
[----:B------:R-:W-:Y:S02]  /*45e0*/  FMUL.FTZ R16, R190, R16 ;  /* 0x00000010be107220 */ /* 0x000fe40000410000 */
[----:B------:R-:W-:Y:S01]  /*45f0*/  FMUL.FTZ R5, R191, R18 ;  /* 0x00000012bf057220 */ /* 0x000fe20000410000 */
[----:B------:R-:W-:Y:S01]  /*4600*/  F2FP.BF16.PACK_AB R18, R194, R193 ;  /* 0x000000c1c212723e */ /* 0x000fe200000010ff */
[----:B------:R1:W-:Y:S01]  /*4610*/  STS [R233+0x1400], R2 ;  /* 0x00140002e9007388 */ /* 0x0003e20000000800 */
[----:B------:R-:W-:Y:S01]  /*4620*/  F2FP.BF16.PACK_AB R169, R17, R16 ;  /* 0x0000001011a9723e */ /* 0x000fe200000010ff */
[----:B------:R-:W-:Y:S01]  /*4630*/  MUFU.EX2 R36, R182 ;  /* 0x000000b600247308 */ /* 0x000fe20000000800 */
[----:B------:R-:W-:Y:S01]  /*4640*/  F2FP.BF16.PACK_AB R17, R7, R6 ;  /* 0x000000060711723e */ /* 0x000fe200000010ff */
[----:B------:R-:W-:Y:S01]  /*4650*/  FMUL.FTZ R19, R192, R19 ;  /* 0x00000013c0137220 */ /* 0x000fe20000410000 */
[----:B------:R-:W-:Y:S01]  /*4660*/  F2FP.BF16.PACK_AB R7, R202, R201 ;  /* 0x000000c9ca07723e */ /* 0x000fe200000010ff */
[----:B------:R-:W-:Y:S01]  /*4670*/  FMUL.FTZ R6, R200, R4 ;  /* 0x00000004c8067220 */ /* 0x000fe20000410000 */
[----:B------:R-:W-:Y:S01]  /*4680*/  F2FP.BF16.PACK_AB R16, R228, R196 ;  /* 0x000000c4e410723e */ /* 0x000fe200000010ff */
[--C-:B--2---:R-:W-:Y:S01]  /*4690*/  FADD.FTZ R10, R10, -R0.reuse ;  /* 0x800000000a0a7221 */ /* 0x104fe20000010000 */
[----:B------:R-:W-:Y:S01]  /*46a0*/  F2FP.BF16.PACK_AB R4, R197, R199 ;  /* 0x000000c7c504723e */ /* 0x000fe200000010ff */
[----:B------:R-:W-:Y:S01]  /*46b0*/  STS [R233+0x1000], R7 ;  /* 0x00100007e9007388 */ /* 0x000fe20000000800 */
[----:B------:R-:W-:Y:S01]  /*46c0*/  F2FP.BF16.PACK_AB R19, R19, R5 ;  /* 0x000000051313723e */ /* 0x000fe200000010ff */
[----:B------:R-:W2:Y:S01]  /*46d0*/  MUFU.EX2 R230, R230 ;  /* 0x000000e600e67308 */ /* 0x000ea20000000800 */
[----:B------:R-:W-:Y:S01]  /*46e0*/  F2FP.BF16.PACK_AB R5, R229, R183 ;  /* 0x000000b7e505723e */ /* 0x000fe200000010ff */
[----:B------:R-:W-:Y:S01]  /*46f0*/  STS [R232+0x2000], R30 ;  /* 0x0020001ee8007388 */ /* 0x000fe20000000800 */
[--C-:B------:R-:W-:Y:S02]  /*4700*/  FADD.FTZ R11, R11, -R0.reuse ;  /* 0x800000000b0b7221 */ /* 0x100fe40000010000 */
[----:B------:R-:W-:Y:S01]  /*4710*/  FMUL.FTZ R10, R181, R10 ;  /* 0x0000000ab50a7220 */ /* 0x000fe20000410000 */
[----:B------:R-:W-:Y:S01]  /*4720*/  STS [R232+0x2400], R18 ;  /* 0x00240012e8007388 */ /* 0x000fe20000000800 */
[----:B------:R-:W-:Y:S02]  /*4730*/  FMUL.FTZ R11, R180, R11 ;  /* 0x0000000bb40b7220 */ /* 0x000fe40000410000 */
[----:B------:R-:W-:Y:S01]  /*4740*/  FMUL.FTZ R38, R196, R38 ;  /* 0x00000026c4267220 */ /* 0x000fe20000410000 */
[----:B------:R-:W-:Y:S01]  /*4750*/  STS [R233+0x2000], R28 ;  /* 0x0020001ce9007388 */ /* 0x000fe20000000800 */
[----:B------:R-:W-:Y:S01]  /*4760*/  FMUL.FTZ R22, R228, R39 ;  /* 0x00000027e4167220 */ /* 0x000fe20000410000 */
[----:B-1----:R-:W-:Y:S02]  /*4770*/  F2FP.BF16.PACK_AB R2, R37, R171 ;  /* 0x000000ab2502723e */ /* 0x002fe400000010ff */
[----:B------:R-:W-:Y:S01]  /*4780*/  STS [R233+0x2400], R16 ;  /* 0x00240010e9007388 */ /* 0x000fe20000000800 */
[----:B------:R-:W-:Y:S01]  /*4790*/  FMUL.FTZ R39, R198, R8 ;  /* 0x00000008c6277220 */ /* 0x000fe20000410000 */
[----:B------:R-:W-:Y:S01]  /*47a0*/  F2FP.BF16.PACK_AB R22, R22, R38 ;  /* 0x000000261616723e */ /* 0x000fe200000010ff */
[--C-:B------:R-:W-:Y:S01]  /*47b0*/  FADD.FTZ R15, R15, -R0.reuse ;  /* 0x800000000f0f7221 */ /* 0x100fe20000010000 */
[----:B------:R2:W-:Y:S01]  /*47c0*/  STS [R232+0x3400], R2 ;  /* 0x00340002e8007388 */ /* 0x0005e20000000800 */
[--C-:B------:R-:W-:Y:S01]  /*47d0*/  FADD.FTZ R14, R14, -R0.reuse ;  /* 0x800000000e0e7221 */ /* 0x100fe20000010000 */
[----:B------:R-:W-:Y:S01]  /*47e0*/  F2FP.BF16.PACK_AB R6, R6, R39 ;  /* 0x000000270606723e */ /* 0x000fe200000010ff */
[----:B------:R-:W-:Y:S01]  /*47f0*/  FMUL.FTZ R38, R201, R12 ;  /* 0x0000000cc9267220 */ /* 0x000fe20000410000 */
[----:B------:R1:W-:Y:S01]  /*4800*/  STS [R232+0x3000], R4 ;  /* 0x00300004e8007388 */ /* 0x0003e20000000800 */
[----:B------:R-:W-:Y:S02]  /*4810*/  FMUL.FTZ R8, R202, R13 ;  /* 0x0000000dca087220 */ /* 0x000fe40000410000 */
[----:B------:R-:W-:Y:S01]  /*4820*/  FMUL.FTZ R14, R173, R14 ;  /* 0x0000000ead0e7220 */ /* 0x000fe20000410000 */
[----:B------:R-:W-:Y:S01]  /*4830*/  STS [R233+0x3000], R5 ;  /* 0x00300005e9007388 */ /* 0x000fe20000000800 */
[--C-:B------:R-:W-:Y:S01]  /*4840*/  FADD.FTZ R27, R27, -R0.reuse ;  /* 0x800000001b1b7221 */ /* 0x100fe20000010000 */
[----:B------:R-:W-:Y:S01]  /*4850*/  F2FP.BF16.PACK_AB R8, R8, R38 ;  /* 0x000000260808723e */ /* 0x000fe200000010ff */
[--C-:B------:R-:W-:Y:S02]  /*4860*/  FADD.FTZ R26, R26, -R0.reuse ;  /* 0x800000001a1a7221 */ /* 0x100fe40000010000 */
[----:B------:R-:W-:Y:S02]  /*4870*/  FMUL.FTZ R24, R199, R24 ;  /* 0x00000018c7187220 */ /* 0x000fe40000410000 */
[----:B------:R-:W-:Y:S02]  /*4880*/  FMUL.FTZ R12, R197, R25 ;  /* 0x00000019c50c7220 */ /* 0x000fe40000410000 */
[--C-:B------:R-:W-:Y:S02]  /*4890*/  FADD.FTZ R35, R35, -R0.reuse ;  /* 0x8000000023237221 */ /* 0x100fe40000010000 */
[----:B------:R-:W-:Y:S01]  /*48a0*/  FMUL.FTZ R26, R171, R26 ;  /* 0x0000001aab1a7220 */ /* 0x000fe20000410000 */
[----:B------:R-:W-:Y:S01]  /*48b0*/  F2FP.BF16.PACK_AB R12, R12, R24 ;  /* 0x000000180c0c723e */ /* 0x000fe200000010ff */
[----:B------:R-:W-:Y:S02]  /*48c0*/  FMUL.FTZ R3, R37, R27 ;  /* 0x0000001b25037220 */ /* 0x000fe40000410000 */
[----:B------:R-:W-:Y:S01]  /*48d0*/  FADD.FTZ R34, R34, -R0 ;  /* 0x8000000022227221 */ /* 0x000fe20000010000 */
[----:B--2---:R-:W-:Y:S01]  /*48e0*/  F2FP.BF16.PACK_AB R2, R230, R36 ;  /* 0x00000024e602723e */ /* 0x004fe200000010ff */
[----:B------:R-:W-:Y:S01]  /*48f0*/  FMUL.FTZ R32, R183, R32 ;  /* 0x00000020b7207220 */ /* 0x000fe20000410000 */
[----:B------:R-:W-:Y:S01]  /*4900*/  F2FP.BF16.PACK_AB R3, R3, R26 ;  /* 0x0000001a0303723e */ /* 0x000fe200000010ff */
[----:B------:R-:W-:Y:S02]  /*4910*/  FMUL.FTZ R13, R229, R33 ;  /* 0x00000021e50d7220 */ /* 0x000fe40000410000 */
[----:B------:R2:W-:Y:S01]  /*4920*/  STS [R233+0x3400], R2 ;  /* 0x00340002e9007388 */ /* 0x0005e20000000800 */
[----:B-1----:R-:W-:Y:S02]  /*4930*/  FMUL.FTZ R4, R172, R15 ;  /* 0x0000000fac047220 */ /* 0x002fe40000410000 */
[----:B------:R-:W-:Y:S01]  /*4940*/  FMUL.FTZ R34, R36, R34 ;  /* 0x0000002224227220 */ /* 0x000fe20000410000 */
[----:B------:R-:W-:Y:S01]  /*4950*/  BAR.SYNC.DEFER_BLOCKING 0x0 ;  /* 0x0000000000007b1d */ /* 0x000fe20000010000 */
[----:B------:R-:W-:Y:S01]  /*4960*/  FMUL.FTZ R0, R230, R35 ;  /* 0x00000023e6007220 */ /* 0x000fe20000410000 */
[----:B------:R-:W-:Y:S02]  /*4970*/  F2FP.BF16.PACK_AB R4, R4, R14 ;  /* 0x0000000e0404723e */ /* 0x000fe400000010ff */
[----:B------:R-:W-:Y:S02]  /*4980*/  F2FP.BF16.PACK_AB R13, R13, R32 ;  /* 0x000000200d0d723e */ /* 0x000fe400000010ff */
[----:B------:R-:W-:Y:S02]  /*4990*/  F2FP.BF16.PACK_AB R0, R0, R34 ;  /* 0x000000220000723e */ /* 0x000fe400000010ff */
[----:B--2---:R-:W-:Y:S01]  /*49a0*/  F2FP.BF16.PACK_AB R2, R11, R10 ;  /* 0x0000000a0b02723e */ /* 0x004fe200000010ff */
        /* <DEDUP_REMOVED lines=11> */
[----:B-1----:R-:W-:Y:S03]  /*4a60*/  IADD3 R2, R222, UR4, RZ ;  /* 0x00000004de027c10 */ /* 0x002fe6000fffe0ff */
        /* <DEDUP_REMOVED lines=8> */
[----:B-1----:R-:W-:Y:S07]  /*4af0*/  SHF.L.U32 R3, R215, 0x1, RZ ;  /* 0x00000001d7037819 */ /* 0x002fee00000006ff */
[----:B------:R-:W1:Y:S01]  /*4b00*/  LDSM.16.MT88.4 R12, [R212+0x20480] ;  /* 0x02048000d40c783b */ /* 0x000e620000004200 */
[----:B------:R-:W-:Y:S02]  /*4b10*/  IADD3 R205, R3, R206, RZ ;  /* 0x000000ce03cd7210 */ /* 0x000fe40007ffe0ff */
[----:B--2---:R-:W-:Y:S05]  /*4b20*/  SHF.L.U32 R0, R222, 0x1, RZ ;  /* 0x00000001de007819 */ /* 0x004fea00000006ff */
        /* <DEDUP_REMOVED lines=95> */
[----:B-12-4-:R-:W2:Y:S01]  /*5120*/  LDL R209, [R1] ;  /* 0x0000000001d17983 */ /* 0x016ea20000100800 */
[----:B------:R-:W-:Y:S01]  /*5130*/  ULDC.64 UR6, c[0x0][0x208] ;  /* 0x0000820000067ab9 */ /* 0x000fe20000000a00 */
[----:B------:R-:W-:Y:S01]  /*5140*/  IMAD.MOV.U32 R7, RZ, RZ, c[0x0][0x208] ;  /* 0x00008200ff077624 */ /* 0x000fe200078e00ff */
[----:B------:R-:W-:Y:S01]  /*5150*/  UIMAD.WIDE.U32 UR18, UR15, UR6, URZ ;  /* 0x000000060f1272a5 */ /* 0x000fe2000f8e003f */
[----:B------:R-:W3:Y:S01]  /*5160*/  LDL.64 R236, [R1+0x10] ;  /* 0x0000100001ec7983 */ /* 0x000ee20000100a00 */
[----:B------:R-:W-:Y:S01]  /*5170*/  IMAD.MOV.U32 R6, RZ, RZ, 0x6 ;  /* 0x00000006ff067424 */ /* 0x000fe200078e00ff */
[----:B------:R-:W-:Y:S01]  /*5180*/  USHF.R.S32.HI UR4, URZ, 0x1f, UR15 ;  /* 0x0000001f3f047899 */ /* 0x000fe2000801140f */
[C---:B------:R-:W-:Y:S01]  /*5190*/  IMAD.SHL.U32 R10, R7.reuse, 0x40, RZ ;  /* 0x00000040070a7824 */ /* 0x040fe200078e00ff */
[----:B------:R-:W4:Y:S01]  /*51a0*/  LDL R207, [R1+0x3c] ;  /* 0x00003c0001cf7983 */ /* 0x000f220000100800 */
[----:B------:R-:W-:Y:S01]  /*51b0*/  MOV R5, UR18 ;  /* 0x0000001200057c02 */ /* 0x000fe20008000f00 */
[----:B------:R-:W-:Y:S01]  /*51c0*/  UIMAD UR4, UR4, UR6, URZ ;  /* 0x00000006040472a4 */ /* 0x000fe2000f8e023f */
[----:B------:R-:W-:Y:S01]  /*51d0*/  IMAD.U32 R4, RZ, RZ, UR18 ;  /* 0x00000012ff047e24 */ /* 0x000fe2000f8e00ff */
[----:B------:R-:W-:Y:S02]  /*51e0*/  SHF.L.U64.HI R7, R7, R6, c[0x0][0x20c] ;  /* 0x0000830007077619 */ /* 0x000fe40000010206 */
[----:B------:R-:W-:Y:S02]  /*51f0*/  UIMAD UR4, UR15, UR7, UR4 ;  /* 0x000000070f0472a4 */ /* 0x000fe4000f8e0204 */
[----:B------:R-:W-:Y:S02]  /*5200*/  USHF.L.U32 UR15, UR15, 0x6, URZ ;  /* 0x000000060f0f7899 */ /* 0x000fe4000800063f */
[----:B------:R-:W-:Y:S04]  /*5210*/  UIADD3 UR4, UR19, UR4, URZ ;  /* 0x0000000413047290 */ /* 0x000fe8000fffe03f */
[----:B------:R-:W-:Y:S02]  /*5220*/  IMAD.U32 R6, RZ, RZ, UR15 ;  /* 0x0000000fff067e24 */ /* 0x000fe4000f8e00ff */
[----:B------:R-:W-:Y:S02]  /*5230*/  IMAD.U32 R3, RZ, RZ, UR4 ;  /* 0x00000004ff037e24 */ /* 0x000fe4000f8e00ff */
[----:B--2---:R-:W-:Y:S02]  /*5240*/  IMAD.MOV.U32 R211, RZ, RZ, R209 ;  /* 0x000000ffffd37224 */ /* 0x004fe400078e00d1 */
[----:B------:R-:W2:Y:S01]  /*5250*/  LDL.64 R208, [R1+0x20] ;  /* 0x0000200001d07983 */ /* 0x000ea20000100a00 */
[----:B---3--:R-:W-:Y:S02]  /*5260*/  LEA R4, P1, R4, R236, 0x7 ;  /* 0x000000ec04047211 */ /* 0x008fe400078238ff */
[----:B------:R-:W-:Y:S02]  /*5270*/  IADD3 R6, -R211, UR14, -R6 ;  /* 0x0000000ed3067c10 */ /* 0x000fe4000fffe906 */
[----:B------:R-:W-:Y:S01]  /*5280*/  LEA.HI.X R5, R5, R237, R3, 0x7, P1 ;  /* 0x000000ed05057211 */ /* 0x000fe200008f3c03 */
[----:B------:R-:W-:Y:S01]  /*5290*/  IMAD.U32 R3, RZ, RZ, UR12 ;  /* 0x0000000cff037e24 */ /* 0x000fe2000f8e00ff */
[C---:B------:R-:W-:Y:S03]  /*52a0*/  IADD3 R8, P2, P1, R10.reuse, 0x80, R4 ;  /* 0x000000800a087810 */ /* 0x040fe6000795e004 */
[----:B----4-:R-:W-:Y:S01]  /*52b0*/  IMAD R3, R3, 0x4000, R207 ;  /* 0x0000400003037824 */ /* 0x010fe200078e02cf */
[C---:B------:R-:W-:Y:S01]  /*52c0*/  IADD3.X R9, R7.reuse, RZ, R5, P2, P1 ;  /* 0x000000ff07097210 */ /* 0x040fe200017e2405 */
[----:B------:R-:W1:Y:S01]  /*52d0*/  S2R R207, SR_TID.X ;  /* 0x0000000000cf7919 */ /* 0x000e620000002100 */
[----:B------:R-:W-:Y:S04]  /*52e0*/  IADD3 R10, P1, R10, R4, RZ ;  /* 0x000000040a0a7210 */ /* 0x000fe80007f3e0ff */
[----:B------:R-:W-:Y:S02]  /*52f0*/  IADD3.X R11, R7, R5, RZ, P1, !PT ;  /* 0x00000005070b7210 */ /* 0x000fe40000ffe4ff */
[C---:B------:R-:W-:Y:S11]  /*5300*/  ISETP.LT.OR P1, PT, R6.reuse, 0x1, P4 ;  /* 0x000000010600780c */ /* 0x040ff60002721670 */
[----:B------:R-:W-:Y:S02]  /*5310*/  @!UPT UIADD3 URZ, URZ, URZ, URZ ;  /* 0x0000003f3f3ff290 */ /* 0x000fe4000fffe03f */
[----:B------:R-:W-:Y:S01]  /*5320*/  @!PT LDS RZ, [RZ] ;  /* 0x00000000fffff984 */ /* 0x000fe20000000800 */
[----:B------:R-:W-:Y:S01]  /*5330*/  @!PT LDS RZ, [RZ] ;  /* 0x00000000fffff984 */ /* 0x000fe20000000800 */
[----:B------:R-:W-:Y:S01]  /*5340*/  @!PT LDS RZ, [RZ] ;  /* 0x00000000fffff984 */ /* 0x000fe20000000800 */
[----:B------:R3:W-:Y:S01]  /*5350*/  LDGSTS.E.BYPASS.LTC128B.128 [R3], [R4.64], !P1 ;  /* 0x0000000004037fae */ /* 0x0007e2000c901d50 */
[C---:B------:R-:W-:Y:S02]  /*5360*/  ISETP.LT.OR P1, PT, R6.reuse, 0x1, P6 ;  /* 0x000000010600780c */ /* 0x040fe40003721670 */
[----:B-1----:R-:W-:Y:S11]  /*5370*/  SHF.L.U32 R207, R207, 0x2, RZ ;  /* 0x00000002cfcf7819 */ /* 0x002ff600000006ff */
[----:B------:R3:W-:Y:S01]  /*5380*/  LDGSTS.E.BYPASS.LTC128B.128 [R3+0x2000], [R4.64+0x80], !P1 ;  /* 0x0200008004037fae */ /* 0x0007e2000c901d50 */
[C---:B------:R-:W-:Y:S11]  /*5390*/  ISETP.LT.OR P1, PT, R6.reuse, 0x21, P4 ;  /* 0x000000210600780c */ /* 0x040ff60002721670 */
[----:B------:R-:W-:Y:S02]  /*53a0*/  @!UPT UIADD3 URZ, URZ, URZ, URZ ;  /* 0x0000003f3f3ff290 */ /* 0x000fe4000fffe03f */
[----:B------:R1:W-:Y:S01]  /*53b0*/  LDGSTS.E.BYPASS.LTC128B.128 [R3+0x1000], [R10.64], !P1 ;  /* 0x010000000a037fae */ /* 0x0003e2000c901d50 */
[----:B------:R-:W-:Y:S01]  /*53c0*/  ISETP.LT.OR P1, PT, R6, 0x21, P6 ;  /* 0x000000210600780c */ /* 0x000fe20003721670 */
[----:B---3--:R-:W-:Y:S11]  /*53d0*/  IMAD.U32 R4, RZ, RZ, UR12 ;  /* 0x0000000cff047e24 */ /* 0x008ff6000f8e00ff */
[----:B------:R-:W-:Y:S01]  /*53e0*/  @!UPT UIADD3 URZ, URZ, URZ, URZ ;  /* 0x0000003f3f3ff290 */ /* 0x000fe2000fffe03f */
[----:B------:R1:W-:Y:S01]  /*53f0*/  LDGSTS.E.BYPASS.LTC128B.128 [R3+0x3000], [R8.64], !P1 ;  /* 0x0300000008037fae */ /* 0x0003e2000c901d50 */
[----:B------:R-:W-:Y:S01]  /*5400*/  MOV R5, UR15 ;  /* 0x0000000f00057c02 */ /* 0x000fe20008000f00 */
[----:B------:R-:W-:Y:S04]  /*5410*/  @!P3 IMAD R4, R4, 0x40, R207 ;  /* 0x000000400404b824 */ /* 0x000fe800078e02cf */
[----:B------:R-:W-:Y:S02]  /*5420*/  @!P3 IMAD.SHL.U32 R6, R4, 0x4, RZ ;  /* 0x000000040406b824 */ /* 0x000fe400078e00ff */
[----:B--2---:R-:W-:Y:S05]  /*5430*/  @!P3 IMAD.WIDE R4, R5, 0x4, R208 ;  /* 0x000000040504b825 */ /* 0x004fea00078e02d0 */
[----:B------:R1:W-:Y:S02]  /*5440*/  @!P3 LDGSTS.E.BYPASS.LTC128B.128 [R6+0x20280], [R4.64] ;  /* 0x202800000406bfae */ /* 0x0003e4000b901d50 */
.L_x_1135:
[-C--:B-12-4-:R-:W-:Y:S01]  /*5450*/  HMMA.16816.F32.BF16 R4, R36, R16.reuse, RZ ;  /* 0x000000102404723c */ /* 0x096fe200000418ff */
[----:B------:R-:W-:Y:S01]  /*5460*/  LDSM.16.MT88.4 R184, [R0+0x1080] ;  /* 0x0010800000b8783b */ /* 0x000fe20000004200 */
[----:B------:R-:W-:Y:S02]  /*5470*/  USHF.L.U32 UR4, UR8, 0xd, URZ ;  /* 0x0000000d08047899 */ /* 0x000fe4000800063f */
[----:B------:R-:W-:Y:S01]  /*5480*/  IMAD.IADD R3, R204, 0x1, R221 ;  /* 0x00000001cc037824 */ /* 0x000fe200078e02dd */
[----:B------:R-:W-:Y:S01]  /*5490*/  UIADD3 UR8, UR8, 0x1, URZ ;  /* 0x0000000108087890 */ /* 0x000fe2000fffe03f */
[----:B------:R-:W-:Y:S01]  /*54a0*/  LDSM.16.MT88.4 R192, [R0+0x5080] ;  /* 0x0050800000c0783b */ /* 0x000fe20000004200 */
[----:B------:R-:W-:Y:S01]  /*54b0*/  UIADD3 UR7, UR5, 0x1, URZ ;  /* 0x0000000105077890 */ /* 0x000fe2000fffe03f */
[C---:B------:R-:W-:Y:S01]  /*54c0*/  HMMA.16816.F32.BF16 R8, R28.reuse, R16, RZ ;  /* 0x000000101c08723c */ /* 0x040fe200000418ff */
[----:B------:R-:W-:Y:S02]  /*54d0*/  UISETP.GE.AND UP0, UPT, UR8, UR9, UPT ;  /* 0x000000090800728c */ /* 0x000fe4000bf06270 */
[----:B------:R-:W1:Y:S01]  /*54e0*/  LDSM.16.M88.4 R180, [R3+0x24480] ;  /* 0x0244800003b4783b */ /* 0x000e620000000200 */
[----:B------:R-:W-:Y:S02]  /*54f0*/  UISETP.GE.AND UP3, UPT, UR5, 0x1, UPT ;  /* 0x000000010500788c */ /* 0x000fe4000bf66270 */
[----:B------:R-:W-:Y:S02]  /*5500*/  UIADD3 UR6, UR13, 0x1, URZ ;  /* 0x000000010d067890 */ /* 0x000fe4000fffe03f */
[-C--:B------:R-:W-:Y:S01]  /*5510*/  HMMA.16816.F32.BF16 R12, R28, R18.reuse, RZ ;  /* 0x000000121c0c723c */ /* 0x080fe200000418ff */
[----:B------:R-:W2:Y:S01]  /*5520*/  LDSM.16.M88.4 R188, [R3+0x25480] ;  /* 0x0254800003bc783b */ /* 0x000ea20000000200 */
[----:B------:R-:W-:Y:S02]  /*5530*/  UISETP.GE.AND UP2, UPT, UR13, 0x1, UPT ;  /* 0x000000010d00788c */ /* 0x000fe4000bf46270 */
[----:B------:R-:W-:Y:S02]  /*5540*/  UISETP.GE.AND UP1, UPT, UR12, 0x1, UPT ;  /* 0x000000010c00788c */ /* 0x000fe4000bf26270 */
[----:B------:R-:W3:Y:S01]  /*5550*/  LDL.64 R208, [R1+0x30] ;  /* 0x0000300001d07983 */ /* 0x000ee20000100a00 */
[----:B------:R-:W-:Y:S01]  /*5560*/  USEL UR5, UR7, URZ, !UP3 ;  /* 0x0000003f07057287 */ /* 0x000fe2000d800000 */
[C---:B------:R-:W-:Y:S01]  /*5570*/  HMMA.16816.F32.BF16 R16, R36.reuse, R18, RZ ;  /* 0x000000122410723c */ /* 0x040fe200000418ff */
[----:B------:R-:W-:Y:S02]  /*5580*/  USEL UR13, UR6, URZ, !UP2 ;  /* 0x0000003f060d7287 */ /* 0x000fe4000d000000 */
[----:B------:R-:W4:Y:S05]  /*5590*/  LDL R207, [R1+0x38] ;  /* 0x0000380001cf7983 */ /* 0x000f2a0000100800 */
[-C--:B------:R-:W-:Y:S01]  /*55a0*/  HMMA.16816.F32.BF16 R20, R36, R168.reuse, RZ ;  /* 0x000000a82414723c */ /* 0x080fe200000418ff */
[----:B------:R-:W0:Y:S07]  /*55b0*/  LDGDEPBAR ;  /* 0x00000000000079af */ /* 0x000e2e0000000000 */
[C---:B------:R-:W-:Y:S08]  /*55c0*/  HMMA.16816.F32.BF16 R24, R28.reuse, R168, RZ ;  /* 0x000000a81c18723c */ /* 0x040ff000000418ff */
[-C--:B------:R-:W-:Y:S08]  /*55d0*/  HMMA.16816.F32.BF16 R28, R28, R170.reuse, RZ ;  /* 0x000000aa1c1c723c */ /* 0x080ff000000418ff */
[----:B------:R-:W-:Y:S01]  /*55e0*/  HMMA.16816.F32.BF16 R32, R36, R170, RZ ;  /* 0x000000aa2420723c */ /* 0x000fe200000418ff */
[----:B------:R-:W-:Y:S07]  /*55f0*/  LDSM.16.MT88.4 R168, [R0+0x1880] ;  /* 0x0018800000a8783b */ /* 0x000fee0000004200 */
[-C--:B------:R-:W-:Y:S08]  /*5600*/  HMMA.16816.F32.BF16 R4, R172, R176.reuse, R4 ;  /* 0x000000b0ac04723c */ /* 0x080ff00000041804 */
[C---:B------:R-:W-:Y:S07]  /*5610*/  HMMA.16816.F32.BF16 R8, R196.reuse, R176, R8 ;  /* 0x000000b0c408723c */ /* 0x040fee0000041808 */
[----:B------:R-:W-:Y:S01]  /*5620*/  IMAD.IADD R176, R206, 0x1, R3 ;  /* 0x00000001ceb07824 */ /* 0x000fe200078e0203 */
[-C--:B------:R-:W-:Y:S04]  /*5630*/  HMMA.16816.F32.BF16 R12, R196, R178.reuse, R12 ;  /* 0x000000b2c40c723c */ /* 0x080fe8000004180c */
[----:B------:R-:W5:Y:S04]  /*5640*/  LDSM.16.M88.4 R36, [R176+0x24480] ;  /* 0x02448000b024783b */ /* 0x000f680000000200 */
[C---:B------:R-:W-:Y:S01]  /*5650*/  HMMA.16816.F32.BF16 R16, R172.reuse, R178, R16 ;  /* 0x000000b2ac10723c */ /* 0x040fe20000041810 */
[----:B------:R-:W2:Y:S07]  /*5660*/  LDSM.16.M88.4 R176, [R176+0x25480] ;  /* 0x02548000b0b0783b */ /* 0x000eae0000000200 */
[-C--:B------:R-:W-:Y:S08]  /*5670*/  HMMA.16816.F32.BF16 R20, R172, R200.reuse, R20 ;  /* 0x000000c8ac14723c */ /* 0x080ff00000041814 */
[C---:B------:R-:W-:Y:S08]  /*5680*/  HMMA.16816.F32.BF16 R24, R196.reuse, R200, R24 ;  /* 0x000000c8c418723c */ /* 0x040ff00000041818 */
[-C--:B------:R-:W-:Y:S01]  /*5690*/  HMMA.16816.F32.BF16 R28, R196, R202.reuse, R28 ;  /* 0x000000cac41c723c */ /* 0x080fe2000004181c */
[----:B------:R-:W5:Y:S07]  /*56a0*/  LDSM.16.MT88.4 R196, [R0+0x5880] ;  /* 0x0058800000c4783b */ /* 0x000f6e0000004200 */
[----:B------:R-:W-:Y:S01]  /*56b0*/  HMMA.16816.F32.BF16 R32, R172, R202, R32 ;  /* 0x000000caac20723c */ /* 0x000fe20000041820 */
[----:B------:R-:W-:Y:S05]  /*56c0*/  LDSM.16.M88.4 R172, [R204+0x26480] ;  /* 0x02648000ccac783b */ /* 0x000fea0000000200 */
[----:B------:R-:W-:Y:S02]  /*56d0*/  LDSM.16.M88.4 R200, [R3+0x27480] ;  /* 0x0274800003c8783b */ /* 0x000fe40000000200 */
[-C--:B-1----:R-:W-:Y:S08]  /*56e0*/  HMMA.16816.F32.BF16 R4, R180, R184.reuse, R4 ;  /* 0x000000b8b404723c */ /* 0x082ff00000041804 */
[C---:B--2---:R-:W-:Y:S08]  /*56f0*/  HMMA.16816.F32.BF16 R8, R188.reuse, R184, R8 ;  /* 0x000000b8bc08723c */ /* 0x044ff00000041808 */
[-C--:B------:R-:W-:Y:S08]  /*5700*/  HMMA.16816.F32.BF16 R12, R188, R186.reuse, R12 ;  /* 0x000000babc0c723c */ /* 0x080ff0000004180c */
[C---:B------:R-:W-:Y:S01]  /*5710*/  HMMA.16816.F32.BF16 R16, R180.reuse, R186, R16 ;  /* 0x000000bab410723c */ /* 0x040fe20000041810 */
[----:B------:R-:W1:Y:S07]  /*5720*/  LDSM.16.MT88.4 R184, [R0+0x2080] ;  /* 0x0020800000b8783b */ /* 0x000e6e0000004200 */
[-C--:B------:R-:W-:Y:S08]  /*5730*/  HMMA.16816.F32.BF16 R20, R180, R192.reuse, R20 ;  /* 0x000000c0b414723c */ /* 0x080ff00000041814 */
[C---:B------:R-:W-:Y:S08]  /*5740*/  HMMA.16816.F32.BF16 R24, R188.reuse, R192, R24 ;  /* 0x000000c0bc18723c */ /* 0x040ff00000041818 */
[-C--:B------:R-:W-:Y:S01]  /*5750*/  HMMA.16816.F32.BF16 R28, R188, R194.reuse, R28 ;  /* 0x000000c2bc1c723c */ /* 0x080fe2000004181c */
[----:B------:R-:W2:Y:S07]  /*5760*/  LDSM.16.M88.4 R188, [R204+0x27480] ;  /* 0x02748000ccbc783b */ /* 0x000eae0000000200 */
[----:B------:R-:W-:Y:S01]  /*5770*/  HMMA.16816.F32.BF16 R32, R180, R194, R32 ;  /* 0x000000c2b420723c */ /* 0x000fe20000041820 */
[----:B------:R-:W1:Y:S05]  /*5780*/  LDSM.16.MT88.4 R180, [R0+0x6080] ;  /* 0x0060800000b4783b */ /* 0x000e6a0000004200 */
[----:B------:R-:W-:Y:S02]  /*5790*/  LDSM.16.M88.4 R192, [R205+0x27480] ;  /* 0x02748000cdc0783b */ /* 0x000fe40000000200 */
[-C--:B-----5:R-:W-:Y:S08]  /*57a0*/  HMMA.16816.F32.BF16 R4, R36, R168.reuse, R4 ;  /* 0x000000a82404723c */ /* 0x0a0ff00000041804 */
[C---:B------:R-:W-:Y:S08]  /*57b0*/  HMMA.16816.F32.BF16 R8, R176.reuse, R168, R8 ;  /* 0x000000a8b008723c */ /* 0x040ff00000041808 */
[-C--:B------:R-:W-:Y:S08]  /*57c0*/  HMMA.16816.F32.BF16 R12, R176, R170.reuse, R12 ;  /* 0x000000aab00c723c */ /* 0x080ff0000004180c */
[C---:B------:R-:W-:Y:S01]  /*57d0*/  HMMA.16816.F32.BF16 R16, R36.reuse, R170, R16 ;  /* 0x000000aa2410723c */ /* 0x040fe20000041810 */
[----:B------:R-:W-:Y:S07]  /*57e0*/  LDSM.16.M88.4 R168, [R205+0x26480] ;  /* 0x02648000cda8783b */ /* 0x000fee0000000200 */
[-C--:B------:R-:W-:Y:S08]  /*57f0*/  HMMA.16816.F32.BF16 R20, R36, R196.reuse, R20 ;  /* 0x000000c42414723c */ /* 0x080ff00000041814 */
[C---:B------:R-:W-:Y:S08]  /*5800*/  HMMA.16816.F32.BF16 R24, R176.reuse, R196, R24 ;  /* 0x000000c4b018723c */ /* 0x040ff00000041818 */
[-C--:B------:R-:W-:Y:S01]  /*5810*/  HMMA.16816.F32.BF16 R28, R176, R198.reuse, R28 ;  /* 0x000000c6b01c723c */ /* 0x080fe2000004181c */
[----:B------:R-:W5:Y:S07]  /*5820*/  LDSM.16.MT88.4 R176, [R0+0x2880] ;  /* 0x0028800000b0783b */ /* 0x000f6e0000004200 */
[----:B------:R-:W-:Y:S01]  /*5830*/  HMMA.16816.F32.BF16 R32, R36, R198, R32 ;  /* 0x000000c62420723c */ /* 0x000fe20000041820 */
[----:B------:R-:W3:Y:S05]  /*5840*/  LDSM.16.MT88.4 R36, [R0+0x6880] ;  /* 0x006880000024783b */ /* 0x000eea0000004200 */
[----:B------:R-:W-:Y:S02]  /*5850*/  LDSM.16.MT88.4 R196, [R0+0x3080] ;  /* 0x0030800000c4783b */ /* 0x000fe40000004200 */
[-C--:B-1----:R-:W-:Y:S08]  /*5860*/  HMMA.16816.F32.BF16 R4, R172, R184.reuse, R4 ;  /* 0x000000b8ac04723c */ /* 0x082ff00000041804 */
[C---:B--2---:R-:W-:Y:S08]  /*5870*/  HMMA.16816.F32.BF16 R8, R188.reuse, R184, R8 ;  /* 0x000000b8bc08723c */ /* 0x044ff00000041808 */
[-C--:B------:R-:W-:Y:S08]  /*5880*/  HMMA.16816.F32.BF16 R12, R188, R186.reuse, R12 ;  /* 0x000000babc0c723c */ /* 0x080ff0000004180c */
[C---:B------:R-:W-:Y:S01]  /*5890*/  HMMA.16816.F32.BF16 R16, R172.reuse, R186, R16 ;  /* 0x000000baac10723c */ /* 0x040fe20000041810 */
[----:B------:R1:W2:Y:S07]  /*58a0*/  LDSM.16.M88.4 R184, [R3+0x26480] ;  /* 0x0264800003b8783b */ /* 0x0002ae0000000200 */
[-C--:B------:R-:W-:Y:S08]  /*58b0*/  HMMA.16816.F32.BF16 R20, R172, R180.reuse, R20 ;  /* 0x000000b4ac14723c */ /* 0x080ff00000041814 */
[C---:B------:R-:W-:Y:S08]  /*58c0*/  HMMA.16816.F32.BF16 R24, R188.reuse, R180, R24 ;  /* 0x000000b4bc18723c */ /* 0x040ff00000041818 */
[-C--:B------:R-:W-:Y:S01]  /*58d0*/  HMMA.16816.F32.BF16 R28, R188, R182.reuse, R28 ;  /* 0x000000b6bc1c723c */ /* 0x080fe2000004181c */
[----:B-1----:R-:W-:Y:S06]  /*58e0*/  IMAD.U32 R3, RZ, RZ, UR4 ;  /* 0x00000004ff037e24 */ /* 0x002fec000f8e00ff */
[----:B------:R-:W-:Y:S01]  /*58f0*/  IADD3 R188, R221, R204, R206 ;  /* 0x000000ccddbc7210 */ /* 0x000fe20007ffe0ce */
[----:B------:R-:W-:Y:S01]  /*5900*/  HMMA.16816.F32.BF16 R32, R172, R182, R32 ;  /* 0x000000b6ac20723c */ /* 0x000fe20000041820 */
[----:B------:R-:W1:Y:S05]  /*5910*/  LDSM.16.MT88.4 R172, [R0+0x7080] ;  /* 0x0070800000ac783b */ /* 0x000e6a0000004200 */
[----:B------:R-:W-:Y:S02]  /*5920*/  LDSM.16.MT88.4 R180, [R0+0x3880] ;  /* 0x0038800000b4783b */ /* 0x000fe40000004200 */
[-C--:B-----5:R-:W-:Y:S08]  /*5930*/  HMMA.16816.F32.BF16 R4, R168, R176.reuse, R4 ;  /* 0x000000b0a804723c */ /* 0x0a0ff00000041804 */
[C---:B------:R-:W-:Y:S08]  /*5940*/  HMMA.16816.F32.BF16 R8, R192.reuse, R176, R8 ;  /* 0x000000b0c008723c */ /* 0x040ff00000041808 */
[-C--:B------:R-:W-:Y:S08]  /*5950*/  HMMA.16816.F32.BF16 R12, R192, R178.reuse, R12 ;  /* 0x000000b2c00c723c */ /* 0x080ff0000004180c */
[C---:B------:R-:W-:Y:S01]  /*5960*/  HMMA.16816.F32.BF16 R16, R168.reuse, R178, R16 ;  /* 0x000000b2a810723c */ /* 0x040fe20000041810 */
[----:B------:R-:W5:Y:S05]  /*5970*/  LDSM.16.M88.4 R176, [R188+0x26480] ;  /* 0x02648000bcb0783b */ /* 0x000f6a0000000200 */
[----:B------:R-:W1:Y:S02]  /*5980*/  LDSM.16.M88.4 R188, [R188+0x27480] ;  /* 0x02748000bcbc783b */ /* 0x000e640000000200 */
[-C--:B---3--:R-:W-:Y:S08]  /*5990*/  HMMA.16816.F32.BF16 R20, R168, R36.reuse, R20 ;  /* 0x00000024a814723c */ /* 0x088ff00000041814 */
[C---:B------:R-:W-:Y:S08]  /*59a0*/  HMMA.16816.F32.BF16 R24, R192.reuse, R36, R24 ;  /* 0x00000024c018723c */ /* 0x040ff00000041818 */
[-C--:B------:R-:W-:Y:S08]  /*59b0*/  HMMA.16816.F32.BF16 R28, R192, R38.reuse, R28 ;  /* 0x00000026c01c723c */ /* 0x080ff0000004181c */
[----:B------:R-:W-:Y:S01]  /*59c0*/  HMMA.16816.F32.BF16 R32, R168, R38, R32 ;  /* 0x00000026a820723c */ /* 0x000fe20000041820 */
[----:B------:R3:W5:Y:S07]  /*59d0*/  LDSM.16.MT88.4 R36, [R0+0x7880] ;  /* 0x007880000024783b */ /* 0x00076e0000004200 */
[-C--:B--2---:R-:W-:Y:S08]  /*59e0*/  HMMA.16816.F32.BF16 R4, R184, R196.reuse, R4 ;  /* 0x000000c4b804723c */ /* 0x084ff00000041804 */
[C---:B------:R-:W-:Y:S08]  /*59f0*/  HMMA.16816.F32.BF16 R8, R200.reuse, R196, R8 ;  /* 0x000000c4c808723c */ /* 0x040ff00000041808 */
[-C--:B------:R-:W-:Y:S04]  /*5a00*/  HMMA.16816.F32.BF16 R12, R200, R198.reuse, R12 ;  /* 0x000000c6c80c723c */ /* 0x080fe8000004180c */
[----:B---3--:R-:W-:Y:S01]  /*5a10*/  IADD3 R0, P1, R208, UR4, RZ ;  /* 0x00000004d0007c10 */ /* 0x008fe2000ff3e0ff */
[----:B------:R-:W-:Y:S03]  /*5a20*/  UIADD3 UR4, UR12, 0x1, URZ ;  /* 0x000000010c047890 */ /* 0x000fe6000fffe03f */
[C---:B------:R-:W-:Y:S01]  /*5a30*/  HMMA.16816.F32.BF16 R16, R184.reuse, R198, R16 ;  /* 0x000000c6b810723c */ /* 0x040fe20000041810 */
[----:B------:R-:W-:Y:S03]  /*5a40*/  USEL UR12, UR4, URZ, !UP1 ;  /* 0x0000003f040c7287 */ /* 0x000fe6000c800000 */
[----:B----4-:R-:W-:Y:S02]  /*5a50*/  LEA.HI.X.SX32 R3, R3, R207, 0x1, P1 ;  /* 0x000000cf03037211 */ /* 0x010fe400008f0eff */
[C---:B------:R-:W-:Y:S02]  /*5a60*/  LEA R168, P1, R0.reuse, c[0x0][0x220], 0x2 ;  /* 0x0000880000a87a11 */ /* 0x040fe400078210ff */
[-C--:B-1----:R-:W-:Y:S04]  /*5a70*/  HMMA.16816.F32.BF16 R20, R184, R172.reuse, R20 ;  /* 0x000000acb814723c */ /* 0x082fe80000041814 */
[----:B------:R-:W-:Y:S02]  /*5a80*/  LEA.HI.X R169, R0, c[0x0][0x224], R3, 0x2, P1 ;  /* 0x0000890000a97a11 */ /* 0x000fe400008f1403 */
[----:B------:R-:W-:Y:S02]  /*5a90*/  PLOP3.LUT P1, PT, PT, PT, UP0, 0x80, 0x0 ;  /* 0x000000000000781c */ /* 0x000fe40003f2f008 */
[C---:B------:R-:W-:Y:S08]  /*5aa0*/  HMMA.16816.F32.BF16 R24, R200.reuse, R172, R24 ;  /* 0x000000acc818723c */ /* 0x040ff00000041818 */
[-C--:B------:R-:W-:Y:S08]  /*5ab0*/  HMMA.16816.F32.BF16 R28, R200, R174.reuse, R28 ;  /* 0x000000aec81c723c */ /* 0x080ff0000004181c */
[----:B------:R-:W-:Y:S01]  /*5ac0*/  HMMA.16816.F32.BF16 R32, R184, R174, R32 ;  /* 0x000000aeb820723c */ /* 0x000fe20000041820 */
[----:B------:R-:W-:Y:S07]  /*5ad0*/  LDSM.16.MT88.4 R172, [R212+0x26c80] ;  /* 0x026c8000d4ac783b */ /* 0x000fee0000004200 */
[-C--:B-----5:R-:W-:Y:S08]  /*5ae0*/  HMMA.16816.F32.BF16 R4, R176, R180.reuse, R4 ;  /* 0x000000b4b004723c */ /* 0x0a0ff00000041804 */
[C---:B------:R-:W-:Y:S08]  /*5af0*/  HMMA.16816.F32.BF16 R8, R188.reuse, R180, R8 ;  /* 0x000000b4bc08723c */ /* 0x040ff00000041808 */
[-C--:B------:R-:W-:Y:S07]  /*5b00*/  HMMA.16816.F32.BF16 R12, R188, R182.reuse, R12 ;  /* 0x000000b6bc0c723c */ /* 0x080fee000004180c */
[----:B------:R-:W-:Y:S01]  /*5b10*/  RED.E.ADD.F32.FTZ.RN.STRONG.GPU [R168.64], R4 ;  /* 0x00000004a800798e */ /* 0x000fe2000c10e790 */
[C---:B------:R-:W-:Y:S04]  /*5b20*/  HMMA.16816.F32.BF16 R16, R176.reuse, R182, R16 ;  /* 0x000000b6b010723c */ /* 0x040fe80000041810 */
[----:B------:R-:W-:Y:S04]  /*5b30*/  RED.E.ADD.F32.FTZ.RN.STRONG.GPU [R168.64+0x400], R5 ;  /* 0x00040005a800798e */ /* 0x000fe8000c10e790 */
[-C--:B------:R-:W-:Y:S01]  /*5b40*/  HMMA.16816.F32.BF16 R20, R176, R36.reuse, R20 ;  /* 0x00000024b014723c */ /* 0x080fe20000041814 */
        /* <DEDUP_REMOVED lines=34> */
[----:B------:R-:W-:Y:S05]  /*5d70*/  LDSM.16.MT88.4 R180, [R212+0x27c80] ;  /* 0x027c8000d4b4783b */ /* 0x000fea0000004200 */
[----:B------:R-:W-:Y:S01]  /*5d80*/  RED.E.ADD.F32.FTZ.RN.STRONG.GPU [R168.64+0x5c00], R27 ;  /* 0x005c001ba800798e */ /* 0x000fe2000c10e790 */
[C---:B-1----:R-:W-:Y:S04]  /*5d90*/  HMMA.16816.F32.BF16 R116, R20.reuse, R8, R116 ;  /* 0x000000081474723c */ /* 0x042fe80000041874 */
[----:B------:R-:W1:Y:S05]  /*5da0*/  LDSM.16.MT88.4 R24, [R2+0x12080] ;  /* 0x012080000218783b */ /* 0x000e6a0000004200 */
[----:B------:R-:W-:Y:S01]  /*5db0*/  RED.E.ADD.F32.FTZ.RN.STRONG.GPU [R168.64+0x6000], R32 ;  /* 0x00600020a800798e */ /* 0x000fe2000c10e790 */
[-C--:B------:R-:W-:Y:S04]  /*5dc0*/  HMMA.16816.F32.BF16 R120, R20, R10.reuse, R120 ;  /* 0x0000000a1478723c */ /* 0x080fe80000041878 */
[----:B------:R-:W-:Y:S04]  /*5dd0*/  RED.E.ADD.F32.FTZ.RN.STRONG.GPU [R168.64+0x6400], R33 ;  /* 0x00640021a800798e */ /* 0x000fe8000c10e790 */
[-C--:B------:R-:W-:Y:S01]  /*5de0*/  HMMA.16816.F32.BF16 R124, R16, R10.reuse, R124 ;  /* 0x0000000a107c723c */ /* 0x080fe2000004187c */
[----:B------:R-:W-:Y:S05]  /*5df0*/  RED.E.ADD.F32.FTZ.RN.STRONG.GPU [R168.64+0x6800], R34 ;  /* 0x00680022a800798e */ /* 0x000fea000c10e790 */
[----:B------:R-:W-:Y:S02]  /*5e00*/  RED.E.ADD.F32.FTZ.RN.STRONG.GPU [R168.64+0x6c00], R35 ;  /* 0x006c0023a800798e */ /* 0x000fe4000c10e790 */
[-C--:B------:R-:W-:Y:S03]  /*5e10*/  HMMA.16816.F32.BF16 R128, R12, R10.reuse, R128 ;  /* 0x0000000a0c80723c */ /* 0x080fe60000041880 */
[----:B------:R-:W2:Y:S05]  /*5e20*/  LDSM.16.MT88.4 R32, [R213+0x24c80] ;  /* 0x024c8000d520783b */ /* 0x000eaa0000004200 */
[C---:B------:R-:W-:Y:S01]  /*5e30*/  HMMA.16816.F32.BF16 R132, R4.reuse, R10, R132 ;  /* 0x0000000a0484723c */ /* 0x040fe20000041884 */
[----:B------:R-:W-:Y:S05]  /*5e40*/  LDSM.16.MT88.4 R8, [R2+0x12880] ;  /* 0x012880000208783b */ /* 0x000fea0000004200 */
[----:B------:R-:W-:Y:S02]  /*5e50*/  RED.E.ADD.F32.FTZ.RN.STRONG.GPU [R168.64+0x7000], R28 ;  /* 0x0070001ca800798e */ /* 0x000fe4000c10e790 */
[-C--:B-1----:R-:W-:Y:S03]  /*5e60*/  HMMA.16816.F32.BF16 R136, R4, R24.reuse, R136 ;  /* 0x000000180488723c */ /* 0x082fe60000041888 */
[----:B------:R-:W-:Y:S05]  /*5e70*/  RED.E.ADD.F32.FTZ.RN.STRONG.GPU [R168.64+0x7400], R29 ;  /* 0x0074001da800798e */ /* 0x000fea000c10e790 */
[----:B------:R-:W-:Y:S01]  /*5e80*/  RED.E.ADD.F32.FTZ.RN.STRONG.GPU [R168.64+0x7800], R30 ;  /* 0x0078001ea800798e */ /* 0x000fe2000c10e790 */
[-C--:B------:R-:W-:Y:S04]  /*5e90*/  HMMA.16816.F32.BF16 R140, R12, R24.reuse, R140 ;  /* 0x000000180c8c723c */ /* 0x080fe8000004188c */
[----:B------:R-:W-:Y:S04]  /*5ea0*/  RED.E.ADD.F32.FTZ.RN.STRONG.GPU [R168.64+0x7c00], R31 ;  /* 0x007c001fa800798e */ /* 0x000fe8000c10e790 */
[-C--:B------:R-:W-:Y:S01]  /*5eb0*/  HMMA.16816.F32.BF16 R144, R16, R24.reuse, R144 ;  /* 0x000000181090723c */ /* 0x080fe20000041890 */
[----:B------:R-:W1:Y:S05]  /*5ec0*/  LDSM.16.MT88.4 R168, [R212+0x24c80] ;  /* 0x024c8000d4a8783b */ /* 0x000e6a0000004200 */
[----:B------:R-:W3:Y:S02]  /*5ed0*/  LDSM.16.MT88.4 R28, [R213+0x26c80] ;  /* 0x026c8000d51c783b */ /* 0x000ee40000004200 */
        /* <DEDUP_REMOVED lines=10> */
[-C--:B--2---:R-:W-:Y:S08]  /*5f80*/  HMMA.16816.F32.BF16 R104, R32, R36.reuse, R104 ;  /* 0x000000242068723c */ /* 0x084ff00000041868 */
[-C--:B-1----:R-:W-:Y:S08]  /*5f90*/  HMMA.16816.F32.BF16 R108, R168, R36.reuse, R108 ;  /* 0x00000024a86c723c */ /* 0x082ff0000004186c */
[-C--:B---3--:R-:W-:Y:S08]  /*5fa0*/  HMMA.16816.F32.BF16 R112, R28, R36.reuse, R112 ;  /* 0x000000241c70723c */ /* 0x088ff00000041870 */
        /* <DEDUP_REMOVED lines=116> */
.L_x_1131:
[----:B------:R-:W-:Y:S05]  /*66f0*/  @P0 BRA `(.L_x_1137) ;  /* 0x00001ec000000947 */ /* 0x000fea0003800000 */
[----:B------:R-:W2:Y:S01]  /*6700*/  LDL R105, [R1+0x44] ;  /* 0x0000440001697983 */ /* 0x000ea20000100800 */
[----:B------:R-:W-:Y:S02]  /*6710*/  F2FP.BF16.PACK_AB R40, R41, R40 ;  /* 0x000000282928723e */ /* 0x000fe400000010ff */
[----:B------:R-:W-:Y:S01]  /*6720*/  F2FP.BF16.PACK_AB R42, R43, R42 ;  /* 0x0000002a2b2a723e */ /* 0x000fe200000010ff */
[----:B------:R-:W3:Y:S01]  /*6730*/  S2R R36, SR_TID.X ;  /* 0x0000000000247919 */ /* 0x000ee20000002100 */
        /* <DEDUP_REMOVED lines=12> */
[----:B---3--:R-:W-:Y:S02]  /*6800*/  SHF.R.S32.HI R35, RZ, 0x1f, R36 ;  /* 0x0000001fff237819 */ /* 0x008fe40000011424 */
[----:B------:R-:W-:Y:S02]  /*6810*/  F2FP.BF16.PACK_AB R56, R57, R56 ;  /* 0x000000383938723e */ /* 0x000fe400000010ff */
[----:B------:R-:W-:-:S02]  /*6820*/  LEA.HI R5, R35, R36, RZ, 0x2 ;  /* 0x0000002423057211 */ /* 0x000fc400078f10ff */
[CC--:B-1----:R-:W-:Y:S02]  /*6830*/  LEA.HI R2, R35.reuse, R36.reuse, RZ, 0x5 ;  /* 0x0000002423027211 */ /* 0x0c2fe400078f28ff */
[--C-:B------:R-:W-:Y:S02]  /*6840*/  SHF.R.S32.HI R7, RZ, 0x2, R5.reuse ;  /* 0x00000002ff077819 */ /* 0x100fe40000011405 */
[----:B------:R-:W-:Y:S02]  /*6850*/  SHF.R.S32.HI R0, RZ, 0x1f, R5 ;  /* 0x0000001fff007819 */ /* 0x000fe40000011405 */
[----:B------:R-:W-:Y:S02]  /*6860*/  SHF.R.S32.HI R3, RZ, 0x5, R2 ;  /* 0x00000005ff037819 */ /* 0x000fe40000011402 */
[----:B------:R-:W-:Y:S02]  /*6870*/  LEA.HI R0, R0, R7, RZ, 0x3 ;  /* 0x0000000700007211 */ /* 0x000fe400078f18ff */
[----:B------:R-:W-:-:S02]  /*6880*/  LEA.HI R6, R35, R36, RZ, 0x6 ;  /* 0x0000002423067211 */ /* 0x000fc400078f30ff */
[----:B------:R-:W-:Y:S02]  /*6890*/  LOP3.LUT R0, R0, 0xfffffff8, RZ, 0xc0, !PT ;  /* 0xfffffff800007812 */ /* 0x000fe400078ec0ff */
[----:B------:R-:W-:Y:S02]  /*68a0*/  SHF.R.U32.HI R6, RZ, 0x3, R6 ;  /* 0x00000003ff067819 */ /* 0x000fe40000011606 */
[----:B------:R-:W-:Y:S01]  /*68b0*/  LOP3.LUT R5, R5, 0x3ffffffc, RZ, 0xc0, !PT ;  /* 0x3ffffffc05057812 */ /* 0x000fe200078ec0ff */
[----:B------:R-:W-:Y:S01]  /*68c0*/  IMAD.IADD R7, R7, 0x1, -R0 ;  /* 0x0000000107077824 */ /* 0x000fe200078e0a00 */
[----:B------:R-:W-:Y:S02]  /*68d0*/  LEA.HI R0, R2, R3, RZ, 0x1 ;  /* 0x0000000302007211 */ /* 0x000fe400078f08ff */
[----:B------:R-:W-:Y:S01]  /*68e0*/  F2FP.BF16.PACK_AB R58, R59, R58 ;  /* 0x0000003a3b3a723e */ /* 0x000fe200000010ff */
[----:B------:R-:W-:Y:S01]  /*68f0*/  IMAD.SHL.U32 R2, R7, 0x40, RZ ;  /* 0x0000004007027824 */ /* 0x000fe200078e00ff */
[----:B------:R-:W-:-:S02]  /*6900*/  LOP3.LUT R4, R0, 0x1ffffe, RZ, 0xc0, !PT ;  /* 0x001ffffe00047812 */ /* 0x000fc400078ec0ff */
[----:B------:R-:W-:Y:S02]  /*6910*/  LOP3.LUT P0, RZ, R7, 0x4, RZ, 0xc0, !PT ;  /* 0x0000000407ff7812 */ /* 0x000fe4000780c0ff */
[----:B------:R-:W-:Y:S01]  /*6920*/  LOP3.LUT R0, R2, 0x1c0, RZ, 0xc0, !PT ;  /* 0x000001c002007812 */ /* 0x000fe200078ec0ff */
[----:B------:R-:W-:Y:S01]  /*6930*/  IMAD.IADD R3, R3, 0x1, -R4 ;  /* 0x0000000103037824 */ /* 0x000fe200078e0a04 */
[----:B------:R-:W-:Y:S01]  /*6940*/  F2FP.BF16.PACK_AB R72, R73, R72 ;  /* 0x000000484948723e */ /* 0x000fe200000010ff */
[----:B------:R-:W-:Y:S01]  /*6950*/  IMAD.IADD R2, R36, 0x1, -R5 ;  /* 0x0000000124027824 */ /* 0x000fe200078e0a05 */
[----:B------:R-:W-:Y:S02]  /*6960*/  LOP3.LUT R4, R0, 0x18, R6, 0xf8, !PT ;  /* 0x0000001800047812 */ /* 0x000fe400078ef806 */
[----:B------:R-:W-:Y:S01]  /*6970*/  SHF.R.U32.HI R0, RZ, 0x3, R0 ;  /* 0x00000003ff007819 */ /* 0x000fe20000011600 */
[----:B------:R-:W-:Y:S01]  /*6980*/  IMAD R2, R3, 0x200, R2 ;  /* 0x0000020003027824 */ /* 0x000fe200078e0202 */
[----:B------:R-:W-:-:S02]  /*6990*/  F2FP.BF16.PACK_AB R74, R75, R74 ;  /* 0x0000004a4b4a723e */ /* 0x000fc400000010ff */
[----:B------:R-:W-:Y:S02]  /*69a0*/  LOP3.LUT R0, R4, R0, RZ, 0x3c, !PT ;  /* 0x0000000004007212 */ /* 0x000fe400078e3cff */
[----:B------:R-:W-:Y:S02]  /*69b0*/  F2FP.BF16.PACK_AB R100, R101, R100 ;  /* 0x000000646564723e */ /* 0x000fe400000010ff */
[----:B------:R-:W-:Y:S01]  /*69c0*/  F2FP.BF16.PACK_AB R102, R103, R102 ;  /* 0x000000666766723e */ /* 0x000fe200000010ff */
[----:B------:R-:W-:Y:S01]  /*69d0*/  IMAD.U32 R0, R2, 0x2, R0 ;  /* 0x0000000202007824 */ /* 0x000fe200078e0000 */
[----:B------:R-:W-:Y:S02]  /*69e0*/  F2FP.BF16.PACK_AB R76, R77, R76 ;  /* 0x0000004c4d4c723e */ /* 0x000fe400000010ff */
[----:B------:R-:W-:Y:S01]  /*69f0*/  F2FP.BF16.PACK_AB R78, R79, R78 ;  /* 0x0000004e4f4e723e */ /* 0x000fe200000010ff */
[----:B------:R-:W-:Y:S01]  /*6a00*/  IMAD.SHL.U32 R0, R0, 0x2, RZ ;  /* 0x0000000200007824 */ /* 0x000fe200078e00ff */
[----:B------:R-:W-:Y:S01]  /*6a10*/  BAR.SYNC.DEFER_BLOCKING 0x1, 0x100 ;  /* 0x0044000000007b1d */ /* 0x000fe20000010000 */
[----:B------:R-:W-:-:S02]  /*6a20*/  F2FP.BF16.PACK_AB R96, R97, R96 ;  /* 0x000000606160723e */ /* 0x000fc400000010ff */
[----:B------:R-:W-:Y:S02]  /*6a30*/  F2FP.BF16.PACK_AB R98, R99, R98 ;  /* 0x000000626362723e */ /* 0x000fe400000010ff */
[C---:B------:R-:W-:Y:S02]  /*6a40*/  IADD3 R2, R0.reuse, 0x40, RZ ;  /* 0x0000004000027810 */ /* 0x040fe40007ffe0ff */
[----:B------:R-:W-:Y:S02]  /*6a50*/  @P0 IADD3 R2, R0, -0x40, RZ ;  /* 0xffffffc000020810 */ /* 0x000fe40007ffe0ff */
[----:B------:R-:W-:Y:S02]  /*6a60*/  F2FP.BF16.PACK_AB R80, R81, R80 ;  /* 0x000000505150723e */ /* 0x000fe400000010ff */
[----:B------:R-:W-:Y:S02]  /*6a70*/  F2FP.BF16.PACK_AB R82, R83, R82 ;  /* 0x000000525352723e */ /* 0x000fe400000010ff */
[----:B------:R-:W-:-:S02]  /*6a80*/  F2FP.BF16.PACK_AB R92, R93, R92 ;  /* 0x0000005c5d5c723e */ /* 0x000fc400000010ff */
[----:B------:R-:W-:Y:S02]  /*6a90*/  F2FP.BF16.PACK_AB R94, R95, R94 ;  /* 0x0000005e5f5e723e */ /* 0x000fe400000010ff */
[----:B------:R-:W-:Y:S02]  /*6aa0*/  F2FP.BF16.PACK_AB R84, R85, R84 ;  /* 0x000000545554723e */ /* 0x000fe400000010ff */
[----:B------:R-:W-:Y:S02]  /*6ab0*/  F2FP.BF16.PACK_AB R86, R87, R86 ;  /* 0x000000565756723e */ /* 0x000fe400000010ff */
        /* <DEDUP_REMOVED lines=34> */
[----:B-----5:R-:W-:Y:S01]  /*6ce0*/  F2FP.BF16.PACK_AB R15, R143, R142 ;  /* 0x0000008e8f0f723e */ /* 0x020fe200000010ff */
        /* <DEDUP_REMOVED lines=16> */
[----:B------:R-:W-:-:S03]  /*6df0*/  ISETP.NE.U32.AND P0, PT, RZ, c[0x0][0x358], PT ;  /* 0x0000d600ff007a0c */ /* 0x000fc60003f05070 */
[----:B------:R-:W-:Y:S01]  /*6e00*/  STS [R0+0xc480], R74 ;  /* 0x00c4804a00007388 */ /* 0x000fe20000000800 */
[----:B------:R-:W-:Y:S02]  /*6e10*/  ISETP.NE.AND.EX P1, PT, RZ, c[0x0][0x35c], PT, P0 ;  /* 0x0000d700ff007a0c */ /* 0x000fe40003f25300 */
[----:B------:R-:W-:Y:S01]  /*6e20*/  ISETP.NE.U32.AND P0, PT, RZ, c[0x0][0x360], PT ;  /* 0x0000d800ff007a0c */ /* 0x000fe20003f05070 */
[----:B------:R-:W-:Y:S03]  /*6e30*/  STS [R2+0xc080], R100 ;  /* 0x00c0806402007388 */ /* 0x000fe60000000800 */
        /* <DEDUP_REMOVED lines=43> */
[----:B-1----:R-:W-:-:S03]  /*70f0*/  IMAD.MOV.U32 R6, RZ, RZ, 0x4 ;  /* 0x00000004ff067424 */ /* 0x002fc600078e00ff */
[----:B------:R-:W-:Y:S04]  /*7100*/  STS [R0+0x7480], R12 ;  /* 0x0074800c00007388 */ /* 0x000fe80000000800 */
[----:B------:R-:W-:Y:S04]  /*7110*/  STS [R2+0x7080], R11 ;  /* 0x0070800b02007388 */ /* 0x000fe80000000800 */
[----:B------:R1:W-:Y:S01]  /*7120*/  STS [R2+0x7480], R10 ;  /* 0x0074800a02007388 */ /* 0x0003e20000000800 */
[----:B------:R-:W-:Y:S02]  /*7130*/  IMAD.MOV.U32 R8, RZ, RZ, c[0x0][0x2f0] ;  /* 0x0000bc00ff087624 */ /* 0x000fe400078e00ff */
        /* <DEDUP_REMOVED lines=13> */
.L_x_1138:
[CC--:B-1----:R-:W-:Y:S01]  /*7210*/  LEA.HI R2, R35.reuse, R36.reuse, RZ, 0x4 ;  /* 0x0000002423027211 */ /* 0x0c2fe200078f20ff */
[----:B------:R-:W1:Y:S01]  /*7220*/  S2R R9, SR_CTAID.X ;  /* 0x0000000000097919 */ /* 0x000e620000002500 */
[----:B------:R-:W-:Y:S01]  /*7230*/  LEA.HI R4, R35, R36, RZ, 0x7 ;  /* 0x0000002423047211 */ /* 0x000fe200078f38ff */
[----:B------:R-:W-:Y:S01]  /*7240*/  BSSY B0, `(.L_x_1139) ;  /* 0x0000041000007945 */ /* 0x000fe20003800000 */
[----:B------:R-:W-:Y:S01]  /*7250*/  LOP3.LUT R0, R2, 0xfffffff0, RZ, 0xc0, !PT ;  /* 0xfffffff002007812 */ /* 0x000fe200078ec0ff */
[----:B------:R-:W2:Y:S01]  /*7260*/  S2R R31, SR_CTAID.Y ;  /* 0x00000000001f7919 */ /* 0x000ea20000002600 */
[----:B------:R-:W-:Y:S01]  /*7270*/  SHF.R.S32.HI R14, RZ, 0x4, R2 ;  /* 0x00000004ff0e7819 */ /* 0x000fe20000011402 */
[----:B------:R-:W-:Y:S01]  /*7280*/  IMAD.SHL.U32 R4, R4, 0x4, RZ ;  /* 0x0000000404047824 */ /* 0x000fe200078e00ff */
[----:B------:R-:W-:Y:S01]  /*7290*/  SEL R28, R105, RZ, !P1 ;  /* 0x000000ff691c7207 */ /* 0x000fe20004800000 */
[----:B------:R-:W-:Y:S01]  /*72a0*/  IMAD.IADD R0, R36, 0x1, -R0 ;  /* 0x0000000124007824 */ /* 0x000fe200078e0a00 */
[C---:B------:R-:W-:Y:S01]  /*72b0*/  IADD3 R6, P0, R14.reuse, R6, RZ ;  /* 0x000000060e067210 */ /* 0x040fe20007f1e0ff */
[----:B------:R-:W-:-:S02]  /*72c0*/  IMAD.SHL.U32 R2, R14, 0x40, RZ ;  /* 0x000000400e027824 */ /* 0x000fc400078e00ff */
[----:B------:R-:W-:Y:S01]  /*72d0*/  IMAD.SHL.U32 R12, R0, 0x8, RZ ;  /* 0x00000008000c7824 */ /* 0x000fe200078e00ff */
[----:B------:R-:W-:Y:S02]  /*72e0*/  SHF.R.S32.HI R3, RZ, 0x1f, R0 ;  /* 0x0000001fff037819 */ /* 0x000fe40000011400 */
[----:B------:R-:W-:Y:S02]  /*72f0*/  LOP3.LUT R2, R2, 0x1c0, RZ, 0xc0, !PT ;  /* 0x000001c002027812 */ /* 0x000fe400078ec0ff */
[----:B------:R-:W-:Y:S02]  /*7300*/  LEA.HI R3, R3, R0, RZ, 0x3 ;  /* 0x0000000003037211 */ /* 0x000fe400078f18ff */
[----:B------:R-:W-:Y:S02]  /*7310*/  LOP3.LUT R5, R2, 0x38, R12, 0xf8, !PT ;  /* 0x0000003802057812 */ /* 0x000fe400078ef80c */
[----:B------:R-:W-:Y:S01]  /*7320*/  SHF.R.U32.HI R0, RZ, 0x3, R2 ;  /* 0x00000003ff007819 */ /* 0x000fe20000011602 */
[----:B------:R-:W-:Y:S01]  /*7330*/  IMAD.SHL.U32 R2, R3, 0x400, RZ ;  /* 0x0000040003027824 */ /* 0x000fe200078e00ff */
[----:B------:R-:W-:-:S02]  /*7340*/  LOP3.LUT R3, R4, 0x7ffffe00, RZ, 0xc0, !PT ;  /* 0x7ffffe0004037812 */ /* 0x000fc400078ec0ff */
[----:B------:R-:W-:Y:S01]  /*7350*/  LOP3.LUT R0, R5, R0, RZ, 0x3c, !PT ;  /* 0x0000000005007212 */ /* 0x000fe200078e3cff */
[----:B-1---5:R-:W-:Y:S01]  /*7360*/  IMAD R5, R9, -0x80, R8 ;  /* 0xffffff8009057824 */ /* 0x022fe200078e0208 */
[----:B------:R-:W-:Y:S02]  /*7370*/  LOP3.LUT R2, R2, 0x7fffe000, RZ, 0xc0, !PT ;  /* 0x7fffe00002027812 */ /* 0x000fe400078ec0ff */
[----:B--2---:R-:W-:Y:S02]  /*7380*/  SHF.R.S32.HI R84, RZ, 0x1f, R31 ;  /* 0x0000001fff547819 */ /* 0x004fe4000001141f */
[----:B------:R-:W-:Y:S02]  /*7390*/  IADD3 R0, R0, R2, R3 ;  /* 0x0000000200007210 */ /* 0x000fe40007ffe003 */
[----:B------:R-:W-:Y:S01]  /*73a0*/  IMNMX R15, R5, 0x80, PT ;  /* 0x00000080050f7817 */ /* 0x000fe20003800200 */
[----:B------:R-:W-:Y:S01]  /*73b0*/  IMAD R2, R84, c[0x0][0x338], RZ ;  /* 0x0000ce0054027a24 */ /* 0x000fe200078e02ff */
[----:B------:R-:W-:Y:S01]  /*73c0*/  SHF.R.S32.HI R13, RZ, 0x1f, R12 ;  /* 0x0000001fff0d7819 */ /* 0x000fe2000001140c */
[----:B------:R-:W-:Y:S01]  /*73d0*/  IMAD.SHL.U32 R0, R0, 0x2, RZ ;  /* 0x0000000200007824 */ /* 0x000fe200078e00ff */
[C---:B------:R-:W-:Y:S01]  /*73e0*/  ISETP.GE.AND P2, PT, R14.reuse, R15, PT ;  /* 0x0000000f0e00720c */ /* 0x040fe20003f46270 */
[C---:B------:R-:W-:Y:S01]  /*73f0*/  IMAD R8, R31.reuse, c[0x0][0x33c], R2 ;  /* 0x0000cf001f087a24 */ /* 0x040fe200078e0202 */
[----:B------:R-:W-:Y:S01]  /*7400*/  SHF.R.S32.HI R4, RZ, 0x1f, R105 ;  /* 0x0000001fff047819 */ /* 0x000fe20000011469 */
[----:B------:R-:W-:Y:S01]  /*7410*/  IMAD.WIDE.U32 R2, R31, c[0x0][0x338], R12 ;  /* 0x0000ce001f027a25 */ /* 0x000fe200078e000c */
[----:B------:R1:W2:Y:S01]  /*7420*/  LDS.128 R20, [R0+0x8880] ;  /* 0x0088800000147984 */ /* 0x0002a20000000c00 */
[----:B------:R-:W-:-:S02]  /*7430*/  LEA.HI.X.SX32 R7, R14, R7, 0x1, P0 ;  /* 0x000000070e077211 */ /* 0x000fc400000f0eff */
[----:B------:R-:W-:Y:S01]  /*7440*/  ISETP.GE.OR P0, PT, R12, c[0x0][0x324], P2 ;  /* 0x0000c9000c007a0c */ /* 0x000fe20001706670 */
[----:B------:R1:W3:Y:S01]  /*7450*/  LDS.128 R24, [R0+0x9080] ;  /* 0x0090800000187984 */ /* 0x0002e20000000c00 */
[----:B------:R-:W-:Y:S01]  /*7460*/  SEL R29, R4, RZ, !P1 ;  /* 0x000000ff041d7207 */ /* 0x000fe20004800000 */
[----:B------:R-:W-:Y:S01]  /*7470*/  IMAD.IADD R3, R3, 0x1, R8 ;  /* 0x0000000103037824 */ /* 0x000fe200078e0208 */
[----:B------:R-:W-:Y:S01]  /*7480*/  P2R R30, PR, RZ, 0x4 ;  /* 0x00000004ff1e7803 */ /* 0x000fe20000000000 */
[----:B------:R1:W4:Y:S01]  /*7490*/  LDS.128 R32, [R0+0x9880] ;  /* 0x0098800000207984 */ /* 0x0003220000000c00 */
[----:B------:R-:W-:-:S03]  /*74a0*/  IMAD.WIDE R6, R9, 0x80, R6 ;  /* 0x0000008009067825 */ /* 0x000fc600078e0206 */
[----:B------:R1:W1:Y:S01]  /*74b0*/  LDS.128 R36, [R0+0xa080] ;  /* 0x00a0800000247984 */ /* 0x0002620000000c00 */
[----:B------:R-:W-:Y:S02]  /*74c0*/  IMAD R4, R29, c[0x0][0x340], RZ ;  /* 0x0000d0001d047a24 */ /* 0x000fe400078e02ff */
[C---:B------:R-:W-:Y:S01]  /*74d0*/  IMAD.WIDE.U32 R10, R28.reuse, c[0x0][0x340], R2 ;  /* 0x0000d0001c0a7a25 */ /* 0x040fe200078e0002 */
[----:B------:R1:W1:Y:S03]  /*74e0*/  LDS.128 R40, [R0+0xa880] ;  /* 0x00a8800000287984 */ /* 0x0002660000000c00 */
        /* <DEDUP_REMOVED lines=13> */
[----:B--234-:R2:W3:Y:S01]  /*75c0*/  LDS.128 R16, [R0+0x8080] ;  /* 0x0080800000107984 */ /* 0x01c4e20000000c00 */
[----:B------:R-:W-:-:S05]  /*75d0*/  MOV R8, R10 ;  /* 0x0000000a00087202 */ /* 0x000fca0000000f00 */
[----:B------:R-:W-:-:S05]  /*75e0*/  IMAD.WIDE.U32 R2, R6, c[0x0][0x330], R8 ;  /* 0x0000cc0006027a25 */ /* 0x000fca00078e0008 */
[----:B------:R-:W-:Y:S01]  /*75f0*/  LEA R4, P0, R2, c[0x0][0x318], 0x1 ;  /* 0x0000c60002047a11 */ /* 0x000fe200078008ff */
[----:B-12---:R-:W-:-:S04]  /*7600*/  IMAD R0, R7, c[0x0][0x330], RZ ;  /* 0x0000cc0007007a24 */ /* 0x006fc800078e02ff */
[----:B------:R-:W-:-:S05]  /*7610*/  IMAD R0, R6, c[0x0][0x334], R0 ;  /* 0x0000cd0006007a24 */ /* 0x000fca00078e0200 */
[----:B------:R-:W-:-:S04]  /*7620*/  IADD3 R0, R3, R0, RZ ;  /* 0x0000000003007210 */ /* 0x000fc80007ffe0ff */
[----:B------:R-:W-:-:S05]  /*7630*/  LEA.HI.X R5, R2, c[0x0][0x31c], R0, 0x1, P0 ;  /* 0x0000c70002057a11 */ /* 0x000fca00000f0c00 */
[----:B---3--:R1:W-:Y:S02]  /*7640*/  STG.E.128 [R4.64], R16 ;  /* 0x0000001004007986 */ /* 0x0083e4000c101d10 */
.L_x_1140:
[----:B--234-:R-:W-:Y:S05]  /*7650*/  BSYNC B0 ;  /* 0x0000000000007941 */ /* 0x01cfea0003800000 */
.L_x_1139:
[----:B-1----:R-:W-:Y:S01]  /*7660*/  IADD3 R0, R14, 0x10, RZ ;  /* 0x000000100e007810 */ /* 0x002fe20007ffe0ff */
[----:B------:R-:W-:Y:S03]  /*7670*/  BSSY B0, `(.L_x_1141) ;  /* 0x0000010000007945 */ /* 0x000fe60003800000 */
[----:B------:R-:W-:-:S04]  /*7680*/  ISETP.GE.AND P0, PT, R0, R15, PT ;  /* 0x0000000f0000720c */ /* 0x000fc80003f06270 */
[----:B------:R-:W-:Y:S02]  /*7690*/  P2R R16, PR, RZ, 0x1 ;  /* 0x00000001ff107803 */ /* 0x000fe40000000000 */
        /* <DEDUP_REMOVED lines=13> */
.L_x_1142:
[----:B------:R-:W-:Y:S05]  /*7770*/  BSYNC B0 ;  /* 0x0000000000007941 */ /* 0x000fea0003800000 */
.L_x_1141:
        /* <DEDUP_REMOVED lines=16> */
.L_x_1144:
[----:B------:R-:W-:Y:S05]  /*7880*/  BSYNC B0 ;  /* 0x0000000000007941 */ /* 0x000fea0003800000 */
.L_x_1143:
        /* <DEDUP_REMOVED lines=16> */
.L_x_1146:
[----:B------:R-:W-:Y:S05]  /*7990*/  BSYNC B0 ;  /* 0x0000000000007941 */ /* 0x000fea0003800000 */
.L_x_1145:
        /* <DEDUP_REMOVED lines=16> */
.L_x_1148:
[----:B------:R-:W-:Y:S05]  /*7aa0*/  BSYNC B0 ;  /* 0x0000000000007941 */ /* 0x000fea0003800000 */
.L_x_1147:
        /* <DEDUP_REMOVED lines=16> */
.L_x_1150:
[----:B------:R-:W-:Y:S05]  /*7bb0*/  BSYNC B0 ;  /* 0x0000000000007941 */ /* 0x000fea0003800000 */
.L_x_1149:
        /* <DEDUP_REMOVED lines=16> */
.L_x_1152:
[----:B------:R-:W-:Y:S05]  /*7cc0*/  BSYNC B0 ;  /* 0x0000000000007941 */ /* 0x000fea0003800000 */
.L_x_1151:
        /* <DEDUP_REMOVED lines=16> */
.L_x_1154:
[----:B------:R-:W-:Y:S05]  /*7dd0*/  BSYNC B0 ;  /* 0x0000000000007941 */ /* 0x000fea0003800000 */
.L_x_1153:
[----:B------:R-:W-:Y:S01]  /*7de0*/  ISETP.NE.AND P0, PT, R30, RZ, PT ;  /* 0x000000ff1e00720c */ /* 0x000fe20003f05270 */
[----:B------:R-:W-:Y:S01]  /*7df0*/  IMAD R0, R84, c[0x0][0x308], RZ ;  /* 0x0000c20054007a24 */ /* 0x000fe200078e02ff */
[----:B------:R-:W-:Y:S01]  /*7e00*/  BSSY B0, `(.L_x_1155) ;  /* 0x0000012000007945 */ /* 0x000fe20003800000 */
[----:B-1----:R-:W-:Y:S01]  /*7e10*/  IMAD.WIDE.U32 R2, R31, c[0x0][0x308], R12 ;  /* 0x0000c2001f027a25 */ /* 0x002fe200078e000c */
[----:B------:R-:W-:-:S03]  /*7e20*/  ISETP.GE.OR P0, PT, R12, c[0x0][0x2f4], P0 ;  /* 0x0000bd000c007a0c */ /* 0x000fc60000706670 */
        /* <DEDUP_REMOVED lines=15> */
.L_x_1156:
[----:B------:R-:W-:Y:S05]  /*7f20*/  BSYNC B0 ;  /* 0x0000000000007941 */ /* 0x000fea0003800000 */
.L_x_1155:
[----:B------:R-:W-:Y:S01]  /*7f30*/  ISETP.NE.AND P0, PT, R16, RZ, PT ;  /* 0x000000ff1000720c */ /* 0x000fe20003f05270 */
[----:B------:R-:W-:Y:S03]  /*7f40*/  BSSY B0, `(.L_x_1157) ;  /* 0x000000e000007945 */ /* 0x000fe60003800000 */
        /* <DEDUP_REMOVED lines=13> */
.L_x_1158:
[----:B------:R-:W-:Y:S05]  /*8020*/  BSYNC B0 ;  /* 0x0000000000007941 */ /* 0x000fea0003800000 */
.L_x_1157:
        /* <DEDUP_REMOVED lines=14> */
.L_x_1160:
[----:B------:R-:W-:Y:S05]  /*8110*/  BSYNC B0 ;  /* 0x0000000000007941 */ /* 0x000fea0003800000 */
.L_x_1159:
        /* <DEDUP_REMOVED lines=14> */
.L_x_1162:
[----:B------:R-:W-:Y:S05]  /*8200*/  BSYNC B0 ;  /* 0x0000000000007941 */ /* 0x000fea0003800000 */
.L_x_1161:
        /* <DEDUP_REMOVED lines=14> */
.L_x_1164:
[----:B------:R-:W-:Y:S05]  /*82f0*/  BSYNC B0 ;  /* 0x0000000000007941 */ /* 0x000fea0003800000 */
.L_x_1163:
        /* <DEDUP_REMOVED lines=14> */
.L_x_1166:
[----:B------:R-:W-:Y:S05]  /*83e0*/  BSYNC B0 ;  /* 0x0000000000007941 */ /* 0x000fea0003800000 */
.L_x_1165:
        /* <DEDUP_REMOVED lines=14> */
.L_x_1168:
[----:B------:R-:W-:Y:S05]  /*84d0*/  BSYNC B0 ;  /* 0x0000000000007941 */ /* 0x000fea0003800000 */
.L_x_1167:
        /* <DEDUP_REMOVED lines=14> */
.L_x_1137:
[----:B------:R-:W2:Y:S01]  /*85c0*/  LDL R8, [R1+0x44] ;  /* 0x0000440001087983 */ /* 0x000ea20000100800 */
[----:B------:R-:W-:Y:S01]  /*85d0*/  ISETP.NE.U32.AND P0, PT, RZ, c[0x0][0x358], PT ;  /* 0x0000d600ff007a0c */ /* 0x000fe20003f05070 */
[----:B-1----:R-:W-:-:S03]  /*85e0*/  IMAD.MOV.U32 R2, RZ, RZ, 0x4 ;  /* 0x00000004ff027424 */ /* 0x002fc600078e00ff */
[----:B------:R-:W-:Y:S02]  /*85f0*/  ISETP.NE.AND.EX P1, PT, RZ, c[0x0][0x35c], PT, P0 ;  /* 0x0000d700ff007a0c */ /* 0x000fe40003f25300 */
[----:B------:R-:W-:-:S04]  /*8600*/  ISETP.NE.U32.AND P0, PT, RZ, c[0x0][0x360], PT ;  /* 0x0000d800ff007a0c */ /* 0x000fc80003f05070 */
[----:B------:R-:W-:Y:S01]  /*8610*/  ISETP.NE.AND.EX P0, PT, RZ, c[0x0][0x364], PT, P0 ;  /* 0x0000d900ff007a0c */ /* 0x000fe20003f05300 */
[----:B--2---:R-:W-:-:S06]  /*8620*/  IMAD.WIDE R4, R8, R2, c[0x0][0x358] ;  /* 0x0000d60008047625 */ /* 0x004fcc00078e0202 */
[----:B------:R-:W2:Y:S01]  /*8630*/  @P1 LDG.E R0, [R4.64] ;  /* 0x0000001004001981 */ /* 0x000ea2000c1e1900 */
[----:B------:R-:W-:-:S05]  /*8640*/  IMAD.MOV.U32 R6, RZ, RZ, c[0x0][0x2f0] ;  /* 0x0000bc00ff067624 */ /* 0x000fca00078e00ff */
        /* <DEDUP_REMOVED lines=10> */
.L_x_1169:
        /* <DEDUP_REMOVED lines=18> */
[--C-:B------:R-:W-:Y:S01]  /*8810*/  SHF.R.S32.HI R13, RZ, 0x1f, R12.reuse ;  /* 0x0000001fff0d7819 */ /* 0x100fe2000001140c */
[----:B------:R-:W-:Y:S01]  /*8820*/  IMAD R7, R20, c[0x0][0x30c], R7 ;  /* 0x0000c30014077a24 */ /* 0x000fe200078e0207 */
[----:B------:R-:W-:Y:S02]  /*8830*/  ISETP.GE.OR P0, PT, R12, c[0x0][0x2f4], P2 ;  /* 0x0000bd000c007a0c */ /* 0x000fe40001706670 */
[----:B------:R-:W-:Y:S01]  /*8840*/  SEL R17, R0, RZ, !P1 ;  /* 0x000000ff00117207 */ /* 0x000fe20004800000 */
[----:B------:R-:W-:Y:S01]  /*8850*/  IMAD.WIDE.U32 R4, R20, c[0x0][0x308], R12 ;  /* 0x0000c20014047a25 */ /* 0x000fe200078e000c */
[----:B------:R-:W-:-:S03]  /*8860*/  P2R R18, PR, RZ, 0x4 ;  /* 0x00000004ff127803 */ /* 0x000fc60000000000 */
[----:B------:R-:W-:Y:S02]  /*8870*/  IMAD.IADD R5, R7, 0x1, R5 ;  /* 0x0000000107057824 */ /* 0x000fe400078e0205 */
[----:B------:R-:W-:Y:S02]  /*8880*/  IMAD R8, R17, c[0x0][0x310], RZ ;  /* 0x0000c40011087a24 */ /* 0x000fe400078e02ff */
[----:B------:R-:W-:-:S04]  /*8890*/  IMAD.WIDE.U32 R10, R16, c[0x0][0x310], R4 ;  /* 0x0000c400100a7a25 */ /* 0x000fc800078e0004 */
[----:B------:R-:W-:Y:S02]  /*88a0*/  IMAD R8, R16, c[0x0][0x314], R8 ;  /* 0x0000c50010087a24 */ /* 0x000fe400078e0208 */
        /* <DEDUP_REMOVED lines=11> */
.L_x_1171:
[----:B------:R-:W-:Y:S05]  /*8960*/  BSYNC B0 ;  /* 0x0000000000007941 */ /* 0x000fea0003800000 */
.L_x_1170:
[----:B------:R-:W-:Y:S01]  /*8970*/  IADD3 R0, R14, 0x10, RZ ;  /* 0x000000100e007810 */ /* 0x000fe20007ffe0ff */
        /* <DEDUP_REMOVED lines=16> */
.L_x_1173:
[----:B------:R-:W-:Y:S05]  /*8a80*/  BSYNC B0 ;  /* 0x0000000000007941 */ /* 0x000fea0003800000 */
.L_x_1172:
        /* <DEDUP_REMOVED lines=16> */
.L_x_1175:
[----:B------:R-:W-:Y:S05]  /*8b90*/  BSYNC B0 ;  /* 0x0000000000007941 */ /* 0x000fea0003800000 */
.L_x_1174:
        /* <DEDUP_REMOVED lines=16> */
.L_x_1177:
[----:B------:R-:W-:Y:S05]  /*8ca0*/  BSYNC B0 ;  /* 0x0000000000007941 */ /* 0x000fea0003800000 */
.L_x_1176:
        /* <DEDUP_REMOVED lines=16> */
.L_x_1179:
[----:B------:R-:W-:Y:S05]  /*8db0*/  BSYNC B0 ;  /* 0x0000000000007941 */ /* 0x000fea0003800000 */
.L_x_1178:
        /* <DEDUP_REMOVED lines=16> */
.L_x_1181:
[----:B------:R-:W-:Y:S05]  /*8ec0*/  BSYNC B0 ;  /* 0x0000000000007941 */ /* 0x000fea0003800000 */
.L_x_1180:
        /* <DEDUP_REMOVED lines=16> */
.L_x_1183:
[----:B------:R-:W-:Y:S05]  /*8fd0*/  BSYNC B0 ;  /* 0x0000000000007941 */ /* 0x000fea0003800000 */
.L_x_1182:
        /* <DEDUP_REMOVED lines=16> */
.L_x_1185:
[----:B------:R-:W-:Y:S05]  /*90e0*/  BSYNC B0 ;  /* 0x0000000000007941 */ /* 0x000fea0003800000 */
.L_x_1184:
        /* <DEDUP_REMOVED lines=20> */
.L_x_1187:
[----:B------:R-:W-:Y:S05]  /*9230*/  BSYNC B0 ;  /* 0x0000000000007941 */ /* 0x000fea0003800000 */
.L_x_1186:
        /* <DEDUP_REMOVED lines=15> */
.L_x_1189:
[----:B------:R-:W-:Y:S05]  /*9330*/  BSYNC B0 ;  /* 0x0000000000007941 */ /* 0x000fea0003800000 */
.L_x_1188:
        /* <DEDUP_REMOVED lines=14> */
.L_x_1191:
[----:B------:R-:W-:Y:S05]  /*9420*/  BSYNC B0 ;  /* 0x0000000000007941 */ /* 0x000fea0003800000 */
.L_x_1190:
        /* <DEDUP_REMOVED lines=14> */
.L_x_1193:
[----:B------:R-:W-:Y:S05]  /*9510*/  BSYNC B0 ;  /* 0x0000000000007941 */ /* 0x000fea0003800000 */
.L_x_1192:
        /* <DEDUP_REMOVED lines=14> */
.L_x_1195:
[----:B------:R-:W-:Y:S05]  /*9600*/  BSYNC B0 ;  /* 0x0000000000007941 */ /* 0x000fea0003800000 */
.L_x_1194:
        /* <DEDUP_REMOVED lines=14> */
.L_x_1197:
[----:B------:R-:W-:Y:S05]  /*96f0*/  BSYNC B0 ;  /* 0x0000000000007941 */ /* 0x000fea0003800000 */
.L_x_1196:
        /* <DEDUP_REMOVED lines=14> */
.L_x_1199:
[----:B------:R-:W-:Y:S05]  /*97e0*/  BSYNC B0 ;  /* 0x0000000000007941 */ /* 0x000fea0003800000 */
.L_x_1198:
        /* <DEDUP_REMOVED lines=14> */
.L_x_1200:
        /* <DEDUP_REMOVED lines=11> */
.L_x_2321:


//--------------------- .text._ZN7cutlass13device_kernelIN5flash19enable_sm80_to_sm89INS1_16FlashAttnBwdSm80INS1_25CollectiveMainloopBwdSm80ILi2ELi2EN4cute5tupleIJNS5_1CILi64EEENS7_ILi128EEES9_EEENS_10bfloat16_tEfNS_4arch4Sm80ELb0ELb0ELb0ELb1ELb1ELb0ELb0ELb0ELi2ELi2ELi2ELi2ELb0EEENS1_21CollectiveEpilogueBwdISA_SB_SD_Li256ELb1ELb0ELi4EEENS1_19SingleTileSchedulerILb1ELb0ELb0ELi128EEEEEEEEEvNT_6ParamsE --------------------------
	.section	.text._ZN7cutlass13device_kernelIN5flash19enable_sm80_to_sm89INS1_16FlashAttnBwdSm80INS1_25CollectiveMainloopBwdSm80ILi2ELi2EN4cute5tupleIJNS5_1CILi64EEENS7_ILi128EEES9_EEENS_10bfloat16_tEfNS_4arch4Sm80ELb0ELb0ELb0ELb1ELb1ELb0ELb0ELb0ELi2ELi2ELi2ELi2ELb0EEENS1_21CollectiveEpilogueBwdISA_SB_SD_Li256ELb1ELb0ELi4EEENS1_19SingleTileSchedulerILb1ELb0ELb0ELi128EEEEEEEEEvNT_6ParamsE,"ax",@progbits
	.sectioninfo	@"SHI_REGISTERS=255"
	.align	128
.text._ZN7cutlass13device_kernelIN5flash19enable_sm80_to_sm89INS1_16FlashAttnBwdSm80INS1_25CollectiveMainloopBwdSm80ILi2ELi2EN4cute5tupleIJNS5_1CILi64EEENS7_ILi128EEES9_EEENS_10bfloat16_tEfNS_4arch4Sm80ELb0ELb0ELb0ELb1ELb1ELb0ELb0ELb0ELi2ELi2ELi2ELi2ELb0EEENS1_21CollectiveEpilogueBwdISA_SB_SD_Li256ELb1ELb0ELi4EEENS1_19SingleTileSchedulerILb1ELb0ELb0ELi128EEEEEEEEEvNT_6ParamsE:
        .type           _ZN7cutlass13device_kernelIN5flash19enable_sm80_to_sm89INS1_16FlashAttnBwdSm80INS1_25CollectiveMainloopBwdSm80ILi2ELi2EN4cute5tupleIJNS5_1CILi64EEENS7_ILi128EEES9_EEENS_10bfloat16_tEfNS_4arch4Sm80ELb0ELb0ELb0ELb1ELb1ELb0ELb0ELb0ELi2ELi2ELi2ELi2ELb0EEENS1_21CollectiveEpilogueBwdISA_SB_SD_Li256ELb1ELb0ELi4EEENS1_19SingleTileSchedulerILb1ELb0ELb0ELi128EEEEEEEEEvNT_6ParamsE,@function
        .size           _ZN7cutlass13device_kernelIN5flash19enable_sm80_to_sm89INS1_16FlashAttnBwdSm80INS1_25CollectiveMainloopBwdSm80ILi2ELi2EN4cute5tupleIJNS5_1CILi64EEENS7_ILi128EEES9_EEENS_10bfloat16_tEfNS_4arch4Sm80ELb0ELb0ELb0ELb1ELb1ELb0ELb0ELb0ELi2ELi2ELi2ELi2ELb0EEENS1_21CollectiveEpilogueBwdISA_SB_SD_Li256ELb1ELb0ELi4EEENS1_19SingleTileSchedulerILb1ELb0ELb0ELi128EEEEEEEEEvNT_6ParamsE,(.L_x_2322 - _ZN7cutlass13device_kernelIN5flash19enable_sm80_to_sm89INS1_16FlashAttnBwdSm80INS1_25CollectiveMainloopBwdSm80ILi2ELi2EN4cute5tupleIJNS5_1CILi64EEENS7_ILi128EEES9_EEENS_10bfloat16_tEfNS_4arch4Sm80ELb0ELb0ELb0ELb1ELb1ELb0ELb0ELb0ELi2ELi2ELi2ELi2ELb0EEENS1_21CollectiveEpilogueBwdISA_SB_SD_Li256ELb1ELb0ELi4EEENS1_19SingleTileSchedulerILb1ELb0ELb0ELi128EEEEEEEEEvNT_6ParamsE)
        .other          _ZN7cutlass13device_kernelIN5flash19enable_sm80_to_sm89INS1_16FlashAttnBwdSm80INS1_25CollectiveMainloopBwdSm80ILi2ELi2EN4cute5tupleIJNS5_1CILi64EEENS7_ILi128EEES9_EEENS_10bfloat16_tEfNS_4arch4Sm80ELb0ELb0ELb0ELb1ELb1ELb0ELb0ELb0ELi2ELi2ELi2ELi2ELb0EEENS1_21CollectiveEpilogueBwdISA_SB_SD_Li256ELb1ELb0ELi4EEENS1_19SingleTileSchedulerILb1ELb0ELb0ELi128EEEEEEEEEvNT_6ParamsE,@"STO_CUDA_ENTRY STV_DEFAULT"
_ZN7cutlass13device_kernelIN5flash19enable_sm80_to_sm89INS1_16FlashAttnBwdSm80INS1_25CollectiveMainloopBwdSm80ILi2ELi2EN4cute5tupleIJNS5_1CILi64EEENS7_ILi128EEES9_EEENS_10bfloat16_tEfNS_4arch4Sm80ELb0ELb0ELb0ELb1ELb1ELb0ELb0ELb0ELi2ELi2ELi2ELi2ELb0EEENS1_21CollectiveEpilogueBwdISA_SB_SD_Li256ELb1ELb0ELi4EEENS1_19SingleTileSchedulerILb1ELb0ELb0ELi128EEEEEEEEEvNT_6ParamsE:
        /* <DEDUP_REMOVED lines=18> */
.L_x_1202:
        /* <DEDUP_REMOVED lines=8> */
.L_x_1204:
[----:B------:R-:W-:Y:S02]  /*01a0*/  MOV R0, c[0x0][0x3a4] ;  /* 0x0000e90000007a02 */ /* 0x000fe40000000f00 */
.L_x_1203:
[----:B-1----:R-:W-:-:S05]  /*01b0*/  IMAD.SHL.U32 R2, R37, 0x80, RZ ;  /* 0x0000008025027824 */ /* 0x002fca00078e00ff */
[----:B-----5:R-:W-:-:S04]  /*01c0*/  ISETP.GE.AND P0, PT, R2, R0, PT ;  /* 0x000000000200720c */ /* 0x020fc80003f06270 */
[----:B------:R-:W-:-:S05]  /*01d0*/  SEL R0, R5, 0xffffffff, !P0 ;  /* 0xffffffff05007807 */ /* 0x000fca0004000000 */
[----:B------:R1:W-:Y:S01]  /*01e0*/  STL [R1+0x44], R0 ;  /* 0x0000440001007387 */ /* 0x0003e20000100800 */
[----:B------:R-:W-:Y:S05]  /*01f0*/  BRA `(.L_x_1205) ;  /* 0x0000012000007947 */ /* 0x000fea0003800000 */
.L_x_1201:
[----:B---34-:R-:W-:-:S04]  /*0200*/  ISETP.NE.U32.AND P0, PT, RZ, c[0x0][0x3c0], PT ;  /* 0x0000f000ff007a0c */ /* 0x018fc80003f05070 */
[----:B------:R-:W-:-:S13]  /*0210*/  ISETP.NE.AND.EX P0, PT, RZ, c[0x0][0x3c4], PT, P0 ;  /* 0x0000f100ff007a0c */ /* 0x000fda0003f05300 */
[----:B------:R-:W-:Y:S05]  /*0220*/  @!P0 BRA `(.L_x_1206) ;  /* 0x0000002000008947 */ /* 0x000fea0003800000 */
[----:B------:R1:W5:Y:S01]  /*0230*/  LDG.E R0, [R2.64] ;  /* 0x0000001002007981 */ /* 0x000362000c1e1900 */
[----:B------:R-:W-:Y:S05]  /*0240*/  BRA `(.L_x_1207) ;  /* 0x0000009000007947 */ /* 0x000fea0003800000 */
.L_x_1206:
        /* <DEDUP_REMOVED lines=8> */
.L_x_1208:
[----:B------:R-:W-:Y:S02]  /*02d0*/  MOV R0, c[0x0][0x3a4] ;  /* 0x0000e90000007a02 */ /* 0x000fe40000000f00 */
.L_x_1207:
[----:B-1----:R-:W-:-:S05]  /*02e0*/  IMAD.SHL.U32 R2, R37, 0x80, RZ ;  /* 0x0000008025027824 */ /* 0x002fca00078e00ff */
[----:B-----5:R-:W-:-:S04]  /*02f0*/  ISETP.GE.AND P0, PT, R2, R0, PT ;  /* 0x000000000200720c */ /* 0x020fc80003f06270 */
[----:B------:R-:W-:-:S05]  /*0300*/  SEL R0, R5, 0xffffffff, !P0 ;  /* 0xffffffff05007807 */ /* 0x000fca0004000000 */
[----:B------:R1:W-:Y:S04]  /*0310*/  STL [R1+0x44], R0 ;  /* 0x0000440001007387 */ /* 0x0003e80000100800 */
.L_x_1205:
        /* <DEDUP_REMOVED lines=32> */
.L_x_1209:
[----:B-1-3--:R-:W-:-:S04]  /*0520*/  ISETP.NE.U32.AND P0, PT, RZ, c[0x0][0x2e0], PT ;  /* 0x0000b800ff007a0c */ /* 0x00afc80003f05070 */
[----:B------:R-:W-:-:S13]  /*0530*/  ISETP.NE.AND.EX P0, PT, RZ, c[0x0][0x2e4], PT, P0 ;  /* 0x0000b900ff007a0c */ /* 0x000fda0003f05300 */
[----:B------:R-:W-:Y:S05]  /*0540*/  @!P0 BRA `(.L_x_1210) ;  /* 0x0000003000008947 */ /* 0x000fea0003800000 */
[----:B------:R-:W-:-:S05]  /*0550*/  IMAD.WIDE R2, R39, R9, c[0x0][0x2e0] ;  /* 0x0000b80027027625 */ /* 0x000fca00078e0209 */
[----:B------:R1:W5:Y:S01]  /*0560*/  LDG.E R13, [R2.64] ;  /* 0x00000010020d7981 */ /* 0x000362000c1e1900 */
[----:B------:R-:W-:Y:S05]  /*0570*/  BRA `(.L_x_1211) ;  /* 0x0000004000007947 */ /* 0x000fea0003800000 */
.L_x_1210:
[----:B------:R-:W-:Y:S05]  /*0580*/  @!P4 BRA `(.L_x_1211) ;  /* 0x000000300000c947 */ /* 0x000fea0003800000 */
[----:B------:R-:W2:Y:S04]  /*0590*/  LDG.E R0, [R4.64] ;  /* 0x0000001004007981 */ /* 0x000ea8000c1e1900 */
[----:B------:R-:W2:Y:S02]  /*05a0*/  LDG.E R2, [R4.64+0x4] ;  /* 0x0000041004027981 */ /* 0x000ea4000c1e1900 */
[----:B--2---:R-:W-:Y:S02]  /*05b0*/  IADD3 R13, -R0, R2, RZ ;  /* 0x00000002000d7210 */ /* 0x004fe40007ffe1ff */
.L_x_1211:
        /* <DEDUP_REMOVED lines=420> */
.L_x_1214:
[----:B------:R-:W-:Y:S05]  /*2000*/  BSYNC B0 ;  /* 0x0000000000007941 */ /* 0x000fea0003800000 */
.L_x_1213:
        /* <DEDUP_REMOVED lines=140> */
.L_x_1217:
        /* <DEDUP_REMOVED lines=196> */
.L_x_1215:
        /* <DEDUP_REMOVED lines=500> */
.L_x_1216:
        /* <DEDUP_REMOVED lines=298> */
.L_x_1212:
        /* <DEDUP_REMOVED lines=178> */
.L_x_1219:
        /* <DEDUP_REMOVED lines=68> */
.L_x_1221:
[----:B--234-:R-:W-:Y:S05]  /*7650*/  BSYNC B0 ;  /* 0x0000000000007941 */ /* 0x01cfea0003800000 */
.L_x_1220:
        /* <DEDUP_REMOVED lines=17> */
.L_x_1223:
[----:B------:R-:W-:Y:S05]  /*7770*/  BSYNC B0 ;  /* 0x0000000000007941 */ /* 0x000fea0003800000 */
.L_x_1222:
        /* <DEDUP_REMOVED lines=16> */
.L_x_1225:
[----:B------:R-:W-:Y:S05]  /*7880*/  BSYNC B0 ;  /* 0x0000000000007941 */ /* 0x000fea0003800000 */
.L_x_1224:
        /* <DEDUP_REMOVED lines=16> */
.L_x_1227:
[----:B------:R-:W-:Y:S05]  /*7990*/  BSYNC B0 ;  /* 0x0000000000007941 */ /* 0x000fea0003800000 */
.L_x_1226:
        /* <DEDUP_REMOVED lines=16> */
.L_x_1229:
[----:B------:R-:W-:Y:S05]  /*7aa0*/  BSYNC B0 ;  /* 0x0000000000007941 */ /* 0x000fea0003800000 */
.L_x_1228:
        /* <DEDUP_REMOVED lines=16> */
.L_x_1231:
[----:B------:R-:W-:Y:S05]  /*7bb0*/  BSYNC B0 ;  /* 0x0000000000007941 */ /* 0x000fea0003800000 */
.L_x_1230:
        /* <DEDUP_REMOVED lines=16> */
.L_x_1233:
[----:B------:R-:W-:Y:S05]  /*7cc0*/  BSYNC B0 ;  /* 0x0000000000007941 */ /* 0x000fea0003800000 */
.L_x_1232:
        /* <DEDUP_REMOVED lines=16> */
.L_x_1235:
[----:B------:R-:W-:Y:S05]  /*7dd0*/  BSYNC B0 ;  /* 0x0000000000007941 */ /* 0x000fea0003800000 */
.L_x_1234:
        /* <DEDUP_REMOVED lines=20> */
.L_x_1237:
[----:B------:R-:W-:Y:S05]  /*7f20*/  BSYNC B0 ;  /* 0x0000000000007941 */ /* 0x000fea0003800000 */
.L_x_1236:
        /* <DEDUP_REMOVED lines=15> */
.L_x_1239:
[----:B------:R-:W-:Y:S05]  /*8020*/  BSYNC B0 ;  /* 0x0000000000007941 */ /* 0x000fea0003800000 */
.L_x_1238:
        /* <DEDUP_REMOVED lines=14> */
.L_x_1241:
[----:B------:R-:W-:Y:S05]  /*8110*/  BSYNC B0 ;  /* 0x0000000000007941 */ /* 0x000fea0003800000 */
.L_x_1240:
        /* <DEDUP_REMOVED lines=14> */
.L_x_1243:
[----:B------:R-:W-:Y:S05]  /*8200*/  BSYNC B0 ;  /* 0x0000000000007941 */ /* 0x000fea0003800000 */
.L_x_1242:
        /* <DEDUP_REMOVED lines=14> */
.L_x_1245:
[----:B------:R-:W-:Y:S05]  /*82f0*/  BSYNC B0 ;  /* 0x0000000000007941 */ /* 0x000fea0003800000 */
.L_x_1244:
        /* <DEDUP_REMOVED lines=14> */
.L_x_1247:
[----:B------:R-:W-:Y:S05]  /*83e0*/  BSYNC B0 ;  /* 0x0000000000007941 */ /* 0x000fea0003800000 */
.L_x_1246:
        /* <DEDUP_REMOVED lines=14> */
.L_x_1249:
[----:B------:R-:W-:Y:S05]  /*84d0*/  BSYNC B0 ;  /* 0x0000000000007941 */ /* 0x000fea0003800000 */
.L_x_1248:
        /* <DEDUP_REMOVED lines=14> */
.L_x_1218:
        /* <DEDUP_REMOVED lines=19> */
.L_x_1250:
        /* <DEDUP_REMOVED lines=39> */
.L_x_1252:
[----:B------:R-:W-:Y:S05]  /*8960*/  BSYNC B0 ;  /* 0x0000000000007941 */ /* 0x000fea0003800000 */
.L_x_1251:
        /* <DEDUP_REMOVED lines=17> */
.L_x_1254:
[----:B------:R-:W-:Y:S05]  /*8a80*/  BSYNC B0 ;  /* 0x0000000000007941 */ /* 0x000fea0003800000 */
.L_x_1253:
        /* <DEDUP_REMOVED lines=16> */
.L_x_1256:
[----:B------:R-:W-:Y:S05]  /*8b90*/  BSYNC B0 ;  /* 0x0000000000007941 */ /* 0x000fea0003800000 */
.L_x_1255:
        /* <DEDUP_REMOVED lines=16> */
.L_x_1258:
[----:B------:R-:W-:Y:S05]  /*8ca0*/  BSYNC B0 ;  /* 0x0000000000007941 */ /* 0x000fea0003800000 */
.L_x_1257:
        /* <DEDUP_REMOVED lines=16> */
.L_x_1260:
[----:B------:R-:W-:Y:S05]  /*8db0*/  BSYNC B0 ;  /* 0x0000000000007941 */ /* 0x000fea0003800000 */
.L_x_1259:
        /* <DEDUP_REMOVED lines=16> */
.L_x_1262:
[----:B------:R-:W-:Y:S05]  /*8ec0*/  BSYNC B0 ;  /* 0x0000000000007941 */ /* 0x000fea0003800000 */
.L_x_1261:
        /* <DEDUP_REMOVED lines=16> */
.L_x_1264:
[----:B------:R-:W-:Y:S05]  /*8fd0*/  BSYNC B0 ;  /* 0x0000000000007941 */ /* 0x000fea0003800000 */
.L_x_1263:
        /* <DEDUP_REMOVED lines=16> */
.L_x_1266:
[----:B------:R-:W-:Y:S05]  /*90e0*/  BSYNC B0 ;  /* 0x0000000000007941 */ /* 0x000fea0003800000 */
.L_x_1265:
        /* <DEDUP_REMOVED lines=20> */
.L_x_1268:
[----:B------:R-:W-:Y:S05]  /*9230*/  BSYNC B0 ;  /* 0x0000000000007941 */ /* 0x000fea0003800000 */
.L_x_1267:
        /* <DEDUP_REMOVED lines=15> */
.L_x_1270:
[----:B------:R-:W-:Y:S05]  /*9330*/  BSYNC B0 ;  /* 0x0000000000007941 */ /* 0x000fea0003800000 */
.L_x_1269:
        /* <DEDUP_REMOVED lines=14> */
.L_x_1272:
[----:B------:R-:W-:Y:S05]  /*9420*/  BSYNC B0 ;  /* 0x0000000000007941 */ /* 0x000fea0003800000 */
.L_x_1271:
        /* <DEDUP_REMOVED lines=14> */
.L_x_1274:
[----:B------:R-:W-:Y:S05]  /*9510*/  BSYNC B0 ;  /* 0x0000000000007941 */ /* 0x000fea0003800000 */
.L_x_1273:
        /* <DEDUP_REMOVED lines=14> */
.L_x_1276:
[----:B------:R-:W-:Y:S05]  /*9600*/  BSYNC B0 ;  /* 0x0000000000007941 */ /* 0x000fea0003800000 */
.L_x_1275:
        /* <DEDUP_REMOVED lines=14> */
.L_x_1278:
[----:B------:R-:W-:Y:S05]  /*96f0*/  BSYNC B0 ;  /* 0x0000000000007941 */ /* 0x000fea0003800000 */
.L_x_1277:
        /* <DEDUP_REMOVED lines=14> */
.L_x_1280:
[----:B------:R-:W-:Y:S05]  /*97e0*/  BSYNC B0 ;  /* 0x0000000000007941 */ /* 0x000fea0003800000 */
.L_x_1279:
        /* <DEDUP_REMOVED lines=14> */
.L_x_1281:
        /* <DEDUP_REMOVED lines=11> */
.L_x_2322:


//--------------------- .text._ZN7cutlass13device_kernelIN5flash19enable_sm80_to_sm89INS1_16FlashAttnBwdSm80INS1_25CollectiveMainloopBwdSm80ILi2ELi2EN4cute5tupleIJNS5_1CILi64EEENS7_ILi128EEES9_EEENS_10bfloat16_tEfNS_4arch4Sm80ELb0ELb0ELb0ELb1ELb0ELb0ELb0ELb0ELi2ELi2ELi2ELi2ELb0EEENS1_24CollectiveEpilogueBwdGQAISA_fSD_Li256ELb1ELb0EEENS1_19SingleTileSchedulerILb1ELb0ELb0ELi128EEEEEEEEEvNT_6ParamsE --------------------------
	.section	.text._ZN7cutlass13device_kernelIN5flash19enable_sm80_to_sm89INS1_16FlashAttnBwdSm80INS1_25CollectiveMainloopBwdSm80ILi2ELi2EN4cute5tupleIJNS5_1CILi64EEENS7_ILi128EEES9_EEENS_10bfloat16_tEfNS_4arch4Sm80ELb0ELb0ELb0ELb1ELb0ELb0ELb0ELb0ELi2ELi2ELi2ELi2ELb0EEENS1_24CollectiveEpilogueBwdGQAISA_fSD_Li256ELb1ELb0EEENS1_19SingleTileSchedulerILb1ELb0ELb0ELi128EEEEEEEEEvNT_6ParamsE,"ax",@progbits
	.sectioninfo	@"SHI_REGISTERS=255"
	.align	128
.text._ZN7cutlass13device_kernelIN5flash19enable_sm80_to_sm89INS1_16FlashAttnBwdSm80INS1_25CollectiveMainloopBwdSm80ILi2ELi2EN4cute5tupleIJNS5_1CILi64EEENS7_ILi128EEES9_EEENS_10bfloat16_tEfNS_4arch4Sm80ELb0ELb0ELb0ELb1ELb0ELb0ELb0ELb0ELi2ELi2ELi2ELi2ELb0EEENS1_24CollectiveEpilogueBwdGQAISA_fSD_Li256ELb1ELb0EEENS1_19SingleTileSchedulerILb1ELb0ELb0ELi128EEEEEEEEEvNT_6ParamsE:
        .type           _ZN7cutlass13device_kernelIN5flash19enable_sm80_to_sm89INS1_16FlashAttnBwdSm80INS1_25CollectiveMainloopBwdSm80ILi2ELi2EN4cute5tupleIJNS5_1CILi64EEENS7_ILi128EEES9_EEENS_10bfloat16_tEfNS_4arch4Sm80ELb0ELb0ELb0ELb1ELb0ELb0ELb0ELb0ELi2ELi2ELi2ELi2ELb0EEENS1_24CollectiveEpilogueBwdGQAISA_fSD_Li256ELb1ELb0EEENS1_19SingleTileSchedulerILb1ELb0ELb0ELi128EEEEEEEEEvNT_6ParamsE,@function
        .size           _ZN7cutlass13device_kernelIN5flash19enable_sm80_to_sm89INS1_16FlashAttnBwdSm80INS1_25CollectiveMainloopBwdSm80ILi2ELi2EN4cute5tupleIJNS5_1CILi64EEENS7_ILi128EEES9_EEENS_10bfloat16_tEfNS_4arch4Sm80ELb0ELb0ELb0ELb1ELb0ELb0ELb0ELb0ELi2ELi2ELi2ELi2ELb0EEENS1_24CollectiveEpilogueBwdGQAISA_fSD_Li256ELb1ELb0EEENS1_19SingleTileSchedulerILb1ELb0ELb0ELi128EEEEEEEEEvNT_6ParamsE,(.L_x_2323 - _ZN7cutlass13device_kernelIN5flash19enable_sm80_to_sm89INS1_16FlashAttnBwdSm80INS1_25CollectiveMainloopBwdSm80ILi2ELi2EN4cute5tupleIJNS5_1CILi64EEENS7_ILi128EEES9_EEENS_10bfloat16_tEfNS_4arch4Sm80ELb0ELb0ELb0ELb1ELb0ELb0ELb0ELb0ELi2ELi2ELi2ELi2ELb0EEENS1_24CollectiveEpilogueBwdGQAISA_fSD_Li256ELb1ELb0EEENS1_19SingleTileSchedulerILb1ELb0ELb0ELi128EEEEEEEEEvNT_6ParamsE)
        .other          _ZN7cutlass13device_kernelIN5flash19enable_sm80_to_sm89INS1_16FlashAttnBwdSm80INS1_25CollectiveMainloopBwdSm80ILi2ELi2EN4cute5tupleIJNS5_1CILi64EEENS7_ILi128EEES9_EEENS_10bfloat16_tEfNS_4arch4Sm80ELb0ELb0ELb0ELb1ELb0ELb0ELb0ELb0ELi2ELi2ELi2ELi2ELb0EEENS1_24CollectiveEpilogueBwdGQAISA_fSD_Li256ELb1ELb0EEENS1_19SingleTileSchedulerILb1ELb0ELb0ELi128EEEEEEEEEvNT_6ParamsE,@"STO_CUDA_ENTRY STV_DEFAULT"
_ZN7cutlass13device_kernelIN5flash19enable_sm80_to_sm89INS1_16FlashAttnBwdSm80INS1_25CollectiveMainloopBwdSm80ILi2ELi2EN4cute5tupleIJNS5_1CILi64EEENS7_ILi128EEES9_EEENS_10bfloat16_tEfNS_4arch4Sm80ELb0ELb0ELb0ELb1ELb0ELb0ELb0ELb0ELi2ELi2ELi2ELi2ELb0EEENS1_24CollectiveEpilogueBwdGQAISA_fSD_Li256ELb1ELb0EEENS1_19SingleTileSchedulerILb1ELb0ELb0ELi128EEEEEEEEEvNT_6ParamsE:
        /* <DEDUP_REMOVED lines=18> */
.L_x_1283:
        /* <DEDUP_REMOVED lines=8> */
.L_x_1285:
[----:B------:R-:W-:Y:S02]  /*01a0*/  MOV R0, c[0x0][0x3ac] ;  /* 0x0000eb0000007a02 */ /* 0x000fe40000000f00 */
.L_x_1284:
[----:B-1----:R-:W-:-:S05]  /*01b0*/  IMAD.SHL.U32 R2, R18, 0x80, RZ ;  /* 0x0000008012027824 */ /* 0x002fca00078e00ff */
[----:B-----5:R-:W-:-:S04]  /*01c0*/  ISETP.GE.AND P0, PT, R2, R0, PT ;  /* 0x000000000200720c */ /* 0x020fc80003f06270 */
[----:B------:R-:W-:-:S05]  /*01d0*/  SEL R0, R5, 0xffffffff, !P0 ;  /* 0xffffffff05007807 */ /* 0x000fca0004000000 */
[----:B------:R1:W-:Y:S01]  /*01e0*/  STL [R1+0x44], R0 ;  /* 0x0000440001007387 */ /* 0x0003e20000100800 */
[----:B------:R-:W-:Y:S05]  /*01f0*/  BRA `(.L_x_1286) ;  /* 0x0000012000007947 */ /* 0x000fea0003800000 */
.L_x_1282:
[----:B---34-:R-:W-:-:S04]  /*0200*/  ISETP.NE.U32.AND P0, PT, RZ, c[0x0][0x3c8], PT ;  /* 0x0000f200ff007a0c */ /* 0x018fc80003f05070 */
[----:B------:R-:W-:-:S13]  /*0210*/  ISETP.NE.AND.EX P0, PT, RZ, c[0x0][0x3cc], PT, P0 ;  /* 0x0000f300ff007a0c */ /* 0x000fda0003f05300 */
[----:B------:R-:W-:Y:S05]  /*0220*/  @!P0 BRA `(.L_x_1287) ;  /* 0x0000002000008947 */ /* 0x000fea0003800000 */
[----:B------:R1:W5:Y:S01]  /*0230*/  LDG.E R0, [R2.64] ;  /* 0x0000001002007981 */ /* 0x000362000c1e1900 */
[----:B------:R-:W-:Y:S05]  /*0240*/  BRA `(.L_x_1288) ;  /* 0x0000009000007947 */ /* 0x000fea0003800000 */
.L_x_1287:
        /* <DEDUP_REMOVED lines=8> */
.L_x_1289:
[----:B------:R-:W-:Y:S02]  /*02d0*/  MOV R0, c[0x0][0x3ac] ;  /* 0x0000eb0000007a02 */ /* 0x000fe40000000f00 */
.L_x_1288:
[----:B-1----:R-:W-:-:S05]  /*02e0*/  IMAD.SHL.U32 R2, R18, 0x80, RZ ;  /* 0x0000008012027824 */ /* 0x002fca00078e00ff */
[----:B-----5:R-:W-:-:S04]  /*02f0*/  ISETP.GE.AND P0, PT, R2, R0, PT ;  /* 0x000000000200720c */ /* 0x020fc80003f06270 */
[----:B------:R-:W-:-:S05]  /*0300*/  SEL R0, R5, 0xffffffff, !P0 ;  /* 0xffffffff05007807 */ /* 0x000fca0004000000 */
[----:B------:R1:W-:Y:S04]  /*0310*/  STL [R1+0x44], R0 ;  /* 0x0000440001007387 */ /* 0x0003e80000100800 */
.L_x_1286:
        /* <DEDUP_REMOVED lines=8> */
[----:B------:R-:W-:-:S04]  /*03a0*/  ISETP.NE.U32.AND P4, PT, RZ, c[0x0][0x2d0], PT ;  /* 0x0000b400ff007a0c */ /* 0x000fc80003f85070 */
[----:B------:R-:W-:-:S05]  /*03b0*/  ISETP.NE.AND.EX P4, PT, RZ, c[0x0][0x2d4], PT, P4 ;  /* 0x0000b500ff007a0c */ /* 0x000fca0003f85340 */
[CC--:B------:R-:W-:Y:S02]  /*03c0*/  @P0 IMAD.WIDE R2, R168.reuse, R9.reuse, c[0x0][0x2d8] ;  /* 0x0000b600a8020625 */ /* 0x0c0fe400078e0209 */
[----:B-1----:R-:W2:Y:S04]  /*03d0*/  @P2 LDG.E R0, [R4.64] ;  /* 0x0000001004002981 */ /* 0x002ea8000c1e1900 */
[----:B------:R1:W3:Y:S04]  /*03e0*/  @P0 LDG.E R8, [R2.64] ;  /* 0x0000001002080981 */ /* 0x0002e8000c1e1900 */
[----:B------:R-:W4:Y:S01]  /*03f0*/  @P2 LDG.E R7, [R4.64] ;  /* 0x0000001004072981 */ /* 0x000f22000c1e1900 */
[----:B-1----:R-:W-:-:S05]  /*0400*/  IMAD.WIDE R2, R168, R9, c[0x0][0x2d0] ;  /* 0x0000b400a8027625 */ /* 0x002fca00078e0209 */
[----:B------:R-:W5:Y:S01]  /*0410*/  @P4 LDG.E R6, [R2.64] ;  /* 0x0000001002064981 */ /* 0x000f62000c1e1900 */
[----:B------:R-:W-:Y:S01]  /*0420*/  ULDC UR14, c[0x0][0x168] ;  /* 0x00005a00000e7ab9 */ /* 0x000fe20000000800 */
[----:B------:R-:W-:Y:S01]  /*0430*/  CS2R R10, SRZ ;  /* 0x00000000000a7805 */ /* 0x000fe2000001ff00 */
[----:B------:R-:W-:Y:S01]  /*0440*/  CS2R R14, SRZ ;  /* 0x00000000000e7805 */ /* 0x000fe2000001ff00 */
[----:B------:R-:W-:Y:S02]  /*0450*/  IMAD.MOV.U32 R17, RZ, RZ, c[0x0][0x198] ;  /* 0x00006600ff117624 */ /* 0x000fe400078e00ff */
[----:B--2---:R-:W-:Y:S01]  /*0460*/  @P2 IMAD R0, R168, 0x40, R0 ;  /* 0x00000040a8002824 */ /* 0x004fe200078e0200 */
[----:B---3--:R1:W2:Y:S01]  /*0470*/  @P0 R2UR UR14, R8 ;  /* 0x00000000080e03c2 */ /* 0x0082a200000e0000 */
[--C-:B----4-:R-:W-:Y:S01]  /*0480*/  @P2 SHF.R.S32.HI R11, RZ, 0x1f, R7.reuse ;  /* 0x0000001fff0b2819 */ /* 0x110fe20000011407 */
[----:B------:R-:W-:Y:S02]  /*0490*/  @P2 IMAD.MOV.U32 R10, RZ, RZ, R7 ;  /* 0x000000ffff0a2224 */ /* 0x000fe400078e0007 */
[----:B-1----:R-:W-:-:S04]  /*04a0*/  @P2 SHF.R.S32.HI R8, RZ, 0x1f, R0 ;  /* 0x0000001fff082819 */ /* 0x002fc80000011400 */
[----:B------:R-:W-:Y:S01]  /*04b0*/  @P2 LEA.HI R0, R8, R0, RZ, 0x6 ;  /* 0x0000000008002211 */ /* 0x000fe200078f30ff */
[----:B------:R-:W-:Y:S01]  /*04c0*/  IMAD.MOV.U32 R8, RZ, RZ, RZ ;  /* 0x000000ffff087224 */ /* 0x000fe200078e00ff */
[--C-:B-----5:R-:W-:Y:S01]  /*04d0*/  @P4 SHF.R.S32.HI R15, RZ, 0x1f, R6.reuse ;  /* 0x0000001fff0f4819 */ /* 0x120fe20000011406 */
[----:B------:R-:W-:Y:S01]  /*04e0*/  @P4 IMAD.MOV.U32 R14, RZ, RZ, R6 ;  /* 0x000000ffff0e4224 */ /* 0x000fe200078e0006 */
[----:B------:R-:W-:Y:S01]  /*04f0*/  @P2 LOP3.LUT R8, R0, 0xffffffc0, RZ, 0xc0, !PT ;  /* 0xffffffc000082812 */ /* 0x000fe200078ec0ff */
[----:B------:R-:W-:Y:S05]  /*0500*/  @P0 BRA `(.L_x_1290) ;  /* 0x0000006000000947 */ /* 0x000fea0003800000 */
[----:B--2---:R-:W-:Y:S05]  /*0510*/  @!P2 BRA `(.L_x_1290) ;  /* 0x000000500000a947 */ /* 0x004fea0003800000 */
[----:B------:R1:W2:Y:S04]  /*0520*/  LDG.E R0, [R4.64] ;  /* 0x0000001004007981 */ /* 0x0002a8000c1e1900 */
[----:B-1----:R-:W3:Y:S01]  /*0530*/  LDG.E R4, [R4.64+0x4] ;  /* 0x0000041004047981 */ /* 0x002ee2000c1e1900 */
[----:B--2---:R-:W1:Y:S08]  /*0540*/  R2UR UR14, R0 ;  /* 0x00000000000e73c2 */ /* 0x004e7000000e0000 */
[----:B---3--:R-:W1:Y:S02]  /*0550*/  R2UR UR4, R4 ;  /* 0x00000000040473c2 */ /* 0x008e6400000e0000 */
[----:B-1----:R-:W-:-:S06]  /*0560*/  UIADD3 UR14, -UR14, UR4, URZ ;  /* 0x000000040e0e7290 */ /* 0x002fcc000fffe13f */
.L_x_1290:
[----:B--2---:R-:W-:-:S04]  /*0570*/  ISETP.NE.U32.AND P0, PT, RZ, c[0x0][0x2e0], PT ;  /* 0x0000b800ff007a0c */ /* 0x004fc80003f05070 */
[----:B------:R-:W-:-:S13]  /*0580*/  ISETP.NE.AND.EX P0, PT, RZ, c[0x0][0x2e4], PT, P0 ;  /* 0x0000b900ff007a0c */ /* 0x000fda0003f05300 */
[----:B------:R-:W-:Y:S05]  /*0590*/  @!P0 BRA `(.L_x_1291) ;  /* 0x0000003000008947 */ /* 0x000fea0003800000 */
[----:B------:R-:W-:-:S05]  /*05a0*/  IMAD.WIDE R2, R168, R9, c[0x0][0x2e0] ;  /* 0x0000b800a8027625 */ /* 0x000fca00078e0209 */
[----:B------:R1:W5:Y:S01]  /*05b0*/  LDG.E R17, [R2.64] ;  /* 0x0000001002117981 */ /* 0x000362000c1e1900 */
[----:B------:R-:W-:Y:S05]  /*05c0*/  BRA `(.L_x_1292) ;  /* 0x0000004000007947 */ /* 0x000fea0003800000 */
.L_x_1291:
[----:B------:R-:W-:Y:S05]  /*05d0*/  @!P4 BRA `(.L_x_1292) ;  /* 0x000000300000c947 */ /* 0x000fea0003800000 */
[----:B------:R1:W2:Y:S04]  /*05e0*/  LDG.E R0, [R2.64] ;  /* 0x0000001002007981 */ /* 0x0002a8000c1e1900 */
[----:B-1----:R-:W2:Y:S02]  /*05f0*/  LDG.E R2, [R2.64+0x4] ;  /* 0x0000041002027981 */ /* 0x002ea4000c1e1900 */
[----:B--2---:R-:W-:Y:S02]  /*0600*/  IADD3 R17, -R0, R2, RZ ;  /* 0x0000000200117210 */ /* 0x004fe40007ffe1ff */
.L_x_1292:
[----:B------:R-:W-:Y:S01]  /*0610*/  UISETP.GE.AND UP0, UPT, UR14, 0x1, UPT ;  /* 0x000000010e00788c */ /* 0x000fe2000bf06270 */
[----:B------:R-:W-:Y:S01]  /*0620*/  PLOP3.LUT P0, PT, PT, PT, PT, 0x80, 0x0 ;  /* 0x000000000000781c */ /* 0x000fe20003f0f070 */
        /* <DEDUP_REMOVED lines=67> */
[--C-:B-1----:R-:W-:Y:S01]  /*0a60*/  SHF.R.S32.HI R2, RZ, 0x1f, R33.reuse ;  /* 0x0000001fff027819 */ /* 0x102fe20000011421 */
[----:B------:R-:W-:Y:S01]  /*0a70*/  IMAD.SHL.U32 R5, R33, 0x4, RZ ;  /* 0x0000000421057824 */ /* 0x000fe200078e00ff */
[--C-:B------:R-:W-:Y:S01]  /*0a80*/  SHF.R.S32.HI R35, RZ, 0x1f, R36.reuse ;  /* 0x0000001fff237819 */ /* 0x100fe20000011424 */
[----:B------:R-:W-:Y:S01]  /*0a90*/  IMAD.MOV.U32 R3, RZ, RZ, c[0x0][0x248] ;  /* 0x00009200ff037624 */ /* 0x000fe200078e00ff */
[CC--:B------:R-:W-:Y:S01]  /*0aa0*/  IADD3 R28, P0, R0.reuse, R33.reuse, RZ ;  /* 0x00000021001c7210 */ /* 0x0c0fe20007f1e0ff */
[----:B------:R-:W-:Y:S01]  /*0ab0*/  IMAD.MOV.U32 R12, RZ, RZ, R36 ;  /* 0x000000ffff0c7224 */ /* 0x000fe200078e0024 */
[----:B------:R-:W-:Y:S01]  /*0ac0*/  SHF.R.S32.HI R34, RZ, 0x1f, R33 ;  /* 0x0000001fff227819 */ /* 0x000fe20000011421 */
[C---:B------:R-:W-:Y:S01]  /*0ad0*/  IMAD R4, R35.reuse, c[0x0][0x270], RZ ;  /* 0x00009c0023047a24 */ /* 0x040fe200078e02ff */
[----:B------:R-:W-:Y:S01]  /*0ae0*/  LEA.HI.X.SX32 R29, R0, R2, 0x1, P0 ;  /* 0x00000002001d7211 */ /* 0x000fe200000f0eff */
[----:B------:R-:W-:Y:S01]  /*0af0*/  IMAD R7, R35, c[0x0][0x288], RZ ;  /* 0x0000a20023077a24 */ /* 0x000fe200078e02ff */
[----:B------:R-:W-:Y:S01]  /*0b00*/  SHF.R.S32.HI R0, RZ, 0x1f, R8 ;  /* 0x0000001fff007819 */ /* 0x000fe20000011408 */
[----:B-----5:R-:W-:Y:S01]  /*0b10*/  IMAD R32, R18, -0x80, R17 ;  /* 0xffffff8012207824 */ /* 0x020fe200078e0211 */
[----:B------:R-:W-:Y:S01]  /*0b20*/  IADD3 R2, P0, R5, R8, RZ ;  /* 0x0000000805027210 */ /* 0x000fe20007f1e0ff */
[C---:B------:R-:W-:Y:S01]  /*0b30*/  IMAD R7, R36.reuse, c[0x0][0x28c], R7 ;  /* 0x0000a30024077a24 */ /* 0x040fe200078e0207 */
[----:B------:R-:W-:Y:S01]  /*0b40*/  ISETP.NE.AND P3, PT, R3, 0x1, PT ;  /* 0x000000010300780c */ /* 0x000fe20003f65270 */
[----:B------:R-:W-:Y:S01]  /*0b50*/  ULDC.64 UR4, c[0x0][0x1d8] ;  /* 0x0000760000047ab9 */ /* 0x000fe20000000a00 */
[----:B------:R-:W-:Y:S01]  /*0b60*/  LEA.HI.X.SX32 R3, R5, R0, 0x1, P0 ;  /* 0x0000000005037211 */ /* 0x000fe200000f0eff */
[----:B------:R-:W-:Y:S01]  /*0b70*/  IMAD R0, R36, c[0x0][0x274], R4 ;  /* 0x00009d0024007a24 */ /* 0x000fe200078e0204 */
[-C--:B------:R-:W-:Y:S01]  /*0b80*/  LEA.HI R9, R34, R33.reuse, RZ, 0x3 ;  /* 0x0000002122097211 */ /* 0x080fe200078f18ff */
[----:B------:R-:W-:Y:S01]  /*0b90*/  USHF.L.U32 UR7, UR4, 0x6, URZ ;  /* 0x0000000604077899 */ /* 0x000fe2000800063f */
[----:B------:R-:W-:Y:S01]  /*0ba0*/  SHF.R.S32.HI R23, RZ, 0x1f, R168 ;  /* 0x0000001fff177819 */ /* 0x000fe200000114a8 */
[C---:B------:R-:W-:Y:S01]  /*0bb0*/  IMAD.WIDE.U32 R4, R36.reuse, c[0x0][0x270], R2 ;  /* 0x00009c0024047a25 */ /* 0x040fe200078e0002 */
[----:B------:R-:W-:Y:S01]  /*0bc0*/  SHF.R.S32.HI R37, RZ, 0x3, R9 ;  /* 0x00000003ff257819 */ /* 0x000fe20000011409 */
[----:B------:R-:W-:Y:S01]  /*0bd0*/  UMOV UR10, 0x6 ;  /* 0x00000006000a7882 */ /* 0x000fe20000000000 */
[----:B------:R-:W-:Y:S01]  /*0be0*/  SEL R25, R23, RZ, !P2 ;  /* 0x000000ff17197207 */ /* 0x000fe20005000000 */
[----:B------:R-:W-:Y:S01]  /*0bf0*/  IMAD.IADD R5, R5, 0x1, R0 ;  /* 0x0000000105057824 */ /* 0x000fe200078e0200 */
[----:B------:R-:W-:Y:S01]  /*0c00*/  SHF.R.S32.HI R13, RZ, 0x1f, R37 ;  /* 0x0000001fff0d7819 */ /* 0x000fe20000011425 */
[C---:B------:R-:W-:Y:S01]  /*0c10*/  @P3 IMAD.HI.U32 R16, R36.reuse, c[0x0][0x24c], RZ ;  /* 0x0000930024103a27 */ /* 0x040fe200078e00ff */
[----:B------:R-:W-:Y:S01]  /*0c20*/  IADD3 R8, P1, R37, R10, RZ ;  /* 0x0000000a25087210 */ /* 0x000fe20007f3e0ff */
[----:B------:R-:W-:Y:S01]  /*0c30*/  USHF.L.U64.HI UR6, UR4, UR10, UR5 ;  /* 0x0000000a04067299 */ /* 0x000fe20008010205 */
[----:B------:R-:W-:Y:S01]  /*0c40*/  LOP3.LUT R0, R9, 0xfffffff8, RZ, 0xc0, !PT ;  /* 0xfffffff809007812 */ /* 0x000fe200078ec0ff */
[----:B------:R-:W-:Y:S01]  /*0c50*/  IMAD.WIDE.U32 R2, R36, c[0x0][0x288], R2 ;  /* 0x0000a20024027a25 */ /* 0x000fe200078e0002 */
[----:B------:R-:W-:Y:S01]  /*0c60*/  LEA.HI R9, R34, R33, RZ, 0x6 ;  /* 0x0000002122097211 */ /* 0x000fe200078f30ff */
[----:B------:R-:W-:Y:S01]  /*0c70*/  UIADD3 UR9, UP0, UR7, 0x80, URZ ;  /* 0x0000008007097890 */ /* 0x000fe2000ff1e03f */
[----:B------:R-:W-:Y:S01]  /*0c80*/  @P3 SHF.R.U32.HI R12, RZ, c[0x0][0x250], R16 ;  /* 0x00009400ff0c3a19 */ /* 0x000fe20000011610 */
[----:B------:R-:W-:Y:S01]  /*0c90*/  IMAD.X R10, R13, 0x1, R11, P1 ;  /* 0x000000010d0a7824 */ /* 0x000fe200008e060b */
[----:B------:R-:W-:Y:S01]  /*0ca0*/  SHF.R.S32.HI R26, RZ, 0x6, R9 ;  /* 0x00000006ff1a7819 */ /* 0x000fe20000011409 */
[C---:B------:R-:W-:Y:S01]  /*0cb0*/  IMAD.SHL.U32 R11, R37.reuse, 0x40, RZ ;  /* 0x00000040250b7824 */ /* 0x040fe200078e00ff */
[----:B------:R-:W-:Y:S01]  /*0cc0*/  IADD3 R6, P0, R37, R14, RZ ;  /* 0x0000000e25067210 */ /* 0x000fe20007f1e0ff */
[----:B------:R-:W-:Y:S01]  /*0cd0*/  IMAD.IADD R27, R33, 0x1, -R0 ;  /* 0x00000001211b7824 */ /* 0x000fe200078e0a00 */
[----:B------:R-:W-:Y:S01]  /*0ce0*/  SEL R30, R168, RZ, !P2 ;  /* 0x000000ffa81e7207 */ /* 0x000fe20005000000 */
[----:B------:R-:W-:Y:S01]  /*0cf0*/  IMAD.IADD R3, R3, 0x1, R7 ;  /* 0x0000000103037824 */ /* 0x000fe200078e0207 */
[----:B------:R-:W-:Y:S01]  /*0d00*/  LOP3.LUT R0, R11, 0x1c0, RZ, 0xc0, !PT ;  /* 0x000001c00b007812 */ /* 0x000fe200078ec0ff */
[----:B------:R-:W-:Y:S01]  /*0d10*/  IMAD.SHL.U32 R16, R27, 0x8, RZ ;  /* 0x000000081b107824 */ /* 0x000fe200078e00ff */
[----:B------:R-:W-:Y:S01]  /*0d20*/  UIADD3.X UR8, URZ, UR6, URZ, UP0, !UPT ;  /* 0x000000063f087290 */ /* 0x000fe200087fe43f */
[----:B------:R-:W-:Y:S01]  /*0d30*/  IMAD.SHL.U32 R218, R26, 0x200, RZ ;  /* 0x000002001ada7824 */ /* 0x000fe200078e00ff */
[----:B------:R-:W-:Y:S01]  /*0d40*/  ULDC.64 UR4, c[0x0][0x1a8] ;  /* 0x00006a0000047ab9 */ /* 0x000fe20000000a00 */
[----:B------:R-:W-:Y:S01]  /*0d50*/  IMAD.X R7, R13, 0x1, R15, P0 ;  /* 0x000000010d077824 */ /* 0x000fe200000e060f */
[----:B------:R-:W-:Y:S01]  /*0d60*/  LOP3.LUT R9, R0, 0x38, R16, 0xf8, !PT ;  /* 0x0000003800097812 */ /* 0x000fe200078ef810 */
[----:B------:R-:W-:Y:S01]  /*0d70*/  IMAD.WIDE.U32 R2, R30, c[0x0][0x290], R2 ;  /* 0x0000a4001e027a25 */ /* 0x000fe200078e0002 */
[----:B------:R-:W-:Y:S01]  /*0d80*/  SHF.R.U32.HI R0, RZ, 0x3, R0 ;  /* 0x00000003ff007819 */ /* 0x000fe20000011600 */
[----:B------:R-:W-:Y:S01]  /*0d90*/  USHF.L.U64.HI UR5, UR4, UR10, UR5 ;  /* 0x0000000a04057299 */ /* 0x000fe20008010205 */
[----:B------:R-:W-:Y:S01]  /*0da0*/  SHF.R.S32.HI R17, RZ, 0x1f, R16 ;  /* 0x0000001fff117819 */ /* 0x000fe20000011410 */
[----:B------:R-:W-:Y:S01]  /*0db0*/  IMAD.WIDE R14, R18, 0x80, R6 ;  /* 0x00000080120e7825 */ /* 0x000fe200078e0206 */
[----:B------:R-:W-:Y:S01]  /*0dc0*/  LOP3.LUT R31, R218, R9, R0, 0xf6, !PT ;  /* 0x00000009da1f7212 */ /* 0x000fe200078ef600 */
[----:B------:R-:W-:Y:S01]  /*0dd0*/  STL [R1], R37 ;  /* 0x0000002501007387 */ /* 0x000fe20000100800 */
[----:B------:R-:W-:Y:S01]  /*0de0*/  SHF.R.S32.HI R0, RZ, 0x1f, R12 ;  /* 0x0000001fff007819 */ /* 0x000fe2000001140c */
[C---:B------:R-:W-:Y:S01]  /*0df0*/  IMAD R7, R25.reuse, c[0x0][0x278], RZ ;  /* 0x00009e0019077a24 */ /* 0x040fe200078e02ff */
[----:B------:R-:W-:Y:S01]  /*0e00*/  LEA R38, P0, R2, c[0x0][0x280], 0x2 ;  /* 0x0000a00002267a11 */ /* 0x000fe200078010ff */
[----:B------:R-:W-:-:S02]  /*0e10*/  IMAD R6, R25, c[0x0][0x290], RZ ;  /* 0x0000a40019067a24 */ /* 0x000fc400078e02ff */
[C---:B------:R-:W-:Y:S02]  /*0e20*/  IMAD R22, R30.reuse, c[0x0][0x27c], R7 ;  /* 0x00009f001e167a24 */ /* 0x040fe400078e0207 */
[----:B------:R-:W-:Y:S02]  /*0e30*/  IMAD R18, R30, c[0x0][0x294], R6 ;  /* 0x0000a5001e127a24 */ /* 0x000fe400078e0206 */
[----:B------:R-:W-:Y:S02]  /*0e40*/  IMAD R7, R10, c[0x0][0x208], RZ ;  /* 0x000082000a077a24 */ /* 0x000fe400078e02ff */
[C---:B------:R-:W-:Y:S02]  /*0e50*/  IMAD R6, R0.reuse, c[0x0][0x1e0], RZ ;  /* 0x0000780000067a24 */ /* 0x040fe400078e02ff */
[----:B------:R-:W-:Y:S02]  /*0e60*/  IMAD R0, R0, c[0x0][0x1b0], RZ ;  /* 0x00006c0000007a24 */ /* 0x000fe400078e02ff */
[----:B------:R-:W-:-:S02]  /*0e70*/  IMAD R20, R8, c[0x0][0x20c], R7 ;  /* 0x0000830008147a24 */ /* 0x000fc400078e0207 */
[----:B------:R-:W-:Y:S02]  /*0e80*/  IMAD R21, R12, c[0x0][0x1e4], R6 ;  /* 0x000079000c157a24 */ /* 0x000fe400078e0206 */
[----:B------:R-:W-:-:S04]  /*0e90*/  IMAD.WIDE.U32 R6, R30, c[0x0][0x278], R4 ;  /* 0x00009e001e067a25 */ /* 0x000fc800078e0004 */
[----:B------:R-:W-:Y:S01]  /*0ea0*/  IMAD R9, R10, c[0x0][0x178], RZ ;  /* 0x00005e000a097a24 */ /* 0x000fe200078e02ff */
[----:B------:R-:W-:Y:S01]  /*0eb0*/  LEA R40, P1, R6, c[0x0][0x258], 0x2 ;  /* 0x0000960006287a11 */ /* 0x000fe200078210ff */
[C---:B------:R-:W-:Y:S02]  /*0ec0*/  IMAD R24, R12.reuse, c[0x0][0x1b4], R0 ;  /* 0x00006d000c187a24 */ /* 0x040fe400078e0200 */
[----:B------:R-:W-:Y:S02]  /*0ed0*/  IMAD.IADD R0, R7, 0x1, R22 ;  /* 0x0000000107007824 */ /* 0x000fe400078e0216 */
[----:B------:R-:W-:-:S03]  /*0ee0*/  IMAD.WIDE.U32 R10, R12, c[0x0][0x1e0], R16 ;  /* 0x000078000c0a7a25 */ /* 0x000fc600078e0010 */
[----:B------:R-:W-:Y:S01]  /*0ef0*/  LEA.HI.X R41, R6, c[0x0][0x25c], R0, 0x2, P1 ;  /* 0x0000970006297a11 */ /* 0x000fe200008f1400 */
[C---:B------:R-:W-:Y:S01]  /*0f00*/  IMAD R19, R8.reuse, c[0x0][0x17c], R9 ;  /* 0x00005f0008137a24 */ /* 0x040fe200078e0209 */
[----:B------:R-:W-:Y:S01]  /*0f10*/  SEL R0, R23, RZ, !P4 ;  /* 0x000000ff17007207 */ /* 0x000fe20006000000 */
[C-C-:B------:R-:W-:Y:S02]  /*0f20*/  IMAD.WIDE.U32 R4, R8.reuse, c[0x0][0x178], R16.reuse ;  /* 0x00005e0008047a25 */ /* 0x140fe400078e0010 */
[----:B------:R-:W-:Y:S02]  /*0f30*/  STL.64 [R1+0x20], R40 ;  /* 0x0000202801007387 */ /* 0x000fe40000100a00 */
[----:B------:R-:W-:-:S04]  /*0f40*/  IMAD.WIDE.U32 R8, R8, c[0x0][0x208], R16 ;  /* 0x0000820008087a25 */ /* 0x000fc800078e0010 */
[----:B------:R-:W-:Y:S02]  /*0f50*/  IMAD.IADD R18, R3, 0x1, R18 ;  /* 0x0000000103127824 */ /* 0x000fe400078e0212 */
[----:B------:R-:W-:-:S03]  /*0f60*/  IMAD.WIDE.U32 R12, R12, c[0x0][0x1b0], R16 ;  /* 0x00006c000c0c7a25 */ /* 0x000fc600078e0010 */
[----:B------:R-:W-:Y:S01]  /*0f70*/  LEA.HI.X R39, R2, c[0x0][0x284], R18, 0x2, P0 ;  /* 0x0000a10002277a11 */ /* 0x000fe200000f1412 */
[----:B------:R-:W-:Y:S02]  /*0f80*/  IMAD.IADD R3, R11, 0x1, R21 ;  /* 0x000000010b037824 */ /* 0x000fe400078e0215 */
[----:B------:R-:W-:Y:S02]  /*0f90*/  IMAD R11, R35, c[0x0][0x180], RZ ;  /* 0x00006000230b7a24 */ /* 0x000fe400078e02ff */
[----:B------:R-:W-:Y:S01]  /*0fa0*/  IMAD.MOV.U32 R6, RZ, RZ, R4 ;  /* 0x000000ffff067224 */ /* 0x000fe200078e0004 */
[----:B------:R-:W-:Y:S01]  /*0fb0*/  STL.64 [R1+0x18], R38 ;  /* 0x0000182601007387 */ /* 0x000fe20000100a00 */
[----:B------:R-:W-:Y:S02]  /*0fc0*/  IMAD.MOV.U32 R4, RZ, RZ, R8 ;  /* 0x000000ffff047224 */ /* 0x000fe400078e0008 */
[----:B------:R-:W-:Y:S02]  /*0fd0*/  IMAD.MOV.U32 R8, RZ, RZ, R12 ;  /* 0x000000ffff087224 */ /* 0x000fe400078e000c */
[----:B------:R-:W-:-:S02]  /*0fe0*/  IMAD.IADD R7, R5, 0x1, R19 ;  /* 0x0000000105077824 */ /* 0x000fc400078e0213 */
[----:B------:R-:W-:Y:S01]  /*0ff0*/  IMAD.MOV.U32 R2, RZ, RZ, R10 ;  /* 0x000000ffff027224 */ /* 0x000fe200078e000a */
[----:B------:R-:W-:Y:S01]  /*1000*/  SEL R10, R168, RZ, !P4 ;  /* 0x000000ffa80a7207 */ /* 0x000fe20006000000 */
[----:B------:R-:W-:Y:S01]  /*1010*/  IMAD R12, R36, c[0x0][0x184], R11 ;  /* 0x00006100240c7a24 */ /* 0x000fe200078e020b */
[----:B------:R-:W-:Y:S01]  /*1020*/  ISETP.GE.AND P4, PT, R16, c[0x0][0x1cc], PT ;  /* 0x0000730010007a0c */ /* 0x000fe20003f86270 */
[----:B------:R-:W-:Y:S02]  /*1030*/  IMAD.IADD R5, R9, 0x1, R20 ;  /* 0x0000000109057824 */ /* 0x000fe400078e0214 */
[C---:B------:R-:W-:Y:S02]  /*1040*/  IMAD R11, R0.reuse, c[0x0][0x1e8], RZ ;  /* 0x00007a00000b7a24 */ /* 0x040fe400078e02ff */
[----:B------:R-:W-:Y:S02]  /*1050*/  IMAD.IADD R9, R13, 0x1, R24 ;  /* 0x000000010d097824 */ /* 0x000fe400078e0218 */
[----:B------:R-:W-:-:S02]  /*1060*/  IMAD R0, R0, c[0x0][0x1b8], RZ ;  /* 0x00006e0000007a24 */ /* 0x000fc400078e02ff */
        /* <DEDUP_REMOVED lines=17> */
[----:B------:R-:W-:Y:S01]  /*1180*/  IMAD.IADD R5, R5, 0x1, R13 ;  /* 0x0000000105057824 */ /* 0x000fe200078e020d */
[----:B------:R-:W-:Y:S01]  /*1190*/  LEA R22, P2, R10, c[0x0][0x160], 0x1 ;  /* 0x000058000a167a11 */ /* 0x000fe200078408ff */
[----:B------:R-:W-:Y:S02]  /*11a0*/  IMAD R13, R30, c[0x0][0x21c], R0 ;  /* 0x000087001e0d7a24 */ /* 0x000fe400078e0200 */
[----:B------:R-:W-:-:S04]  /*11b0*/  IMAD.WIDE.U32 R6, R14, c[0x0][0x1d8], R2 ;  /* 0x000076000e067a25 */ /* 0x000fc800078e0002 */
[----:B------:R-:W-:Y:S01]  /*11c0*/  IMAD.IADD R0, R11, 0x1, R12 ;  /* 0x000000010b007824 */ /* 0x000fe200078e020c */
[----:B------:R-:W-:Y:S01]  /*11d0*/  LEA R2, P0, R6, c[0x0][0x1c0], 0x1 ;  /* 0x0000700006027a11 */ /* 0x000fe200078008ff */
[----:B------:R-:W-:Y:S01]  /*11e0*/  IMAD.IADD R3, R7, 0x1, R18 ;  /* 0x0000000107037824 */ /* 0x000fe200078e0212 */
[----:B------:R-:W-:Y:S01]  /*11f0*/  IADD3 R18, R16, 0x40, RZ ;  /* 0x0000004010127810 */ /* 0x000fe20007ffe0ff */
[----:B------:R-:W-:Y:S01]  /*1200*/  IMAD.WIDE.U32 R4, R30, c[0x0][0x218], R4 ;  /* 0x000086001e047a25 */ /* 0x000fe200078e0004 */
[----:B------:R-:W-:Y:S02]  /*1210*/  LEA.HI.X R23, R10, c[0x0][0x164], R0, 0x1, P2 ;  /* 0x000059000a177a11 */ /* 0x000fe400010f0c00 */
[----:B------:R-:W-:Y:S01]  /*1220*/  ISETP.GE.AND P3, PT, R18, c[0x0][0x1cc], PT ;  /* 0x0000730012007a0c */ /* 0x000fe20003f66270 */
[----:B------:R-:W-:Y:S01]  /*1230*/  IMAD R15, R15, c[0x0][0x1a8], RZ ;  /* 0x00006a000f0f7a24 */ /* 0x000fe200078e02ff */
[----:B------:R-:W-:Y:S01]  /*1240*/  LEA R20, P1, R4, c[0x0][0x1f0], 0x1 ;  /* 0x00007c0004147a11 */ /* 0x000fe200078208ff */
[----:B------:R-:W-:Y:S01]  /*1250*/  IMAD.IADD R0, R32, 0x1, -R37 ;  /* 0x0000000120007824 */ /* 0x000fe200078e0a25 */
[----:B------:R-:W-:Y:S01]  /*1260*/  LEA.HI.X R3, R6, c[0x0][0x1c4], R3, 0x1, P0 ;  /* 0x0000710006037a11 */ /* 0x000fe200000f0c03 */
[----:B------:R-:W-:Y:S01]  /*1270*/  IMAD.IADD R5, R5, 0x1, R13 ;  /* 0x0000000105057824 */ /* 0x000fe200078e020d */
[----:B------:R-:W-:Y:S01]  /*1280*/  STL.64 [R1+0x8], R22 ;  /* 0x0000081601007387 */ /* 0x000fe20000100a00 */
[----:B------:R-:W-:Y:S01]  /*1290*/  IMAD R15, R14, c[0x0][0x1ac], R15 ;  /* 0x00006b000e0f7a24 */ /* 0x000fe200078e020f */
[----:B------:R-:W-:Y:S01]  /*12a0*/  ISETP.LT.OR P2, PT, R0, 0x1, P4 ;  /* 0x000000010000780c */ /* 0x000fe20002741670 */
[----:B------:R-:W-:Y:S01]  /*12b0*/  IMAD.WIDE.U32 R12, R14, c[0x0][0x1a8], R8 ;  /* 0x00006a000e0c7a25 */ /* 0x000fe200078e0008 */
[----:B------:R-:W-:-:S02]  /*12c0*/  ISETP.LT.OR P6, PT, R0, 0x1, P3 ;  /* 0x000000010000780c */ /* 0x000fc40001fc1670 */
[----:B------:R-:W-:Y:S01]  /*12d0*/  LEA.HI.X R21, R4, c[0x0][0x1f4], R5, 0x1, P1 ;  /* 0x00007d0004157a11 */ /* 0x000fe200008f0c05 */
[----:B------:R-:W-:Y:S01]  /*12e0*/  IMAD.IADD R5, R13, 0x1, R15 ;  /* 0x000000010d057824 */ /* 0x000fe200078e020f */
[----:B------:R-:W-:Y:S01]  /*12f0*/  LEA R6, P0, R12, c[0x0][0x190], 0x1 ;  /* 0x000064000c067a11 */ /* 0x000fe200078008ff */
[----:B------:R-:W-:Y:S01]  /*1300*/  IMAD.SHL.U32 R8, R31, 0x2, RZ ;  /* 0x000000021f087824 */ /* 0x000fe200078e00ff */
[----:B------:R-:W-:Y:S01]  /*1310*/  ISETP.LT.OR P5, PT, R0, 0x21, P4 ;  /* 0x000000210000780c */ /* 0x000fe200027a1670 */
[----:B------:R1:W-:Y:S01]  /*1320*/  STL.64 [R1+0x10], R20 ;  /* 0x0000101401007387 */ /* 0x0003e20000100a00 */
[----:B------:R-:W-:Y:S01]  /*1330*/  LEA.HI.X R7, R12, c[0x0][0x194], R5, 0x1, P0 ;  /* 0x000065000c077a11 */ /* 0x000fe200000f0c05 */
[----:B------:R-:W-:Y:S01]  /*1340*/  IMAD.U32 R12, RZ, RZ, UR7 ;  /* 0x00000007ff0c7e24 */ /* 0x000fe2000f8e00ff */
[----:B------:R-:W-:Y:S01]  /*1350*/  IADD3 R4, P1, R2, UR7, RZ ;  /* 0x0000000702047c10 */ /* 0x000fe2000ff3e0ff */
[----:B------:R-:W-:Y:S01]  /*1360*/  @!PT LDS RZ, [RZ] ;  /* 0x00000000fffff984 */ /* 0x000fe20000000800 */
[----:B------:R-:W-:Y:S01]  /*1370*/  @!PT LDS RZ, [RZ] ;  /* 0x00000000fffff984 */ /* 0x000fe20000000800 */
[----:B------:R-:W-:Y:S01]  /*1380*/  @!PT LDS RZ, [RZ] ;  /* 0x00000000fffff984 */ /* 0x000fe20000000800 */
[----:B------:R2:W-:Y:S01]  /*1390*/  LDGSTS.E.BYPASS.LTC128B.128 [R8+0x8080], [R2.64], !P2 ;  /* 0x0808000002087fae */ /* 0x0005e2000d101d50 */
[----:B------:R-:W-:-:S02]  /*13a0*/  IADD3 R9, -R37, UR14, RZ ;  /* 0x0000000e25097c10 */ /* 0x000fc4000fffe1ff */
[----:B------:R-:W-:Y:S01]  /*13b0*/  IADD3.X R5, R3, UR6, RZ, P1, !PT ;  /* 0x0000000603057c10 */ /* 0x000fe20008ffe4ff */
[----:B------:R2:W-:Y:S01]  /*13c0*/  LDGSTS.E.BYPASS.LTC128B.128 [R8+0xc080], [R2.64+0x80], !P6 ;  /* 0x0c08008002087fae */ /* 0x0005e2000f101d50 */
[----:B------:R-:W-:Y:S02]  /*13d0*/  IADD3 R12, P2, P1, R12, 0x80, R2 ;  /* 0x000000800c0c7810 */ /* 0x000fe4000795e002 */
[C---:B------:R-:W-:Y:S01]  /*13e0*/  ISETP.LT.OR P6, PT, R0.reuse, 0x21, P3 ;  /* 0x000000210000780c */ /* 0x040fe20001fc1670 */
[----:B------:R3:W-:Y:S01]  /*13f0*/  LDGSTS.E.BYPASS.LTC128B.128 [R8+0x9080], [R4.64], !P5 ;  /* 0x0908000004087fae */ /* 0x0007e2000e901d50 */
[----:B------:R-:W-:Y:S02]  /*1400*/  IADD3.X R13, RZ, UR6, R3, P2, P1 ;  /* 0x00000006ff0d7c10 */ /* 0x000fe400097e2403 */
[C---:B------:R-:W-:Y:S02]  /*1410*/  ISETP.LT.OR P5, PT, R0.reuse, 0x41, P4 ;  /* 0x000000410000780c */ /* 0x040fe400027a1670 */
[----:B------:R-:W-:-:S02]  /*1420*/  ISETP.LT.OR P2, PT, R0, 0x41, P3 ;  /* 0x000000410000780c */ /* 0x000fc40001f41670 */
[C---:B------:R-:W-:Y:S02]  /*1430*/  ISETP.LT.OR P1, PT, R0.reuse, 0x61, P4 ;  /* 0x000000610000780c */ /* 0x040fe40002721670 */
[----:B------:R-:W-:Y:S02]  /*1440*/  ISETP.LT.OR P4, PT, R0, 0x61, P3 ;  /* 0x000000610000780c */ /* 0x000fe40001f81670 */
[----:B------:R-:W-:Y:S01]  /*1450*/  ISETP.GE.AND P3, PT, R16, c[0x0][0x19c], PT ;  /* 0x0000670010007a0c */ /* 0x000fe20003f66270 */
[----:B------:R4:W-:Y:S01]  /*1460*/  LDGSTS.E.BYPASS.LTC128B.128 [R8+0xd080], [R12.64], !P6 ;  /* 0x0d0800000c087fae */ /* 0x0009e2000f101d50 */
[----:B------:R-:W-:Y:S02]  /*1470*/  LEA.HI R15, R34, R33, RZ, 0x5 ;  /* 0x00000021220f7211 */ /* 0x000fe400078f28ff */
[----:B------:R-:W-:Y:S02]  /*1480*/  ISETP.LT.OR P6, PT, R0, 0x1, P3 ;  /* 0x000000010000780c */ /* 0x000fe40001fc1670 */
[----:B--2---:R-:W-:-:S04]  /*1490*/  IADD3 R2, P0, R4, UR7, RZ ;  /* 0x0000000704027c10 */ /* 0x004fc8000ff1e0ff */
[----:B------:R-:W-:Y:S02]  /*14a0*/  IADD3.X R3, R5, UR6, RZ, P0, !PT ;  /* 0x0000000605037c10 */ /* 0x000fe400087fe4ff */
[----:B------:R-:W-:-:S03]  /*14b0*/  IADD3 R10, P0, R4, UR9, RZ ;  /* 0x00000009040a7c10 */ /* 0x000fc6000ff1e0ff */
[----:B------:R2:W-:Y:S01]  /*14c0*/  LDGSTS.E.BYPASS.LTC128B.128 [R8+0xa080], [R2.64], !P5 ;  /* 0x0a08000002087fae */ /* 0x0005e2000e901d50 */
[----:B------:R-:W-:Y:S02]  /*14d0*/  IADD3.X R11, R5, UR8, RZ, P0, !PT ;  /* 0x00000008050b7c10 */ /* 0x000fe400087fe4ff */
[----:B---3--:R-:W-:-:S03]  /*14e0*/  IADD3 R4, P0, R2, UR7, RZ ;  /* 0x0000000702047c10 */ /* 0x008fc6000ff1e0ff */
[----:B------:R3:W-:Y:S01]  /*14f0*/  LDGSTS.E.BYPASS.LTC128B.128 [R8+0xe080], [R10.64], !P2 ;  /* 0x0e0800000a087fae */ /* 0x0007e2000d101d50 */
[----:B------:R-:W-:Y:S01]  /*1500*/  IADD3.X R5, R3, UR6, RZ, P0, !PT ;  /* 0x0000000603057c10 */ /* 0x000fe200087fe4ff */
[----:B------:R-:W-:Y:S01]  /*1510*/  USHF.L.U32 UR6, UR4, 0x6, URZ ;  /* 0x0000000604067899 */ /* 0x000fe2000800063f */
[----:B------:R-:W-:-:S03]  /*1520*/  ISETP.GE.AND P2, PT, R18, c[0x0][0x19c], PT ;  /* 0x0000670012007a0c */ /* 0x000fc60003f46270 */
[----:B------:R1:W-:Y:S01]  /*1530*/  LDGSTS.E.BYPASS.LTC128B.128 [R8+0xb080], [R4.64], !P1 ;  /* 0x0b08000004087fae */ /* 0x0003e2000c901d50 */
[----:B------:R-:W-:Y:S01]  /*1540*/  ISETP.LT.OR P5, PT, R0, 0x1, P2 ;  /* 0x000000010000780c */ /* 0x000fe200017a1670 */
[----:B------:R-:W-:-:S04]  /*1550*/  UIADD3 UR4, UP0, UR6, 0x80, URZ ;  /* 0x0000008006047890 */ /* 0x000fc8000ff1e03f */
[----:B------:R-:W-:Y:S02]  /*1560*/  UIADD3.X UR7, URZ, UR5, URZ, UP0, !UPT ;  /* 0x000000053f077290 */ /* 0x000fe400087fe43f */
[----:B------:R-:W-:Y:S01]  /*1570*/  UISETP.GE.AND UP0, UPT, UR14, 0x41, UPT ;  /* 0x000000410e00788c */ /* 0x000fe2000bf06270 */
[----:B--2---:R-:W-:-:S04]  /*1580*/  IADD3 R2, P0, R2, UR9, RZ ;  /* 0x0000000902027c10 */ /* 0x004fc8000ff1e0ff */
[----:B------:R-:W-:Y:S01]  /*1590*/  IADD3.X R3, R3, UR8, RZ, P0, !PT ;  /* 0x0000000803037c10 */ /* 0x000fe200087fe4ff */
[----:B---3--:R-:W-:-:S04]  /*15a0*/  IMAD.U32 R10, RZ, RZ, UR6 ;  /* 0x00000006ff0a7e24 */ /* 0x008fc8000f8e00ff */
[----:B------:R2:W-:Y:S01]  /*15b0*/  LDGSTS.E.BYPASS.LTC128B.128 [R8+0xf080], [R2.64], !P4 ;  /* 0x0f08000002087fae */ /* 0x0005e2000e101d50 */
[----:B------:R-:W-:Y:S02]  /*15c0*/  ISETP.LT.OR P4, PT, R0, 0x21, P3 ;  /* 0x000000210000780c */ /* 0x000fe40001f81670 */
[----:B------:R-:W-:Y:S01]  /*15d0*/  IADD3 R10, P1, P0, R10, 0x80, R6 ;  /* 0x000000800a0a7810 */ /* 0x000fe2000783e006 */
[----:B------:R3:W-:Y:S01]  /*15e0*/  LDGSTS.E.BYPASS.LTC128B.128 [R8+0x80], [R6.64], !P6 ;  /* 0x0008000006087fae */ /* 0x0007e2000f101d50 */
[----:B------:R-:W-:Y:S02]  /*15f0*/  ISETP.GE.AND P6, PT, R18, c[0x0][0x16c], PT ;  /* 0x00005b0012007a0c */ /* 0x000fe40003fc6270 */
[----:B------:R-:W-:Y:S01]  /*1600*/  IADD3.X R11, RZ, UR5, R7, P1, P0 ;  /* 0x00000005ff0b7c10 */ /* 0x000fe20008fe0407 */
[----:B------:R3:W-:Y:S01]  /*1610*/  LDGSTS.E.BYPASS.LTC128B.128 [R8+0x4080], [R6.64+0x80], !P5 ;  /* 0x0408008006087fae */ /* 0x0007e2000e901d50 */
[----:B------:R-:W-:Y:S02]  /*1620*/  ISETP.LT.OR P1, PT, R0, 0x21, P2 ;  /* 0x000000210000780c */ /* 0x000fe40001721670 */
[----:B-1----:R-:W-:-:S02]  /*1630*/  IADD3 R4, P0, R6, UR6, RZ ;  /* 0x0000000606047c10 */ /* 0x002fc4000ff1e0ff */
[----:B------:R-:W-:Y:S02]  /*1640*/  P2R R19, PR, RZ, 0x40 ;  /* 0x00000040ff137803 */ /* 0x000fe40000000000 */
[----:B------:R-:W-:Y:S02]  /*1650*/  IADD3.X R5, R7, UR5, RZ, P0, !PT ;  /* 0x0000000507057c10 */ /* 0x000fe400087fe4ff */
[----:B------:R-:W-:Y:S01]  /*1660*/  ISETP.LT.OR P6, PT, R0, 0x61, P2 ;  /* 0x000000610000780c */ /* 0x000fe200017c1670 */
[----:B------:R1:W-:Y:S01]  /*1670*/  STL [R1+0x30], R19 ;  /* 0x0000301301007387 */ /* 0x0003e20000100800 */
[----:B------:R-:W-:-:S03]  /*1680*/  ISETP.GE.AND P5, PT, R16, c[0x0][0x16c], PT ;  /* 0x00005b0010007a0c */ /* 0x000fc60003fa6270 */
[----:B------:R1:W-:Y:S01]  /*1690*/  LDGSTS.E.BYPASS.LTC128B.128 [R8+0x1080], [R4.64], !P4 ;  /* 0x0108000004087fae */ /* 0x0003e2000e101d50 */
[C---:B------:R-:W-:Y:S02]  /*16a0*/  ISETP.LT.OR P4, PT, R0.reuse, 0x41, P3 ;  /* 0x000000410000780c */ /* 0x040fe40001f81670 */
[----:B------:R-:W-:Y:S01]  /*16b0*/  ISETP.LT.OR P3, PT, R0, 0x61, P3 ;  /* 0x000000610000780c */ /* 0x000fe20001f61670 */
[----:B------:R4:W-:Y:S01]  /*16c0*/  LDGSTS.E.BYPASS.LTC128B.128 [R8+0x5080], [R10.64], !P1 ;  /* 0x050800000a087fae */ /* 0x0009e2000c901d50 */
[----:B--2---:R-:W-:Y:S02]  /*16d0*/  IADD3 R2, P0, R4, UR6, RZ ;  /* 0x0000000604027c10 */ /* 0x004fe4000ff1e0ff */
[----:B------:R-:W-:Y:S02]  /*16e0*/  ISETP.LT.OR P1, PT, R0, 0x41, P2 ;  /* 0x000000410000780c */ /* 0x000fe40001721670 */
[----:B------:R-:W-:Y:S02]  /*16f0*/  ISETP.NE.AND P2, PT, R19, RZ, PT ;  /* 0x000000ff1300720c */ /* 0x000fe40003f45270 */
[----:B------:R-:W-:-:S02]  /*1700*/  IADD3.X R3, R5, UR5, RZ, P0, !PT ;  /* 0x0000000505037c10 */ /* 0x000fc400087fe4ff */
[----:B------:R-:W-:Y:S02]  /*1710*/  SEL R0, RZ, 0x1, P5 ;  /* 0x00000001ff007807 */ /* 0x000fe40002800000 */
[----:B---3--:R-:W-:Y:S01]  /*1720*/  SEL R7, RZ, 0x2, P2 ;  /* 0x00000002ff077807 */ /* 0x008fe20001000000 */
[----:B------:R2:W-:Y:S01]  /*1730*/  LDGSTS.E.BYPASS.LTC128B.128 [R8+0x2080], [R2.64], !P4 ;  /* 0x0208000002087fae */ /* 0x0005e2000e101d50 */
[----:B------:R-:W-:-:S03]  /*1740*/  ISETP.GE.AND P4, PT, R16, c[0x0][0x1fc], PT ;  /* 0x00007f0010007a0c */ /* 0x000fc60003f86270 */
[----:B------:R-:W-:Y:S01]  /*1750*/  IMAD.IADD R0, R7, 0x1, R0 ;  /* 0x0000000107007824 */ /* 0x000fe200078e0200 */
[----:B-1----:R-:W-:-:S04]  /*1760*/  IADD3 R4, P0, R4, UR4, RZ ;  /* 0x0000000404047c10 */ /* 0x002fc8000ff1e0ff */
[----:B------:R-:W-:Y:S02]  /*1770*/  IADD3.X R5, R5, UR7, RZ, P0, !PT ;  /* 0x0000000705057c10 */ /* 0x000fe400087fe4ff */
[----:B------:R-:W-:Y:S01]  /*1780*/  IADD3 R6, P0, R2, UR6, RZ ;  /* 0x0000000602067c10 */ /* 0x000fe2000ff1e0ff */
[----:B------:R-:W-:Y:S01]  /*1790*/  UMOV UR6, 0x5 ;  /* 0x0000000500067882 */ /* 0x000fe20000000000 */
[----:B----4-:R-:W-:Y:S01]  /*17a0*/  P2R R10, PR, RZ, 0x20 ;  /* 0x00000020ff0a7803 */ /* 0x010fe20000000000 */
[----:B------:R1:W-:Y:S01]  /*17b0*/  LDGSTS.E.BYPASS.LTC128B.128 [R8+0x6080], [R4.64], !P1 ;  /* 0x0608000004087fae */ /* 0x0003e2000c901d50 */
[----:B------:R-:W-:Y:S02]  /*17c0*/  IADD3.X R7, R3, UR5, RZ, P0, !PT ;  /* 0x0000000503077c10 */ /* 0x000fe400087fe4ff */
[C---:B------:R-:W-:Y:S02]  /*17d0*/  LOP3.LUT P0, RZ, R0.reuse, 0x1, RZ, 0xc0, !PT ;  /* 0x0000000100ff7812 */ /* 0x040fe4000780c0ff */
[----:B------:R-:W-:Y:S01]  /*17e0*/  LOP3.LUT P5, RZ, R0, 0x2, RZ, 0xc0, !PT ;  /* 0x0000000200ff7812 */ /* 0x000fe200078ac0ff */
[----:B------:R3:W-:Y:S01]  /*17f0*/  LDGSTS.E.BYPASS.LTC128B.128 [R8+0x3080], [R6.64], !P3 ;  /* 0x0308000006087fae */ /* 0x0007e2000d901d50 */
[----:B------:R-:W-:-:S02]  /*1800*/  ISETP.LT.OR P2, PT, R9, 0x1, !P0 ;  /* 0x000000010900780c */ /* 0x000fc40004741670 */
[C---:B------:R-:W-:Y:S02]  /*1810*/  ISETP.LT.OR P3, PT, R9.reuse, 0x1, !P5 ;  /* 0x000000010900780c */ /* 0x040fe40006f61670 */
[----:B--2---:R-:W-:Y:S01]  /*1820*/  IADD3 R2, P1, R2, UR4, RZ ;  /* 0x0000000402027c10 */ /* 0x004fe2000ff3e0ff */
[----:B------:R-:W-:Y:S01]  /*1830*/  ULDC.64 UR4, c[0x0][0x178] ;  /* 0x00005e0000047ab9 */ /* 0x000fe20000000a00 */
[----:B------:R-:W-:Y:S01]  /*1840*/  ISETP.LT.OR P5, PT, R9, 0x21, !P0 ;  /* 0x000000210900780c */ /* 0x000fe200047a1670 */
[----:B------:R-:W-:Y:S01]  /*1850*/  USHF.L.U32 UR11, UR4, 0x6, URZ ;  /* 0x00000006040b7899 */ /* 0x000fe2000800063f */
[----:B------:R-:W-:Y:S01]  /*1860*/  IADD3.X R3, R3, UR7, RZ, P1, !PT ;  /* 0x0000000703037c10 */ /* 0x000fe20008ffe4ff */
[----:B------:R-:W-:Y:S01]  /*1870*/  USHF.L.U64.HI UR10, UR4, UR10, UR5 ;  /* 0x0000000a040a7299 */ /* 0x000fe20008010205 */
[----:B------:R-:W-:Y:S02]  /*1880*/  LEA.HI R11, R34, R33, RZ, 0x4 ;  /* 0x00000021220b7211 */ /* 0x000fe400078f20ff */
[----:B------:R-:W-:Y:S01]  /*1890*/  ULDC.64 UR4, c[0x0][0x208] ;  /* 0x0000820000047ab9 */ /* 0x000fe20000000a00 */
[----:B------:R2:W-:Y:S01]  /*18a0*/  LDGSTS.E.BYPASS.LTC128B.128 [R8+0x7080], [R2.64], !P6 ;  /* 0x0708000002087fae */ /* 0x0005e2000f101d50 */
[----:B------:R-:W-:Y:S01]  /*18b0*/  ISETP.GE.AND P6, PT, R18, c[0x0][0x1fc], PT ;  /* 0x00007f0012007a0c */ /* 0x000fe20003fc6270 */
[----:B------:R-:W-:-:S02]  /*18c0*/  USHF.L.U32 UR7, UR4, 0x5, URZ ;  /* 0x0000000504077899 */ /* 0x000fc4000800063f */
[----:B------:R-:W0:Y:S01]  /*18d0*/  LDGDEPBAR ;  /* 0x00000000000079af */ /* 0x000e220000000000 */
[----:B------:R-:W-:Y:S01]  /*18e0*/  USHF.L.U64.HI UR5, UR4, UR6, UR5 ;  /* 0x0000000604057299 */ /* 0x000fe20008010205 */
[----:B-1----:R-:W-:Y:S02]  /*18f0*/  IADD3 R4, P0, R22, UR11, RZ ;  /* 0x0000000b16047c10 */ /* 0x002fe4000ff1e0ff */
[----:B------:R1:W-:Y:S01]  /*1900*/  LDGSTS.E.BYPASS.LTC128B.128 [R8+0x10080], [R22.64], !P2 ;  /* 0x1008000016087fae */ /* 0x0003e2000d101d50 */
[----:B------:R-:W-:Y:S01]  /*1910*/  USHF.L.U32 UR4, UR7, 0x1, URZ ;  /* 0x0000000107047899 */ /* 0x000fe2000800063f */
[----:B------:R-:W-:Y:S02]  /*1920*/  IADD3.X R5, R23, UR10, RZ, P0, !PT ;  /* 0x0000000a17057c10 */ /* 0x000fe400087fe4ff */
[----:B------:R1:W-:Y:S01]  /*1930*/  LDGSTS.E.BYPASS.LTC128B.128 [R8+0x12080], [R22.64+0x80], !P3 ;  /* 0x1208008016087fae */ /* 0x0003e2000d901d50 */
[----:B------:R-:W-:Y:S01]  /*1940*/  LOP3.LUT P3, RZ, R0, 0x2, RZ, 0xc0, !PT ;  /* 0x0000000200ff7812 */ /* 0x000fe2000786c0ff */
[----:B------:R-:W-:Y:S01]  /*1950*/  USHF.L.U64.HI UR5, UR7, 0x1, UR5 ;  /* 0x0000000107057899 */ /* 0x000fe20008010205 */
[----:B------:R-:W-:Y:S01]  /*1960*/  SEL R0, RZ, 0x1, P4 ;  /* 0x00000001ff007807 */ /* 0x000fe20002000000 */
[----:B------:R4:W-:Y:S01]  /*1970*/  LDGSTS.E.BYPASS.LTC128B.128 [R8+0x11080], [R4.64], !P5 ;  /* 0x1108000004087fae */ /* 0x0009e2000e901d50 */
[----:B---3--:R-:W-:-:S02]  /*1980*/  SEL R6, RZ, 0x2, P6 ;  /* 0x00000002ff067807 */ /* 0x008fc40003000000 */
[----:B------:R-:W-:Y:S01]  /*1990*/  ISETP.NE.AND P5, PT, R10, RZ, PT ;  /* 0x000000ff0a00720c */ /* 0x000fe20003fa5270 */
[----:B------:R-:W-:Y:S02]  /*19a0*/  IMAD R10, R35, c[0x0][0x238], RZ ;  /* 0x00008e00230a7a24 */ /* 0x000fe400078e02ff */
[----:B------:R-:W-:Y:S02]  /*19b0*/  IMAD.IADD R0, R6, 0x1, R0 ;  /* 0x0000000106007824 */ /* 0x000fe400078e0200 */
[----:B------:R-:W-:Y:S02]  /*19c0*/  IMAD R10, R36, c[0x0][0x23c], R10 ;  /* 0x00008f00240a7a24 */ /* 0x000fe400078e020a */
[----:B--2---:R-:W-:-:S05]  /*19d0*/  IMAD.U32 R2, RZ, RZ, UR11 ;  /* 0x0000000bff027e24 */ /* 0x004fca000f8e00ff */
[----:B------:R-:W-:-:S04]  /*19e0*/  IADD3 R2, P2, P1, R2, 0x80, R22 ;  /* 0x0000008002027810 */ /* 0x000fc8000795e016 */
[----:B------:R-:W-:Y:S02]  /*19f0*/  IADD3.X R3, RZ, UR10, R23, P2, P1 ;  /* 0x0000000aff037c10 */ /* 0x000fe400097e2417 */
[----:B------:R-:W-:Y:S02]  /*1a00*/  ISETP.LT.OR P2, PT, R9, 0x21, !P3 ;  /* 0x000000210900780c */ /* 0x000fe40005f41670 */
[----:B------:R-:W-:Y:S02]  /*1a10*/  ISETP.GT.AND P3, PT, R33, 0xf, PT ;  /* 0x0000000f2100780c */ /* 0x000fe40003f64270 */
[----:B------:R-:W-:Y:S02]  /*1a20*/  LOP3.LUT P1, RZ, R0, 0x1, RZ, 0xc0, !PT ;  /* 0x0000000100ff7812 */ /* 0x000fe4000782c0ff */
[----:B----4-:R-:W-:Y:S02]  /*1a30*/  LOP3.LUT R5, R11, 0xfffffff0, RZ, 0xc0, !PT ;  /* 0xfffffff00b057812 */ /* 0x010fe400078ec0ff */
[----:B------:R-:W-:-:S02]  /*1a40*/  ISETP.LT.OR P0, PT, R9, 0x1, !P1 ;  /* 0x000000010900780c */ /* 0x000fc40004f01670 */
[----:B------:R-:W-:Y:S01]  /*1a50*/  ISETP.LT.OR P1, PT, R9, 0x21, !P1 ;  /* 0x000000210900780c */ /* 0x000fe20004f21670 */
[----:B------:R-:W-:Y:S01]  /*1a60*/  IMAD.IADD R5, R33, 0x1, -R5 ;  /* 0x0000000121057824 */ /* 0x000fe200078e0a05 */
[----:B------:R-:W-:Y:S01]  /*1a70*/  SHF.R.S32.HI R4, RZ, 0x5, R15 ;  /* 0x00000005ff047819 */ /* 0x000fe2000001140f */
[----:B------:R2:W-:Y:S03]  /*1a80*/  LDGSTS.E.BYPASS.LTC128B.128 [R8+0x13080], [R2.64], !P2 ;  /* 0x1308000002087fae */ /* 0x0005e6000d101d50 */
[----:B------:R-:W-:-:S04]  /*1a90*/  LEA.HI R12, R15, R4, RZ, 0x1 ;  /* 0x000000040f0c7211 */ /* 0x000fc800078f08ff */
[----:B------:R-:W-:-:S05]  /*1aa0*/  LOP3.LUT R12, R12, 0xfffffffe, RZ, 0xc0, !PT ;  /* 0xfffffffe0c0c7812 */ /* 0x000fca00078ec0ff */
[----:B------:R-:W-:Y:S02]  /*1ab0*/  IMAD.IADD R13, R4, 0x1, -R12 ;  /* 0x00000001040d7824 */ /* 0x000fe400078e0a0c */
[----:B--2---:R-:W-:-:S05]  /*1ac0*/  @!P3 IMAD.SHL.U32 R2, R33, 0x10, RZ ;  /* 0x000000102102b824 */ /* 0x004fca00078e00ff */
[----:B------:R2:W-:Y:S04]  /*1ad0*/  @!P3 LDGSTS.E.BYPASS.LTC128B.128 [R2+0x20080], [R40.64] ;  /* 0x200800002802bfae */ /* 0x0005e8000b901d50 */
[----:B------:R-:W0:Y:S04]  /*1ae0*/  LDGDEPBAR ;  /* 0x00000000000079af */ /* 0x000e280000000000 */
[----:B------:R3:W-:Y:S01]  /*1af0*/  LDGSTS.E.BYPASS.LTC128B.128 [R8+0x18080], [R20.64], !P0 ;  /* 0x1808000014087fae */ /* 0x0007e2000c101d50 */
[----:B------:R-:W-:Y:S02]  /*1b00*/  LOP3.LUT P0, RZ, R0, 0x2, RZ, 0xc0, !PT ;  /* 0x0000000200ff7812 */ /* 0x000fe4000780c0ff */
[----:B------:R-:W-:-:S02]  /*1b10*/  SHF.R.S32.HI R0, RZ, 0x4, R11 ;  /* 0x00000004ff007819 */ /* 0x000fc4000001140b */
[----:B------:R-:W-:Y:S02]  /*1b20*/  ISETP.LT.OR P2, PT, R9, 0x1, !P0 ;  /* 0x000000010900780c */ /* 0x000fe40004741670 */
[----:B------:R-:W-:Y:S02]  /*1b30*/  LEA.HI R11, R11, R0, RZ, 0x1 ;  /* 0x000000000b0b7211 */ /* 0x000fe400078f08ff */
[----:B------:R-:W-:Y:S02]  /*1b40*/  ISETP.LT.OR P0, PT, R9, 0x21, !P0 ;  /* 0x000000210900780c */ /* 0x000fe40004701670 */
[----:B------:R-:W-:Y:S02]  /*1b50*/  SHF.R.S32.HI R9, RZ, 0x1f, R5 ;  /* 0x0000001fff097819 */ /* 0x000fe40000011405 */
[----:B------:R-:W-:-:S05]  /*1b60*/  LOP3.LUT R11, R11, 0xfffffffe, RZ, 0xc0, !PT ;  /* 0xfffffffe0b0b7812 */ /* 0x000fca00078ec0ff */
[----:B------:R3:W-:Y:S01]  /*1b70*/  LDGSTS.E.BYPASS.LTC128B.128 [R8+0x1a080], [R20.64+0x80], !P2 ;  /* 0x1a08008014087fae */ /* 0x0007e2000d101d50 */
[----:B--2---:R-:W-:Y:S01]  /*1b80*/  IMAD.WIDE.U32 R2, R36, c[0x0][0x238], R28 ;  /* 0x00008e0024027a25 */ /* 0x004fe200078e001c */
[----:B------:R-:W-:-:S03]  /*1b90*/  IADD3 R6, P2, R20, UR4, RZ ;  /* 0x0000000414067c10 */ /* 0x000fc6000ff5e0ff */
[----:B------:R-:W-:Y:S01]  /*1ba0*/  IMAD.IADD R3, R3, 0x1, R10 ;  /* 0x0000000103037824 */ /* 0x000fe200078e020a */
[----:B------:R-:W-:Y:S01]  /*1bb0*/  LEA.HI R10, R9, R5, RZ, 0x3 ;  /* 0x00000005090a7211 */ /* 0x000fe200078f18ff */
[----:B------:R-:W-:Y:S01]  /*1bc0*/  IMAD.IADD R212, R0, 0x1, -R11 ;  /* 0x0000000100d47824 */ /* 0x000fe200078e0a0b */
[----:B------:R-:W-:Y:S01]  /*1bd0*/  IADD3.X R7, R21, UR5, RZ, P2, !PT ;  /* 0x0000000515077c10 */ /* 0x000fe200097fe4ff */
[----:B------:R-:W-:Y:S01]  /*1be0*/  IMAD R9, R25, c[0x0][0x240], RZ ;  /* 0x0000900019097a24 */ /* 0x000fe200078e02ff */
[C---:B------:R-:W-:Y:S01]  /*1bf0*/  LOP3.LUT R0, R10.reuse, 0xfffffff8, RZ, 0xc0, !PT ;  /* 0xfffffff80a007812 */ /* 0x040fe200078ec0ff */
[----:B------:R-:W-:Y:S02]  /*1c00*/  IMAD.SHL.U32 R4, R10, 0x40, RZ ;  /* 0x000000400a047824 */ /* 0x000fe400078e00ff */
[----:B------:R1:W-:Y:S01]  /*1c10*/  LDGSTS.E.BYPASS.LTC128B.128 [R8+0x19080], [R6.64], !P1 ;  /* 0x1908000006087fae */ /* 0x0003e2000c901d50 */
[----:B------:R-:W-:Y:S02]  /*1c20*/  IMAD R12, R30, c[0x0][0x244], R9 ;  /* 0x000091001e0c7a24 */ /* 0x000fe400078e0209 */
[----:B------:R-:W-:Y:S01]  /*1c30*/  IMAD.IADD R5, R5, 0x1, -R0 ;  /* 0x0000000105057824 */ /* 0x000fe200078e0a00 */
[----:B------:R1:W-:Y:S01]  /*1c40*/  LDGSTS.E.BYPASS.LTC128B.128 [R8+0x1b080], [R6.64+0x80], !P0 ;  /* 0x1b08008006087fae */ /* 0x0003e2000c101d50 */
[----:B------:R-:W-:Y:S01]  /*1c50*/  @!P3 IMAD.SHL.U32 R0, R33, 0x10, RZ ;  /* 0x000000102100b824 */ /* 0x000fe200078e00ff */
[----:B------:R-:W-:-:S04]  /*1c60*/  PLOP3.LUT P0, PT, PT, PT, UP0, 0x80, 0x0 ;  /* 0x000000000000781c */ /* 0x000fc80003f0f008 */
[----:B------:R2:W-:Y:S01]  /*1c70*/  @!P3 LDGSTS.E.BYPASS.LTC128B.128 [R0+0x20280], [R38.64] ;  /* 0x202800002600bfae */ /* 0x0005e2000b901d50 */
[----:B---3--:R-:W-:-:S03]  /*1c80*/  IMAD.WIDE.U32 R20, R30, c[0x0][0x240], R2 ;  /* 0x000090001e147a25 */ /* 0x008fc600078e0002 */
[----:B------:R-:W0:Y:S01]  /*1c90*/  LDGDEPBAR ;  /* 0x00000000000079af */ /* 0x000e220000000000 */
[----:B------:R-:W-:-:S03]  /*1ca0*/  IMAD.SHL.U32 R3, R5, 0x40, RZ ;  /* 0x0000004005037824 */ /* 0x000fc600078e00ff */
[----:B------:R1:W-:Y:S01]  /*1cb0*/  STL.64 [R1+0x28], R20 ;  /* 0x0000281401007387 */ /* 0x0003e20000100a00 */
[----:B------:R-:W-:Y:S01]  /*1cc0*/  IMAD.SHL.U32 R2, R212, 0x8, RZ ;  /* 0x00000008d4027824 */ /* 0x000fe200078e00ff */
[----:B------:R-:W-:Y:S02]  /*1cd0*/  LOP3.LUT R3, R3, 0x1c0, RZ, 0xc0, !PT ;  /* 0x000001c003037812 */ /* 0x000fe400078ec0ff */
[----:B------:R-:W0:Y:S02]  /*1ce0*/  LDGDEPBAR ;  /* 0x00000000000079af */ /* 0x000e240000000000 */
[----:B------:R-:W-:Y:S02]  /*1cf0*/  LOP3.LUT R11, R3, 0x8, R2, 0xf8, !PT ;  /* 0x00000008030b7812 */ /* 0x000fe400078ef802 */
[----:B------:R-:W-:Y:S02]  /*1d00*/  SHF.R.U32.HI R9, RZ, 0x3, R3 ;  /* 0x00000003ff097819 */ /* 0x000fe40000011603 */
[----:B------:R-:W-:-:S02]  /*1d10*/  LOP3.LUT R2, R4, 0xfffffe00, RZ, 0xc0, !PT ;  /* 0xfffffe0004027812 */ /* 0x000fc400078ec0ff */
[----:B------:R-:W-:Y:S01]  /*1d20*/  LOP3.LUT R4, R11, R9, RZ, 0x3c, !PT ;  /* 0x000000090b047212 */ /* 0x000fe200078e3cff */
[----:B--2---:R-:W-:-:S05]  /*1d30*/  IMAD.SHL.U32 R0, R26, 0x8, RZ ;  /* 0x000000081a007824 */ /* 0x004fca00078e00ff */
[----:B------:R-:W-:Y:S01]  /*1d40*/  LOP3.LUT R14, R0, 0x18, RZ, 0xc0, !PT ;  /* 0x00000018000e7812 */ /* 0x000fe200078ec0ff */
[----:B------:R-:W-:-:S05]  /*1d50*/  IMAD.SHL.U32 R0, R212, 0x20, RZ ;  /* 0x00000020d4007824 */ /* 0x000fca00078e00ff */
[----:B------:R-:W-:Y:S01]  /*1d60*/  LOP3.LUT R10, R14, 0x20, R0, 0xf8, !PT ;  /* 0x000000200e0a7812 */ /* 0x000fe200078ef800 */
[----:B------:R-:W-:-:S03]  /*1d70*/  IMAD.SHL.U32 R0, R13, 0x400, RZ ;  /* 0x000004000d007824 */ /* 0x000fc600078e00ff */
[----:B------:R-:W-:Y:S02]  /*1d80*/  LOP3.LUT R3, R9, R10, R3, 0x1e, !PT ;  /* 0x0000000a09037212 */ /* 0x000fe400078e1e03 */
        /* <DEDUP_REMOVED lines=8> */
[----:B------:R-:W-:Y:S05]  /*1e10*/  @!P0 BRA `(.L_x_1294) ;  /* 0x0000015000008947 */ /* 0x000fea0003800000 */
[----:B-1----:R-:W-:Y:S01]  /*1e20*/  IADD3 R2, P0, R6, UR4, RZ ;  /* 0x0000000406027c10 */ /* 0x002fe2000ff1e0ff */
[----:B------:R-:W-:Y:S01]  /*1e30*/  IMAD.U32 R4, RZ, RZ, UR14 ;  /* 0x0000000eff047e24 */ /* 0x000fe2000f8e00ff */
[----:B------:R-:W-:Y:S01]  /*1e40*/  ISETP.GE.AND P1, PT, R16, c[0x0][0x1fc], PT ;  /* 0x00007f0010007a0c */ /* 0x000fe20003f26270 */
[----:B------:R-:W-:Y:S01]  /*1e50*/  BSSY B0, `(.L_x_1294) ;  /* 0x0000011000007945 */ /* 0x000fe20003800000 */
[----:B------:R-:W-:-:S02]  /*1e60*/  IADD3.X R3, R7, UR5, RZ, P0, !PT ;  /* 0x0000000507037c10 */ /* 0x000fc400087fe4ff */
[----:B------:R-:W-:Y:S02]  /*1e70*/  IADD3 R6, P0, R2, UR4, RZ ;  /* 0x0000000402067c10 */ /* 0x000fe4000ff1e0ff */
[----:B------:R-:W-:Y:S02]  /*1e80*/  IADD3 R4, R4, -0x40, -R37 ;  /* 0xffffffc004047810 */ /* 0x000fe40007ffe825 */
        /* <DEDUP_REMOVED lines=13> */
.L_x_1295:
[----:B------:R-:W-:Y:S05]  /*1f60*/  BSYNC B0 ;  /* 0x0000000000007941 */ /* 0x000fea0003800000 */
.L_x_1294:
[----:B-1----:R-:W-:Y:S01]  /*1f70*/  LEA.HI R7, R34, R33, RZ, 0x2 ;  /* 0x0000002122077211 */ /* 0x002fe200078f10ff */
        /* <DEDUP_REMOVED lines=139> */
.L_x_1298:
        /* <DEDUP_REMOVED lines=167> */
[----:B-----5:R-:W-:Y:S02]  /*32a0*/  ISETP.NE.AND P2, PT, R240, RZ, PT ;  /* 0x000000fff000720c */ /* 0x020fe40003f45270 */
        /* <DEDUP_REMOVED lines=28> */
.L_x_1296:
        /* <DEDUP_REMOVED lines=500> */
.L_x_1297:
        /* <DEDUP_REMOVED lines=298> */
.L_x_1293:
        /* <DEDUP_REMOVED lines=10> */
[----:B------:R-:W-:Y:S01]  /*66f0*/  IMAD.MOV.U32 R2, RZ, RZ, c[0x0][0x338] ;  /* 0x0000ce00ff027624 */ /* 0x000fe200078e00ff */
[----:B---3--:R-:W-:Y:S01]  /*6700*/  USHF.L.U32 UR5, UR5, 0xe, URZ ;  /* 0x0000000e05057899 */ /* 0x008fe2000800063f */
[----:B----4-:R-:W-:Y:S01]  /*6710*/  SHF.R.S32.HI R6, RZ, 0x1f, R5 ;  /* 0x0000001fff067819 */ /* 0x010fe20000011405 */
[----:B------:R-:W-:Y:S02]  /*6720*/  BAR.SYNC.DEFER_BLOCKING 0x1, 0x100 ;  /* 0x0044000000007b1d */ /* 0x000fe40000010000 */
[----:B------:R-:W-:Y:S01]  /*6730*/  ISETP.NE.AND P1, PT, R2, 0x1, PT ;  /* 0x000000010200780c */ /* 0x000fe20003f25270 */
[----:B------:R-:W-:-:S12]  /*6740*/  USHF.R.S32.HI UR4, URZ, 0x1f, UR5 ;  /* 0x0000001f3f047899 */ /* 0x000fd80008011405 */
[----:B-1----:R-:W-:-:S04]  /*6750*/  @P1 IMAD.HI.U32 R4, R3, c[0x0][0x33c], RZ ;  /* 0x0000cf0003041a27 */ /* 0x002fc800078e00ff */
[----:B--2---:R-:W-:-:S05]  /*6760*/  @P0 IMAD R0, R9, 0x80, R0 ;  /* 0x0000008009000824 */ /* 0x004fca00078e0200 */
[----:B------:R-:W-:-:S04]  /*6770*/  @P0 SHF.R.S32.HI R2, RZ, 0x1f, R0 ;  /* 0x0000001fff020819 */ /* 0x000fc80000011400 */
[----:B------:R-:W-:Y:S01]  /*6780*/  @P0 LEA.HI R2, R2, R0, RZ, 0x7 ;  /* 0x0000000002020211 */ /* 0x000fe200078f38ff */
[----:B------:R-:W-:Y:S01]  /*6790*/  IMAD.MOV.U32 R0, RZ, RZ, R3 ;  /* 0x000000ffff007224 */ /* 0x000fe200078e0003 */
[----:B------:R-:W-:Y:S02]  /*67a0*/  @P1 SHF.R.U32.HI R0, RZ, c[0x0][0x340], R4 ;  /* 0x0000d000ff001a19 */ /* 0x000fe40000011604 */
[----:B------:R-:W-:Y:S02]  /*67b0*/  @P0 SHF.L.U32 R2, R2, 0x7, RZ ;  /* 0x0000000702020819 */ /* 0x000fe400000006ff */
[----:B------:R-:W-:Y:S02]  /*67c0*/  SHF.R.S32.HI R4, RZ, 0x1f, R0 ;  /* 0x0000001fff047819 */ /* 0x000fe40000011400 */
[----:B------:R-:W-:-:S04]  /*67d0*/  @P0 LOP3.LUT R2, R2, 0xffffc000, RZ, 0xc0, !PT ;  /* 0xffffc00002020812 */ /* 0x000fc800078ec0ff */
        /* <DEDUP_REMOVED lines=12> */
[----:B------:R-:W-:Y:S01]  /*68a0*/  SEL R6, R9, RZ, !P0 ;  /* 0x000000ff09067207 */ /* 0x000fe20004000000 */
[----:B------:R-:W-:Y:S01]  /*68b0*/  IMAD.IADD R5, R5, 0x1, R7 ;  /* 0x0000000105057824 */ /* 0x000fe200078e0207 */
[----:B------:R-:W-:Y:S01]  /*68c0*/  IADD3 R3, R3, R8, RZ ;  /* 0x0000000803037210 */ /* 0x000fe20007ffe0ff */
[C---:B------:R-:W-:Y:S02]  /*68d0*/  IMAD R10, R0.reuse, c[0x0][0x330], RZ ;  /* 0x0000cc00000a7a24 */ /* 0x040fe400078e02ff */
[----:B------:R-:W-:Y:S02]  /*68e0*/  IMAD R0, R0, c[0x0][0x308], RZ ;  /* 0x0000c20000007a24 */ /* 0x000fe400078e02ff */
[----:B------:R-:W-:-:S02]  /*68f0*/  IMAD R10, R6, c[0x0][0x334], R10 ;  /* 0x0000cd00060a7a24 */ /* 0x000fc400078e020a */
[----:B------:R-:W-:-:S04]  /*6900*/  IMAD.WIDE.U32 R8, R6, c[0x0][0x330], R4 ;  /* 0x0000cc0006087a25 */ /* 0x000fc800078e0004 */
[----:B------:R-:W-:Y:S01]  /*6910*/  IMAD R0, R6, c[0x0][0x30c], R0 ;  /* 0x0000c30006007a24 */ /* 0x000fe200078e0200 */
[----:B------:R-:W-:Y:S01]  /*6920*/  LEA R4, P1, R8, c[0x0][0x310], 0x2 ;  /* 0x0000c40008047a11 */ /* 0x000fe200078210ff */
[----:B------:R-:W-:-:S04]  /*6930*/  IMAD.WIDE.U32 R6, R6, c[0x0][0x308], R2 ;  /* 0x0000c20006067a25 */ /* 0x000fc800078e0002 */
[----:B------:R-:W-:Y:S01]  /*6940*/  IMAD.IADD R3, R9, 0x1, R10 ;  /* 0x0000000109037824 */ /* 0x000fe200078e020a */
[----:B------:R-:W-:Y:S02]  /*6950*/  IADD3 R0, R7, R0, RZ ;  /* 0x0000000007007210 */ /* 0x000fe40007ffe0ff */
[----:B------:R-:W-:Y:S02]  /*6960*/  LEA R2, P0, R6, c[0x0][0x2e8], 0x2 ;  /* 0x0000ba0006027a11 */ /* 0x000fe400078010ff */
[----:B------:R-:W-:Y:S02]  /*6970*/  LEA.HI.X R5, R8, c[0x0][0x314], R3, 0x2, P1 ;  /* 0x0000c50008057a11 */ /* 0x000fe400008f1403 */
[----:B------:R-:W-:-:S03]  /*6980*/  LEA.HI.X R3, R6, c[0x0][0x2ec], R0, 0x2, P0 ;  /* 0x0000bb0006037a11 */ /* 0x000fc600000f1400 */
        /* <DEDUP_REMOVED lines=129> */
.L_x_1299:
        /* <DEDUP_REMOVED lines=14> */
.L_x_2323:


//--------------------- .text._ZN7cutlass13device_kernelIN5flash19enable_sm80_to_sm89INS1_16FlashAttnBwdSm80INS1_25CollectiveMainloopBwdSm80ILi2ELi2EN4cute5tupleIJNS5_1CILi64EEENS7_ILi128EEES9_EEENS_10bfloat16_tEfNS_4arch4Sm80ELb0ELb0ELb0ELb1ELb1ELb0ELb0ELb0ELi2ELi2ELi2ELi2ELb0EEENS1_24CollectiveEpilogueBwdGQAISA_fSD_Li256ELb1ELb1EEENS1_19SingleTileSchedulerILb1ELb0ELb0ELi128EEEEEEEEEvNT_6ParamsE --------------------------
	.section	.text._ZN7cutlass13device_kernelIN5flash19enable_sm80_to_sm89INS1_16FlashAttnBwdSm80INS1_25CollectiveMainloopBwdSm80ILi2ELi2EN4cute5tupleIJNS5_1CILi64EEENS7_ILi128EEES9_EEENS_10bfloat16_tEfNS_4arch4Sm80ELb0ELb0ELb0ELb1ELb1ELb0ELb0ELb0ELi2ELi2ELi2ELi2ELb0EEENS1_24CollectiveEpilogueBwdGQAISA_fSD_Li256ELb1ELb1EEENS1_19SingleTileSchedulerILb1ELb0ELb0ELi128EEEEEEEEEvNT_6ParamsE,"ax",@progbits
	.sectioninfo	@"SHI_REGISTERS=255"
	.align	128
.text._ZN7cutlass13device_kernelIN5flash19enable_sm80_to_sm89INS1_16FlashAttnBwdSm80INS1_25CollectiveMainloopBwdSm80ILi2ELi2EN4cute5tupleIJNS5_1CILi64EEENS7_ILi128EEES9_EEENS_10bfloat16_tEfNS_4arch4Sm80ELb0ELb0ELb0ELb1ELb1ELb0ELb0ELb0ELi2ELi2ELi2ELi2ELb0EEENS1_24CollectiveEpilogueBwdGQAISA_fSD_Li256ELb1ELb1EEENS1_19SingleTileSchedulerILb1ELb0ELb0ELi128EEEEEEEEEvNT_6ParamsE:
        .type           _ZN7cutlass13device_kernelIN5flash19enable_sm80_to_sm89INS1_16FlashAttnBwdSm80INS1_25CollectiveMainloopBwdSm80ILi2ELi2EN4cute5tupleIJNS5_1CILi64EEENS7_ILi128EEES9_EEENS_10bfloat16_tEfNS_4arch4Sm80ELb0ELb0ELb0ELb1ELb1ELb0ELb0ELb0ELi2ELi2ELi2ELi2ELb0EEENS1_24CollectiveEpilogueBwdGQAISA_fSD_Li256ELb1ELb1EEENS1_19SingleTileSchedulerILb1ELb0ELb0ELi128EEEEEEEEEvNT_6ParamsE,@function
        .size           _ZN7cutlass13device_kernelIN5flash19enable_sm80_to_sm89INS1_16FlashAttnBwdSm80INS1_25CollectiveMainloopBwdSm80ILi2ELi2EN4cute5tupleIJNS5_1CILi64EEENS7_ILi128EEES9_EEENS_10bfloat16_tEfNS_4arch4Sm80ELb0ELb0ELb0ELb1ELb1ELb0ELb0ELb0ELi2ELi2ELi2ELi2ELb0EEENS1_24CollectiveEpilogueBwdGQAISA_fSD_Li256ELb1ELb1EEENS1_19SingleTileSchedulerILb1ELb0ELb0ELi128EEEEEEEEEvNT_6ParamsE,(.L_x_2324 - _ZN7cutlass13device_kernelIN5flash19enable_sm80_to_sm89INS1_16FlashAttnBwdSm80INS1_25CollectiveMainloopBwdSm80ILi2ELi2EN4cute5tupleIJNS5_1CILi64EEENS7_ILi128EEES9_EEENS_10bfloat16_tEfNS_4arch4Sm80ELb0ELb0ELb0ELb1ELb1ELb0ELb0ELb0ELi2ELi2ELi2ELi2ELb0EEENS1_24CollectiveEpilogueBwdGQAISA_fSD_Li256ELb1ELb1EEENS1_19SingleTileSchedulerILb1ELb0ELb0ELi128EEEEEEEEEvNT_6ParamsE)
        .other          _ZN7cutlass13device_kernelIN5flash19enable_sm80_to_sm89INS1_16FlashAttnBwdSm80INS1_25CollectiveMainloopBwdSm80ILi2ELi2EN4cute5tupleIJNS5_1CILi64EEENS7_ILi128EEES9_EEENS_10bfloat16_tEfNS_4arch4Sm80ELb0ELb0ELb0ELb1ELb1ELb0ELb0ELb0ELi2ELi2ELi2ELi2ELb0EEENS1_24CollectiveEpilogueBwdGQAISA_fSD_Li256ELb1ELb1EEENS1_19SingleTileSchedulerILb1ELb0ELb0ELi128EEEEEEEEEvNT_6ParamsE,@"STO_CUDA_ENTRY STV_DEFAULT"
_ZN7cutlass13device_kernelIN5flash19enable_sm80_to_sm89INS1_16FlashAttnBwdSm80INS1_25CollectiveMainloopBwdSm80ILi2ELi2EN4cute5tupleIJNS5_1CILi64EEENS7_ILi128EEES9_EEENS_10bfloat16_tEfNS_4arch4Sm80ELb0ELb0ELb0ELb1ELb1ELb0ELb0ELb0ELi2ELi2ELi2ELi2ELb0EEENS1_24CollectiveEpilogueBwdGQAISA_fSD_Li256ELb1ELb1EEENS1_19SingleTileSchedulerILb1ELb0ELb0ELi128EEEEEEEEEvNT_6ParamsE:
        /* <DEDUP_REMOVED lines=18> */
.L_x_1301:
        /* <DEDUP_REMOVED lines=8> */
.L_x_1303:
[----:B------:R-:W-:Y:S02]  /*01a0*/  MOV R0, c[0x0][0x3ac] ;  /* 0x0000eb0000007a02 */ /* 0x000fe40000000f00 */
.L_x_1302:
[----:B-1----:R-:W-:-:S05]  /*01b0*/  IMAD.SHL.U32 R2, R18, 0x80, RZ ;  /* 0x0000008012027824 */ /* 0x002fca00078e00ff */
[----:B-----5:R-:W-:-:S04]  /*01c0*/  ISETP.GE.AND P0, PT, R2, R0, PT ;  /* 0x000000000200720c */ /* 0x020fc80003f06270 */
[----:B------:R-:W-:-:S05]  /*01d0*/  SEL R0, R5, 0xffffffff, !P0 ;  /* 0xffffffff05007807 */ /* 0x000fca0004000000 */
[----:B------:R1:W-:Y:S01]  /*01e0*/  STL [R1+0x44], R0 ;  /* 0x0000440001007387 */ /* 0x0003e20000100800 */
[----:B------:R-:W-:Y:S05]  /*01f0*/  BRA `(.L_x_1304) ;  /* 0x0000012000007947 */ /* 0x000fea0003800000 */
.L_x_1300:
[----:B---34-:R-:W-:-:S04]  /*0200*/  ISETP.NE.U32.AND P0, PT, RZ, c[0x0][0x3c8], PT ;  /* 0x0000f200ff007a0c */ /* 0x018fc80003f05070 */
[----:B------:R-:W-:-:S13]  /*0210*/  ISETP.NE.AND.EX P0, PT, RZ, c[0x0][0x3cc], PT, P0 ;  /* 0x0000f300ff007a0c */ /* 0x000fda0003f05300 */
[----:B------:R-:W-:Y:S05]  /*0220*/  @!P0 BRA `(.L_x_1305) ;  /* 0x0000002000008947 */ /* 0x000fea0003800000 */
[----:B------:R1:W5:Y:S01]  /*0230*/  LDG.E R0, [R2.64] ;  /* 0x0000001002007981 */ /* 0x000362000c1e1900 */
[----:B------:R-:W-:Y:S05]  /*0240*/  BRA `(.L_x_1306) ;  /* 0x0000009000007947 */ /* 0x000fea0003800000 */
.L_x_1305:
        /* <DEDUP_REMOVED lines=8> */
.L_x_1307:
[----:B------:R-:W-:Y:S02]  /*02d0*/  MOV R0, c[0x0][0x3ac] ;  /* 0x0000eb0000007a02 */ /* 0x000fe40000000f00 */
.L_x_1306:
[----:B-1----:R-:W-:-:S05]  /*02e0*/  IMAD.SHL.U32 R2, R18, 0x80, RZ ;  /* 0x0000008012027824 */ /* 0x002fca00078e00ff */
[----:B-----5:R-:W-:-:S04]  /*02f0*/  ISETP.GE.AND P0, PT, R2, R0, PT ;  /* 0x000000000200720c */ /* 0x020fc80003f06270 */
[----:B------:R-:W-:-:S05]  /*0300*/  SEL R0, R5, 0xffffffff, !P0 ;  /* 0xffffffff05007807 */ /* 0x000fca0004000000 */
[----:B------:R1:W-:Y:S04]  /*0310*/  STL [R1+0x44], R0 ;  /* 0x0000440001007387 */ /* 0x0003e80000100800 */
.L_x_1304:
        /* <DEDUP_REMOVED lines=37> */
.L_x_1308:
[----:B--2---:R-:W-:-:S04]  /*0570*/  ISETP.NE.U32.AND P0, PT, RZ, c[0x0][0x2e0], PT ;  /* 0x0000b800ff007a0c */ /* 0x004fc80003f05070 */
[----:B------:R-:W-:-:S13]  /*0580*/  ISETP.NE.AND.EX P0, PT, RZ, c[0x0][0x2e4], PT, P0 ;  /* 0x0000b900ff007a0c */ /* 0x000fda0003f05300 */
[----:B------:R-:W-:Y:S05]  /*0590*/  @!P0 BRA `(.L_x_1309) ;  /* 0x0000003000008947 */ /* 0x000fea0003800000 */
[----:B------:R-:W-:-:S05]  /*05a0*/  IMAD.WIDE R2, R168, R9, c[0x0][0x2e0] ;  /* 0x0000b800a8027625 */ /* 0x000fca00078e0209 */
[----:B------:R1:W5:Y:S01]  /*05b0*/  LDG.E R17, [R2.64] ;  /* 0x0000001002117981 */ /* 0x000362000c1e1900 */
[----:B------:R-:W-:Y:S05]  /*05c0*/  BRA `(.L_x_1310) ;  /* 0x0000004000007947 */ /* 0x000fea0003800000 */
.L_x_1309:
[----:B------:R-:W-:Y:S05]  /*05d0*/  @!P4 BRA `(.L_x_1310) ;  /* 0x000000300000c947 */ /* 0x000fea0003800000 */
[----:B------:R1:W2:Y:S04]  /*05e0*/  LDG.E R0, [R2.64] ;  /* 0x0000001002007981 */ /* 0x0002a8000c1e1900 */
[----:B-1----:R-:W2:Y:S02]  /*05f0*/  LDG.E R2, [R2.64+0x4] ;  /* 0x0000041002027981 */ /* 0x002ea4000c1e1900 */
[----:B--2---:R-:W-:Y:S02]  /*0600*/  IADD3 R17, -R0, R2, RZ ;  /* 0x0000000200117210 */ /* 0x004fe40007ffe1ff */
.L_x_1310:
        /* <DEDUP_REMOVED lines=405> */
.L_x_1313:
[----:B------:R-:W-:Y:S05]  /*1f60*/  BSYNC B0 ;  /* 0x0000000000007941 */ /* 0x000fea0003800000 */
.L_x_1312:
        /* <DEDUP_REMOVED lines=140> */
.L_x_1316:
        /* <DEDUP_REMOVED lines=196> */
.L_x_1314:
        /* <DEDUP_REMOVED lines=500> */
.L_x_1315:
        /* <DEDUP_REMOVED lines=298> */
.L_x_1311:
        /* <DEDUP_REMOVED lines=37> */
[----:B----4-:R-:W-:-:S05]  /*68a0*/  @P0 IMAD R2, R11, 0x80, R2 ;  /* 0x000000800b020824 */ /* 0x010fca00078e0202 */
[----:B------:R-:W-:-:S04]  /*68b0*/  @P0 SHF.R.S32.HI R3, RZ, 0x1f, R2 ;  /* 0x0000001fff030819 */ /* 0x000fc80000011402 */
[----:B------:R-:W-:-:S05]  /*68c0*/  @P0 LEA.HI R2, R3, R2, RZ, 0x7 ;  /* 0x0000000203020211 */ /* 0x000fca00078f38ff */
[----:B------:R-:W-:-:S05]  /*68d0*/  @P0 IMAD.SHL.U32 R2, R2, 0x80, RZ ;  /* 0x0000008002020824 */ /* 0x000fca00078e00ff */
[----:B------:R-:W-:-:S04]  /*68e0*/  @P0 LOP3.LUT R8, R2, 0xffffc000, RZ, 0xc0, !PT ;  /* 0xffffc00002080812 */ /* 0x000fc800078ec0ff */
[----:B------:R-:W-:Y:S02]  /*68f0*/  @P0 SHF.R.S32.HI R9, RZ, 0x1f, R8 ;  /* 0x0000001fff090819 */ /* 0x000fe40000011408 */
[----:B------:R-:W-:Y:S01]  /*6900*/  @!P0 CS2R R8, SRZ ;  /* 0x0000000000088805 */ /* 0x000fe2000001ff00 */
[----:B------:R-:W-:Y:S05]  /*6910*/  @P2 BRA `(.L_x_1318) ;  /* 0x0000005000002947 */ /* 0x000fea0003800000 */
.L_x_1319:
[----:B------:R-:W2:Y:S01]  /*6920*/  LDG.E.STRONG.GPU R0, [R4.64] ;  /* 0x0000001004007981 */ /* 0x000ea2000c1ef900 */
[----:B------:R-:W-:Y:S01]  /*6930*/  YIELD ;  /* 0x0000000000007946 */ /* 0x000fe20003800000 */
[----:B--2---:R-:W-:Y:S01]  /*6940*/  ISETP.NE.AND P0, PT, R0, R6, PT ;  /* 0x000000060000720c */ /* 0x004fe20003f05270 */
[----:B------:R-:W-:-:S12]  /*6950*/  CCTL.IVALL ;  /* 0x00000000ff00798f */ /* 0x000fd80002000000 */
[----:B------:R-:W-:Y:S05]  /*6960*/  @P0 BRA `(.L_x_1319) ;  /* 0xffffffb000000947 */ /* 0x000fea000383ffff */
.L_x_1318:
[----:B------:R-:W-:Y:S05]  /*6970*/  BSYNC B0 ;  /* 0x0000000000007941 */ /* 0x000fea0003800000 */
.L_x_1317:
[----:B-----5:R-:W-:Y:S01]  /*6980*/  MOV R17, 0xffffffff ;  /* 0xffffffff00117802 */ /* 0x020fe20000000f00 */
[----:B------:R-:W-:Y:S05]  /*6990*/  BRA.CONV ~URZ, `(.L_x_1320) ;  /* 0x000000237f007947 */ /* 0x000fea000b800000 */
[----:B------:R-:W-:Y:S02]  /*69a0*/  MOV R2, 0x69c0 ;  /* 0x000069c000027802 */ /* 0x000fe40000000f00 */
[----:B------:R-:W-:Y:S05]  /*69b0*/  CALL.REL.NOINC `($__internal_7_$__cuda_sm70_warpsync) ;  /* 0x00000c9000007944 */ /* 0x000fea0003c00000 */
.L_x_1320:
[----:B------:R-:W-:Y:S01]  /*69c0*/  USHF.L.U32 UR5, UR6, 0xe, URZ ;  /* 0x0000000e06057899 */ /* 0x000fe2000800063f */
[----:B------:R-:W-:Y:S01]  /*69d0*/  SHF.R.S32.HI R2, RZ, 0x1f, R10 ;  /* 0x0000001fff027819 */ /* 0x000fe2000001140a */
[----:B------:R-:W-:Y:S01]  /*69e0*/  IMAD R0, R13, c[0x0][0x328], RZ ;  /* 0x0000ca000d007a24 */ /* 0x000fe200078e02ff */
[----:B------:R-:W-:-:S06]  /*69f0*/  NOP ;  /* 0x0000000000007918 */ /* 0x000fcc0000000000 */
[----:B------:R-:W-:Y:S01]  /*6a00*/  USHF.R.S32.HI UR4, URZ, 0x1f, UR5 ;  /* 0x0000001f3f047899 */ /* 0x000fe20008011405 */
[----:B------:R-:W-:Y:S01]  /*6a10*/  IADD3 R10, P1, P0, R8, UR5, R10 ;  /* 0x00000005080a7c10 */ /* 0x000fe2000f83e00a */
[----:B------:R-:W-:Y:S02]  /*6a20*/  IMAD R0, R7, c[0x0][0x32c], R0 ;  /* 0x0000cb0007007a24 */ /* 0x000fe400078e0200 */
[----:B------:R-:W-:Y:S02]  /*6a30*/  IMAD R8, R16, c[0x0][0x330], RZ ;  /* 0x0000cc0010087a24 */ /* 0x000fe400078e02ff */
[----:B------:R-:W-:-:S05]  /*6a40*/  IADD3.X R11, R9, UR4, R2, P1, P0 ;  /* 0x00000004090b7c10 */ /* 0x000fca0008fe0402 */
        /* <DEDUP_REMOVED lines=73> */
[----:B------:R-:W-:Y:S05]  /*6ee0*/  CALL.REL.NOINC `($__internal_7_$__cuda_sm70_warpsync) ;  /* 0x0000076000007944 */ /* 0x000fea0003c00000 */
.L_x_1321:
        /* <DEDUP_REMOVED lines=12> */
.L_x_1323:
[----:B------:R-:W-:Y:S05]  /*6fb0*/  BSYNC B0 ;  /* 0x0000000000007941 */ /* 0x000fea0003800000 */
.L_x_1322:
[----:B--2---:R-:W-:Y:S01]  /*6fc0*/  IADD3 R4, P0, R14, c[0x0][0x348], RZ ;  /* 0x0000d2000e047a10 */ /* 0x004fe20007f1e0ff */
[----:B------:R-:W-:Y:S03]  /*6fd0*/  BSSY B0, `(.L_x_1324) ;  /* 0x0000008000007945 */ /* 0x000fe60003800000 */
[----:B------:R-:W-:Y:S01]  /*6fe0*/  IADD3.X R5, R15, c[0x0][0x34c], RZ, P0, !PT ;  /* 0x0000d3000f057a10 */ /* 0x000fe200007fe4ff */
[----:B------:R-:W-:Y:S05]  /*6ff0*/  @P2 BRA `(.L_x_1325) ;  /* 0x0000005000002947 */ /* 0x000fea0003800000 */
.L_x_1326:
[----:B------:R-:W2:Y:S01]  /*7000*/  LDG.E.STRONG.GPU R0, [R4.64] ;  /* 0x0000001004007981 */ /* 0x000ea2000c1ef900 */
[----:B------:R-:W-:Y:S01]  /*7010*/  YIELD ;  /* 0x0000000000007946 */ /* 0x000fe20003800000 */
[----:B--2---:R-:W-:Y:S01]  /*7020*/  ISETP.NE.AND P0, PT, R0, R6, PT ;  /* 0x000000060000720c */ /* 0x004fe20003f05270 */
[----:B------:R-:W-:-:S12]  /*7030*/  CCTL.IVALL ;  /* 0x00000000ff00798f */ /* 0x000fd80002000000 */
[----:B------:R-:W-:Y:S05]  /*7040*/  @P0 BRA `(.L_x_1326) ;  /* 0xffffffb000000947 */ /* 0x000fea000383ffff */
.L_x_1325:
[----:B------:R-:W-:Y:S05]  /*7050*/  BSYNC B0 ;  /* 0x0000000000007941 */ /* 0x000fea0003800000 */
.L_x_1324:
[----:B------:R-:W-:Y:S05]  /*7060*/  BRA.CONV ~URZ, `(.L_x_1327) ;  /* 0x000000237f007947 */ /* 0x000fea000b800000 */
[----:B-1----:R-:W-:Y:S02]  /*7070*/  MOV R2, 0x7090 ;  /* 0x0000709000027802 */ /* 0x002fe40000000f00 */
[----:B------:R-:W-:Y:S05]  /*7080*/  CALL.REL.NOINC `($__internal_7_$__cuda_sm70_warpsync) ;  /* 0x000005c000007944 */ /* 0x000fea0003c00000 */
.L_x_1327:
        /* <DEDUP_REMOVED lines=80> */
.L_x_1328:
        /* <DEDUP_REMOVED lines=12> */
        .weak           $__internal_7_$__cuda_sm70_warpsync
        .type           $__internal_7_$__cuda_sm70_warpsync,@function
        .size           $__internal_7_$__cuda_sm70_warpsync,(.L_x_2324 - $__internal_7_$__cuda_sm70_warpsync)
$__internal_7_$__cuda_sm70_warpsync:
[----:B------:R-:W-:Y:S01]  /*7650*/  MOV R3, 0x0 ;  /* 0x0000000000037802 */ /* 0x000fe20000000f00 */
[----:B------:R-:W-:Y:S04]  /*7660*/  WARPSYNC R17 ;  /* 0x0000001100007348 */ /* 0x000fe80003800000 */
[----:B------:R-:W-:Y:S05]  /*7670*/  RET.REL.NODEC R2 `(_ZN7cutlass13device_kernelIN5flash19enable_sm80_to_sm89INS1_16FlashAttnBwdSm80INS1_25CollectiveMainloopBwdSm80ILi2ELi2EN4cute5tupleIJNS5_1CILi64EEENS7_ILi128EEES9_EEENS_10bfloat16_tEfNS_4arch4Sm80ELb0ELb0ELb0ELb1ELb1ELb0ELb0ELb0ELi2ELi2ELi2ELi2ELb0EEENS1_24CollectiveEpilogueBwdGQAISA_fSD_Li256ELb1ELb1EEENS1_19SingleTileSchedulerILb1ELb0ELb0ELi128EEEEEEEEEvNT_6ParamsE) ;  /* 0xffff898002007950 */ /* 0x000fea0003c3ffff */
.L_x_1329:
        /* <DEDUP_REMOVED lines=16> */
.L_x_2324:


//--------------------- .text._ZN7cutlass13device_kernelIN5flash19enable_sm80_to_sm89INS1_16FlashAttnBwdSm80INS1_25CollectiveMainloopBwdSm80ILi2ELi2EN4cute5tupleIJNS5_1CILi64EEENS7_ILi128EEES9_EEENS_10bfloat16_tEfNS_4arch4Sm80ELb0ELb1ELb0ELb0ELb0ELb0ELb0ELb0ELi2ELi2ELi2ELi2ELb0EEENS1_21CollectiveEpilogueBwdISA_SB_SD_Li256ELb0ELb0ELi4EEENS1_19SingleTileSchedulerILb0ELb0ELb0ELi128EEEEEEEEEvNT_6ParamsE --------------------------
	.section	.text._ZN7cutlass13device_kernelIN5flash19enable_sm80_to_sm89INS1_16FlashAttnBwdSm80INS1_25CollectiveMainloopBwdSm80ILi2ELi2EN4cute5tupleIJNS5_1CILi64EEENS7_ILi128EEES9_EEENS_10bfloat16_tEfNS_4arch4Sm80ELb0ELb1ELb0ELb0ELb0ELb0ELb0ELb0ELi2ELi2ELi2ELi2ELb0EEENS1_21CollectiveEpilogueBwdISA_SB_SD_Li256ELb0ELb0ELi4EEENS1_19SingleTileSchedulerILb0ELb0ELb0ELi128EEEEEEEEEvNT_6ParamsE,"ax",@progbits
	.sectioninfo	@"SHI_REGISTERS=255"
	.align	128
.text._ZN7cutlass13device_kernelIN5flash19enable_sm80_to_sm89INS1_16FlashAttnBwdSm80INS1_25CollectiveMainloopBwdSm80ILi2ELi2EN4cute5tupleIJNS5_1CILi64EEENS7_ILi128EEES9_EEENS_10bfloat16_tEfNS_4arch4Sm80ELb0ELb1ELb0ELb0ELb0ELb0ELb0ELb0ELi2ELi2ELi2ELi2ELb0EEENS1_21CollectiveEpilogueBwdISA_SB_SD_Li256ELb0ELb0ELi4EEENS1_19SingleTileSchedulerILb0ELb0ELb0ELi128EEEEEEEEEvNT_6ParamsE:
        .type           _ZN7cutlass13device_kernelIN5flash19enable_sm80_to_sm89INS1_16FlashAttnBwdSm80INS1_25CollectiveMainloopBwdSm80ILi2ELi2EN4cute5tupleIJNS5_1CILi64EEENS7_ILi128EEES9_EEENS_10bfloat16_tEfNS_4arch4Sm80ELb0ELb1ELb0ELb0ELb0ELb0ELb0ELb0ELi2ELi2ELi2ELi2ELb0EEENS1_21CollectiveEpilogueBwdISA_SB_SD_Li256ELb0ELb0ELi4EEENS1_19SingleTileSchedulerILb0ELb0ELb0ELi128EEEEEEEEEvNT_6ParamsE,@function
        .size           _ZN7cutlass13device_kernelIN5flash19enable_sm80_to_sm89INS1_16FlashAttnBwdSm80INS1_25CollectiveMainloopBwdSm80ILi2ELi2EN4cute5tupleIJNS5_1CILi64EEENS7_ILi128EEES9_EEENS_10bfloat16_tEfNS_4arch4Sm80ELb0ELb1ELb0ELb0ELb0ELb0ELb0ELb0ELi2ELi2ELi2ELi2ELb0EEENS1_21CollectiveEpilogueBwdISA_SB_SD_Li256ELb0ELb0ELi4EEENS1_19SingleTileSchedulerILb0ELb0ELb0ELi128EEEEEEEEEvNT_6ParamsE,(.L_x_2326 - _ZN7cutlass13device_kernelIN5flash19enable_sm80_to_sm89INS1_16FlashAttnBwdSm80INS1_25CollectiveMainloopBwdSm80ILi2ELi2EN4cute5tupleIJNS5_1CILi64EEENS7_ILi128EEES9_EEENS_10bfloat16_tEfNS_4arch4Sm80ELb0ELb1ELb0ELb0ELb0ELb0ELb0ELb0ELi2ELi2ELi2ELi2ELb0EEENS1_21CollectiveEpilogueBwdISA_SB_SD_Li256ELb0ELb0ELi4EEENS1_19SingleTileSchedulerILb0ELb0ELb0ELi128EEEEEEEEEvNT_6ParamsE)
        .other          _ZN7cutlass13device_kernelIN5flash19enable_sm80_to_sm89INS1_16FlashAttnBwdSm80INS1_25CollectiveMainloopBwdSm80ILi2ELi2EN4cute5tupleIJNS5_1CILi64EEENS7_ILi128EEES9_EEENS_10bfloat16_tEfNS_4arch4Sm80ELb0ELb1ELb0ELb0ELb0ELb0ELb0ELb0ELi2ELi2ELi2ELi2ELb0EEENS1_21CollectiveEpilogueBwdISA_SB_SD_Li256ELb0ELb0ELi4EEENS1_19SingleTileSchedulerILb0ELb0ELb0ELi128EEEEEEEEEvNT_6ParamsE,@"STO_CUDA_ENTRY STV_DEFAULT"
_ZN7cutlass13device_kernelIN5flash19enable_sm80_to_sm89INS1_16FlashAttnBwdSm80INS1_25CollectiveMainloopBwdSm80ILi2ELi2EN4cute5tupleIJNS5_1CILi64EEENS7_ILi128EEES9_EEENS_10bfloat16_tEfNS_4arch4Sm80ELb0ELb1ELb0ELb0ELb0ELb0ELb0ELb0ELi2ELi2ELi2ELi2ELb0EEENS1_21CollectiveEpilogueBwdISA_SB_SD_Li256ELb0ELb0ELi4EEENS1_19SingleTileSchedulerILb0ELb0ELb0ELi128EEEEEEEEEvNT_6ParamsE:
[----:B------:R-:W-:-:S03]  /*0000*/  MOV R1, c[0x0][0x28] ;  /* 0x00000a0000017a02 */ /* 0x000fc60000000f00 */
[----:B------:R-:W1:Y:S01]  /*0010*/  S2UR UR9, SR_CTAID.Z ;  /* 0x00000000000979c3 */ /* 0x000e620000002700 */
[----:B------:R-:W-:Y:S02]  /*0020*/  IADD3 R1, R1, -0x50, RZ ;  /* 0xffffffb001017810 */ /* 0x000fe40007ffe0ff */
[----:B-1----:R-:W-:-:S13]  /*0030*/  ISETP.LE.AND P0, PT, RZ, UR9, PT ;  /* 0x00000009ff007c0c */ /* 0x002fda000bf03270 */
[----:B------:R-:W-:Y:S05]  /*0040*/  @!P0 EXIT ;  /* 0x000000000000894d */ /* 0x000fea0003800000 */
[----:B------:R-:W1:Y:S01]  /*0050*/  S2R R6, SR_TID.X ;  /* 0x0000000000067919 */ /* 0x000e620000002100 */
[----:B------:R-:W2:Y:S01]  /*0060*/  S2UR UR8, SR_CTAID.X ;  /* 0x00000000000879c3 */ /* 0x000ea20000002500 */
[----:B------:R-:W-:Y:S02]  /*0070*/  ULDC UR6, c[0x0][0x168] ;  /* 0x00005a0000067ab9 */ /* 0x000fe40000000800 */
[----:B------:R-:W-:-:S04]  /*0080*/  UIADD3 UR6, UR6, 0x3f, URZ ;  /* 0x0000003f06067890 */ /* 0x000fc8000fffe03f */
[----:B------:R-:W-:Y:S01]  /*0090*/  USHF.R.S32.HI UR5, URZ, 0x1f, UR6 ;  /* 0x0000001f3f057899 */ /* 0x000fe20008011406 */
[----:B------:R-:W3:Y:S03]  /*00a0*/  S2UR UR4, SR_CTAID.Y ;  /* 0x00000000000479c3 */ /* 0x000ee60000002600 */
[----:B------:R-:W-:-:S04]  /*00b0*/  ULEA.HI UR5, UR5, UR6, URZ, 0x6 ;  /* 0x0000000605057291 */ /* 0x000fc8000f8f303f */
[----:B------:R-:W-:Y:S01]  /*00c0*/  USHF.R.S32.HI UR12, URZ, 0x6, UR5 ;  /* 0x000000063f0c7899 */ /* 0x000fe20008011405 */
[----:B-1----:R1:W-:Y:S01]  /*00d0*/  STL [R1+0x20], R6 ;  /* 0x0000200601007387 */ /* 0x0023e20000100800 */
[----:B--2---:R-:W-:Y:S02]  /*00e0*/  ISETP.LE.AND P0, PT, RZ, UR8, PT ;  /* 0x00000008ff007c0c */ /* 0x004fe4000bf03270 */
[----:B---3--:R-:W-:-:S11]  /*00f0*/  MOV R224, UR4 ;  /* 0x0000000400e07c02 */ /* 0x008fd60008000f00 */
[----:B------:R-:W-:Y:S05]  /*0100*/  @!P0 BRA `(.L_x_1330) ;  /* 0x000000c000008947 */ /* 0x000fea0003800000 */
[----:B------:R-:W-:Y:S02]  /*0110*/  ULDC UR4, c[0x0][0x168] ;  /* 0x00005a0000047ab9 */ /* 0x000fe40000000800 */
[----:B------:R-:W-:-:S04]  /*0120*/  ULEA UR4, UR8, UR4, 0x7 ;  /* 0x0000000408047291 */ /* 0x000fc8000f8e383f */
[----:B------:R-:W-:-:S03]  /*0130*/  UIADD3 UR5, UR4, 0xbf, URZ ;  /* 0x000000bf04057890 */ /* 0x000fc6000fffe03f */
[----:B------:R-:W-:Y:S02]  /*0140*/  ULDC UR4, c[0x0][0x198] ;  /* 0x0000660000047ab9 */ /* 0x000fe40000000800 */
        /* <DEDUP_REMOVED lines=8> */
.L_x_1330:
[----:B------:R-:W-:Y:S01]  /*01d0*/  USHF.L.U32 UR11, UR8, 0x7, URZ ;  /* 0x00000007080b7899 */ /* 0x000fe2000800063f */
[----:B------:R-:W-:Y:S01]  /*01e0*/  PLOP3.LUT P1, PT, PT, PT, PT, 0x80, 0x0 ;  /* 0x000000000000781c */ /* 0x000fe20003f2f070 */
[----:B------:R-:W-:Y:S01]  /*01f0*/  ULDC UR5, c[0x0][0x168] ;  /* 0x00005a0000057ab9 */ /* 0x000fe20000000800 */
[----:B------:R-:W-:Y:S01]  /*0200*/  CS2R R166, SRZ ;  /* 0x0000000000a67805 */ /* 0x000fe2000001ff00 */
[----:B------:R-:W-:Y:S01]  /*0210*/  UIADD3 UR5, UR11, UR5, URZ ;  /* 0x000000050b057290 */ /* 0x000fe2000fffe03f */
[----:B------:R-:W-:Y:S01]  /*0220*/  CS2R R164, SRZ ;  /* 0x0000000000a47805 */ /* 0x000fe2000001ff00 */
[----:B------:R-:W-:Y:S01]  /*0230*/  ULDC UR4, c[0x0][0x198] ;  /* 0x0000660000047ab9 */ /* 0x000fe20000000800 */
[----:B------:R-:W-:Y:S01]  /*0240*/  IMAD.MOV.U32 R9, RZ, RZ, RZ ;  /* 0x000000ffff097224 */ /* 0x000fe200078e00ff */
[----:B------:R-:W-:Y:S01]  /*0250*/  UIADD3 UR4, UR5, -UR4, URZ ;  /* 0x8000000405047290 */ /* 0x000fe2000fffe03f */
[----:B------:R-:W-:Y:S01]  /*0260*/  MOV R170, RZ ;  /* 0x000000ff00aa7202 */ /* 0x000fe20000000f00 */
[----:B------:R-:W-:Y:S01]  /*0270*/  ULDC.64 UR16, c[0x0][0x118] ;  /* 0x0000460000107ab9 */ /* 0x000fe20000000a00 */
[----:B------:R-:W-:Y:S01]  /*0280*/  IMAD.MOV.U32 R11, RZ, RZ, RZ ;  /* 0x000000ffff0b7224 */ /* 0x000fe200078e00ff */
[----:B------:R-:W-:Y:S01]  /*0290*/  CS2R R12, SRZ ;  /* 0x00000000000c7805 */ /* 0x000fe2000001ff00 */
[----:B------:R-:W-:Y:S01]  /*02a0*/  IMAD.MOV.U32 R168, RZ, RZ, RZ ;  /* 0x000000ffffa87224 */ /* 0x000fe200078e00ff */
[----:B------:R-:W-:Y:S01]  /*02b0*/  MOV R174, RZ ;  /* 0x000000ff00ae7202 */ /* 0x000fe20000000f00 */
[----:B------:R-:W-:Y:S01]  /*02c0*/  IMAD.U32 R0, RZ, RZ, UR4 ;  /* 0x00000004ff007e24 */ /* 0x000fe2000f8e00ff */
[----:B------:R-:W-:Y:S01]  /*02d0*/  CS2R R14, SRZ ;  /* 0x00000000000e7805 */ /* 0x000fe2000001ff00 */
[----:B------:R-:W-:Y:S01]  /*02e0*/  IMAD.MOV.U32 R172, RZ, RZ, RZ ;  /* 0x000000ffffac7224 */ /* 0x000fe200078e00ff */
[----:B------:R-:W-:Y:S01]  /*02f0*/  MOV R176, RZ ;  /* 0x000000ff00b07202 */ /* 0x000fe20000000f00 */
[----:B------:R-:W-:Y:S01]  /*0300*/  IMAD.MOV.U32 R178, RZ, RZ, RZ ;  /* 0x000000ffffb27224 */ /* 0x000fe200078e00ff */
[----:B------:R-:W-:Y:S01]  /*0310*/  IADD3 R0, R0, -c[0x0][0x2a4], RZ ;  /* 0x8000a90000007a10 */ /* 0x000fe20007ffe0ff */
[----:B------:R-:W-:Y:S01]  /*0320*/  CS2R R16, SRZ ;  /* 0x0000000000107805 */ /* 0x000fe2000001ff00 */
[----:B------:R-:W-:Y:S01]  /*0330*/  IMAD.MOV.U32 R162, RZ, RZ, RZ ;  /* 0x000000ffffa27224 */ /* 0x000fe200078e00ff */
[----:B------:R-:W-:Y:S01]  /*0340*/  MOV R160, RZ ;  /* 0x000000ff00a07202 */ /* 0x000fe20000000f00 */
[----:B------:R-:W-:Y:S01]  /*0350*/  CS2R R18, SRZ ;  /* 0x0000000000127805 */ /* 0x000fe2000001ff00 */
[----:B------:R-:W-:Y:S01]  /*0360*/  SHF.R.S32.HI R2, RZ, 0x1f, R0 ;  /* 0x0000001fff027819 */ /* 0x000fe20000011400 */
[----:B------:R-:W-:Y:S01]  /*0370*/  IMAD.MOV.U32 R158, RZ, RZ, RZ ;  /* 0x000000ffff9e7224 */ /* 0x000fe200078e00ff */
[----:B------:R-:W-:Y:S01]  /*0380*/  MOV R156, RZ ;  /* 0x000000ff009c7202 */ /* 0x000fe20000000f00 */
[----:B------:R-:W-:Y:S01]  /*0390*/  CS2R R20, SRZ ;  /* 0x0000000000147805 */ /* 0x000fe2000001ff00 */
[----:B------:R-:W-:Y:S01]  /*03a0*/  LEA.HI R0, R2, R0, RZ, 0x6 ;  /* 0x0000000002007211 */ /* 0x000fe200078f30ff */
[----:B------:R-:W-:Y:S01]  /*03b0*/  IMAD.MOV.U32 R154, RZ, RZ, RZ ;  /* 0x000000ffff9a7224 */ /* 0x000fe200078e00ff */
[----:B------:R-:W-:Y:S01]  /*03c0*/  MOV R152, RZ ;  /* 0x000000ff00987202 */ /* 0x000fe20000000f00 */
[----:B------:R-:W-:Y:S01]  /*03d0*/  CS2R R22, SRZ ;  /* 0x0000000000167805 */ /* 0x000fe2000001ff00 */
[----:B------:R-:W2:Y:S01]  /*03e0*/  R2UR UR10, R0 ;  /* 0x00000000000a73c2 */ /* 0x000ea200000e0000 */
[----:B------:R-:W-:Y:S01]  /*03f0*/  IMAD.MOV.U32 R150, RZ, RZ, RZ ;  /* 0x000000ffff967224 */ /* 0x000fe200078e00ff */
[----:B------:R-:W-:Y:S01]  /*0400*/  MOV R148, RZ ;  /* 0x000000ff00947202 */ /* 0x000fe20000000f00 */
[----:B------:R-:W-:Y:S01]  /*0410*/  CS2R R24, SRZ ;  /* 0x0000000000187805 */ /* 0x000fe2000001ff00 */
        /* <DEDUP_REMOVED lines=20> */
[----:B--2---:R-:W-:Y:S01]  /*0560*/  USHF.R.S32.HI UR10, URZ, 0x6, UR10 ;  /* 0x000000063f0a7899 */ /* 0x004fe2000801140a */
[----:B------:R-:W-:Y:S01]  /*0570*/  CS2R R38, SRZ ;  /* 0x0000000000267805 */ /* 0x000fe2000001ff00 */
[----:B------:R-:W-:Y:S01]  /*0580*/  IMAD.MOV.U32 R118, RZ, RZ, RZ ;  /* 0x000000ffff767224 */ /* 0x000fe200078e00ff */
[----:B------:R-:W-:Y:S01]  /*0590*/  MOV R116, RZ ;  /* 0x000000ff00747202 */ /* 0x000fe20000000f00 */
        /* <DEDUP_REMOVED lines=38> */
[----:B------:R-:W-:Y:S01]  /*0800*/  SHF.R.S32.HI R23, RZ, 0x1f, R224 ;  /* 0x0000001fff177819 */ /* 0x000fe200000114e0 */
[--C-:B------:R-:W-:Y:S01]  /*0810*/  IMAD.MOV.U32 R40, RZ, RZ, R6.reuse ;  /* 0x000000ffff287224 */ /* 0x100fe200078e0006 */
[----:B------:R-:W-:Y:S01]  /*0820*/  USHF.L.U32 UR13, UR10, 0x6, URZ ;  /* 0x000000060a0d7899 */ /* 0x000fe2000800063f */
[----:B------:R-:W-:Y:S01]  /*0830*/  IMAD.MOV.U32 R40, RZ, RZ, R6 ;  /* 0x000000ffff287224 */ /* 0x000fe200078e0006 */
[----:B------:R-:W-:Y:S01]  /*0840*/  ISETP.NE.AND P0, PT, R0, 0x1, PT ;  /* 0x000000010000780c */ /* 0x000fe20003f05270 */
[----:B------:R-:W-:Y:S01]  /*0850*/  IMAD.MOV.U32 R4, RZ, RZ, R224 ;  /* 0x000000ffff047224 */ /* 0x000fe200078e00e0 */
[----:B------:R-:W-:Y:S01]  /*0860*/  ULDC.64 UR6, c[0x0][0x278] ;  /* 0x00009e0000067ab9 */ /* 0x000fe20000000a00 */
[----:B------:R-:W-:Y:S01]  /*0870*/  IMAD.SHL.U32 R28, R40, 0x4, RZ ;  /* 0x00000004281c7824 */ /* 0x000fe200078e00ff */
[----:B------:R-:W-:Y:S01]  /*0880*/  SHF.R.S32.HI R32, RZ, 0x1f, R40 ;  /* 0x0000001fff207819 */ /* 0x000fe20000011428 */
[----:B------:R-:W-:Y:S01]  /*0890*/  IMAD.MOV.U32 R41, RZ, RZ, R7 ;  /* 0x000000ffff297224 */ /* 0x000fe200078e0007 */
[----:B------:R-:W-:Y:S01]  /*08a0*/  UIMAD.WIDE.U32 UR14, UR9, UR6, URZ ;  /* 0x00000006090e72a5 */ /* 0x000fe2000f8e003f */
[----:B------:R-:W-:Y:S01]  /*08b0*/  IMAD.U32 R7, RZ, RZ, UR13 ;  /* 0x0000000dff077e24 */ /* 0x000fe2000f8e00ff */
[----:B------:R-:W-:Y:S01]  /*08c0*/  LEA.HI R31, R32, R40, RZ, 0x3 ;  /* 0x00000028201f7211 */ /* 0x000fe200078f18ff */
[----:B------:R-:W-:Y:S01]  /*08d0*/  USHF.R.S32.HI UR18, URZ, 0x1f, UR9 ;  /* 0x0000001f3f127899 */ /* 0x000fe20008011409 */
[----:B------:R-:W-:Y:S01]  /*08e0*/  SHF.R.S32.HI R29, RZ, 0x1f, R28 ;  /* 0x0000001fff1d7819 */ /* 0x000fe2000001141c */
[----:B------:R-:W-:Y:S01]  /*08f0*/  ULDC.64 UR4, c[0x0][0x1e8] ;  /* 0x00007a0000047ab9 */ /* 0x000fe20000000a00 */
[----:B------:R-:W-:Y:S01]  /*0900*/  LOP3.LUT R5, R31, 0xfffffff8, RZ, 0xc0, !PT ;  /* 0xfffffff81f057812 */ /* 0x000fe200078ec0ff */
[----:B------:R-:W-:Y:S01]  /*0910*/  @P0 IMAD.HI.U32 R0, R224, c[0x0][0x24c], RZ ;  /* 0x00009300e0000a27 */ /* 0x000fe200078e00ff */
[----:B------:R-:W-:Y:S01]  /*0920*/  SHF.R.S32.HI R34, RZ, 0x3, R31 ;  /* 0x00000003ff227819 */ /* 0x000fe2000001141f */
[----:B------:R-:W-:Y:S01]  /*0930*/  UIMAD UR4, UR18, UR4, URZ ;  /* 0x00000004120472a4 */ /* 0x000fe2000f8e023f */
[----:B------:R-:W-:Y:S01]  /*0940*/  STL.64 [R1+0x8], R28 ;  /* 0x0000081c01007387 */ /* 0x000fe20000100a00 */
[----:B------:R-:W-:Y:S01]  /*0950*/  IMAD.IADD R26, R40, 0x1, -R5 ;  /* 0x00000001281a7824 */ /* 0x000fe200078e0a05 */
[----:B------:R-:W-:Y:S01]  /*0960*/  @P0 SHF.R.U32.HI R4, RZ, c[0x0][0x250], R0 ;  /* 0x00009400ff040a19 */ /* 0x000fe20000011600 */
[----:B------:R-:W-:Y:S01]  /*0970*/  IMAD R0, R23, c[0x0][0x270], RZ ;  /* 0x00009c0017007a24 */ /* 0x000fe200078e02ff */
[----:B------:R-:W-:Y:S01]  /*0980*/  SHF.R.S32.HI R35, RZ, 0x1f, R34 ;  /* 0x0000001fff237819 */ /* 0x000fe20000011422 */
[----:B------:R-:W-:Y:S01]  /*0990*/  IMAD.SHL.U32 R16, R26, 0x8, RZ ;  /* 0x000000081a107824 */ /* 0x000fe200078e00ff */
[----:B-1----:R-:W-:Y:S01]  /*09a0*/  SHF.R.S32.HI R6, RZ, 0x1f, R4 ;  /* 0x0000001fff067819 */ /* 0x002fe20000011404 */
[C---:B------:R-:W-:Y:S01]  /*09b0*/  IMAD R0, R224.reuse, c[0x0][0x274], R0 ;  /* 0x00009d00e0007a24 */ /* 0x040fe200078e0200 */
[----:B------:R-:W-:Y:S01]  /*09c0*/  UIMAD UR19, UR18, UR6, URZ ;  /* 0x00000006121372a4 */ /* 0x000fe2000f8e023f */
[----:B------:R-:W-:Y:S01]  /*09d0*/  IMAD.WIDE.U32 R2, R224, c[0x0][0x270], R28 ;  /* 0x00009c00e0027a25 */ /* 0x000fe200078e001c */
[----:B------:R-:W-:Y:S01]  /*09e0*/  SHF.R.S32.HI R17, RZ, 0x1f, R16 ;  /* 0x0000001fff117819 */ /* 0x000fe20000011410 */
[----:B------:R-:W-:Y:S01]  /*09f0*/  UIMAD UR6, UR9, UR5, UR4 ;  /* 0x00000005090672a4 */ /* 0x000fe2000f8e0204 */
[----:B------:R-:W-:Y:S01]  /*0a00*/  ISETP.GE.AND P6, PT, R16, c[0x0][0x1cc], PT ;  /* 0x0000730010007a0c */ /* 0x000fe20003fc6270 */
[----:B------:R-:W-:Y:S01]  /*0a10*/  IMAD.IADD R11, R3, 0x1, R0 ;  /* 0x00000001030b7824 */ /* 0x000fe200078e0200 */
[----:B------:R-:W-:Y:S01]  /*0a20*/  IADD3 R21, P1, P0, R7, UR14, R2 ;  /* 0x0000000e07157c10 */ /* 0x000fe2000f83e002 */
[----:B------:R-:W-:Y:S01]  /*0a30*/  IMAD R0, R6, c[0x0][0x1e0], RZ ;  /* 0x0000780006007a24 */ /* 0x000fe200078e02ff */
[----:B------:R-:W-:Y:S01]  /*0a40*/  ULDC.64 UR4, c[0x0][0x1b8] ;  /* 0x00006e0000047ab9 */ /* 0x000fe20000000a00 */
[----:B------:R-:W-:Y:S01]  /*0a50*/  IMAD R5, R35, c[0x0][0x178], RZ ;  /* 0x00005e0023057a24 */ /* 0x000fe200078e02ff */
[----:B------:R-:W-:Y:S01]  /*0a60*/  UIMAD UR4, UR18, UR4, URZ ;  /* 0x00000004120472a4 */ /* 0x000fe2000f8e023f */
[C---:B------:R-:W-:Y:S01]  /*0a70*/  IMAD R0, R4.reuse, c[0x0][0x1e4], R0 ;  /* 0x0000790004007a24 */ /* 0x040fe200078e0200 */
[----:B------:R-:W-:Y:S01]  /*0a80*/  UIMAD UR7, UR9, UR7, UR19 ;  /* 0x00000007090772a4 */ /* 0x000fe2000f8e0213 */
[----:B------:R-:W-:Y:S01]  /*0a90*/  IMAD.WIDE.U32 R2, R4, c[0x0][0x1e0], R16 ;  /* 0x0000780004027a25 */ /* 0x000fe200078e0010 */
[----:B------:R-:W-:Y:S01]  /*0aa0*/  UIMAD UR21, UR9, UR5, UR4 ;  /* 0x00000005091572a4 */ /* 0x000fe2000f8e0204 */
[----:B------:R-:W-:Y:S01]  /*0ab0*/  IADD3 R33, R16, 0x40, RZ ;  /* 0x0000004010217810 */ /* 0x000fe20007ffe0ff */
[----:B------:R-:W-:Y:S01]  /*0ac0*/  UIADD3 UR19, UR15, UR7, URZ ;  /* 0x000000070f137290 */ /* 0x000fe2000fffe03f */
[----:B------:R-:W-:Y:S01]  /*0ad0*/  IMAD R8, R6, c[0x0][0x1b0], RZ ;  /* 0x00006c0006087a24 */ /* 0x000fe200078e02ff */
[----:B------:R-:W-:Y:S01]  /*0ae0*/  ULDC.64 UR4, c[0x0][0x188] ;  /* 0x0000620000047ab9 */ /* 0x000fe20000000a00 */
[----:B------:R-:W-:Y:S01]  /*0af0*/  IMAD R10, R34, c[0x0][0x17c], R5 ;  /* 0x00005f00220a7a24 */ /* 0x000fe200078e0205 */
[----:B------:R-:W-:Y:S01]  /*0b00*/  UIMAD UR4, UR18, UR4, URZ ;  /* 0x00000004120472a4 */ /* 0x000fe2000f8e023f */
[----:B------:R-:W-:Y:S01]  /*0b10*/  IMAD.IADD R5, R3, 0x1, R0 ;  /* 0x0000000103057824 */ /* 0x000fe200078e0200 */
[----:B------:R-:W-:Y:S01]  /*0b20*/  USHF.R.S32.HI UR22, URZ, 0x1f, UR10 ;  /* 0x0000001f3f167899 */ /* 0x000fe2000801140a */
[C---:B------:R-:W-:Y:S01]  /*0b30*/  IMAD R3, R4.reuse, c[0x0][0x1b4], R8 ;  /* 0x00006d0004037a24 */ /* 0x040fe200078e0208 */
[----:B------:R-:W-:Y:S01]  /*0b40*/  UIMAD UR7, UR9, UR5, UR4 ;  /* 0x00000005090772a4 */ /* 0x000fe2000f8e0204 */
[----:B------:R-:W-:Y:S01]  /*0b50*/  IMAD.WIDE.U32 R8, R4, c[0x0][0x1b0], R16 ;  /* 0x00006c0004087a25 */ /* 0x000fe200078e0010 */
[----:B------:R-:W-:Y:S01]  /*0b60*/  USHF.R.S32.HI UR20, URZ, 0x1f, UR13 ;  /* 0x0000001f3f147899 */ /* 0x000fe2000801140d */
[----:B------:R-:W-:Y:S01]  /*0b70*/  ISETP.GE.AND P5, PT, R33, c[0x0][0x1cc], PT ;  /* 0x0000730021007a0c */ /* 0x000fe20003fa6270 */
[----:B------:R-:W-:Y:S01]  /*0b80*/  ULDC.64 UR4, c[0x0][0x178] ;  /* 0x00005e0000047ab9 */ /* 0x000fe20000000a00 */
[----:B------:R-:W-:Y:S01]  /*0b90*/  IMAD.MOV.U32 R4, RZ, RZ, R2 ;  /* 0x000000ffff047224 */ /* 0x000fe200078e0002 */
[----:B------:R-:W-:Y:S01]  /*0ba0*/  UIMAD.WIDE.U32 UR24, UR10, UR4, URZ ;  /* 0x000000040a1872a5 */ /* 0x000fe2000f8e003f */
[----:B------:R-:W-:Y:S01]  /*0bb0*/  IMAD.U32 R0, RZ, RZ, UR9 ;  /* 0x00000009ff007e24 */ /* 0x000fe2000f8e00ff */
[----:B------:R-:W-:Y:S01]  /*0bc0*/  UMOV UR23, 0x6 ;  /* 0x0000000600177882 */ /* 0x000fe20000000000 */
[----:B------:R-:W-:Y:S01]  /*0bd0*/  IMAD.WIDE.U32 R6, R34, c[0x0][0x178], R16 ;  /* 0x00005e0022067a25 */ /* 0x000fe200078e0010 */
[----:B------:R-:W-:Y:S01]  /*0be0*/  STL.64 [R1+0x18], R34 ;  /* 0x0000182201007387 */ /* 0x000fe20000100a00 */
[----:B------:R-:W-:-:S02]  /*0bf0*/  LOP3.LUT R242, R242, 0xfffffffe, RZ, 0xc0, !PT ;  /* 0xfffffffef2f27812 */ /* 0x000fc400078ec0ff */
[----:B------:R-:W-:Y:S01]  /*0c00*/  IMAD.MOV.U32 R2, RZ, RZ, R8 ;  /* 0x000000ffff027224 */ /* 0x000fe200078e0008 */
[----:B------:R-:W-:Y:S01]  /*0c10*/  LEA.HI R24, R32, R40, RZ, 0x5 ;  /* 0x0000002820187211 */ /* 0x000fe200078f28ff */
[----:B------:R-:W-:Y:S02]  /*0c20*/  IMAD.IADD R3, R9, 0x1, R3 ;  /* 0x0000000109037824 */ /* 0x000fe400078e0203 */
[----:B------:R-:W-:Y:S02]  /*0c30*/  IMAD.U32 R8, RZ, RZ, UR9 ;  /* 0x00000009ff087e24 */ /* 0x000fe4000f8e00ff */
[----:B------:R-:W-:-:S04]  /*0c40*/  IMAD.WIDE.U32 R4, R0, c[0x0][0x1e8], R4 ;  /* 0x00007a0000047a25 */ /* 0x000fc800078e0004 */
[----:B------:R-:W-:Y:S02]  /*0c50*/  IMAD.IADD R7, R7, 0x1, R10 ;  /* 0x0000000107077824 */ /* 0x000fe400078e020a */
[----:B------:R-:W-:Y:S02]  /*0c60*/  IMAD R0, R23, c[0x0][0x180], RZ ;  /* 0x0000600017007a24 */ /* 0x000fe400078e02ff */
[----:B------:R-:W-:Y:S02]  /*0c70*/  IMAD.U32 R12, RZ, RZ, UR8 ;  /* 0x00000008ff0c7e24 */ /* 0x000fe4000f8e00ff */
[----:B------:R-:W-:-:S04]  /*0c80*/  IMAD.WIDE.U32 R2, R8, c[0x0][0x1b8], R2 ;  /* 0x00006e0008027a25 */ /* 0x000fc800078e0002 */
[C---:B------:R-:W-:Y:S01]  /*0c90*/  IMAD R0, R224.reuse, c[0x0][0x184], R0 ;  /* 0x00006100e0007a24 */ /* 0x040fe200078e0200 */
[----:B------:R-:W-:Y:S01]  /*0ca0*/  IADD3 R3, R3, UR21, RZ ;  /* 0x0000001503037c10 */ /* 0x000fe2000fffe0ff */
[----:B------:R-:W-:Y:S01]  /*0cb0*/  IMAD.WIDE.U32 R8, R224, c[0x0][0x180], R6 ;  /* 0x00006000e0087a25 */ /* 0x000fe200078e0006 */
[----:B------:R-:W-:Y:S01]  /*0cc0*/  IADD3 R7, R5, UR6, RZ ;  /* 0x0000000605077c10 */ /* 0x000fe2000fffe0ff */
[----:B------:R-:W-:Y:S02]  /*0cd0*/  UIMAD UR6, UR22, UR4, URZ ;  /* 0x00000004160672a4 */ /* 0x000fe4000f8e023f */
[----:B------:R-:W-:Y:S01]  /*0ce0*/  IMAD.WIDE R12, R12, 0x80, R34 ;  /* 0x000000800c0c7825 */ /* 0x000fe200078e0222 */
[----:B------:R-:W-:Y:S02]  /*0cf0*/  ULDC UR21, c[0x0][0x198] ;  /* 0x0000660000157ab9 */ /* 0x000fe40000000800 */
[----:B------:R-:W-:Y:S01]  /*0d00*/  UIADD3 UR21, -UR11, UR21, URZ ;  /* 0x000000150b157290 */ /* 0x000fe2000fffe13f */
[----:B------:R-:W-:Y:S01]  /*0d10*/  IMAD.IADD R5, R9, 0x1, R0 ;  /* 0x0000000109057824 */ /* 0x000fe200078e0200 */
[----:B------:R-:W-:Y:S01]  /*0d20*/  UIMAD UR6, UR10, UR5, UR6 ;  /* 0x000000050a0672a4 */ /* 0x000fe2000f8e0206 */
[----:B------:R-:W-:-:S02]  /*0d30*/  IMAD R0, R13, c[0x0][0x1a8], RZ ;  /* 0x00006a000d007a24 */ /* 0x000fc400078e02ff */
[----:B------:R-:W-:Y:S01]  /*0d40*/  IMAD.MOV.U32 R6, RZ, RZ, R4 ;  /* 0x000000ffff067224 */ /* 0x000fe200078e0004 */
[----:B------:R-:W-:Y:S01]  /*0d50*/  UIADD3 UR6, UR25, UR6, URZ ;  /* 0x0000000619067290 */ /* 0x000fe2000fffe03f */
[----:B------:R-:W-:Y:S01]  /*0d60*/  IMAD R15, R12, c[0x0][0x1ac], R0 ;  /* 0x00006b000c0f7a24 */ /* 0x000fe200078e0200 */
[----:B------:R-:W-:Y:S01]  /*0d70*/  LEA.HI R0, R32, R40, RZ, 0x6 ;  /* 0x0000002820007211 */ /* 0x000fe200078f30ff */
[----:B------:R-:W-:Y:S01]  /*0d80*/  IMAD.MOV.U32 R4, RZ, RZ, R8 ;  /* 0x000000ffff047224 */ /* 0x000fe200078e0008 */
[C---:B------:R-:W-:Y:S01]  /*0d90*/  IADD3 R14, -R34.reuse, UR21, RZ ;  /* 0x00000015220e7c10 */ /* 0x040fe2000fffe1ff */
[----:B------:R-:W-:Y:S01]  /*0da0*/  IMAD R8, R13, c[0x0][0x1d8], RZ ;  /* 0x000076000d087a24 */ /* 0x000fe200078e02ff */
[----:B------:R-:W-:Y:S01]  /*0db0*/  SHF.R.S32.HI R25, RZ, 0x6, R0 ;  /* 0x00000006ff197819 */ /* 0x000fe20000011400 */
[----:B------:R-:W-:Y:S01]  /*0dc0*/  IMAD.SHL.U32 R0, R34, 0x40, RZ ;  /* 0x0000004022007824 */ /* 0x000fe200078e00ff */
[C---:B------:R-:W-:Y:S01]  /*0dd0*/  ISETP.LT.OR P4, PT, R14.reuse, 0x1, P6 ;  /* 0x000000010e00780c */ /* 0x040fe20003781670 */
[----:B------:R-:W-:Y:S01]  /*0de0*/  IMAD.U32 R10, RZ, RZ, UR20 ;  /* 0x00000014ff0a7e24 */ /* 0x000fe2000f8e00ff */
[----:B------:R-:W-:Y:S01]  /*0df0*/  ISETP.LT.OR P3, PT, R14, 0x1, P5 ;  /* 0x000000010e00780c */ /* 0x000fe20002f61670 */
[----:B------:R-:W-:Y:S01]  /*0e00*/  IMAD.U32 R13, RZ, RZ, UR9 ;  /* 0x00000009ff0d7e24 */ /* 0x000fe2000f8e00ff */
[----:B------:R-:W-:Y:S01]  /*0e10*/  LOP3.LUT R0, R0, 0x1c0, RZ, 0xc0, !PT ;  /* 0x000001c000007812 */ /* 0x000fe200078ec0ff */
[----:B------:R-:W-:Y:S01]  /*0e20*/  IMAD R18, R12, c[0x0][0x1dc], R8 ;  /* 0x000077000c127a24 */ /* 0x000fe200078e0208 */
[----:B------:R-:W-:Y:S01]  /*0e30*/  IADD3.X R22, R10, UR19, R11, P1, P0 ;  /* 0x000000130a167c10 */ /* 0x000fe20008fe040b */
[----:B------:R-:W-:Y:S01]  /*0e40*/  IMAD.WIDE.U32 R38, R13, c[0x0][0x188], R4 ;  /* 0x000062000d267a25 */ /* 0x000fe200078e0004 */
[----:B------:R-:W-:-:S03]  /*0e50*/  LOP3.LUT R13, R0, 0x38, R16, 0xf8, !PT ;  /* 0x00000038000d7812 */ /* 0x000fc600078ef810 */
[----:B------:R-:W-:Y:S01]  /*0e60*/  IMAD.U32 R4, RZ, RZ, UR24 ;  /* 0x00000018ff047e24 */ /* 0x000fe2000f8e00ff */
[----:B------:R-:W-:Y:S01]  /*0e70*/  IADD3 R19, R39, UR7, RZ ;  /* 0x0000000727137c10 */ /* 0x000fe2000fffe0ff */
[C---:B------:R-:W-:Y:S01]  /*0e80*/  IMAD.WIDE.U32 R10, R12.reuse, c[0x0][0x1d8], R6 ;  /* 0x000076000c0a7a25 */ /* 0x040fe200078e0006 */
[----:B------:R-:W-:Y:S03]  /*0e90*/  STL.64 [R1+0x38], R38 ;  /* 0x0000382601007387 */ /* 0x000fe60000100a00 */
[----:B------:R-:W-:Y:S01]  /*0ea0*/  IMAD.WIDE.U32 R8, R12, c[0x0][0x1a8], R2 ;  /* 0x00006a000c087a25 */ /* 0x000fe200078e0002 */
[----:B------:R-:W-:Y:S01]  /*0eb0*/  SHF.R.U32.HI R12, RZ, 0x3, R0 ;  /* 0x00000003ff0c7819 */ /* 0x000fe20000011600 */
[----:B------:R1:W-:Y:S01]  /*0ec0*/  STL [R1+0x40], R19 ;  /* 0x0000401301007387 */ /* 0x0003e20000100800 */
[----:B------:R-:W-:Y:S01]  /*0ed0*/  LEA R0, P0, R4, R38, 0x6 ;  /* 0x0000002604007211 */ /* 0x000fe200078030ff */
[----:B------:R-:W-:Y:S01]  /*0ee0*/  IMAD.SHL.U32 R27, R25, 0x200, RZ ;  /* 0x00000200191b7824 */ /* 0x000fe200078e00ff */
[----:B------:R-:W-:Y:S01]  /*0ef0*/  LEA R2, P2, R10, c[0x0][0x1c0], 0x1 ;  /* 0x000070000a027a11 */ /* 0x000fe200078408ff */
[----:B------:R-:W-:Y:S01]  /*0f00*/  IMAD.U32 R5, RZ, RZ, UR25 ;  /* 0x00000019ff057e24 */ /* 0x000fe2000f8e00ff */
[----:B------:R-:W-:Y:S01]  /*0f10*/  LEA R6, P1, R8, c[0x0][0x190], 0x1 ;  /* 0x0000640008067a11 */ /* 0x000fe200078208ff */
[----:B------:R-:W-:Y:S01]  /*0f20*/  IMAD.U32 R5, RZ, RZ, UR6 ;  /* 0x00000006ff057e24 */ /* 0x000fe2000f8e00ff */
[----:B------:R-:W-:Y:S01]  /*0f30*/  LOP3.LUT R13, R27, R13, R12, 0xf6, !PT ;  /* 0x0000000d1b0d7212 */ /* 0x000fe200078ef60c */
[----:B------:R-:W-:Y:S01]  /*0f40*/  IMAD.IADD R3, R11, 0x1, R18 ;  /* 0x000000010b037824 */ /* 0x000fe200078e0212 */
[----:B------:R-:W-:Y:S01]  /*0f50*/  ULDC.64 UR6, c[0x0][0x1d8] ;  /* 0x0000760000067ab9 */ /* 0x000fe20000000a00 */
[----:B------:R-:W-:Y:S01]  /*0f60*/  IMAD.IADD R7, R9, 0x1, R15 ;  /* 0x0000000109077824 */ /* 0x000fe200078e020f */
[----:B------:R-:W-:Y:S01]  /*0f70*/  LEA.HI.X R4, R4, R19, R5, 0x6, P0 ;  /* 0x0000001304047211 */ /* 0x000fe200000f3405 */
[----:B------:R-:W-:Y:S01]  /*0f80*/  USHF.L.U32 UR25, UR6, 0x6, URZ ;  /* 0x0000000606197899 */ /* 0x000fe2000800063f */
[----:B------:R-:W-:Y:S01]  /*0f90*/  LEA.HI.X R3, R10, c[0x0][0x1c4], R3, 0x1, P2 ;  /* 0x000071000a037a11 */ /* 0x000fe200010f0c03 */
[----:B------:R-:W-:Y:S01]  /*0fa0*/  IMAD.SHL.U32 R10, R13, 0x2, RZ ;  /* 0x000000020d0a7824 */ /* 0x000fe200078e00ff */
[----:B------:R-:W-:Y:S01]  /*0fb0*/  LEA R12, P0, R0, c[0x0][0x160], 0x1 ;  /* 0x00005800000c7a11 */ /* 0x000fe200078008ff */
[----:B------:R-:W-:Y:S01]  /*0fc0*/  USHF.L.U64.HI UR26, UR6, UR23, UR7 ;  /* 0x00000017061a7299 */ /* 0x000fe20008010207 */
[----:B------:R-:W-:Y:S01]  /*0fd0*/  LEA.HI.X R7, R8, c[0x0][0x194], R7, 0x1, P1 ;  /* 0x0000650008077a11 */ /* 0x000fe200008f0c07 */
[----:B------:R-:W-:Y:S01]  /*0fe0*/  IMAD.U32 R8, RZ, RZ, UR25 ;  /* 0x00000019ff087e24 */ /* 0x000fe2000f8e00ff */
[----:B------:R-:W-:Y:S01]  /*0ff0*/  LEA.HI.X R13, R0, c[0x0][0x164], R4, 0x1, P0 ;  /* 0x00005900000d7a11 */ /* 0x000fe200000f0c04 */
[----:B------:R-:W-:Y:S01]  /*1000*/  IMAD.U32 R0, RZ, RZ, UR4 ;  /* 0x00000004ff007e24 */ /* 0x000fe2000f8e00ff */
[----:B------:R-:W-:Y:S01]  /*1010*/  IADD3 R4, P0, R2, UR25, RZ ;  /* 0x0000001902047c10 */ /* 0x000fe2000ff1e0ff */
[----:B------:R-:W-:Y:S01]  /*1020*/  @!PT LDS RZ, [RZ] ;  /* 0x00000000fffff984 */ /* 0x000fe20000000800 */
[----:B------:R-:W-:Y:S01]  /*1030*/  @!PT LDS RZ, [RZ] ;  /* 0x00000000fffff984 */ /* 0x000fe20000000800 */
[----:B------:R-:W-:Y:S01]  /*1040*/  @!PT LDS RZ, [RZ] ;  /* 0x00000000fffff984 */ /* 0x000fe20000000800 */
[----:B------:R2:W-:Y:S01]  /*1050*/  LDGSTS.E.BYPASS.LTC128B.128 [R10+0x8080], [R2.64], !P4 ;  /* 0x08080000020a7fae */ /* 0x0005e2000e101d50 */
[----:B------:R-:W-:Y:S01]  /*1060*/  ISETP.LT.OR P4, PT, R14, 0x21, P6 ;  /* 0x000000210e00780c */ /* 0x000fe20003781670 */
[----:B------:R-:W-:Y:S01]  /*1070*/  IMAD.U32 R9, RZ, RZ, UR5 ;  /* 0x00000005ff097e24 */ /* 0x000fe2000f8e00ff */
[----:B------:R-:W-:Y:S01]  /*1080*/  IADD3.X R5, R3, UR26, RZ, P0, !PT ;  /* 0x0000001a03057c10 */ /* 0x000fe200087fe4ff */
[----:B------:R2:W-:Y:S01]  /*1090*/  LDGSTS.E.BYPASS.LTC128B.128 [R10+0xc080], [R2.64+0x80], !P3 ;  /* 0x0c080080020a7fae */ /* 0x0005e2000d901d50 */
[----:B------:R-:W-:Y:S01]  /*10a0*/  LEA R18, P0, R0, R12, 0x6 ;  /* 0x0000000c00127211 */ /* 0x000fe200078030ff */
[----:B------:R-:W-:Y:S01]  /*10b0*/  UIADD3 UR28, UP0, UR25, 0x80, URZ ;  /* 0x00000080191c7890 */ /* 0x000fe2000ff1e03f */
[----:B------:R-:W-:Y:S01]  /*10c0*/  IADD3 R8, P2, P1, R8, 0x80, R2 ;  /* 0x0000008008087810 */ /* 0x000fe2000795e002 */
[----:B------:R-:W-:Y:S01]  /*10d0*/  ULDC.64 UR6, c[0x0][0x290] ;  /* 0x0000a40000067ab9 */ /* 0x000fe20000000a00 */
[----:B-1----:R-:W-:Y:S01]  /*10e0*/  LEA.HI.X R19, R0, R13, R9, 0x6, P0 ;  /* 0x0000000d00137211 */ /* 0x002fe200000f3409 */
[----:B------:R-:W-:Y:S01]  /*10f0*/  UIADD3.X UR27, URZ, UR26, URZ, UP0, !UPT ;  /* 0x0000001a3f1b7290 */ /* 0x000fe200087fe43f */
[C---:B------:R-:W-:Y:S01]  /*1100*/  ISETP.LT.OR P3, PT, R14.reuse, 0x21, P5 ;  /* 0x000000210e00780c */ /* 0x040fe20002f61670 */
[----:B------:R-:W-:Y:S01]  /*1110*/  UIMAD UR24, UR18, UR6, URZ ;  /* 0x00000006121872a4 */ /* 0x000fe2000f8e023f */
[----:B------:R-:W-:Y:S01]  /*1120*/  IADD3.X R9, RZ, UR26, R3, P2, P1 ;  /* 0x0000001aff097c10 */ /* 0x000fe200097e2403 */
[----:B------:R1:W-:Y:S01]  /*1130*/  LDGSTS.E.BYPASS.LTC128B.128 [R10+0x9080], [R4.64], !P4 ;  /* 0x09080000040a7fae */ /* 0x0003e2000e101d50 */
[C---:B------:R-:W-:Y:S01]  /*1140*/  ISETP.LT.OR P1, PT, R14.reuse, 0x41, P6 ;  /* 0x000000410e00780c */ /* 0x040fe20003721670 */
[----:B------:R-:W-:Y:S01]  /*1150*/  UIMAD.WIDE.U32 UR30, UR9, UR6, URZ ;  /* 0x00000006091e72a5 */ /* 0x000fe2000f8e003f */
[C---:B------:R-:W-:Y:S01]  /*1160*/  ISETP.LT.OR P2, PT, R14.reuse, 0x41, P5 ;  /* 0x000000410e00780c */ /* 0x040fe20002f41670 */
[----:B------:R-:W-:Y:S01]  /*1170*/  UIMAD UR24, UR9, UR7, UR24 ;  /* 0x00000007091872a4 */ /* 0x000fe2000f8e0218 */
[C---:B------:R-:W-:Y:S01]  /*1180*/  ISETP.LT.OR P6, PT, R14.reuse, 0x61, P6 ;  /* 0x000000610e00780c */ /* 0x040fe200037c1670 */
[----:B------:R-:W-:Y:S01]  /*1190*/  IMAD R0, R23, c[0x0][0x288], RZ ;  /* 0x0000a20017007a24 */ /* 0x000fe200078e02ff */
[----:B------:R-:W-:Y:S01]  /*11a0*/  ISETP.LT.OR P5, PT, R14, 0x61, P5 ;  /* 0x000000610e00780c */ /* 0x000fe20002fa1670 */
[----:B------:R-:W-:Y:S01]  /*11b0*/  ULDC.64 UR6, c[0x0][0x1a8] ;  /* 0x00006a0000067ab9 */ /* 0x000fe20000000a00 */
[----:B------:R-:W-:Y:S01]  /*11c0*/  IMAD.MOV.U32 R210, RZ, RZ, 0x10 ;  /* 0x00000010ffd27424 */ /* 0x000fe200078e00ff */
[----:B------:R3:W-:Y:S01]  /*11d0*/  LDGSTS.E.BYPASS.LTC128B.128 [R10+0xd080], [R8.64], !P3 ;  /* 0x0d080000080a7fae */ /* 0x0007e2000d901d50 */
[----:B------:R-:W-:Y:S01]  /*11e0*/  ISETP.GE.AND P3, PT, R16, c[0x0][0x19c], PT ;  /* 0x0000670010007a0c */ /* 0x000fe20003f66270 */
[----:B------:R-:W-:Y:S01]  /*11f0*/  UIADD3 UR24, UR31, UR24, URZ ;  /* 0x000000181f187290 */ /* 0x000fe2000fffe03f */
[----:B------:R-:W-:Y:S01]  /*1200*/  IMAD R0, R224, c[0x0][0x28c], R0 ;  /* 0x0000a300e0007a24 */ /* 0x000fe200078e0200 */
[----:B------:R-:W-:Y:S01]  /*1210*/  USHF.L.U64.HI UR7, UR6, UR23, UR7 ;  /* 0x0000001706077299 */ /* 0x000fe20008010207 */
[----:B------:R-:W-:Y:S01]  /*1220*/  IMAD.MOV.U32 R211, RZ, RZ, 0x20 ;  /* 0x00000020ffd37424 */ /* 0x000fe200078e00ff */
[----:B--2---:R-:W-:-:S04]  /*1230*/  IADD3 R2, P0, R4, UR25, RZ ;  /* 0x0000001904027c10 */ /* 0x004fc8000ff1e0ff */
[----:B------:R-:W-:-:S05]  /*1240*/  IADD3.X R3, R5, UR26, RZ, P0, !PT ;  /* 0x0000001a05037c10 */ /* 0x000fca00087fe4ff */
[----:B------:R2:W-:Y:S01]  /*1250*/  LDGSTS.E.BYPASS.LTC128B.128 [R10+0xa080], [R2.64], !P1 ;  /* 0x0a080000020a7fae */ /* 0x0005e2000c901d50 */
[----:B-1----:R-:W-:-:S04]  /*1260*/  IADD3 R4, P0, R4, UR28, RZ ;  /* 0x0000001c04047c10 */ /* 0x002fc8000ff1e0ff */
[----:B------:R-:W-:Y:S02]  /*1270*/  IADD3.X R5, R5, UR27, RZ, P0, !PT ;  /* 0x0000001b05057c10 */ /* 0x000fe400087fe4ff */
[----:B------:R-:W-:-:S03]  /*1280*/  ISETP.GE.AND P0, PT, R33, c[0x0][0x19c], PT ;  /* 0x0000670021007a0c */ /* 0x000fc60003f06270 */
[----:B------:R1:W-:Y:S01]  /*1290*/  LDGSTS.E.BYPASS.LTC128B.128 [R10+0xe080], [R4.64], !P2 ;  /* 0x0e080000040a7fae */ /* 0x0003e2000d101d50 */
[----:B---3--:R-:W-:-:S05]  /*12a0*/  IMAD.WIDE.U32 R8, R224, c[0x0][0x288], R28 ;  /* 0x0000a200e0087a25 */ /* 0x008fca00078e001c */
[----:B------:R-:W-:-:S04]  /*12b0*/  IADD3 R30, P4, R8, UR30, RZ ;  /* 0x0000001e081e7c10 */ /* 0x000fc8000ff9e0ff */
[----:B------:R-:W-:Y:S01]  /*12c0*/  IADD3.X R29, R9, UR24, R0, P4, !PT ;  /* 0x00000018091d7c10 */ /* 0x000fe2000a7fe400 */
[----:B------:R-:W-:Y:S02]  /*12d0*/  IMAD R0, R35, c[0x0][0x208], RZ ;  /* 0x0000820023007a24 */ /* 0x000fe400078e02ff */
[----:B------:R-:W-:-:S04]  /*12e0*/  IMAD.WIDE.U32 R8, R34, c[0x0][0x208], R16 ;  /* 0x0000820022087a25 */ /* 0x000fc800078e0010 */
[----:B------:R-:W-:Y:S01]  /*12f0*/  IMAD R0, R34, c[0x0][0x20c], R0 ;  /* 0x0000830022007a24 */ /* 0x000fe200078e0200 */
[C---:B-1----:R-:W-:Y:S01]  /*1300*/  IADD3 R4, P2, R2.reuse, UR25, RZ ;  /* 0x0000001902047c10 */ /* 0x042fe2000ff5e0ff */
[----:B------:R-:W-:Y:S01]  /*1310*/  USHF.L.U32 UR25, UR6, 0x6, URZ ;  /* 0x0000000606197899 */ /* 0x000fe2000800063f */
[----:B--2---:R-:W-:Y:S02]  /*1320*/  IADD3 R2, P1, R2, UR28, RZ ;  /* 0x0000001c02027c10 */ /* 0x004fe4000ff3e0ff */
[C---:B------:R-:W-:Y:S01]  /*1330*/  IADD3.X R5, R3.reuse, UR26, RZ, P2, !PT ;  /* 0x0000001a03057c10 */ /* 0x040fe200097fe4ff */
[----:B------:R-:W-:Y:S01]  /*1340*/  UIADD3 UR26, UP0, UR25, 0x80, URZ ;  /* 0x00000080191a7890 */ /* 0x000fe2000ff1e03f */
[C---:B------:R-:W-:Y:S02]  /*1350*/  ISETP.LT.OR P2, PT, R14.reuse, 0x1, P3 ;  /* 0x000000010e00780c */ /* 0x040fe40001f41670 */
[----:B------:R-:W-:Y:S01]  /*1360*/  IADD3.X R3, R3, UR27, RZ, P1, !PT ;  /* 0x0000001b03037c10 */ /* 0x000fe20008ffe4ff */
[----:B------:R1:W-:Y:S01]  /*1370*/  LDGSTS.E.BYPASS.LTC128B.128 [R10+0xb080], [R4.64], !P6 ;  /* 0x0b080000040a7fae */ /* 0x0003e2000f101d50 */
[C---:B------:R-:W-:Y:S01]  /*1380*/  ISETP.LT.OR P1, PT, R14.reuse, 0x1, P0 ;  /* 0x000000010e00780c */ /* 0x040fe20000721670 */
[----:B------:R-:W-:Y:S01]  /*1390*/  UIADD3.X UR6, URZ, UR7, URZ, UP0, !UPT ;  /* 0x000000073f067290 */ /* 0x000fe200087fe43f */
[C---:B------:R-:W-:Y:S01]  /*13a0*/  ISETP.LT.OR P6, PT, R14.reuse, 0x21, P3 ;  /* 0x000000210e00780c */ /* 0x040fe20001fc1670 */
[----:B------:R2:W-:Y:S01]  /*13b0*/  LDGSTS.E.BYPASS.LTC128B.128 [R10+0xf080], [R2.64], !P5 ;  /* 0x0f080000020a7fae */ /* 0x0005e2000e901d50 */
[----:B------:R-:W-:-:S05]  /*13c0*/  ISETP.LT.OR P5, PT, R14, 0x21, P0 ;  /* 0x000000210e00780c */ /* 0x000fca00007a1670 */
[----:B------:R3:W-:Y:S04]  /*13d0*/  LDGSTS.E.BYPASS.LTC128B.128 [R10+0x80], [R6.64], !P2 ;  /* 0x00080000060a7fae */ /* 0x0007e8000d101d50 */
[----:B------:R3:W-:Y:S01]  /*13e0*/  LDGSTS.E.BYPASS.LTC128B.128 [R10+0x4080], [R6.64+0x80], !P1 ;  /* 0x04080080060a7fae */ /* 0x0007e2000c901d50 */
[----:B------:R-:W-:-:S04]  /*13f0*/  LEA R20, P1, R21, c[0x0][0x258], 0x2 ;  /* 0x0000960015147a11 */ /* 0x000fc800078210ff */
[----:B------:R-:W-:Y:S02]  /*1400*/  LEA.HI.X R21, R21, c[0x0][0x25c], R22, 0x2, P1 ;  /* 0x0000970015157a11 */ /* 0x000fe400008f1416 */
[----:B-1----:R-:W-:Y:S01]  /*1410*/  IADD3 R4, P2, R6, UR25, RZ ;  /* 0x0000001906047c10 */ /* 0x002fe2000ff5e0ff */
[----:B--2---:R-:W-:-:S03]  /*1420*/  IMAD.U32 R2, RZ, RZ, UR25 ;  /* 0x00000019ff027e24 */ /* 0x004fc6000f8e00ff */
[----:B------:R-:W-:Y:S02]  /*1430*/  IADD3.X R5, R7, UR7, RZ, P2, !PT ;  /* 0x0000000707057c10 */ /* 0x000fe400097fe4ff */
[----:B------:R-:W-:-:S03]  /*1440*/  IADD3 R2, P4, P2, R2, 0x80, R6 ;  /* 0x0000008002027810 */ /* 0x000fc60007a9e006 */
[----:B------:R1:W-:Y:S01]  /*1450*/  LDGSTS.E.BYPASS.LTC128B.128 [R10+0x1080], [R4.64], !P6 ;  /* 0x01080000040a7fae */ /* 0x0003e2000f101d50 */
[----:B------:R-:W-:Y:S02]  /*1460*/  ISETP.GE.AND P6, PT, R33, c[0x0][0x16c], PT ;  /* 0x00005b0021007a0c */ /* 0x000fe40003fc6270 */
[----:B------:R-:W-:Y:S02]  /*1470*/  IADD3.X R3, RZ, UR7, R7, P4, P2 ;  /* 0x00000007ff037c10 */ /* 0x000fe4000a7e4407 */
[----:B---3--:R-:W-:Y:S02]  /*1480*/  IADD3 R6, P1, R4, UR26, RZ ;  /* 0x0000001a04067c10 */ /* 0x008fe4000ff3e0ff */
[C---:B------:R-:W-:Y:S01]  /*1490*/  ISETP.LT.OR P2, PT, R14.reuse, 0x41, P3 ;  /* 0x000000410e00780c */ /* 0x040fe20001f41670 */
[----:B------:R2:W-:Y:S01]  /*14a0*/  LDGSTS.E.BYPASS.LTC128B.128 [R10+0x5080], [R2.64], !P5 ;  /* 0x05080000020a7fae */ /* 0x0005e2000e901d50 */
[----:B------:R-:W-:Y:S02]  /*14b0*/  IADD3.X R7, R5, UR6, RZ, P1, !PT ;  /* 0x0000000605077c10 */ /* 0x000fe40008ffe4ff */
[----:B------:R-:W-:-:S02]  /*14c0*/  ISETP.LT.OR P1, PT, R14, 0x41, P0 ;  /* 0x000000410e00780c */ /* 0x000fc40000721670 */
[----:B------:R-:W-:Y:S02]  /*14d0*/  ISETP.GE.AND P5, PT, R16, c[0x0][0x16c], PT ;  /* 0x00005b0010007a0c */ /* 0x000fe40003fa6270 */
[C---:B------:R-:W-:Y:S02]  /*14e0*/  ISETP.LT.OR P3, PT, R14.reuse, 0x61, P3 ;  /* 0x000000610e00780c */ /* 0x040fe40001f61670 */
[----:B------:R-:W-:Y:S02]  /*14f0*/  SEL R11, RZ, 0x1, P5 ;  /* 0x00000001ff0b7807 */ /* 0x000fe40002800000 */
[----:B------:R-:W-:Y:S02]  /*1500*/  ISETP.LT.OR P0, PT, R14, 0x61, P0 ;  /* 0x000000610e00780c */ /* 0x000fe40000701670 */
[----:B------:R-:W-:-:S05]  /*1510*/  LEA.HI R14, R32, R40, RZ, 0x2 ;  /* 0x00000028200e7211 */ /* 0x000fca00078f10ff */
[----:B------:R-:W-:Y:S02]  /*1520*/  @P5 LOP3.LUT R242, R242, 0x1, RZ, 0xfc, !PT ;  /* 0x00000001f2f25812 */ /* 0x000fe400078efcff */
[----:B--2---:R-:W-:Y:S02]  /*1530*/  IADD3 R2, P4, R4, UR25, RZ ;  /* 0x0000001904027c10 */ /* 0x004fe4000ff9e0ff */
[----:B-1----:R-:W-:Y:S02]  /*1540*/  SEL R4, RZ, 0x2, P6 ;  /* 0x00000002ff047807 */ /* 0x002fe40003000000 */
[----:B------:R-:W-:Y:S01]  /*1550*/  IADD3.X R3, R5, UR7, RZ, P4, !PT ;  /* 0x0000000705037c10 */ /* 0x000fe2000a7fe4ff */
[----:B------:R-:W-:Y:S02]  /*1560*/  IMAD.IADD R5, R9, 0x1, R0 ;  /* 0x0000000109057824 */ /* 0x000fe400078e0200 */
[----:B------:R-:W-:Y:S01]  /*1570*/  IMAD.IADD R0, R4, 0x1, R11 ;  /* 0x0000000104007824 */ /* 0x000fe200078e020b */
[----:B------:R-:W-:Y:S01]  /*1580*/  SHF.R.S32.HI R11, RZ, 0x1f, R14 ;  /* 0x0000001fff0b7819 */ /* 0x000fe2000001140e */
[----:B------:R1:W-:Y:S01]  /*1590*/  LDGSTS.E.BYPASS.LTC128B.128 [R10+0x2080], [R2.64], !P2 ;  /* 0x02080000020a7fae */ /* 0x0003e2000d101d50 */
[----:B------:R-:W-:-:S02]  /*15a0*/  IMAD R9, R23, c[0x0][0x210], RZ ;  /* 0x0000840017097a24 */ /* 0x000fc400078e02ff */
[----:B------:R-:W-:Y:S01]  /*15b0*/  IMAD.MOV.U32 R4, RZ, RZ, R8 ;  /* 0x000000ffff047224 */ /* 0x000fe200078e0008 */
[----:B------:R2:W-:Y:S01]  /*15c0*/  LDGSTS.E.BYPASS.LTC128B.128 [R10+0x6080], [R6.64], !P1 ;  /* 0x06080000060a7fae */ /* 0x0005e2000c901d50 */
[C---:B------:R-:W-:Y:S02]  /*15d0*/  IMAD R8, R224.reuse, c[0x0][0x214], R9 ;  /* 0x00008500e0087a24 */ /* 0x040fe400078e0209 */
[----:B------:R-:W-:-:S04]  /*15e0*/  IMAD.WIDE.U32 R4, R224, c[0x0][0x210], R4 ;  /* 0x00008400e0047a25 */ /* 0x000fc800078e0004 */
[----:B------:R-:W-:Y:S02]  /*15f0*/  IMAD.U32 R9, RZ, RZ, UR9 ;  /* 0x00000009ff097e24 */ /* 0x000fe4000f8e00ff */
[----:B------:R-:W-:-:S04]  /*1600*/  IMAD.IADD R5, R5, 0x1, R8 ;  /* 0x0000000105057824 */ /* 0x000fc800078e0208 */
[----:B------:R-:W-:Y:S01]  /*1610*/  IMAD.WIDE.U32 R38, R9, c[0x0][0x218], R4 ;  /* 0x0000860009267a25 */ /* 0x000fe200078e0004 */
[----:B------:R-:W-:-:S03]  /*1620*/  SHF.R.S32.HI R9, RZ, 0x2, R14 ;  /* 0x00000002ff097819 */ /* 0x000fc6000001140e */
[----:B------:R-:W-:Y:S01]  /*1630*/  IMAD.MOV.U32 R36, RZ, RZ, R38 ;  /* 0x000000ffff247224 */ /* 0x000fe200078e0026 */
[----:B------:R3:W-:Y:S01]  /*1640*/  STL.64 [R1+0x30], R38 ;  /* 0x0000302601007387 */ /* 0x0007e20000100a00 */
[C---:B--2---:R-:W-:Y:S02]  /*1650*/  IADD3 R6, P2, R2.reuse, UR25, RZ ;  /* 0x0000001902067c10 */ /* 0x044fe4000ff5e0ff */
[----:B-1----:R-:W-:Y:S02]  /*1660*/  IADD3 R2, P1, R2, UR26, RZ ;  /* 0x0000001a02027c10 */ /* 0x002fe4000ff3e0ff */
[C---:B------:R-:W-:Y:S02]  /*1670*/  IADD3.X R7, R3.reuse, UR7, RZ, P2, !PT ;  /* 0x0000000703077c10 */ /* 0x040fe400097fe4ff */
[----:B------:R-:W-:Y:S01]  /*1680*/  IADD3.X R3, R3, UR6, RZ, P1, !PT ;  /* 0x0000000603037c10 */ /* 0x000fe20008ffe4ff */
[----:B------:R-:W-:Y:S01]  /*1690*/  ULDC.64 UR6, c[0x0][0x218] ;  /* 0x0000860000067ab9 */ /* 0x000fe20000000a00 */
[C---:B------:R-:W-:Y:S01]  /*16a0*/  LOP3.LUT P2, RZ, R0.reuse, 0x1, RZ, 0xc0, !PT ;  /* 0x0000000100ff7812 */ /* 0x040fe2000784c0ff */
[----:B------:R1:W-:Y:S01]  /*16b0*/  LDGSTS.E.BYPASS.LTC128B.128 [R10+0x3080], [R6.64], !P3 ;  /* 0x03080000060a7fae */ /* 0x0003e2000d901d50 */
[----:B------:R-:W-:Y:S01]  /*16c0*/  LOP3.LUT P1, RZ, R0, 0x2, RZ, 0xc0, !PT ;  /* 0x0000000200ff7812 */ /* 0x000fe2000782c0ff */
[----:B------:R-:W-:Y:S01]  /*16d0*/  IMAD.U32 R0, RZ, RZ, UR13 ;  /* 0x0000000dff007e24 */ /* 0x000fe2000f8e00ff */
[----:B------:R-:W-:Y:S01]  /*16e0*/  UIMAD UR18, UR18, UR6, URZ ;  /* 0x00000006121272a4 */ /* 0x000fe2000f8e023f */
[----:B------:R-:W-:Y:S01]  /*16f0*/  ISETP.GE.AND P3, PT, R16, c[0x0][0x1fc], PT ;  /* 0x00007f0010007a0c */ /* 0x000fe20003f66270 */
[----:B------:R2:W-:Y:S01]  /*1700*/  LDGSTS.E.BYPASS.LTC128B.128 [R10+0x7080], [R2.64], !P0 ;  /* 0x07080000020a7fae */ /* 0x0005e2000c101d50 */
[----:B------:R-:W-:Y:S01]  /*1710*/  ISETP.GE.AND P0, PT, R33, c[0x0][0x1fc], PT ;  /* 0x00007f0021007a0c */ /* 0x000fe20003f06270 */
[----:B------:R-:W-:-:S02]  /*1720*/  UIMAD UR18, UR9, UR7, UR18 ;  /* 0x00000007091272a4 */ /* 0x000fc4000f8e0212 */
[----:B------:R-:W0:Y:S01]  /*1730*/  LDGDEPBAR ;  /* 0x00000000000079af */ /* 0x000e220000000000 */
[----:B------:R-:W-:Y:S02]  /*1740*/  ULDC.64 UR6, c[0x0][0x208] ;  /* 0x0000820000067ab9 */ /* 0x000fe40000000a00 */
[----:B------:R-:W-:Y:S01]  /*1750*/  USHF.L.U32 UR25, UR6, 0x6, URZ ;  /* 0x0000000606197899 */ /* 0x000fe2000800063f */
[----:B------:R-:W-:Y:S01]  /*1760*/  IADD3 R37, R39, UR18, RZ ;  /* 0x0000001227257c10 */ /* 0x000fe2000fffe0ff */
[----:B------:R-:W-:Y:S02]  /*1770*/  USHF.L.U64.HI UR23, UR6, UR23, UR7 ;  /* 0x0000001706177299 */ /* 0x000fe40008010207 */
[----:B------:R-:W-:Y:S02]  /*1780*/  UMOV UR18, 0x5 ;  /* 0x0000000500127882 */ /* 0x000fe40000000000 */
[----:B------:R-:W-:Y:S01]  /*1790*/  UIMAD UR26, UR23, UR10, URZ ;  /* 0x0000000a171a72a4 */ /* 0x000fe2000f8e023f */
[----:B------:R-:W-:Y:S01]  /*17a0*/  IMAD.U32 R28, RZ, RZ, UR25 ;  /* 0x00000019ff1c7e24 */ /* 0x000fe2000f8e00ff */
[----:B------:R-:W-:Y:S01]  /*17b0*/  USHF.L.U64.HI UR18, UR6, UR18, UR7 ;  /* 0x0000001206127299 */ /* 0x000fe20008010207 */
[----:B------:R3:W-:Y:S01]  /*17c0*/  STL.64 [R1+0x28], R36 ;  /* 0x0000282401007387 */ /* 0x0007e20000100a00 */
[----:B------:R-:W-:Y:S01]  /*17d0*/  UIMAD UR26, UR22, UR25, UR26 ;  /* 0x00000019161a72a4 */ /* 0x000fe2000f8e021a */
[----:B------:R-:W-:Y:S01]  /*17e0*/  IMAD.WIDE.U32 R4, R28, UR10, R36 ;  /* 0x0000000a1c047c25 */ /* 0x000fe2000f8e0024 */
[----:B------:R-:W-:Y:S01]  /*17f0*/  USHF.L.U32 UR22, UR6, 0x5, URZ ;  /* 0x0000000506167899 */ /* 0x000fe2000800063f */
[----:B-1----:R-:W-:-:S03]  /*1800*/  IADD3 R6, -R34, c[0x0][0x168], -R0 ;  /* 0x00005a0022067a10 */ /* 0x002fc60007ffe900 */
[----:B------:R-:W-:Y:S01]  /*1810*/  USHF.L.U32 UR7, UR22, 0x1, URZ ;  /* 0x0000000116077899 */ /* 0x000fe2000800063f */
[----:B------:R-:W-:Y:S01]  /*1820*/  SEL R0, RZ, 0x1, P3 ;  /* 0x00000001ff007807 */ /* 0x000fe20001800000 */
[----:B------:R-:W-:Y:S01]  /*1830*/  USHF.L.U64.HI UR6, UR22, 0x1, UR18 ;  /* 0x0000000116067899 */ /* 0x000fe20008010212 */
[C---:B------:R-:W-:Y:S02]  /*1840*/  ISETP.LT.OR P3, PT, R6.reuse, 0x1, !P2 ;  /* 0x000000010600780c */ /* 0x040fe40005761670 */
[----:B--2---:R-:W-:Y:S02]  /*1850*/  SEL R2, RZ, 0xffffffff, P0 ;  /* 0xffffffffff027807 */ /* 0x004fe40000000000 */
[C---:B------:R-:W-:Y:S02]  /*1860*/  ISETP.LT.OR P0, PT, R6.reuse, 0x1, !P1 ;  /* 0x000000010600780c */ /* 0x040fe40004f01670 */
[----:B------:R-:W-:Y:S01]  /*1870*/  ISETP.LT.OR P2, PT, R6, 0x21, !P2 ;  /* 0x000000210600780c */ /* 0x000fe20005741670 */
[----:B------:R-:W-:Y:S01]  /*1880*/  IMAD.SHL.U32 R2, R2, 0x2, RZ ;  /* 0x0000000202027824 */ /* 0x000fe200078e00ff */
[----:B------:R-:W-:-:S02]  /*1890*/  ISETP.LT.OR P1, PT, R6, 0x21, !P1 ;  /* 0x000000210600780c */ /* 0x000fc40004f21670 */
[----:B------:R-:W-:Y:S02]  /*18a0*/  IADD3 R3, R5, UR26, RZ ;  /* 0x0000001a05037c10 */ /* 0x000fe4000fffe0ff */
[----:B------:R-:W-:Y:S01]  /*18b0*/  LOP3.LUT R0, R2, 0x2, R0, 0xe2, !PT ;  /* 0x0000000202007812 */ /* 0x000fe200078ee200 */
[----:B------:R1:W-:Y:S01]  /*18c0*/  LDGSTS.E.BYPASS.LTC128B.128 [R10+0x10080], [R12.64], !P3 ;  /* 0x100800000c0a7fae */ /* 0x0003e2000d901d50 */
[----:B------:R-:W-:Y:S02]  /*18d0*/  ISETP.GT.AND P3, PT, R40, 0xf, PT ;  /* 0x0000000f2800780c */ /* 0x000fe40003f64270 */
[----:B------:R-:W-:Y:S01]  /*18e0*/  LOP3.LUT P5, RZ, R0, 0x1, RZ, 0xc0, !PT ;  /* 0x0000000100ff7812 */ /* 0x000fe200078ac0ff */
[----:B------:R1:W-:Y:S01]  /*18f0*/  LDGSTS.E.BYPASS.LTC128B.128 [R10+0x12080], [R12.64+0x80], !P0 ;  /* 0x120800800c0a7fae */ /* 0x0003e2000c101d50 */
[----:B------:R-:W-:Y:S02]  /*1900*/  LEA R2, P0, R4, c[0x0][0x1f0], 0x1 ;  /* 0x00007c0004027a11 */ /* 0x000fe400078008ff */
[----:B------:R-:W-:Y:S01]  /*1910*/  LOP3.LUT P4, RZ, R0, 0x2, RZ, 0xc0, !PT ;  /* 0x0000000200ff7812 */ /* 0x000fe2000788c0ff */
[----:B------:R2:W-:Y:S01]  /*1920*/  LDGSTS.E.BYPASS.LTC128B.128 [R10+0x11080], [R18.64], !P2 ;  /* 0x11080000120a7fae */ /* 0x0005e2000d101d50 */
[----:B------:R-:W-:-:S02]  /*1930*/  LEA.HI.X R3, R4, c[0x0][0x1f4], R3, 0x1, P0 ;  /* 0x00007d0004037a11 */ /* 0x000fc400000f0c03 */
[C---:B------:R-:W-:Y:S01]  /*1940*/  ISETP.LT.OR P0, PT, R6.reuse, 0x1, !P4 ;  /* 0x000000010600780c */ /* 0x040fe20006701670 */
[----:B------:R2:W-:Y:S01]  /*1950*/  LDGSTS.E.BYPASS.LTC128B.128 [R10+0x13080], [R18.64+0x80], !P1 ;  /* 0x13080080120a7fae */ /* 0x0005e2000c901d50 */
[----:B------:R-:W-:Y:S01]  /*1960*/  ISETP.LT.OR P1, PT, R6, 0x1, !P5 ;  /* 0x000000010600780c */ /* 0x000fe20006f21670 */
[----:B------:R-:W-:Y:S01]  /*1970*/  @!P3 IMAD.SHL.U32 R0, R40, 0x10, RZ ;  /* 0x000000102800b824 */ /* 0x000fe200078e00ff */
[----:B------:R-:W-:-:S04]  /*1980*/  SHF.R.S32.HI R4, RZ, 0x5, R24 ;  /* 0x00000005ff047819 */ /* 0x000fc80000011418 */
[----:B------:R4:W-:Y:S04]  /*1990*/  @!P3 LDGSTS.E.BYPASS.LTC128B.128 [R0+0x20080], [R20.64] ;  /* 0x200800001400bfae */ /* 0x0009e8000b901d50 */
[----:B------:R-:W0:Y:S04]  /*19a0*/  LDGDEPBAR ;  /* 0x00000000000079af */ /* 0x000e280000000000 */
[----:B------:R5:W-:Y:S04]  /*19b0*/  LDGSTS.E.BYPASS.LTC128B.128 [R10+0x18080], [R2.64], !P1 ;  /* 0x18080000020a7fae */ /* 0x000be8000c901d50 */
[----:B------:R5:W-:Y:S01]  /*19c0*/  LDGSTS.E.BYPASS.LTC128B.128 [R10+0x1a080], [R2.64+0x80], !P0 ;  /* 0x1a080080020a7fae */ /* 0x000be2000c101d50 */
[----:B------:R-:W-:-:S02]  /*19d0*/  ISETP.LT.OR P0, PT, R6, 0x21, !P5 ;  /* 0x000000210600780c */ /* 0x000fc40006f01670 */
[----:B----4-:R-:W-:-:S04]  /*19e0*/  LEA.HI R0, R24, R4, RZ, 0x1 ;  /* 0x0000000418007211 */ /* 0x010fc800078f08ff */
[----:B------:R-:W-:Y:S02]  /*19f0*/  LOP3.LUT R5, R0, 0xfffffffe, RZ, 0xc0, !PT ;  /* 0xfffffffe00057812 */ /* 0x000fe400078ec0ff */
[----:B------:R-:W-:-:S03]  /*1a00*/  LEA.HI R0, R32, R40, RZ, 0x4 ;  /* 0x0000002820007211 */ /* 0x000fc600078f20ff */
[----:B------:R-:W-:Y:S01]  /*1a10*/  IMAD.IADD R20, R4, 0x1, -R5 ;  /* 0x0000000104147824 */ /* 0x000fe200078e0a05 */
[----:B------:R-:W-:Y:S02]  /*1a20*/  SHF.R.S32.HI R8, RZ, 0x4, R0 ;  /* 0x00000004ff087819 */ /* 0x000fe40000011400 */
[----:B-----5:R-:W-:Y:S01]  /*1a30*/  IADD3 R2, P1, R2, UR7, RZ ;  /* 0x0000000702027c10 */ /* 0x020fe2000ff3e0ff */
[----:B--2---:R-:W-:Y:S01]  /*1a40*/  IMAD.SHL.U32 R19, R20, 0x10, RZ ;  /* 0x0000001014137824 */ /* 0x004fe200078e00ff */
[----:B------:R-:W-:Y:S02]  /*1a50*/  LEA.HI R5, R0, R8, RZ, 0x1 ;  /* 0x0000000800057211 */ /* 0x000fe400078f08ff */
[----:B------:R-:W-:Y:S02]  /*1a60*/  IADD3.X R3, R3, UR6, RZ, P1, !PT ;  /* 0x0000000603037c10 */ /* 0x000fe40008ffe4ff */
[----:B------:R-:W-:Y:S02]  /*1a70*/  ISETP.LT.OR P1, PT, R6, 0x21, !P4 ;  /* 0x000000210600780c */ /* 0x000fe40006721670 */
[----:B------:R-:W-:Y:S01]  /*1a80*/  LOP3.LUT R4, R0, 0xfffffff0, RZ, 0xc0, !PT ;  /* 0xfffffff000047812 */ /* 0x000fe200078ec0ff */
[----:B------:R2:W-:Y:S01]  /*1a90*/  LDGSTS.E.BYPASS.LTC128B.128 [R10+0x19080], [R2.64], !P0 ;  /* 0x19080000020a7fae */ /* 0x0005e2000c101d50 */
[----:B------:R-:W-:Y:S01]  /*1aa0*/  IADD3 R0, P0, R30, UR13, RZ ;  /* 0x0000000d1e007c10 */ /* 0x000fe2000ff1e0ff */
[----:B------:R-:W-:Y:S01]  /*1ab0*/  UIADD3 UR13, UR10, 0x1, URZ ;  /* 0x000000010a0d7890 */ /* 0x000fe2000fffe03f */
[----:B------:R-:W-:Y:S01]  /*1ac0*/  LOP3.LUT R5, R5, 0xfffffffe, RZ, 0xc0, !PT ;  /* 0xfffffffe05057812 */ /* 0x000fe200078ec0ff */
[----:B------:R-:W-:Y:S01]  /*1ad0*/  IMAD.IADD R4, R40, 0x1, -R4 ;  /* 0x0000000128047824 */ /* 0x000fe200078e0a04 */
[----:B------:R-:W-:Y:S01]  /*1ae0*/  IADD3.X R6, R29, UR20, RZ, P0, !PT ;  /* 0x000000141d067c10 */ /* 0x000fe200087fe4ff */
[----:B------:R-:W-:Y:S01]  /*1af0*/  UISETP.GE.AND UP0, UPT, UR13, UR12, UPT ;  /* 0x0000000c0d00728c */ /* 0x000fe2000bf06270 */
[----:B------:R-:W-:Y:S01]  /*1b00*/  LEA R22, P0, R0, c[0x0][0x280], 0x2 ;  /* 0x0000a00000167a11 */ /* 0x000fe200078010ff */
[----:B-1----:R-:W-:Y:S01]  /*1b10*/  IMAD.IADD R12, R8, 0x1, -R5 ;  /* 0x00000001080c7824 */ /* 0x002fe200078e0a05 */
[----:B------:R-:W-:Y:S01]  /*1b20*/  LEA.HI R5, R11, R9, RZ, 0x3 ;  /* 0x000000090b057211 */ /* 0x000fe200078f18ff */
[----:B------:R2:W-:Y:S01]  /*1b30*/  LDGSTS.E.BYPASS.LTC128B.128 [R10+0x1b080], [R2.64+0x80], !P1 ;  /* 0x1b080080020a7fae */ /* 0x0005e2000c901d50 */
[----:B------:R-:W-:Y:S01]  /*1b40*/  LEA.HI.X R23, R0, c[0x0][0x284], R6, 0x2, P0 ;  /* 0x0000a10000177a11 */ /* 0x000fe200000f1406 */
[----:B------:R-:W-:Y:S01]  /*1b50*/  IMAD R11, R12, 0x800, R27 ;  /* 0x000008000c0b7824 */ /* 0x000fe200078e021b */
[----:B------:R-:W-:-:S02]  /*1b60*/  LOP3.LUT R0, R5, 0xfffffff8, RZ, 0xc0, !PT ;  /* 0xfffffff805007812 */ /* 0x000fc400078ec0ff */
[----:B------:R-:W-:Y:S02]  /*1b70*/  SHF.R.S32.HI R7, RZ, 0x1f, R4 ;  /* 0x0000001fff077819 */ /* 0x000fe40000011404 */
[----:B------:R-:W-:Y:S01]  /*1b80*/  R2P PR, R26, 0x6 ;  /* 0x000000061a007804 */ /* 0x000fe20000000000 */
[----:B------:R-:W-:Y:S01]  /*1b90*/  IMAD.IADD R21, R9, 0x1, -R0 ;  /* 0x0000000109157824 */ /* 0x000fe200078e0a00 */
[----:B------:R-:W-:Y:S02]  /*1ba0*/  LEA.HI R13, R7, R4, RZ, 0x3 ;  /* 0x00000004070d7211 */ /* 0x000fe400078f18ff */
[----:B------:R-:W-:Y:S02]  /*1bb0*/  PLOP3.LUT P0, PT, PT, PT, UP0, 0x80, 0x0 ;  /* 0x000000000000781c */ /* 0x000fe40003f0f008 */
[----:B------:R-:W-:Y:S02]  /*1bc0*/  LOP3.LUT R7, R13, 0xfffffff8, RZ, 0xc0, !PT ;  /* 0xfffffff80d077812 */ /* 0x000fe400078ec0ff */
[----:B------:R-:W-:-:S02]  /*1bd0*/  SEL R210, R210, 0xfffffff0, !P1 ;  /* 0xfffffff0d2d27807 */ /* 0x000fc40004800000 */
[----:B------:R-:W-:Y:S01]  /*1be0*/  SEL R211, R211, 0xffffffe0, !P2 ;  /* 0xffffffe0d3d37807 */ /* 0x000fe20005000000 */
[----:B------:R-:W-:Y:S02]  /*1bf0*/  IMAD.IADD R7, R4, 0x1, -R7 ;  /* 0x0000000104077824 */ /* 0x000fe400078e0a07 */
[----:B------:R-:W-:Y:S02]  /*1c00*/  IMAD.SHL.U32 R4, R12, 0x20, RZ ;  /* 0x000000200c047824 */ /* 0x000fe400078e00ff */
[----:B--2---:R-:W-:Y:S02]  /*1c10*/  IMAD.SHL.U32 R2, R26, 0x40, RZ ;  /* 0x000000401a027824 */ /* 0x004fe400078e00ff */
[----:B------:R-:W-:-:S03]  /*1c20*/  IMAD.SHL.U32 R3, R25, 0x8, RZ ;  /* 0x0000000819037824 */ /* 0x000fc600078e00ff */
[----:B------:R-:W-:Y:S01]  /*1c30*/  LOP3.LUT R0, R2, 0x1c0, RZ, 0xc0, !PT ;  /* 0x000001c002007812 */ /* 0x000fe200078ec0ff */
[----:B------:R-:W-:Y:S01]  /*1c40*/  IMAD.SHL.U32 R2, R21, 0x40, RZ ;  /* 0x0000004015027824 */ /* 0x000fe200078e00ff */
[----:B------:R-:W-:Y:S02]  /*1c50*/  LOP3.LUT R3, R3, 0x18, RZ, 0xc0, !PT ;  /* 0x0000001803037812 */ /* 0x000fe400078ec0ff */
[----:B------:R-:W-:Y:S02]  /*1c60*/  LOP3.LUT R5, R0, 0x8, R31, 0xf8, !PT ;  /* 0x0000000800057812 */ /* 0x000fe400078ef81f */
[----:B------:R-:W-:Y:S02]  /*1c70*/  LOP3.LUT R2, R2, 0x1c0, RZ, 0xc0, !PT ;  /* 0x000001c002027812 */ /* 0x000fe400078ec0ff */
[----:B------:R-:W-:Y:S02]  /*1c80*/  SHF.R.U32.HI R8, RZ, 0x3, R0 ;  /* 0x00000003ff087819 */ /* 0x000fe40000011600 */
[----:B------:R-:W-:-:S02]  /*1c90*/  LOP3.LUT R0, R0, 0x10, R19, 0xf8, !PT ;  /* 0x0000001000007812 */ /* 0x000fc400078ef813 */
[----:B------:R-:W-:Y:S02]  /*1ca0*/  SHF.R.U32.HI R6, RZ, 0x3, R2 ;  /* 0x00000003ff067819 */ /* 0x000fe40000011602 */
[----:B------:R-:W-:Y:S01]  /*1cb0*/  LOP3.LUT R9, R0, 0x8, R31, 0xf8, !PT ;  /* 0x0000000800097812 */ /* 0x000fe200078ef81f */
[----:B------:R-:W-:Y:S01]  /*1cc0*/  IMAD.SHL.U32 R0, R7, 0x40, RZ ;  /* 0x0000004007007824 */ /* 0x000fe200078e00ff */
[----:B------:R-:W-:Y:S01]  /*1cd0*/  LOP3.LUT R15, R6, R2, R3, 0x1e, !PT ;  /* 0x00000002060f7212 */ /* 0x000fe200078e1e03 */
[----:B------:R-:W-:Y:S01]  /*1ce0*/  IMAD.SHL.U32 R6, R12, 0x8, RZ ;  /* 0x000000080c067824 */ /* 0x000fe200078e00ff */
[-C--:B------:R-:W-:Y:S02]  /*1cf0*/  LOP3.LUT R5, R5, R8.reuse, RZ, 0x3c, !PT ;  /* 0x0000000805057212 */ /* 0x080fe400078e3cff */
[----:B------:R-:W-:Y:S02]  /*1d00*/  LOP3.LUT R2, R14, 0x3ffffffc, RZ, 0xc0, !PT ;  /* 0x3ffffffc0e027812 */ /* 0x000fe400078ec0ff */
[----:B------:R-:W-:Y:S01]  /*1d10*/  LOP3.LUT R18, R3, 0x20, R4, 0xf8, !PT ;  /* 0x0000002003127812 */ /* 0x000fe200078ef804 */
[----:B------:R-:W-:Y:S01]  /*1d20*/  IMAD.IADD R5, R11, 0x1, R5 ;  /* 0x000000010b057824 */ /* 0x000fe200078e0205 */
[----:B------:R-:W-:Y:S01]  /*1d30*/  LOP3.LUT R4, R0, 0x1c0, RZ, 0xc0, !PT ;  /* 0x000001c000047812 */ /* 0x000fe200078ec0ff */
[----:B------:R-:W-:Y:S01]  /*1d40*/  IMAD.IADD R3, R40, 0x1, -R2 ;  /* 0x0000000128037824 */ /* 0x000fe200078e0a02 */
[----:B------:R-:W-:Y:S01]  /*1d50*/  LOP3.LUT R9, R9, R8, RZ, 0x3c, !PT ;  /* 0x0000000809097212 */ /* 0x000fe200078e3cff */
[----:B------:R-:W-:Y:S01]  /*1d60*/  IMAD.SHL.U32 R2, R20, 0x400, RZ ;  /* 0x0000040014027824 */ /* 0x000fe200078e00ff */
[----:B------:R-:W-:Y:S01]  /*1d70*/  LOP3.LUT R6, R4, 0x8, R6, 0xf8, !PT ;  /* 0x0000000804067812 */ /* 0x000fe200078ef806 */
[----:B------:R-:W-:Y:S01]  /*1d80*/  IMAD.SHL.U32 R11, R13, 0x40, RZ ;  /* 0x000000400d0b7824 */ /* 0x000fe200078e00ff */
[----:B------:R-:W-:Y:S01]  /*1d90*/  SHF.R.U32.HI R8, RZ, 0x3, R4 ;  /* 0x00000003ff087819 */ /* 0x000fe20000011604 */
[----:B------:R-:W-:-:S02]  /*1da0*/  IMAD R0, R12, 0x200, R9 ;  /* 0x000002000c007824 */ /* 0x000fc400078e0209 */
[----:B------:R-:W-:Y:S01]  /*1db0*/  IMAD R9, R3, 0x2, R2 ;  /* 0x0000000203097824 */ /* 0x000fe200078e0202 */
[----:B------:R-:W-:Y:S01]  /*1dc0*/  LOP3.LUT R3, R11, 0xfffffe00, RZ, 0xc0, !PT ;  /* 0xfffffe000b037812 */ /* 0x000fe200078ec0ff */
[----:B------:R-:W-:Y:S01]  /*1dd0*/  @!P3 IMAD.SHL.U32 R11, R40, 0x10, RZ ;  /* 0x00000010280bb824 */ /* 0x000fe200078e00ff */
[----:B------:R-:W-:Y:S01]  /*1de0*/  LOP3.LUT R6, R6, R8, RZ, 0x3c, !PT ;  /* 0x0000000806067212 */ /* 0x000fe200078e3cff */
[----:B------:R-:W-:Y:S01]  /*1df0*/  IMAD.IADD R9, R9, 0x1, R15 ;  /* 0x0000000109097824 */ /* 0x000fe200078e020f */
[----:B------:R-:W-:Y:S02]  /*1e00*/  LOP3.LUT R4, R8, R18, R4, 0x1e, !PT ;  /* 0x0000001208047212 */ /* 0x000fe400078e1e04 */
[-C--:B------:R-:W-:Y:S01]  /*1e10*/  IADD3 R213, R6, R3.reuse, R2 ;  /* 0x0000000306d57210 */ /* 0x080fe20007ffe002 */
[----:B------:R1:W-:Y:S01]  /*1e20*/  @!P3 LDGSTS.E.BYPASS.LTC128B.128 [R11+0x20280], [R22.64] ;  /* 0x20280000160bbfae */ /* 0x0003e2000b901d50 */
[----:B------:R-:W-:Y:S01]  /*1e30*/  LOP3.LUT R2, R24, 0xffffffe0, RZ, 0xc0, !PT ;  /* 0xffffffe018027812 */ /* 0x000fe200078ec0ff */
[----:B------:R-:W-:Y:S01]  /*1e40*/  IMAD.SHL.U32 R237, R9, 0x2, RZ ;  /* 0x0000000209ed7824 */ /* 0x000fe200078e00ff */
[----:B------:R-:W-:Y:S01]  /*1e50*/  LOP3.LUT R216, R4, R3, RZ, 0xfc, !PT ;  /* 0x0000000304d87212 */ /* 0x000fe200078efcff */
[----:B------:R-:W0:Y:S01]  /*1e60*/  LDGDEPBAR ;  /* 0x00000000000079af */ /* 0x000e220000000000 */
[----:B------:R-:W-:Y:S01]  /*1e70*/  IADD3 R3, R10, 0x10080, RZ ;  /* 0x000100800a037810 */ /* 0x000fe20007ffe0ff */
[----:B------:R-:W-:Y:S01]  /*1e80*/  IMAD.IADD R6, R40, 0x1, -R2 ;  /* 0x0000000128067824 */ /* 0x000fe200078e0a02 */
[----:B------:R-:W-:Y:S01]  /*1e90*/  IADD3 R13, R237, 0x20480, RZ ;  /* 0x00020480ed0d7810 */ /* 0x000fe20007ffe0ff */
[----:B------:R-:W0:Y:S03]  /*1ea0*/  LDGDEPBAR ;  /* 0x00000000000079af */ /* 0x000e260000000000 */
[----:B------:R-:W-:-:S04]  /*1eb0*/  SHF.R.S32.HI R2, RZ, 0x1f, R6 ;  /* 0x0000001fff027819 */ /* 0x000fc80000011406 */
[----:B-1----:R-:W-:Y:S02]  /*1ec0*/  LEA.HI R11, R2, R6, RZ, 0x2 ;  /* 0x00000006020b7211 */ /* 0x002fe400078f10ff */
[----:B------:R-:W-:Y:S02]  /*1ed0*/  IADD3 R2, R10, 0x18080, RZ ;  /* 0x000180800a027810 */ /* 0x000fe40007ffe0ff */
[----:B------:R-:W-:-:S05]  /*1ee0*/  LEA.HI.SX32 R4, R11, R19, 0x1e ;  /* 0x000000130b047211 */ /* 0x000fca00078ff2ff */
[----:B------:R3:W-:Y:S04]  /*1ef0*/  STL [R1+0x14], R4 ;  /* 0x0000140401007387 */ /* 0x0007e80000100800 */
[----:B------:R3:W-:Y:S04]  /*1f00*/  STL [R1+0x48], R3 ;  /* 0x0000480301007387 */ /* 0x0007e80000100800 */
[----:B------:R3:W-:Y:S01]  /*1f10*/  STL [R1+0x44], R2 ;  /* 0x0000440201007387 */ /* 0x0007e20000100800 */
[----:B------:R-:W-:Y:S05]  /*1f20*/  @P0 BRA `(.L_x_1332) ;  /* 0x000001f000000947 */ /* 0x000fea0003800000 */
[----:B------:R-:W-:Y:S01]  /*1f30*/  USHF.R.S32.HI UR20, URZ, 0x1f, UR13 ;  /* 0x0000001f3f147899 */ /* 0x000fe2000801140d */
[----:B------:R-:W-:Y:S01]  /*1f40*/  IMAD.WIDE.U32 R8, R28, UR13, R36 ;  /* 0x0000000d1c087c25 */ /* 0x000fe2000f8e0024 */
[----:B------:R-:W-:Y:S01]  /*1f50*/  UIMAD UR23, UR23, UR13, URZ ;  /* 0x0000000d171772a4 */ /* 0x000fe2000f8e023f */
[----:B------:R-:W-:Y:S01]  /*1f60*/  ISETP.GE.AND P2, PT, R16, c[0x0][0x1fc], PT ;  /* 0x00007f0010007a0c */ /* 0x000fe20003f46270 */
[----:B------:R-:W-:Y:S01]  /*1f70*/  USHF.L.U32 UR26, UR13, 0x6, URZ ;  /* 0x000000060d1a7899 */ /* 0x000fe2000800063f */
[----:B------:R-:W-:Y:S01]  /*1f80*/  ISETP.GE.AND P1, PT, R33, c[0x0][0x1fc], PT ;  /* 0x00007f0021007a0c */ /* 0x000fe20003f26270 */
[----:B------:R-:W-:Y:S01]  /*1f90*/  UIMAD UR20, UR20, UR25, UR23 ;  /* 0x00000019141472a4 */ /* 0x000fe2000f8e0217 */
[----:B---3--:R-:W-:Y:S01]  /*1fa0*/  LEA R2, P0, R8, c[0x0][0x1f0], 0x1 ;  /* 0x00007c0008027a11 */ /* 0x008fe200078008ff */
[----:B------:R-:W-:Y:S02]  /*1fb0*/  BSSY B0, `(.L_x_1332) ;  /* 0x0000016000007945 */ /* 0x000fe40003800000 */
[----:B------:R-:W-:-:S02]  /*1fc0*/  IMAD.U32 R12, RZ, RZ, UR26 ;  /* 0x0000001aff0c7e24 */ /* 0x000fc4000f8e00ff */
[----:B------:R-:W-:-:S03]  /*1fd0*/  IADD3 R3, R9, UR20, RZ ;  /* 0x0000001409037c10 */ /* 0x000fc6000fffe0ff */
[----:B------:R-:W-:Y:S02]  /*1fe0*/  IADD3 R4, -R12, c[0x0][0x168], -R34 ;  /* 0x00005a000c047a10 */ /* 0x000fe40007ffe922 */
[----:B------:R-:W-:Y:S02]  /*1ff0*/  LEA.HI.X R3, R8, c[0x0][0x1f4], R3, 0x1, P0 ;  /* 0x00007d0008037a11 */ /* 0x000fe400000f0c03 */
[C---:B------:R-:W-:Y:S02]  /*2000*/  ISETP.LT.OR P0, PT, R4.reuse, 0x1, P2 ;  /* 0x000000010400780c */ /* 0x040fe40001701670 */
[----:B------:R-:W-:-:S11]  /*2010*/  ISETP.LT.OR P2, PT, R4, 0x21, P2 ;  /* 0x000000210400780c */ /* 0x000fd60001741670 */
[----:B------:R1:W-:Y:S01]  /*2020*/  LDGSTS.E.BYPASS.LTC128B.128 [R10+0x1c080], [R2.64], !P0 ;  /* 0x1c080000020a7fae */ /* 0x0003e2000c101d50 */
[----:B------:R-:W-:-:S04]  /*2030*/  IADD3 R8, P0, R2, UR7, RZ ;  /* 0x0000000702087c10 */ /* 0x000fc8000ff1e0ff */
[----:B------:R-:W-:Y:S02]  /*2040*/  IADD3.X R9, R3, UR6, RZ, P0, !PT ;  /* 0x0000000603097c10 */ /* 0x000fe400087fe4ff */
[C---:B------:R-:W-:Y:S02]  /*2050*/  ISETP.LT.OR P0, PT, R4.reuse, 0x1, P1 ;  /* 0x000000010400780c */ /* 0x040fe40000f01670 */
[----:B------:R-:W-:-:S11]  /*2060*/  ISETP.LT.OR P1, PT, R4, 0x21, P1 ;  /* 0x000000210400780c */ /* 0x000fd60000f21670 */
[----:B------:R1:W-:Y:S04]  /*2070*/  LDGSTS.E.BYPASS.LTC128B.128 [R10+0x1e080], [R2.64+0x80], !P0 ;  /* 0x1e080080020a7fae */ /* 0x0003e8000c101d50 */
[----:B------:R2:W-:Y:S04]  /*2080*/  LDGSTS.E.BYPASS.LTC128B.128 [R10+0x1d080], [R8.64], !P2 ;  /* 0x1d080000080a7fae */ /* 0x0005e8000d101d50 */
[----:B------:R2:W-:Y:S01]  /*2090*/  LDGSTS.E.BYPASS.LTC128B.128 [R10+0x1f080], [R8.64+0x80], !P1 ;  /* 0x1f080080080a7fae */ /* 0x0005e2000c901d50 */
[----:B-1----:R-:W-:-:S04]  /*20a0*/  IADD3 R3, P0, R30, UR26, RZ ;  /* 0x0000001a1e037c10 */ /* 0x002fc8000ff1e0ff */
[----:B------:R-:W-:Y:S02]  /*20b0*/  LEA.HI.X.SX32 R4, R12, R29, 0x1, P0 ;  /* 0x0000001d0c047211 */ /* 0x000fe400000f0eff */
[----:B------:R-:W-:-:S04]  /*20c0*/  LEA R2, P0, R3, c[0x0][0x280], 0x2 ;  /* 0x0000a00003027a11 */ /* 0x000fc800078010ff */
[----:B------:R-:W-:Y:S01]  /*20d0*/  LEA.HI.X R3, R3, c[0x0][0x284], R4, 0x2, P0 ;  /* 0x0000a10003037a11 */ /* 0x000fe200000f1404 */
[----:B------:R-:W-:Y:S05]  /*20e0*/  @P3 BRA `(.L_x_1333) ;  /* 0x0000002000003947 */ /* 0x000fea0003800000 */
[----:B--2---:R-:W-:-:S05]  /*20f0*/  SHF.L.U32 R4, R40, 0x4, RZ ;  /* 0x0000000428047819 */ /* 0x004fca00000006ff */
[----:B------:R1:W-:Y:S02]  /*2100*/  LDGSTS.E.BYPASS.LTC128B.128 [R4+0x20380], [R2.64] ;  /* 0x2038000002047fae */ /* 0x0003e4000b901d50 */
.L_x_1333:
[----:B--2---:R-:W-:Y:S05]  /*2110*/  BSYNC B0 ;  /* 0x0000000000007941 */ /* 0x004fea0003800000 */
.L_x_1332:
[----:B-1-3--:R-:W-:Y:S01]  /*2120*/  SHF.R.S32.HI R2, RZ, 0x1f, R25 ;  /* 0x0000001fff027819 */ /* 0x00afe20000011419 */
[----:B------:R-:W-:Y:S01]  /*2130*/  IMAD.SHL.U32 R207, R0, 0x2, RZ ;  /* 0x0000000200cf7824 */ /* 0x000fe200078e00ff */
[----:B------:R-:W-:Y:S01]  /*2140*/  LOP3.LUT R3, R11, 0x7ffffffc, RZ, 0xc0, !PT ;  /* 0x7ffffffc0b037812 */ /* 0x000fe200078ec0ff */
[----:B------:R-:W-:Y:S01]  /*2150*/  IMAD.IADD R206, R211, 0x1, R0 ;  /* 0x00000001d3ce7824 */ /* 0x000fe200078e0200 */
[----:B------:R-:W-:Y:S01]  /*2160*/  LEA.HI R2, R2, R25, RZ, 0x2 ;  /* 0x0000001902027211 */ /* 0x000fe200078f10ff */
[----:B------:R-:W0:Y:S01]  /*2170*/  LDGDEPBAR ;  /* 0x00000000000079af */ /* 0x000e220000000000 */
[----:B------:R-:W-:Y:S01]  /*2180*/  LOP3.LUT P0, RZ, R21, 0x4, RZ, 0xc0, !PT ;  /* 0x0000000415ff7812 */ /* 0x000fe2000780c0ff */
[----:B------:R-:W-:Y:S01]  /*2190*/  IMAD.IADD R3, R6, 0x1, -R3 ;  /* 0x0000000106037824 */ /* 0x000fe200078e0a03 */
[----:B------:R-:W-:Y:S01]  /*21a0*/  LOP3.LUT R2, R2, 0x1ffffffc, RZ, 0xc0, !PT ;  /* 0x1ffffffc02027812 */ /* 0x000fe200078ec0ff */
[----:B------:R-:W-:Y:S01]  /*21b0*/  IMAD.MOV.U32 R214, RZ, RZ, 0x40 ;  /* 0x00000040ffd67424 */ /* 0x000fe200078e00ff */
[----:B------:R-:W-:Y:S01]  /*21c0*/  SHF.R.S32.HI R41, RZ, 0x1f, R40 ;  /* 0x0000001fff297819 */ /* 0x000fe20000011428 */
[----:B------:R-:W-:Y:S01]  /*21d0*/  IMAD.MOV.U32 R221, RZ, RZ, 0x20 ;  /* 0x00000020ffdd7424 */ /* 0x000fe200078e00ff */
[----:B------:R-:W-:Y:S01]  /*21e0*/  IADD3 R236, R237, 0x204c0, RZ ;  /* 0x000204c0edec7810 */ /* 0x000fe20007ffe0ff */
[----:B------:R-:W-:Y:S01]  /*21f0*/  IMAD.IADD R2, R25, 0x1, -R2 ;  /* 0x0000000119027824 */ /* 0x000fe200078e0a02 */
[----:B------:R-:W-:Y:S01]  /*2200*/  UMOV UR28, 0x1 ;  /* 0x00000001001c7882 */ /* 0x000fe20000000000 */
[----:B------:R-:W-:Y:S01]  /*2210*/  IMAD.MOV.U32 R217, RZ, RZ, 0x10 ;  /* 0x00000010ffd97424 */ /* 0x000fe200078e00ff */
[----:B------:R-:W-:Y:S01]  /*2220*/  ULDC UR7, c[0x0][0x198] ;  /* 0x0000660000077ab9 */ /* 0x000fe20000000800 */
[----:B------:R-:W-:Y:S01]  /*2230*/  IMAD R2, R2, 0x4, R3 ;  /* 0x0000000402027824 */ /* 0x000fe200078e0203 */
[----:B------:R-:W-:Y:S01]  /*2240*/  UIADD3 UR7, -UR11, UR7, UR28 ;  /* 0x000000070b077290 */ /* 0x000fe2000fffe11c */
[----:B------:R-:W-:Y:S01]  /*2250*/  @P0 IADD3 R236, R13, -0x40, RZ ;  /* 0xffffffc00dec0810 */ /* 0x000fe20007ffe0ff */
[----:B------:R-:W-:Y:S01]  /*2260*/  IMAD.SHL.U32 R209, R5, 0x2, RZ ;  /* 0x0000000205d17824 */ /* 0x000fe200078e00ff */
[C---:B------:R-:W-:Y:S01]  /*2270*/  LOP3.LUT P0, RZ, R7.reuse, 0x4, RZ, 0xc0, !PT ;  /* 0x0000000407ff7812 */ /* 0x040fe2000780c0ff */
[----:B------:R-:W-:Y:S01]  /*2280*/  IMAD.SHL.U32 R4, R2, 0x2, RZ ;  /* 0x0000000202047824 */ /* 0x000fe200078e00ff */
[----:B------:R-:W-:Y:S01]  /*2290*/  LOP3.LUT P1, RZ, R7, 0x2, RZ, 0xc0, !PT ;  /* 0x0000000207ff7812 */ /* 0x000fe2000782c0ff */
[----:B------:R-:W-:Y:S01]  /*22a0*/  IMAD.U32 R243, RZ, RZ, UR7 ;  /* 0x00000007fff37e24 */ /* 0x000fe2000f8e00ff */
[----:B------:R-:W-:Y:S01]  /*22b0*/  SEL R214, R214, 0xffffffc0, !P0 ;  /* 0xffffffc0d6d67807 */ /* 0x000fe20004000000 */
[--C-:B------:R-:W-:Y:S01]  /*22c0*/  IMAD R210, R210, 0x2, R209.reuse ;  /* 0x00000002d2d27824 */ /* 0x100fe200078e02d1 */
[----:B------:R-:W-:Y:S01]  /*22d0*/  IADD3 R0, -R4, UR21, RZ ;  /* 0x0000001504007c10 */ /* 0x000fe2000fffe1ff */
[----:B------:R-:W-:Y:S01]  /*22e0*/  STL [R1+0x10], R4 ;  /* 0x0000100401007387 */ /* 0x000fe20000100800 */
[----:B------:R-:W-:Y:S01]  /*22f0*/  SEL R215, R221, 0xffffffe0, !P0 ;  /* 0xffffffe0ddd77807 */ /* 0x000fe20004000000 */
[----:B------:R-:W-:Y:S01]  /*2300*/  IMAD R212, R211, 0x2, R209 ;  /* 0x00000002d3d47824 */ /* 0x000fe200078e02d1 */
[----:B------:R-:W-:Y:S01]  /*2310*/  SEL R217, R217, 0xfffffff0, !P1 ;  /* 0xfffffff0d9d97807 */ /* 0x000fe20004800000 */
[----:B------:R1:W-:Y:S01]  /*2320*/  STL [R1], R0 ;  /* 0x0000000001007387 */ /* 0x0003e20000100800 */
[----:B------:R-:W-:Y:S01]  /*2330*/  LOP3.LUT R242, R242, 0xfffffffd, RZ, 0xc0, !PT ;  /* 0xfffffffdf2f27812 */ /* 0x000fe200078ec0ff */
[----:B------:R-:W-:Y:S01]  /*2340*/  IMAD.IADD R218, R213, 0x1, R215 ;  /* 0x00000001d5da7824 */ /* 0x000fe200078e02d7 */
[----:B------:R-:W-:Y:S01]  /*2350*/  CS2R R178, SRZ ;  /* 0x0000000000b27805 */ /* 0x000fe2000001ff00 */
[----:B------:R2:W-:Y:S01]  /*2360*/  STL [R1+0x24], R41 ;  /* 0x0000242901007387 */ /* 0x0005e20000100800 */
        /* <DEDUP_REMOVED lines=20> */
[----:B-1----:R-:W-:Y:S01]  /*24b0*/  MOV R0, 0x1 ;  /* 0x0000000100007802 */ /* 0x002fe20000000f00 */
[----:B------:R-:W-:Y:S01]  /*24c0*/  CS2R R136, SRZ ;  /* 0x0000000000887805 */ /* 0x000fe2000001ff00 */
[----:B------:R-:W-:Y:S01]  /*24d0*/  CS2R R134, SRZ ;  /* 0x0000000000867805 */ /* 0x000fe2000001ff00 */
[----:B------:R-:W-:Y:S01]  /*24e0*/  CS2R R132, SRZ ;  /* 0x0000000000847805 */ /* 0x000fe2000001ff00 */
[----:B------:R-:W-:Y:S01]  /*24f0*/  ISETP.LE.AND P0, PT, R0, c[0x0][0x2a8], PT ;  /* 0x0000aa0000007a0c */ /* 0x000fe20003f03270 */
        /* <DEDUP_REMOVED lines=40> */
[----:B------:R-:W-:Y:S01]  /*2780*/  SHF.L.U32 R206, R206, 0x1, RZ ;  /* 0x00000001cece7819 */ /* 0x000fe200000006ff */
[----:B------:R-:W-:Y:S01]  /*2790*/  IMAD R211, R211, 0x2, R210 ;  /* 0x00000002d3d37824 */ /* 0x000fe200078e02d2 */
[----:B------:R-:W-:Y:S01]  /*27a0*/  IADD3 R243, R243, -c[0x0][0x168], -R4 ;  /* 0x80005a00f3f37a10 */ /* 0x000fe20007ffe804 */
[----:B------:R-:W-:Y:S01]  /*27b0*/  IMAD.IADD R220, R213, 0x1, R217 ;  /* 0x00000001d5dc7824 */ /* 0x000fe200078e02d9 */
[----:B------:R-:W-:Y:S01]  /*27c0*/  @P0 LOP3.LUT R242, R242, 0x2, RZ, 0xfc, !PT ;  /* 0x00000002f2f20812 */ /* 0x000fe200078efcff */
[----:B------:R-:W-:Y:S01]  /*27d0*/  IMAD.IADD R219, R217, 0x1, R218 ;  /* 0x00000001d9db7824 */ /* 0x000fe200078e02da */
[----:B------:R-:W-:-:S02]  /*27e0*/  ULDC UR27, c[0x0][0x2a0] ;  /* 0x0000a800001b7ab9 */ /* 0x000fc40000000800 */
[----:B------:R-:W-:Y:S02]  /*27f0*/  ULDC UR6, c[0x0][0x290] ;  /* 0x0000a40000067ab9 */ /* 0x000fe40000000800 */
[----:B------:R-:W-:Y:S02]  /*2800*/  USHF.L.U64.HI UR20, UR4, 0x5, UR5 ;  /* 0x0000000504147899 */ /* 0x000fe40008010205 */
[----:B------:R-:W-:Y:S02]  /*2810*/  USHF.L.U32 UR23, UR4, 0x5, URZ ;  /* 0x0000000504177899 */ /* 0x000fe4000800063f */
[----:B------:R-:W-:Y:S02]  /*2820*/  UMOV UR26, 0x1 ;  /* 0x00000001001a7882 */ /* 0x000fe40000000000 */
[----:B------:R-:W-:Y:S02]  /*2830*/  UMOV UR4, URZ ;  /* 0x0000003f00047c82 */ /* 0x000fe40008000000 */
[----:B------:R-:W-:-:S02]  /*2840*/  UMOV UR25, URZ ;  /* 0x0000003f00197c82 */ /* 0x000fc40008000000 */
[----:B------:R-:W-:Y:S02]  /*2850*/  USHF.L.U32 UR13, UR8, 0x7, URZ ;  /* 0x00000007080d7899 */ /* 0x000fe4000800063f */
[----:B------:R-:W-:Y:S02]  /*2860*/  UISETP.GT.AND UP4, UPT, UR8, -0x1, UPT ;  /* 0xffffffff0800788c */ /* 0x000fe4000bf84270 */
[----:B------:R-:W-:Y:S02]  /*2870*/  USHF.R.S32.HI UR5, URZ, 0x1f, UR9 ;  /* 0x0000001f3f057899 */ /* 0x000fe40008011409 */
[----:B------:R-:W-:Y:S02]  /*2880*/  ULOP3.LUT UR27, URZ, UR27, URZ, 0x33, !UPT ;  /* 0x0000001b3f1b7292 */ /* 0x000fe4000f8e333f */
[----:B------:R-:W-:Y:S02]  /*2890*/  UIMAD UR11, UR9, UR6, URZ ;  /* 0x00000006090b72a4 */ /* 0x000fe4000f8e023f */
[----:B--2---:R-:W-:-:S02]  /*28a0*/  ULDC UR21, c[0x0][0x168] ;  /* 0x00005a0000157ab9 */ /* 0x004fc40000000800 */
.L_x_1352:
[----:B------:R-:W-:Y:S04]  /*28b0*/  DEPBAR.LE SB0, 0x1 ;  /* 0x000080400000791a */ /* 0x000fe80000000000 */
[----:B------:R-:W-:Y:S01]  /*28c0*/  BAR.SYNC.DEFER_BLOCKING 0x0 ;  /* 0x0000000000007b1d */ /* 0x000fe20000010000 */
[----:B------:R-:W-:Y:S01]  /*28d0*/  IMAD.U32 R0, RZ, RZ, UR4 ;  /* 0x00000004ff007e24 */ /* 0x000fe2000f8e00ff */
[----:B------:R-:W-:Y:S01]  /*28e0*/  MOV R228, UR4 ;  /* 0x0000000400e47c02 */ /* 0x000fe20008000f00 */
[----:B------:R-:W-:Y:S01]  /*28f0*/  IMAD.U32 R2, RZ, RZ, UR4 ;  /* 0x00000004ff027e24 */ /* 0x000fe2000f8e00ff */
[----:B------:R-:W-:Y:S01]  /*2900*/  MOV R226, 0x1 ;  /* 0x0000000100e27802 */ /* 0x000fe20000000f00 */
[C---:B------:R-:W-:Y:S01]  /*2910*/  IMAD R204, R0.reuse, 0x2000, R213 ;  /* 0x0000200000cc7824 */ /* 0x040fe200078e02d5 */
[----:B------:R-:W-:Y:S01]  /*2920*/  LEA R0, R0, R220, 0xd ;  /* 0x000000dc00007211 */ /* 0x000fe200078e68ff */
[----:B------:R-:W-:Y:S01]  /*2930*/  IMAD R192, R2, 0x2000, R217 ;  /* 0x0000200002c07824 */ /* 0x000fe200078e02d9 */
[----:B------:R-:W-:Y:S02]  /*2940*/  ISETP.LE.AND P2, PT, R226, c[0x0][0x2a8], PT ;  /* 0x0000aa00e2007a0c */ /* 0x000fe40003f43270 */
[----:B------:R-:W-:Y:S01]  /*2950*/  SHF.L.U32 R3, R204, 0x1, RZ ;  /* 0x00000001cc037819 */ /* 0x000fe200000006ff */
[----:B------:R-:W-:Y:S02]  /*2960*/  IMAD.SHL.U32 R0, R0, 0x2, RZ ;  /* 0x0000000200007824 */ /* 0x000fe400078e00ff */
[C---:B------:R-:W-:Y:S01]  /*2970*/  IMAD.IADD R2, R213.reuse, 0x1, R192 ;  /* 0x00000001d5027824 */ /* 0x040fe200078e02c0 */
[C---:B------:R-:W-:Y:S04]  /*2980*/  IADD3 R192, R213.reuse, R192, R215 ;  /* 0x000000c0d5c07210 */ /* 0x040fe80007ffe0d7 */
[----:B------:R-:W-:Y:S01]  /*2990*/  SHF.L.U32 R201, R2, 0x1, RZ ;  /* 0x0000000102c97819 */ /* 0x000fe200000006ff */
[----:B------:R-:W-:Y:S01]  /*29a0*/  IMAD.U32 R2, RZ, RZ, UR4 ;  /* 0x00000004ff027e24 */ /* 0x000fe2000f8e00ff */
[----:B------:R-:W-:Y:S03]  /*29b0*/  SHF.L.U32 R203, R192, 0x1, RZ ;  /* 0x00000001c0cb7819 */ /* 0x000fe600000006ff */
[----:B------:R-:W-:Y:S01]  /*29c0*/  IMAD R2, R2, 0x2000, R218 ;  /* 0x0000200002027824 */ /* 0x000fe200078e02da */
[----:B------:R-:W-:Y:S03]  /*29d0*/  LDSM.16.M88.4 R16, [R209+0x80] ;  /* 0x00008000d110783b */ /* 0x000fe60000000200 */
[----:B------:R-:W-:Y:S03]  /*29e0*/  IMAD.SHL.U32 R2, R2, 0x2, RZ ;  /* 0x0000000202027824 */ /* 0x000fe600078e00ff */
[----:B------:R-:W1:Y:S06]  /*29f0*/  LDSM.16.M88.4 R32, [R3+0x10080] ;  /* 0x010080000320783b */ /* 0x000e6c0000000200 */
[----:B------:R-:W2:Y:S06]  /*2a00*/  LDSM.16.M88.4 R28, [R3+0x11080] ;  /* 0x01108000031c783b */ /* 0x000eac0000000200 */
[----:B------:R-:W3:Y:S06]  /*2a10*/  LDSM.16.M88.4 R36, [R209+0x2080] ;  /* 0x00208000d124783b */ /* 0x000eec0000000200 */
[----:B------:R-:W4:Y:S06]  /*2a20*/  LDL R227, [R1] ;  /* 0x0000000001e37983 */ /* 0x000f2c0000100800 */
[----:B------:R-:W-:Y:S06]  /*2a30*/  LDSM.16.M88.4 R44, [R210+0x80] ;  /* 0x00008000d22c783b */ /* 0x000fec0000000200 */
[----:B------:R-:W5:Y:S06]  /*2a40*/  LDSM.16.M88.4 R40, [R201+0x10080] ;  /* 0x01008000c928783b */ /* 0x000f6c0000000200 */
[----:B------:R-:W5:Y:S01]  /*2a50*/  LDSM.16.M88.4 R48, [R0+0x11080] ;  /* 0x011080000030783b */ /* 0x000f620000000200 */
[-C--:B-1----:R-:W-:Y:S05]  /*2a60*/  HMMA.16816.F32.BF16 R4, R32, R16.reuse, RZ ;  /* 0x000000102004723c */ /* 0x082fea00000418ff */
[----:B------:R-:W1:Y:S03]  /*2a70*/  LDSM.16.M88.4 R180, [R210+0x2080] ;  /* 0x00208000d2b4783b */ /* 0x000e660000000200 */
[C---:B--2---:R-:W-:Y:S03]  /*2a80*/  HMMA.16816.F32.BF16 R8, R28.reuse, R16, RZ ;  /* 0x000000101c08723c */ /* 0x044fe600000418ff */
[----:B------:R-:W-:Y:S06]  /*2a90*/  LDSM.16.M88.4 R184, [R2+0x11080] ;  /* 0x0110800002b8783b */ /* 0x000fec0000000200 */
[----:B------:R-:W-:Y:S01]  /*2aa0*/  LDSM.16.M88.4 R188, [R212+0x2080] ;  /* 0x00208000d4bc783b */ /* 0x000fe20000000200 */
[-C--:B------:R-:W-:Y:S05]  /*2ab0*/  HMMA.16816.F32.BF16 R12, R28, R18.reuse, RZ ;  /* 0x000000121c0c723c */ /* 0x080fea00000418ff */
[----:B------:R-:W-:Y:S03]  /*2ac0*/  LDSM.16.M88.4 R192, [R211+0x80] ;  /* 0x00008000d3c0783b */ /* 0x000fe60000000200 */
[C---:B------:R-:W-:Y:S03]  /*2ad0*/  HMMA.16816.F32.BF16 R16, R32.reuse, R18, RZ ;  /* 0x000000122010723c */ /* 0x040fe600000418ff */
[----:B------:R-:W2:Y:S05]  /*2ae0*/  LDL R205, [R1+0x14] ;  /* 0x0000140001cd7983 */ /* 0x000eaa0000100800 */
[-C--:B---3--:R-:W-:Y:S08]  /*2af0*/  HMMA.16816.F32.BF16 R20, R32, R36.reuse, RZ ;  /* 0x000000242014723c */ /* 0x088ff000000418ff */
[C---:B------:R-:W-:Y:S07]  /*2b00*/  HMMA.16816.F32.BF16 R24, R28.reuse, R36, RZ ;  /* 0x000000241c18723c */ /* 0x040fee00000418ff */
[----:B------:R-:W-:Y:S01]  /*2b10*/  IMAD.U32 R36, RZ, RZ, UR4 ;  /* 0x00000004ff247e24 */ /* 0x000fe2000f8e00ff */
[-C--:B------:R-:W-:Y:S04]  /*2b20*/  HMMA.16816.F32.BF16 R28, R28, R38.reuse, RZ ;  /* 0x000000261c1c723c */ /* 0x080fe800000418ff */
[----:B------:R-:W-:Y:S04]  /*2b30*/  LEA R36, R36, R215, 0xd ;  /* 0x000000d724247211 */ /* 0x000fe800078e68ff */
[----:B------:R-:W-:Y:S04]  /*2b40*/  HMMA.16816.F32.BF16 R32, R32, R38, RZ ;  /* 0x000000262020723c */ /* 0x000fe800000418ff */
[----:B------:R-:W-:Y:S04]  /*2b50*/  IADD3 R36, R213, R36, RZ ;  /* 0x00000024d5247210 */ /* 0x000fe80007ffe0ff */
[-C--:B-----5:R-:W-:Y:S05]  /*2b60*/  HMMA.16816.F32.BF16 R4, R40, R44.reuse, R4 ;  /* 0x0000002c2804723c */ /* 0x0a0fea0000041804 */
[----:B------:R-:W-:Y:S03]  /*2b70*/  SHF.L.U32 R202, R36, 0x1, RZ ;  /* 0x0000000124ca7819 */ /* 0x000fe600000006ff */
[C---:B------:R-:W-:Y:S02]  /*2b80*/  HMMA.16816.F32.BF16 R8, R48.reuse, R44, R8 ;  /* 0x0000002c3008723c */ /* 0x040fe40000041808 */
[----:B------:R-:W-:Y:S06]  /*2b90*/  LDSM.16.M88.4 R36, [R202+0x10080] ;  /* 0x01008000ca24783b */ /* 0x000fec0000000200 */
[-C--:B------:R-:W-:Y:S08]  /*2ba0*/  HMMA.16816.F32.BF16 R12, R48, R46.reuse, R12 ;  /* 0x0000002e300c723c */ /* 0x080ff0000004180c */
[C---:B------:R-:W-:Y:S01]  /*2bb0*/  HMMA.16816.F32.BF16 R16, R40.reuse, R46, R16 ;  /* 0x0000002e2810723c */ /* 0x040fe20000041810 */
[----:B------:R-:W3:Y:S07]  /*2bc0*/  LDSM.16.M88.4 R44, [R212+0x80] ;  /* 0x00008000d42c783b */ /* 0x000eee0000000200 */
[-C--:B-1----:R-:W-:Y:S08]  /*2bd0*/  HMMA.16816.F32.BF16 R20, R40, R180.reuse, R20 ;  /* 0x000000b42814723c */ /* 0x082ff00000041814 */
[C---:B------:R-:W-:Y:S07]  /*2be0*/  HMMA.16816.F32.BF16 R24, R48.reuse, R180, R24 ;  /* 0x000000b43018723c */ /* 0x040fee0000041818 */
[----:B------:R-:W-:Y:S01]  /*2bf0*/  MOV R180, UR4 ;  /* 0x0000000400b47c02 */ /* 0x000fe20008000f00 */
[-C--:B------:R-:W-:Y:S01]  /*2c00*/  HMMA.16816.F32.BF16 R28, R48, R182.reuse, R28 ;  /* 0x000000b6301c723c */ /* 0x080fe2000004181c */
[----:B------:R-:W1:Y:S03]  /*2c10*/  LDSM.16.M88.4 R48, [R203+0x10080] ;  /* 0x01008000cb30783b */ /* 0x000e660000000200 */
[----:B------:R-:W-:Y:S04]  /*2c20*/  IMAD R180, R180, 0x2000, R219 ;  /* 0x00002000b4b47824 */ /* 0x000fe800078e02db */
[----:B------:R-:W-:Y:S01]  /*2c30*/  HMMA.16816.F32.BF16 R32, R40, R182, R32 ;  /* 0x000000b62820723c */ /* 0x000fe20000041820 */
[----:B------:R-:W-:Y:S03]  /*2c40*/  LDSM.16.M88.4 R40, [R211+0x2080] ;  /* 0x00208000d328783b */ /* 0x000fe60000000200 */
[----:B------:R-:W-:Y:S03]  /*2c50*/  IMAD.SHL.U32 R200, R180, 0x2, RZ ;  /* 0x00000002b4c87824 */ /* 0x000fe600078e00ff */
[----:B------:R-:W-:Y:S01]  /*2c60*/  LDSM.16.M88.4 R180, [R209+0x4080] ;  /* 0x00408000d1b4783b */ /* 0x000fe20000000200 */
[-C--:B---3--:R-:W-:Y:S05]  /*2c70*/  HMMA.16816.F32.BF16 R4, R36, R44.reuse, R4 ;  /* 0x0000002c2404723c */ /* 0x088fea0000041804 */
[----:B------:R-:W3:Y:S03]  /*2c80*/  LDSM.16.M88.4 R196, [R200+0x11080] ;  /* 0x01108000c8c4783b */ /* 0x000ee60000000200 */
[C---:B------:R-:W-:Y:S08]  /*2c90*/  HMMA.16816.F32.BF16 R8, R184.reuse, R44, R8 ;  /* 0x0000002cb808723c */ /* 0x040ff00000041808 */
[-C--:B------:R-:W-:Y:S08]  /*2ca0*/  HMMA.16816.F32.BF16 R12, R184, R46.reuse, R12 ;  /* 0x0000002eb80c723c */ /* 0x080ff0000004180c */
[C---:B------:R-:W-:Y:S01]  /*2cb0*/  HMMA.16816.F32.BF16 R16, R36.reuse, R46, R16 ;  /* 0x0000002e2410723c */ /* 0x040fe20000041810 */
[----:B------:R-:W5:Y:S07]  /*2cc0*/  LDSM.16.M88.4 R44, [R3+0x12080] ;  /* 0x01208000032c783b */ /* 0x000f6e0000000200 */
[-C--:B------:R-:W-:Y:S08]  /*2cd0*/  HMMA.16816.F32.BF16 R20, R36, R188.reuse, R20 ;  /* 0x000000bc2414723c */ /* 0x080ff00000041814 */
[C---:B------:R-:W-:Y:S08]  /*2ce0*/  HMMA.16816.F32.BF16 R24, R184.reuse, R188, R24 ;  /* 0x000000bcb818723c */ /* 0x040ff00000041818 */
[-C--:B------:R-:W-:Y:S01]  /*2cf0*/  HMMA.16816.F32.BF16 R28, R184, R190.reuse, R28 ;  /* 0x000000beb81c723c */ /* 0x080fe2000004181c */
[----:B------:R-:W5:Y:S07]  /*2d00*/  LDSM.16.M88.4 R184, [R3+0x13080] ;  /* 0x0130800003b8783b */ /* 0x000f6e0000000200 */
[----:B------:R-:W-:Y:S01]  /*2d10*/  HMMA.16816.F32.BF16 R32, R36, R190, R32 ;  /* 0x000000be2420723c */ /* 0x000fe20000041820 */
[----:B------:R-:W4:Y:S06]  /*2d20*/  LDSM.16.M88.4 R36, [R209+0x6080] ;  /* 0x00608000d124783b */ /* 0x000f2c0000000200 */
[----:B------:R-:W-:Y:S01]  /*2d30*/  LDSM.16.M88.4 R188, [R0+0x12080] ;  /* 0x0120800000bc783b */ /* 0x000fe20000000200 */
[-C--:B-1----:R-:W-:Y:S08]  /*2d40*/  HMMA.16816.F32.BF16 R4, R48, R192.reuse, R4 ;  /* 0x000000c03004723c */ /* 0x082ff00000041804 */
[C---:B---3--:R-:W-:Y:S08]  /*2d50*/  HMMA.16816.F32.BF16 R8, R196.reuse, R192, R8 ;  /* 0x000000c0c408723c */ /* 0x048ff00000041808 */
[-C--:B------:R-:W-:Y:S08]  /*2d60*/  HMMA.16816.F32.BF16 R12, R196, R194.reuse, R12 ;  /* 0x000000c2c40c723c */ /* 0x080ff0000004180c */
[C---:B------:R-:W-:Y:S01]  /*2d70*/  HMMA.16816.F32.BF16 R16, R48.reuse, R194, R16 ;  /* 0x000000c23010723c */ /* 0x040fe20000041810 */
[----:B------:R-:W1:Y:S07]  /*2d80*/  LDSM.16.M88.4 R192, [R210+0x4080] ;  /* 0x00408000d2c0783b */ /* 0x000e6e0000000200 */
[-C--:B------:R-:W-:Y:S08]  /*2d90*/  HMMA.16816.F32.BF16 R20, R48, R40.reuse, R20 ;  /* 0x000000283014723c */ /* 0x080ff00000041814 */
[C---:B------:R-:W-:Y:S08]  /*2da0*/  HMMA.16816.F32.BF16 R24, R196.reuse, R40, R24 ;  /* 0x00000028c418723c */ /* 0x040ff00000041818 */
[-C--:B------:R-:W-:Y:S01]  /*2db0*/  HMMA.16816.F32.BF16 R28, R196, R42.reuse, R28 ;  /* 0x0000002ac41c723c */ /* 0x080fe2000004181c */
[----:B------:R3:W1:Y:S07]  /*2dc0*/  LDSM.16.M88.4 R196, [R0+0x13080] ;  /* 0x0130800000c4783b */ /* 0x00066e0000000200 */
[----:B------:R-:W-:Y:S01]  /*2dd0*/  HMMA.16816.F32.BF16 R32, R48, R42, R32 ;  /* 0x0000002a3020723c */ /* 0x000fe20000041820 */
[----:B------:R-:W1:Y:S06]  /*2de0*/  LDSM.16.M88.4 R40, [R210+0x6080] ;  /* 0x00608000d228783b */ /* 0x000e6c0000000200 */
[----:B------:R-:W-:Y:S01]  /*2df0*/  LDSM.16.M88.4 R48, [R2+0x12080] ;  /* 0x012080000230783b */ /* 0x000fe20000000200 */
[-C--:B-----5:R-:W-:Y:S08]  /*2e00*/  HMMA.16816.F32.BF16 R4, R44, R180.reuse, R4 ;  /* 0x000000b42c04723c */ /* 0x0a0ff00000041804 */
[C---:B------:R-:W-:Y:S01]  /*2e10*/  HMMA.16816.F32.BF16 R8, R184.reuse, R180, R8 ;  /* 0x000000b4b808723c */ /* 0x040fe20000041808 */
[----:B---3--:R-:W-:Y:S07]  /*2e20*/  IMAD.U32 R0, RZ, RZ, UR10 ;  /* 0x0000000aff007e24 */ /* 0x008fee000f8e00ff */
[-C--:B------:R-:W-:Y:S08]  /*2e30*/  HMMA.16816.F32.BF16 R12, R184, R182.reuse, R12 ;  /* 0x000000b6b80c723c */ /* 0x080ff0000004180c */
[C---:B------:R-:W-:Y:S01]  /*2e40*/  HMMA.16816.F32.BF16 R16, R44.reuse, R182, R16 ;  /* 0x000000b62c10723c */ /* 0x040fe20000041810 */
[----:B------:R-:W3:Y:S07]  /*2e50*/  LDSM.16.M88.4 R180, [R212+0x4080] ;  /* 0x00408000d4b4783b */ /* 0x000eee0000000200 */
[-C--:B----4-:R-:W-:Y:S08]  /*2e60*/  HMMA.16816.F32.BF16 R20, R44, R36.reuse, R20 ;  /* 0x000000242c14723c */ /* 0x090ff00000041814 */
[C---:B------:R-:W-:Y:S08]  /*2e70*/  HMMA.16816.F32.BF16 R24, R184.reuse, R36, R24 ;  /* 0x00000024b818723c */ /* 0x040ff00000041818 */
[-C--:B------:R-:W-:Y:S01]  /*2e80*/  HMMA.16816.F32.BF16 R28, R184, R38.reuse, R28 ;  /* 0x00000026b81c723c */ /* 0x080fe2000004181c */
[----:B------:R-:W4:Y:S07]  /*2e90*/  LDSM.16.M88.4 R184, [R2+0x13080] ;  /* 0x0130800002b8783b */ /* 0x000f2e0000000200 */
[----:B------:R-:W-:Y:S01]  /*2ea0*/  HMMA.16816.F32.BF16 R32, R44, R38, R32 ;  /* 0x000000262c20723c */ /* 0x000fe20000041820 */
[----:B------:R-:W5:Y:S06]  /*2eb0*/  LDSM.16.M88.4 R36, [R212+0x6080] ;  /* 0x00608000d424783b */ /* 0x000f6c0000000200 */
[----:B------:R-:W-:Y:S01]  /*2ec0*/  LDSM.16.M88.4 R44, [R211+0x4080] ;  /* 0x00408000d32c783b */ /* 0x000fe20000000200 */
[-C--:B-1----:R-:W-:Y:S05]  /*2ed0*/  HMMA.16816.F32.BF16 R4, R188, R192.reuse, R4 ;  /* 0x000000c0bc04723c */ /* 0x082fea0000041804 */
[----:B--2---:R-:W-:Y:S01]  /*2ee0*/  IMAD R228, R228, 0x40, R205 ;  /* 0x00000040e4e47824 */ /* 0x004fe200078e02cd */
[----:B------:R-:W-:Y:S02]  /*2ef0*/  LEA R0, R0, R205, 0x6 ;  /* 0x000000cd00007211 */ /* 0x000fe400078e30ff */
[C---:B------:R-:W-:Y:S02]  /*2f00*/  HMMA.16816.F32.BF16 R8, R196.reuse, R192, R8 ;  /* 0x000000c0c408723c */ /* 0x040fe40000041808 */
[----:B------:R-:W-:Y:S02]  /*2f10*/  LDS R225, [R228.X4+0x20080] ;  /* 0x02008000e4e17984 */ /* 0x000fe40000004800 */
[C-C-:B------:R-:W-:Y:S02]  /*2f20*/  IADD3 R208, R0.reuse, c[0x0][0x2a4], R243.reuse ;  /* 0x0000a90000d07a10 */ /* 0x140fe40007ffe0f3 */
[----:B------:R-:W-:Y:S02]  /*2f30*/  IADD3 R205, R0, UR27, R243 ;  /* 0x0000001b00cd7c10 */ /* 0x000fe4000fffe0f3 */
[-C--:B------:R-:W-:Y:S01]  /*2f40*/  HMMA.16816.F32.BF16 R12, R196, R194.reuse, R12 ;  /* 0x000000c2c40c723c */ /* 0x080fe2000004180c */
[----:B------:R-:W-:Y:S03]  /*2f50*/  LDS R222, [R228.X4+0x200a0] ;  /* 0x0200a000e4de7984 */ /* 0x000fe60000004800 */
[----:B------:R-:W-:Y:S03]  /*2f60*/  IMNMX R208, R227, R208, PT ;  /* 0x000000d0e3d07217 */ /* 0x000fe60003800200 */
[----:B------:R-:W-:Y:S01]  /*2f70*/  LDS R223, [R228.X4+0x20100] ;  /* 0x02010000e4df7984 */ /* 0x000fe20000004800 */
[C---:B------:R-:W-:Y:S05]  /*2f80*/  HMMA.16816.F32.BF16 R16, R188.reuse, R194, R16 ;  /* 0x000000c2bc10723c */ /* 0x040fea0000041810 */
[----:B------:R-:W-:Y:S03]  /*2f90*/  LDSM.16.M88.4 R192, [R211+0x6080] ;  /* 0x00608000d3c0783b */ /* 0x000fe60000000200 */
[-C--:B------:R-:W-:Y:S03]  /*2fa0*/  HMMA.16816.F32.BF16 R20, R188, R40.reuse, R20 ;  /* 0x00000028bc14723c */ /* 0x080fe60000041814 */
[----:B------:R-:W-:Y:S05]  /*2fb0*/  LDS R224, [R228.X4+0x20120] ;  /* 0x02012000e4e07984 */ /* 0x000fea0000004800 */
[C---:B------:R-:W-:Y:S08]  /*2fc0*/  HMMA.16816.F32.BF16 R24, R196.reuse, R40, R24 ;  /* 0x00000028c418723c */ /* 0x040ff00000041818 */
[-C--:B------:R-:W-:Y:S08]  /*2fd0*/  HMMA.16816.F32.BF16 R28, R196, R42.reuse, R28 ;  /* 0x0000002ac41c723c */ /* 0x080ff0000004181c */
[----:B------:R-:W-:Y:S01]  /*2fe0*/  HMMA.16816.F32.BF16 R32, R188, R42, R32 ;  /* 0x0000002abc20723c */ /* 0x000fe20000041820 */
[----:B------:R-:W1:Y:S06]  /*2ff0*/  LDSM.16.M88.4 R40, [R200+0x12080] ;  /* 0x01208000c828783b */ /* 0x000e6c0000000200 */
[----:B------:R-:W2:Y:S01]  /*3000*/  LDSM.16.M88.4 R188, [R200+0x13080] ;  /* 0x01308000c8bc783b */ /* 0x000ea20000000200 */
[-C--:B---3--:R-:W-:Y:S08]  /*3010*/  HMMA.16816.F32.BF16 R4, R48, R180.reuse, R4 ;  /* 0x000000b43004723c */ /* 0x088ff00000041804 */
[C---:B----4-:R-:W-:Y:S08]  /*3020*/  HMMA.16816.F32.BF16 R8, R184.reuse, R180, R8 ;  /* 0x000000b4b808723c */ /* 0x050ff00000041808 */
[-C--:B------:R-:W-:Y:S08]  /*3030*/  HMMA.16816.F32.BF16 R12, R184, R182.reuse, R12 ;  /* 0x000000b6b80c723c */ /* 0x080ff0000004180c */
[C---:B------:R-:W-:Y:S08]  /*3040*/  HMMA.16816.F32.BF16 R16, R48.reuse, R182, R16 ;  /* 0x000000b63010723c */ /* 0x040ff00000041810 */
[-C--:B-----5:R-:W-:Y:S08]  /*3050*/  HMMA.16816.F32.BF16 R20, R48, R36.reuse, R20 ;  /* 0x000000243014723c */ /* 0x0a0ff00000041814 */
[C---:B------:R-:W-:Y:S08]  /*3060*/  HMMA.16816.F32.BF16 R24, R184.reuse, R36, R24 ;  /* 0x00000024b818723c */ /* 0x040ff00000041818 */
[-C--:B------:R-:W-:Y:S08]  /*3070*/  HMMA.16816.F32.BF16 R28, R184, R38.reuse, R28 ;  /* 0x00000026b81c723c */ /* 0x080ff0000004181c */
[----:B------:R-:W-:Y:S08]  /*3080*/  HMMA.16816.F32.BF16 R32, R48, R38, R32 ;  /* 0x000000263020723c */ /* 0x000ff00000041820 */
[-C--:B-1----:R-:W-:Y:S08]  /*3090*/  HMMA.16816.F32.BF16 R4, R40, R44.reuse, R4 ;  /* 0x0000002c2804723c */ /* 0x082ff00000041804 */
[C---:B--2---:R-:W-:Y:S08]  /*30a0*/  HMMA.16816.F32.BF16 R8, R188.reuse, R44, R8 ;  /* 0x0000002cbc08723c */ /* 0x044ff00000041808 */
[-C--:B------:R-:W-:Y:S08]  /*30b0*/  HMMA.16816.F32.BF16 R12, R188, R46.reuse, R12 ;  /* 0x0000002ebc0c723c */ /* 0x080ff0000004180c */
[C---:B------:R-:W-:Y:S08]  /*30c0*/  HMMA.16816.F32.BF16 R16, R40.reuse, R46, R16 ;  /* 0x0000002e2810723c */ /* 0x040ff00000041810 */
[-C--:B------:R-:W-:Y:S08]  /*30d0*/  HMMA.16816.F32.BF16 R20, R40, R192.reuse, R20 ;  /* 0x000000c02814723c */ /* 0x080ff00000041814 */
[C---:B------:R-:W-:Y:S08]  /*30e0*/  HMMA.16816.F32.BF16 R24, R188.reuse, R192, R24 ;  /* 0x000000c0bc18723c */ /* 0x040ff00000041818 */
[-C--:B------:R-:W-:Y:S08]  /*30f0*/  HMMA.16816.F32.BF16 R28, R188, R194.reuse, R28 ;  /* 0x000000c2bc1c723c */ /* 0x080ff0000004181c */
[----:B------:R-:W-:Y:S01]  /*3100*/  HMMA.16816.F32.BF16 R32, R40, R194, R32 ;  /* 0x000000c22820723c */ /* 0x000fe20000041820 */
[----:B------:R-:W-:-:S08]  /*3110*/  @!P2 BRA `(.L_x_1334) ;  /* 0x000001b00000a947 */ /* 0x000fd00003800000 */
[----:B------:R-:W-:Y:S01]  /*3120*/  IMAD.MOV.U32 R2, RZ, RZ, c[0x0][0x168] ;  /* 0x00005a00ff027624 */ /* 0x000fe200078e00ff */
[----:B------:R-:W-:Y:S04]  /*3130*/  BSSY B0, `(.L_x_1335) ;  /* 0x000000f000007945 */ /* 0x000fe80003800000 */
[----:B------:R-:W-:Y:S04]  /*3140*/  IADD3 R2, R0, c[0x0][0x198], -R2 ;  /* 0x0000660000027a10 */ /* 0x000fe80007ffe802 */
[----:B------:R-:W-:Y:S11]  /*3150*/  ISETP.GT.AND P0, PT, R2, -0x1, PT ;  /* 0xffffffff0200780c */ /* 0x000ff60003f04270 */
[----:B------:R-:W-:Y:S02]  /*3160*/  @!UPT UIADD3 URZ, URZ, URZ, URZ ;  /* 0x0000003f3f3ff290 */ /* 0x000fe4000fffe03f */
[----:B------:R-:W-:-:S05]  /*3170*/  @P0 BRA `(.L_x_1336) ;  /* 0x0000006000000947 */ /* 0x000fca0003800000 */
[----:B------:R-:W-:Y:S02]  /*3180*/  ISETP.NE.AND P0, PT, R226, c[0x0][0x2a8], PT ;  /* 0x0000aa00e2007a0c */ /* 0x000fe40003f05270 */
[----:B------:R-:W-:Y:S11]  /*3190*/  LOP3.LUT R2, RZ, R2, RZ, 0x33, !PT ;  /* 0x00000002ff027212 */ /* 0x000ff600078e33ff */
[----:B------:R-:W-:Y:S05]  /*31a0*/  @P0 IMAD.HI.U32 R36, R2, c[0x0][0x2ac], RZ ;  /* 0x0000ab0002240a27 */ /* 0x000fea00078e00ff */
[----:B------:R-:W-:Y:S04]  /*31b0*/  @P0 SHF.R.U32.HI R2, RZ, c[0x0][0x2b0], R36 ;  /* 0x0000ac00ff020a19 */ /* 0x000fe80000011624 */
[----:B------:R-:W-:Y:S01]  /*31c0*/  LOP3.LUT R2, RZ, R2, RZ, 0x33, !PT ;  /* 0x00000002ff027212 */ /* 0x000fe200078e33ff */
[----:B------:R-:W-:-:S05]  /*31d0*/  BRA `(.L_x_1337) ;  /* 0x0000004000007947 */ /* 0x000fca0003800000 */
.L_x_1336:
[----:B------:R-:W-:Y:S11]  /*31e0*/  ISETP.NE.AND P0, PT, R226, c[0x0][0x2a8], PT ;  /* 0x0000aa00e2007a0c */ /* 0x000ff60003f05270 */
[----:B------:R-:W-:Y:S02]  /*31f0*/  @!UPT UIADD3 URZ, URZ, URZ, URZ ;  /* 0x0000003f3f3ff290 */ /* 0x000fe4000fffe03f */
[----:B------:R-:W-:Y:S05]  /*3200*/  @P0 IMAD.HI.U32 R36, R2, c[0x0][0x2ac], RZ ;  /* 0x0000ab0002240a27 */ /* 0x000fea00078e00ff */
[----:B------:R-:W-:Y:S02]  /*3210*/  @P0 SHF.R.U32.HI R2, RZ, c[0x0][0x2b0], R36 ;  /* 0x0000ac00ff020a19 */ /* 0x000fe40000011624 */
.L_x_1337:
[----:B------:R-:W-:Y:S05]  /*3220*/  BSYNC B0 ;  /* 0x0000000000007941 */ /* 0x000fea0003800000 */
.L_x_1335:
[--C-:B------:R-:W-:Y:S01]  /*3230*/  IADD3 R36, R0, c[0x0][0x2a4], R243.reuse ;  /* 0x0000a90000247a10 */ /* 0x100fe20007ffe0f3 */
[----:B------:R-:W2:Y:S01]  /*3240*/  LDL R37, [R1+0x10] ;  /* 0x0000100001257983 */ /* 0x000ea20000100800 */
[----:B------:R-:W-:Y:S02]  /*3250*/  IMAD.MOV.U32 R205, RZ, RZ, c[0x0][0x2a8] ;  /* 0x0000aa00ffcd7624 */ /* 0x000fe400078e00ff */
[----:B------:R-:W-:Y:S02]  /*3260*/  IMNMX R36, R227, R36, PT ;  /* 0x00000024e3247217 */ /* 0x000fe40003800200 */
[----:B------:R-:W-:Y:S01]  /*3270*/  IMAD R205, R2, R205, -UR13 ;  /* 0x8000000d02cd7e24 */ /* 0x000fe2000f8e02cd */
[----:B------:R-:W-:Y:S03]  /*3280*/  IADD3 R2, R0, UR27, R243 ;  /* 0x0000001b00027c10 */ /* 0x000fe6000fffe0f3 */
[----:B--2---:R-:W-:Y:S05]  /*3290*/  IMAD.IADD R205, R205, 0x1, -R37 ;  /* 0x00000001cdcd7824 */ /* 0x004fea00078e0a25 */
[----:B------:R-:W-:Y:S02]  /*32a0*/  IADD3 R208, R205, c[0x0][0x2a8], RZ ;  /* 0x0000aa00cdd07a10 */ /* 0x000fe40007ffe0ff */
[----:B------:R-:W-:Y:S02]  /*32b0*/  IMNMX R205, R2, R205, !PT ;  /* 0x000000cd02cd7217 */ /* 0x000fe40007800200 */
[----:B------:R-:W-:Y:S02]  /*32c0*/  IMNMX R208, R36, R208, PT ;  /* 0x000000d024d07217 */ /* 0x000fe40003800200 */
.L_x_1334:
[----:B------:R-:W-:Y:S04]  /*32d0*/  IADD3 R2, R0, 0x8, RZ ;  /* 0x0000000800027810 */ /* 0x000fe80007ffe0ff */
[C-C-:B------:R-:W-:Y:S02]  /*32e0*/  IADD3 R200, R2.reuse, c[0x0][0x2a4], R243.reuse ;  /* 0x0000a90002c87a10 */ /* 0x140fe40007ffe0f3 */
[----:B------:R-:W-:Y:S02]  /*32f0*/  IADD3 R43, R2, UR27, R243 ;  /* 0x0000001b022b7c10 */ /* 0x000fe4000fffe0f3 */
[----:B------:R-:W-:Y:S01]  /*3300*/  IMNMX R200, R227, R200, PT ;  /* 0x000000c8e3c87217 */ /* 0x000fe20003800200 */
[----:B------:R-:W-:-:S06]  /*3310*/  @!P2 BRA `(.L_x_1338) ;  /* 0x000001800000a947 */ /* 0x000fcc0003800000 */
        /* <DEDUP_REMOVED lines=12> */
.L_x_1340:
[----:B------:R-:W-:Y:S11]  /*33e0*/  ISETP.NE.AND P0, PT, R226, c[0x0][0x2a8], PT ;  /* 0x0000aa00e2007a0c */ /* 0x000ff60003f05270 */
[----:B------:R-:W-:Y:S02]  /*33f0*/  @!UPT UIADD3 URZ, URZ, URZ, URZ ;  /* 0x0000003f3f3ff290 */ /* 0x000fe4000fffe03f */
[----:B------:R-:W-:Y:S05]  /*3400*/  @P0 IMAD.HI.U32 R36, R2, c[0x0][0x2ac], RZ ;  /* 0x0000ab0002240a27 */ /* 0x000fea00078e00ff */
[----:B------:R-:W-:Y:S02]  /*3410*/  @P0 SHF.R.U32.HI R2, RZ, c[0x0][0x2b0], R36 ;  /* 0x0000ac00ff020a19 */ /* 0x000fe40000011624 */
.L_x_1341:
[----:B------:R-:W-:Y:S05]  /*3420*/  BSYNC B0 ;  /* 0x0000000000007941 */ /* 0x000fea0003800000 */
.L_x_1339:
[----:B------:R-:W2:Y:S01]  /*3430*/  LDL R37, [R1+0x10] ;  /* 0x0000100001257983 */ /* 0x000ea20000100800 */
[----:B------:R-:W-:Y:S04]  /*3440*/  IMAD.MOV.U32 R36, RZ, RZ, c[0x0][0x2a8] ;  /* 0x0000aa00ff247624 */ /* 0x000fe800078e00ff */
[----:B------:R-:W-:Y:S04]  /*3450*/  IMAD R2, R2, R36, -UR13 ;  /* 0x8000000d02027e24 */ /* 0x000fe8000f8e0224 */
[----:B--2---:R-:W-:Y:S05]  /*3460*/  IMAD.IADD R2, R2, 0x1, -R37 ;  /* 0x0000000102027824 */ /* 0x004fea00078e0a25 */
[----:B------:R-:W-:Y:S02]  /*3470*/  IADD3 R36, R2, c[0x0][0x2a8], RZ ;  /* 0x0000aa0002247a10 */ /* 0x000fe40007ffe0ff */
[----:B------:R-:W-:Y:S02]  /*3480*/  IMNMX R43, R43, R2, !PT ;  /* 0x000000022b2b7217 */ /* 0x000fe40007800200 */
[----:B------:R-:W-:Y:S02]  /*3490*/  IMNMX R200, R200, R36, PT ;  /* 0x00000024c8c87217 */ /* 0x000fe40003800200 */
.L_x_1338:
[----:B------:R-:W-:Y:S04]  /*34a0*/  IADD3 R2, R0, 0x20, RZ ;  /* 0x0000002000027810 */ /* 0x000fe80007ffe0ff */
[C-C-:B------:R-:W-:Y:S02]  /*34b0*/  IADD3 R42, R2.reuse, c[0x0][0x2a4], R243.reuse ;  /* 0x0000a900022a7a10 */ /* 0x140fe40007ffe0f3 */
[----:B------:R-:W-:Y:S02]  /*34c0*/  IADD3 R41, R2, UR27, R243 ;  /* 0x0000001b02297c10 */ /* 0x000fe4000fffe0f3 */
[----:B------:R-:W-:Y:S01]  /*34d0*/  IMNMX R42, R227, R42, PT ;  /* 0x0000002ae32a7217 */ /* 0x000fe20003800200 */
[----:B------:R-:W-:-:S05]  /*34e0*/  @!P2 BRA `(.L_x_1342) ;  /* 0x000001800000a947 */ /* 0x000fca0003800000 */
        /* <DEDUP_REMOVED lines=12> */
.L_x_1344:
[----:B------:R-:W-:Y:S11]  /*35b0*/  ISETP.NE.AND P0, PT, R226, c[0x0][0x2a8], PT ;  /* 0x0000aa00e2007a0c */ /* 0x000ff60003f05270 */
[----:B------:R-:W-:Y:S02]  /*35c0*/  @!UPT UIADD3 URZ, URZ, URZ, URZ ;  /* 0x0000003f3f3ff290 */ /* 0x000fe4000fffe03f */
[----:B------:R-:W-:Y:S05]  /*35d0*/  @P0 IMAD.HI.U32 R36, R2, c[0x0][0x2ac], RZ ;  /* 0x0000ab0002240a27 */ /* 0x000fea00078e00ff */
[----:B------:R-:W-:Y:S02]  /*35e0*/  @P0 SHF.R.U32.HI R2, RZ, c[0x0][0x2b0], R36 ;  /* 0x0000ac00ff020a19 */ /* 0x000fe40000011624 */
.L_x_1345:
[----:B------:R-:W-:Y:S05]  /*35f0*/  BSYNC B0 ;  /* 0x0000000000007941 */ /* 0x000fea0003800000 */
.L_x_1343:
[----:B------:R-:W2:Y:S01]  /*3600*/  LDL R37, [R1+0x10] ;  /* 0x0000100001257983 */ /* 0x000ea20000100800 */
[----:B------:R-:W-:Y:S04]  /*3610*/  IMAD.MOV.U32 R36, RZ, RZ, c[0x0][0x2a8] ;  /* 0x0000aa00ff247624 */ /* 0x000fe800078e00ff */
[----:B------:R-:W-:Y:S04]  /*3620*/  IMAD R2, R2, R36, -UR13 ;  /* 0x8000000d02027e24 */ /* 0x000fe8000f8e0224 */
[----:B--2---:R-:W-:Y:S05]  /*3630*/  IMAD.IADD R2, R2, 0x1, -R37 ;  /* 0x0000000102027824 */ /* 0x004fea00078e0a25 */
[----:B------:R-:W-:Y:S02]  /*3640*/  IADD3 R36, R2, c[0x0][0x2a8], RZ ;  /* 0x0000aa0002247a10 */ /* 0x000fe40007ffe0ff */
[----:B------:R-:W-:Y:S02]  /*3650*/  IMNMX R41, R41, R2, !PT ;  /* 0x0000000229297217 */ /* 0x000fe40007800200 */
[----:B------:R-:W-:Y:S02]  /*3660*/  IMNMX R42, R42, R36, PT ;  /* 0x000000242a2a7217 */ /* 0x000fe40003800200 */
.L_x_1342:
        /* <DEDUP_REMOVED lines=17> */
.L_x_1348:
[----:B------:R-:W-:Y:S11]  /*3780*/  ISETP.NE.AND P0, PT, R226, c[0x0][0x2a8], PT ;  /* 0x0000aa00e2007a0c */ /* 0x000ff60003f05270 */
[----:B------:R-:W-:Y:S02]  /*3790*/  @!UPT UIADD3 URZ, URZ, URZ, URZ ;  /* 0x0000003f3f3ff290 */ /* 0x000fe4000fffe03f */
[----:B------:R-:W-:Y:S05]  /*37a0*/  @P0 IMAD.HI.U32 R36, R0, c[0x0][0x2ac], RZ ;  /* 0x0000ab0000240a27 */ /* 0x000fea00078e00ff */
[----:B------:R-:W-:Y:S02]  /*37b0*/  @P0 SHF.R.U32.HI R0, RZ, c[0x0][0x2b0], R36 ;  /* 0x0000ac00ff000a19 */ /* 0x000fe40000011624 */
.L_x_1349:
[----:B------:R-:W-:Y:S05]  /*37c0*/  BSYNC B0 ;  /* 0x0000000000007941 */ /* 0x000fea0003800000 */
.L_x_1347:
[----:B------:R-:W2:Y:S01]  /*37d0*/  LDL R37, [R1+0x10] ;  /* 0x0000100001257983 */ /* 0x000ea20000100800 */
[----:B------:R-:W-:Y:S04]  /*37e0*/  IMAD.MOV.U32 R36, RZ, RZ, c[0x0][0x2a8] ;  /* 0x0000aa00ff247624 */ /* 0x000fe800078e00ff */
[----:B------:R-:W-:Y:S04]  /*37f0*/  IMAD R0, R0, R36, -UR13 ;  /* 0x8000000d00007e24 */ /* 0x000fe8000f8e0224 */
[----:B--2---:R-:W-:Y:S05]  /*3800*/  IMAD.IADD R0, R0, 0x1, -R37 ;  /* 0x0000000100007824 */ /* 0x004fea00078e0a25 */
[----:B------:R-:W-:Y:S02]  /*3810*/  IADD3 R36, R0, c[0x0][0x2a8], RZ ;  /* 0x0000aa0000247a10 */ /* 0x000fe40007ffe0ff */
[----:B------:R-:W-:Y:S02]  /*3820*/  IMNMX R2, R2, R0, !PT ;  /* 0x0000000002027217 */ /* 0x000fe40007800200 */
[----:B------:R-:W-:Y:S02]  /*3830*/  IMNMX R40, R40, R36, PT ;  /* 0x0000002428287217 */ /* 0x000fe40003800200 */
.L_x_1346:
[----:B------:R-:W-:Y:S04]  /*3840*/  DEPBAR.LE SB0, 0x1 ;  /* 0x000080400000791a */ /* 0x000fe80000000000 */
[----:B------:R-:W-:Y:S01]  /*3850*/  BAR.SYNC.DEFER_BLOCKING 0x0 ;  /* 0x0000000000007b1d */ /* 0x000fe20000010000 */
[----:B------:R-:W-:Y:S01]  /*3860*/  UIADD3 UR28, UR10, 0x1, URZ ;  /* 0x000000010a1c7890 */ /* 0x000fe2000fffe03f */
[----:B------:R-:W-:Y:S03]  /*3870*/  LEA R0, R204, 0x18080, 0x1 ;  /* 0x00018080cc007811 */ /* 0x000fe600078e08ff */
[----:B------:R-:W-:Y:S06]  /*3880*/  UISETP.GE.AND UP0, UPT, UR28, UR12, UPT ;  /* 0x0000000c1c00728c */ /* 0x000fec000bf06270 */
[----:B------:R-:W-:Y:S01]  /*3890*/  PLOP3.LUT P0, PT, PT, PT, UP0, 0x80, 0x0 ;  /* 0x000000000000781c */ /* 0x000fe20003f0f008 */
[----:B------:R1:W2:Y:S04]  /*38a0*/  LDSM.16.M88.4 R48, [R3+0x18080] ;  /* 0x018080000330783b */ /* 0x0002a80000000200 */
[----:B------:R1:W3:Y:S04]  /*38b0*/  LDSM.16.M88.4 R44, [R3+0x19080] ;  /* 0x01908000032c783b */ /* 0x0002e80000000200 */
[----:B------:R1:W4:Y:S04]  /*38c0*/  LDSM.16.M88.4 R36, [R209+0x8080] ;  /* 0x00808000d124783b */ /* 0x0003280000000200 */
[----:B------:R1:W1:Y:S04]  /*38d0*/  LDSM.16.M88.4 R180, [R209+0xa080] ;  /* 0x00a08000d1b4783b */ /* 0x0002680000000200 */
[----:B------:R1:W1:Y:S04]  /*38e0*/  LDSM.16.M88.4 R184, [R201+0x18080] ;  /* 0x01808000c9b8783b */ /* 0x0002680000000200 */
[----:B------:R1:W1:Y:S04]  /*38f0*/  LDSM.16.M88.4 R192, [R201+0x19080] ;  /* 0x01908000c9c0783b */ /* 0x0002680000000200 */
[----:B------:R1:W1:Y:S04]  /*3900*/  LDSM.16.M88.4 R188, [R210+0x8080] ;  /* 0x00808000d2bc783b */ /* 0x0002680000000200 */
[----:B------:R1:W1:Y:S01]  /*3910*/  LDSM.16.M88.4 R196, [R210+0xa080] ;  /* 0x00a08000d2c4783b */ /* 0x0002620000000200 */
[----:B------:R-:W-:-:S05]  /*3920*/  @P0 BRA `(.L_x_1350) ;  /* 0x0000041000000947 */ /* 0x000fca0003800000 */
[----:B------:R-:W-:Y:S01]  /*3930*/  LOP3.LUT R242, R242, 0xffffffdf, RZ, 0xc0, !PT ;  /* 0xffffffdff2f27812 */ /* 0x000fe200078ec0ff */
[----:B------:R-:W5:Y:S01]  /*3940*/  LDL.64 R232, [R1+0x8] ;  /* 0x0000080001e87983 */ /* 0x000f620000100a00 */
[----:B------:R-:W-:Y:S02]  /*3950*/  USHF.R.S32.HI UR29, URZ, 0x1f, UR28 ;  /* 0x0000001f3f1d7899 */ /* 0x000fe4000801141c */
[----:B------:R-:W-:Y:S01]  /*3960*/  @P4 LOP3.LUT R242, R242, 0x20, RZ, 0xfc, !PT ;  /* 0x00000020f2f24812 */ /* 0x000fe200078efcff */
[----:B----4-:R-:W4:Y:S01]  /*3970*/  LDL.64 R234, [R1+0x38] ;  /* 0x0000380001ea7983 */ /* 0x010f220000100a00 */
[----:B------:R-:W-:Y:S02]  /*3980*/  ULDC.64 UR6, c[0x0][0x178] ;  /* 0x00005e0000067ab9 */ /* 0x000fe40000000a00 */
[C---:B------:R-:W-:Y:S01]  /*3990*/  LOP3.LUT P4, RZ, R242.reuse, 0x1, RZ, 0xc0, !PT ;  /* 0x00000001f2ff7812 */ /* 0x040fe2000788c0ff */
[----:B---3--:R-:W3:Y:S01]  /*39a0*/  LDL R231, [R1+0x40] ;  /* 0x0000400001e77983 */ /* 0x008ee20000100800 */
[----:B------:R-:W-:Y:S01]  /*39b0*/  LOP3.LUT R242, R242, 0xffffffef, RZ, 0xc0, !PT ;  /* 0xffffffeff2f27812 */ /* 0x000fe200078ec0ff */
[----:B------:R-:W-:Y:S02]  /*39c0*/  UIMAD UR29, UR29, UR6, URZ ;  /* 0x000000061d1d72a4 */ /* 0x000fe4000f8e023f */
[----:B--2---:R-:W2:Y:S01]  /*39d0*/  LDL.64 R240, [R1+0x18] ;  /* 0x0000180001f07983 */ /* 0x004ea20000100a00 */
[----:B------:R-:W-:Y:S01]  /*39e0*/  @P1 LOP3.LUT R242, R242, 0x10, RZ, 0xfc, !PT ;  /* 0x00000010f2f21812 */ /* 0x000fe200078efcff */
[----:B------:R-:W-:Y:S02]  /*39f0*/  UIMAD.WIDE.U32 UR30, UR28, UR6, URZ ;  /* 0x000000061c1e72a5 */ /* 0x000fe4000f8e003f */
[----:B------:R-:W2:Y:S01]  /*3a00*/  LDL R238, [R1+0x48] ;  /* 0x0000480001ee7983 */ /* 0x000ea20000100800 */
[----:B------:R-:W-:Y:S02]  /*3a10*/  UIMAD UR29, UR28, UR7, UR29 ;  /* 0x000000071c1d72a4 */ /* 0x000fe4000f8e021d */
[----:B------:R-:W-:Y:S01]  /*3a20*/  USHF.L.U32 UR6, UR30, 0x6, URZ ;  /* 0x000000061e067899 */ /* 0x000fe2000800063f */
[----:B-1----:R-:W1:Y:S01]  /*3a30*/  @!P3 S2R R3, SR_CTAID.Y ;  /* 0x000000000003b919 */ /* 0x002e620000002600 */
[----:B------:R-:W-:Y:S02]  /*3a40*/  UIMAD UR7, UR28, -0x40, UR21 ;  /* 0xffffffc01c0778a4 */ /* 0x000fe4000f8e0215 */
[----:B------:R-:W-:Y:S04]  /*3a50*/  UIADD3 UR29, UR31, UR29, URZ ;  /* 0x0000001d1f1d7290 */ /* 0x000fe8000fffe03f */
[----:B------:R-:W-:Y:S01]  /*3a60*/  USHF.L.U64.HI UR29, UR30, 0x6, UR29 ;  /* 0x000000061e1d7899 */ /* 0x000fe2000801021d */
[----:B-1----:R-:W-:Y:S05]  /*3a70*/  @!P3 SHF.R.S32.HI R204, RZ, 0x1f, R3 ;  /* 0x0000001fffccb819 */ /* 0x002fea0000011403 */
[----:B------:R-:W-:Y:S04]  /*3a80*/  @!P3 IMAD R204, R204, c[0x0][0x270], RZ ;  /* 0x00009c00ccccba24 */ /* 0x000fe800078e02ff */
[C---:B------:R-:W-:Y:S02]  /*3a90*/  @!P3 IMAD R204, R3.reuse, c[0x0][0x274], R204 ;  /* 0x00009d0003ccba24 */ /* 0x040fe400078e02cc */
[----:B-----5:R-:W-:Y:S02]  /*3aa0*/  @!P3 IMAD.MOV.U32 R226, RZ, RZ, R232 ;  /* 0x000000ffffe2b224 */ /* 0x020fe400078e00e8 */
[----:B------:R-:W-:Y:S04]  /*3ab0*/  @!P3 IMAD.MOV.U32 R227, RZ, RZ, R233 ;  /* 0x000000ffffe3b224 */ /* 0x000fe800078e00e9 */
[----:B------:R-:W-:Y:S04]  /*3ac0*/  @!P3 IMAD.WIDE.U32 R226, R3, c[0x0][0x270], R226 ;  /* 0x00009c0003e2ba25 */ /* 0x000fe800078e00e2 */
[----:B------:R-:W-:Y:S02]  /*3ad0*/  IMAD.U32 R3, RZ, RZ, UR10 ;  /* 0x0000000aff037e24 */ /* 0x000fe4000f8e00ff */
[----:B------:R-:W-:Y:S03]  /*3ae0*/  @!P3 IMAD.IADD R204, R227, 0x1, R204 ;  /* 0x00000001e3ccb824 */ /* 0x000fe600078e02cc */
[----:B------:R-:W-:Y:S04]  /*3af0*/  @!P3 LEA R3, R3, 0x40, 0x6 ;  /* 0x000000400303b811 */ /* 0x000fe800078e30ff */
[----:B------:R-:W-:Y:S02]  /*3b00*/  @!P3 SHF.R.S32.HI R230, RZ, 0x1f, R3 ;  /* 0x0000001fffe6b819 */ /* 0x000fe40000011403 */
[----:B------:R-:W-:Y:S04]  /*3b10*/  @!P3 IADD3 R229, P2, P0, R3, UR14, R226 ;  /* 0x0000000e03e5bc10 */ /* 0x000fe8000f85e0e2 */
[----:B------:R-:W-:Y:S02]  /*3b20*/  @!P3 IADD3.X R230, R230, UR19, R204, P2, P0 ;  /* 0x00000013e6e6bc10 */ /* 0x000fe400097e04cc */
[----:B----4-:R-:W-:Y:S04]  /*3b30*/  IADD3 R3, P0, R234, UR6, RZ ;  /* 0x00000006ea037c10 */ /* 0x010fe8000ff1e0ff */
[----:B---3--:R-:W-:Y:S02]  /*3b40*/  IADD3.X R204, R231, UR29, RZ, P0, !PT ;  /* 0x0000001de7cc7c10 */ /* 0x008fe400087fe4ff */
[C---:B------:R-:W-:Y:S04]  /*3b50*/  LEA R226, P0, R3.reuse, c[0x0][0x160], 0x1 ;  /* 0x0000580003e27a11 */ /* 0x040fe800078008ff */
[----:B------:R-:W-:Y:S01]  /*3b60*/  LEA.HI.X R227, R3, c[0x0][0x164], R204, 0x1, P0 ;  /* 0x0000590003e37a11 */ /* 0x000fe200000f0ccc */
[----:B------:R-:W-:Y:S01]  /*3b70*/  IMAD.U32 R3, RZ, RZ, UR26 ;  /* 0x0000001aff037e24 */ /* 0x000fe2000f8e00ff */
[----:B--2---:R-:W-:Y:S03]  /*3b80*/  IADD3 R204, -R240, UR7, RZ ;  /* 0x00000007f0cc7c10 */ /* 0x004fe6000fffe1ff */
[----:B------:R-:W-:Y:S01]  /*3b90*/  IMAD R3, R3, 0x4000, R238 ;  /* 0x0000400003037824 */ /* 0x000fe200078e02ee */
[C---:B------:R-:W-:Y:S02]  /*3ba0*/  ISETP.LT.OR P0, PT, R204.reuse, 0x1, P4 ;  /* 0x00000001cc00780c */ /* 0x040fe40002701670 */
[C---:B------:R-:W-:Y:S02]  /*3bb0*/  ISETP.LT.OR P4, PT, R204.reuse, 0x21, P4 ;  /* 0x00000021cc00780c */ /* 0x040fe40002781670 */
[C---:B------:R-:W-:Y:S09]  /*3bc0*/  ISETP.LT.OR P1, PT, R204.reuse, 0x21, P6 ;  /* 0x00000021cc00780c */ /* 0x040ff20003721670 */
[----:B------:R-:W-:Y:S01]  /*3bd0*/  @!PT LDS RZ, [RZ] ;  /* 0x00000000fffff984 */ /* 0x000fe20000000800 */
[----:B------:R-:W-:Y:S01]  /*3be0*/  @!PT LDS RZ, [RZ] ;  /* 0x00000000fffff984 */ /* 0x000fe20000000800 */
[----:B------:R-:W-:Y:S01]  /*3bf0*/  @!PT LDS RZ, [RZ] ;  /* 0x00000000fffff984 */ /* 0x000fe20000000800 */
[----:B------:R1:W-:Y:S01]  /*3c00*/  LDGSTS.E.BYPASS.LTC128B.128 [R3], [R226.64], !P0 ;  /* 0x00000000e2037fae */ /* 0x0003e2000c101d50 */
[----:B------:R-:W-:Y:S01]  /*3c10*/  ISETP.LT.OR P0, PT, R204, 0x1, P6 ;  /* 0x00000001cc00780c */ /* 0x000fe20003701670 */
[----:B------:R-:W-:Y:S11]  /*3c20*/  IMAD.U32 R204, RZ, RZ, UR23 ;  /* 0x00000017ffcc7e24 */ /* 0x000ff6000f8e00ff */
[----:B------:R-:W-:Y:S01]  /*3c30*/  @!UPT UIADD3 URZ, URZ, URZ, URZ ;  /* 0x0000003f3f3ff290 */ /* 0x000fe2000fffe03f */
[----:B------:R1:W-:Y:S01]  /*3c40*/  LDGSTS.E.BYPASS.LTC128B.128 [R3+0x2000], [R226.64+0x80], !P0 ;  /* 0x02000080e2037fae */ /* 0x0003e2000c101d50 */
[----:B------:R-:W-:Y:S01]  /*3c50*/  IADD3 R204, P2, P0, R234, UR6, R204 ;  /* 0x00000006eacc7c10 */ /* 0x000fe2000f85e0cc */
[----:B-1----:R-:W-:Y:S05]  /*3c60*/  IMAD.U32 R227, RZ, RZ, UR20 ;  /* 0x00000014ffe37e24 */ /* 0x002fea000f8e00ff */
[----:B------:R-:W-:Y:S02]  /*3c70*/  IADD3.X R227, R231, UR29, R227, P2, P0 ;  /* 0x0000001de7e37c10 */ /* 0x000fe400097e04e3 */
[C---:B------:R-:W-:Y:S04]  /*3c80*/  LEA R226, P0, R204.reuse, c[0x0][0x160], 0x1 ;  /* 0x00005800cce27a11 */ /* 0x040fe800078008ff */
[----:B------:R-:W-:Y:S05]  /*3c90*/  LEA.HI.X R227, R204, c[0x0][0x164], R227, 0x1, P0 ;  /* 0x00005900cce37a11 */ /* 0x000fea00000f0ce3 */
[----:B------:R1:W-:Y:S01]  /*3ca0*/  LDGSTS.E.BYPASS.LTC128B.128 [R3+0x1000], [R226.64], !P4 ;  /* 0x01000000e2037fae */ /* 0x0003e2000e101d50 */
[C---:B------:R-:W-:Y:S03]  /*3cb0*/  LOP3.LUT P4, RZ, R242.reuse, 0x20, RZ, 0xc0, !PT ;  /* 0x00000020f2ff7812 */ /* 0x040fe6000788c0ff */
[----:B------:R1:W-:Y:S01]  /*3cc0*/  LDGSTS.E.BYPASS.LTC128B.128 [R3+0x3000], [R226.64+0x80], !P1 ;  /* 0x03000080e2037fae */ /* 0x0003e2000c901d50 */
[----:B------:R-:W-:Y:S01]  /*3cd0*/  LOP3.LUT P1, RZ, R242, 0x10, RZ, 0xc0, !PT ;  /* 0x00000010f2ff7812 */ /* 0x000fe2000782c0ff */
[----:B-1----:R-:W-:Y:S01]  /*3ce0*/  IMAD.U32 R3, RZ, RZ, UR26 ;  /* 0x0000001aff037e24 */ /* 0x002fe2000f8e00ff */
[----:B------:R-:W-:Y:S03]  /*3cf0*/  @!P3 LEA R226, P0, R229, c[0x0][0x258], 0x2 ;  /* 0x00009600e5e2ba11 */ /* 0x000fe600078010ff */
[----:B------:R-:W-:Y:S01]  /*3d00*/  @!P3 IMAD R3, R3, 0x40, R232 ;  /* 0x000000400303b824 */ /* 0x000fe200078e02e8 */
[----:B------:R-:W-:Y:S03]  /*3d10*/  @!P3 LEA.HI.X R227, R229, c[0x0][0x25c], R230, 0x2, P0 ;  /* 0x00009700e5e3ba11 */ /* 0x000fe600000f14e6 */
[----:B------:R-:W-:Y:S05]  /*3d20*/  @!P3 IMAD.SHL.U32 R3, R3, 0x4, RZ ;  /* 0x000000040303b824 */ /* 0x000fea00078e00ff */
[----:B------:R1:W-:Y:S02]  /*3d30*/  @!P3 LDGSTS.E.BYPASS.LTC128B.128 [R3+0x20080], [R226.64] ;  /* 0x20080000e203bfae */ /* 0x0003e4000b901d50 */
.L_x_1350:
[----:B------:R-:W-:Y:S01]  /*3d40*/  PLOP3.LUT P0, PT, PT, PT, UP4, 0x80, 0x0 ;  /* 0x000000000000781c */ /* 0x000fe20003f0f048 */
[----:B------:R-:W0:Y:S01]  /*3d50*/  LDGDEPBAR ;  /* 0x00000000000079af */ /* 0x000e220000000000 */
[----:B------:R-:W-:Y:S02]  /*3d60*/  UIADD3 UR29, UR10, 0x2, URZ ;  /* 0x000000020a1d7890 */ /* 0x000fe4000fffe03f */
[----:B------:R-:W-:Y:S02]  /*3d70*/  ISETP.GT.AND P0, PT, R41, RZ, P0 ;  /* 0x000000ff2900720c */ /* 0x000fe40000704270 */
[----:B------:R-:W-:Y:S02]  /*3d80*/  UISETP.GE.AND UP0, UPT, UR29, UR12, UPT ;  /* 0x0000000c1d00728c */ /* 0x000fe4000bf06270 */
[----:B------:R-:W-:Y:S04]  /*3d90*/  ISETP.LT.OR P0, PT, R42, 0x1, P0 ;  /* 0x000000012a00780c */ /* 0x000fe80000701670 */
[----:B------:R-:W-:Y:S02]  /*3da0*/  FSEL R233, R8, -INF , !P0 ;  /* 0xff80000008e97808 */ /* 0x000fe40004000000 */
[----:B------:R-:W-:Y:S03]  /*3db0*/  PLOP3.LUT P0, PT, PT, PT, UP4, 0x80, 0x0 ;  /* 0x000000000000781c */ /* 0x000fe60003f0f048 */
[--C-:B------:R-:W-:Y:S01]  /*3dc0*/  FFMA.FTZ R248, R233, c[0x0][0x29c], -R223.reuse ;  /* 0x0000a700e9f87a23 */ /* 0x100fe200000108df */
[----:B------:R-:W-:Y:S04]  /*3dd0*/  ISETP.GT.AND P0, PT, R41, 0x1, P0 ;  /* 0x000000012900780c */ /* 0x000fe80000704270 */
[----:B------:R-:W-:Y:S04]  /*3de0*/  ISETP.LT.OR P0, PT, R42, 0x2, P0 ;  /* 0x000000022a00780c */ /* 0x000fe80000701670 */
[----:B------:R-:W-:Y:S02]  /*3df0*/  FSEL R231, R9, -INF , !P0 ;  /* 0xff80000009e77808 */ /* 0x000fe40004000000 */
[----:B------:R-:W-:Y:S03]  /*3e00*/  PLOP3.LUT P0, PT, PT, PT, UP4, 0x80, 0x0 ;  /* 0x000000000000781c */ /* 0x000fe60003f0f048 */
[--C-:B------:R-:W-:Y:S01]  /*3e10*/  FFMA.FTZ R247, R231, c[0x0][0x29c], -R223.reuse ;  /* 0x0000a700e7f77a23 */ /* 0x100fe200000108df */
[----:B------:R-:W-:Y:S04]  /*3e20*/  ISETP.GT.AND P0, PT, R2, RZ, P0 ;  /* 0x000000ff0200720c */ /* 0x000fe80000704270 */
[----:B------:R-:W-:Y:S04]  /*3e30*/  ISETP.LT.OR P0, PT, R40, 0x1, P0 ;  /* 0x000000012800780c */ /* 0x000fe80000701670 */
[----:B------:R-:W-:Y:S02]  /*3e40*/  FSEL R241, R10, -INF , !P0 ;  /* 0xff8000000af17808 */ /* 0x000fe40004000000 */
[----:B------:R-:W-:Y:S03]  /*3e50*/  PLOP3.LUT P0, PT, PT, PT, UP4, 0x80, 0x0 ;  /* 0x000000000000781c */ /* 0x000fe60003f0f048 */
[--C-:B------:R-:W-:Y:S01]  /*3e60*/  FFMA.FTZ R241, R241, c[0x0][0x29c], -R224.reuse ;  /* 0x0000a700f1f17a23 */ /* 0x100fe200000108e0 */
[----:B------:R-:W-:Y:S04]  /*3e70*/  ISETP.GT.AND P0, PT, R2, 0x1, P0 ;  /* 0x000000010200780c */ /* 0x000fe80000704270 */
[----:B------:R-:W-:Y:S04]  /*3e80*/  ISETP.LT.OR P0, PT, R40, 0x2, P0 ;  /* 0x000000022800780c */ /* 0x000fe80000701670 */
[----:B------:R-:W-:Y:S02]  /*3e90*/  FSEL R240, R11, -INF , !P0 ;  /* 0xff8000000bf07808 */ /* 0x000fe40004000000 */
[-C--:B--2-4-:R-:W-:Y:S01]  /*3ea0*/  HMMA.16816.F32.BF16 R8, R48, R36.reuse, RZ ;  /* 0x000000243008723c */ /* 0x094fe200000418ff */
[----:B------:R-:W-:Y:S02]  /*3eb0*/  PLOP3.LUT P0, PT, PT, PT, UP4, 0x80, 0x0 ;  /* 0x000000000000781c */ /* 0x000fe40003f0f048 */
[--C-:B------:R-:W-:Y:S02]  /*3ec0*/  FFMA.FTZ R240, R240, c[0x0][0x29c], -R224.reuse ;  /* 0x0000a700f0f07a23 */ /* 0x100fe400000108e0 */
[C---:B------:R-:W-:Y:S04]  /*3ed0*/  ISETP.GT.AND P0, PT, R41.reuse, 0x20, P0 ;  /* 0x000000202900780c */ /* 0x040fe80000704270 */
        /* <DEDUP_REMOVED lines=17> */
[C---:B---3--:R-:W-:Y:S01]  /*3ff0*/  HMMA.16816.F32.BF16 R12, R44.reuse, R36, RZ ;  /* 0x000000242c0c723c */ /* 0x048fe200000418ff */
[----:B------:R-:W-:Y:S02]  /*4000*/  PLOP3.LUT P0, PT, PT, PT, UP4, 0x80, 0x0 ;  /* 0x000000000000781c */ /* 0x000fe40003f0f048 */
[--C-:B------:R-:W-:Y:S02]  /*4010*/  FFMA.FTZ R238, R238, c[0x0][0x29c], -R224.reuse ;  /* 0x0000a700eeee7a23 */ /* 0x100fe400000108e0 */
[----:B------:R-:W-:Y:S04]  /*4020*/  ISETP.GT.AND P0, PT, R41, 0x40, P0 ;  /* 0x000000402900780c */ /* 0x000fe80000704270 */
[----:B------:R-:W-:Y:S04]  /*4030*/  ISETP.LT.OR P0, PT, R42, 0x41, P0 ;  /* 0x000000412a00780c */ /* 0x000fe80000701670 */
[----:B-1----:R-:W-:Y:S02]  /*4040*/  FSEL R227, R24, -INF , !P0 ;  /* 0xff80000018e37808 */ /* 0x002fe40004000000 */
[----:B------:R-:W-:Y:S03]  /*4050*/  PLOP3.LUT P0, PT, PT, PT, UP4, 0x80, 0x0 ;  /* 0x000000000000781c */ /* 0x000fe60003f0f048 */
[--C-:B------:R-:W-:Y:S01]  /*4060*/  FFMA.FTZ R231, R227, c[0x0][0x29c], -R223.reuse ;  /* 0x0000a700e3e77a23 */ /* 0x100fe200000108df */
[----:B------:R-:W-:Y:S04]  /*4070*/  ISETP.GT.AND P0, PT, R41, 0x41, P0 ;  /* 0x000000412900780c */ /* 0x000fe80000704270 */
[----:B------:R-:W-:Y:S04]  /*4080*/  ISETP.LT.OR P0, PT, R42, 0x42, P0 ;  /* 0x000000422a00780c */ /* 0x000fe80000701670 */
[----:B------:R-:W-:Y:S02]  /*4090*/  FSEL R226, R25, -INF , !P0 ;  /* 0xff80000019e27808 */ /* 0x000fe40004000000 */
[----:B------:R-:W-:Y:S04]  /*40a0*/  PLOP3.LUT P0, PT, PT, PT, UP4, 0x80, 0x0 ;  /* 0x000000000000781c */ /* 0x000fe80003f0f048 */
        /* <DEDUP_REMOVED lines=8> */
[-C--:B------:R-:W-:Y:S01]  /*4130*/  HMMA.16816.F32.BF16 R24, R44, R38.reuse, RZ ;  /* 0x000000262c18723c */ /* 0x080fe200000418ff */
[----:B------:R-:W-:Y:S02]  /*4140*/  PLOP3.LUT P0, PT, PT, PT, UP4, 0x80, 0x0 ;  /* 0x000000000000781c */ /* 0x000fe40003f0f048 */
[--C-:B------:R-:W-:Y:S02]  /*4150*/  FFMA.FTZ R234, R234, c[0x0][0x29c], -R224.reuse ;  /* 0x0000a700eaea7a23 */ /* 0x100fe400000108e0 */
[C---:B------:R-:W-:Y:S04]  /*4160*/  ISETP.GT.AND P0, PT, R41.reuse, 0x60, P0 ;  /* 0x000000602900780c */ /* 0x040fe80000704270 */
[----:B------:R-:W-:Y:S04]  /*4170*/  ISETP.LT.OR P0, PT, R42, 0x61, P0 ;  /* 0x000000612a00780c */ /* 0x000fe80000701670 */
[----:B------:R-:W-:Y:S02]  /*4180*/  FSEL R204, R28, -INF , !P0 ;  /* 0xff8000001ccc7808 */ /* 0x000fe40004000000 */
[----:B------:R-:W-:Y:S04]  /*4190*/  PLOP3.LUT P0, PT, PT, PT, UP4, 0x80, 0x0 ;  /* 0x000000000000781c */ /* 0x000fe80003f0f048 */
        /* <DEDUP_REMOVED lines=12> */
[C---:B------:R-:W-:Y:S01]  /*4260*/  HMMA.16816.F32.BF16 R28, R48.reuse, R38, RZ ;  /* 0x00000026301c723c */ /* 0x040fe200000418ff */
[----:B------:R-:W-:Y:S02]  /*4270*/  PLOP3.LUT P0, PT, PT, PT, UP4, 0x80, 0x0 ;  /* 0x000000000000781c */ /* 0x000fe40003f0f048 */
[----:B------:R-:W-:Y:S02]  /*4280*/  FFMA.FTZ R224, R2, c[0x0][0x29c], -R224 ;  /* 0x0000a70002e07a23 */ /* 0x000fe400000108e0 */
[C---:B------:R-:W-:Y:S03]  /*4290*/  ISETP.GT.AND P0, PT, R43.reuse, RZ, P0 ;  /* 0x000000ff2b00720c */ /* 0x040fe60000704270 */
[-C--:B------:R-:W-:Y:S01]  /*42a0*/  HMMA.16816.F32.BF16 R36, R48, R180.reuse, RZ ;  /* 0x000000b43024723c */ /* 0x080fe200000418ff */
[----:B------:R-:W-:Y:S01]  /*42b0*/  ISETP.LT.OR P0, PT, R200, 0x1, P0 ;  /* 0x00000001c800780c */ /* 0x000fe20000701670 */
[----:B------:R-:W-:Y:S03]  /*42c0*/  MUFU.EX2 R224, R224 ;  /* 0x000000e000e07308 */ /* 0x000fe60000000800 */
[----:B------:R-:W-:Y:S02]  /*42d0*/  FSEL R6, R6, -INF , !P0 ;  /* 0xff80000006067808 */ /* 0x000fe40004000000 */
[----:B------:R-:W-:Y:S04]  /*42e0*/  PLOP3.LUT P0, PT, PT, PT, UP4, 0x80, 0x0 ;  /* 0x000000000000781c */ /* 0x000fe80003f0f048 */
[----:B------:R-:W-:Y:S01]  /*42f0*/  ISETP.GT.AND P0, PT, R43, 0x1, P0 ;  /* 0x000000012b00780c */ /* 0x000fe20000704270 */
[--C-:B------:R-:W-:Y:S02]  /*4300*/  FFMA.FTZ R244, R6, c[0x0][0x29c], -R222.reuse ;  /* 0x0000a70006f47a23 */ /* 0x100fe400000108de */
[--C-:B------:R-:W-:Y:S01]  /*4310*/  FFMA.FTZ R6, R226, c[0x0][0x29c], -R223.reuse ;  /* 0x0000a700e2067a23 */ /* 0x100fe200000108df */
[----:B------:R-:W-:Y:S04]  /*4320*/  ISETP.LT.OR P0, PT, R200, 0x2, P0 ;  /* 0x00000002c800780c */ /* 0x000fe80000701670 */
[----:B------:R-:W-:Y:S02]  /*4330*/  FSEL R7, R7, -INF , !P0 ;  /* 0xff80000007077808 */ /* 0x000fe40004000000 */
[----:B------:R-:W-:Y:S03]  /*4340*/  PLOP3.LUT P0, PT, PT, PT, UP4, 0x80, 0x0 ;  /* 0x000000000000781c */ /* 0x000fe60003f0f048 */
[--C-:B------:R-:W-:Y:S01]  /*4350*/  FFMA.FTZ R245, R7, c[0x0][0x29c], -R222.reuse ;  /* 0x0000a70007f57a23 */ /* 0x100fe200000108de */
[----:B------:R-:W-:Y:S01]  /*4360*/  ISETP.GT.AND P0, PT, R43, 0x20, P0 ;  /* 0x000000202b00780c */ /* 0x000fe20000704270 */
[--C-:B------:R-:W-:Y:S02]  /*4370*/  FFMA.FTZ R7, R204, c[0x0][0x29c], -R223.reuse ;  /* 0x0000a700cc077a23 */ /* 0x100fe400000108df */
[----:B------:R-:W-:Y:S01]  /*4380*/  FFMA.FTZ R223, R3, c[0x0][0x29c], -R223 ;  /* 0x0000a70003df7a23 */ /* 0x000fe200000108df */
[----:B------:R-:W-:Y:S04]  /*4390*/  ISETP.LT.OR P0, PT, R200, 0x21, P0 ;  /* 0x00000021c800780c */ /* 0x000fe80000701670 */
[----:B------:R-:W-:Y:S01]  /*43a0*/  FSEL R18, R18, -INF , !P0 ;  /* 0xff80000012127808 */ /* 0x000fe20004000000 */
[----:B------:R-:W-:Y:S01]  /*43b0*/  MUFU.EX2 R223, R223 ;  /* 0x000000df00df7308 */ /* 0x000fe20000000800 */
[----:B------:R-:W-:Y:S03]  /*43c0*/  PLOP3.LUT P0, PT, PT, PT, UP4, 0x80, 0x0 ;  /* 0x000000000000781c */ /* 0x000fe60003f0f048 */
[--C-:B------:R-:W-:Y:S01]  /*43d0*/  FFMA.FTZ R252, R18, c[0x0][0x29c], -R222.reuse ;  /* 0x0000a70012fc7a23 */ /* 0x100fe200000108de */
[----:B------:R-:W-:Y:S04]  /*43e0*/  ISETP.GT.AND P0, PT, R43, 0x21, P0 ;  /* 0x000000212b00780c */ /* 0x000fe80000704270 */
[C---:B------:R-:W-:Y:S04]  /*43f0*/  ISETP.LT.OR P0, PT, R200.reuse, 0x22, P0 ;  /* 0x00000022c800780c */ /* 0x040fe80000701670 */
[----:B------:R-:W-:Y:S02]  /*4400*/  FSEL R19, R19, -INF , !P0 ;  /* 0xff80000013137808 */ /* 0x000fe40004000000 */
[----:B------:R-:W-:Y:S03]  /*4410*/  PLOP3.LUT P0, PT, PT, PT, UP4, 0x80, 0x0 ;  /* 0x000000000000781c */ /* 0x000fe60003f0f048 */
[--C-:B------:R-:W-:Y:S01]  /*4420*/  FFMA.FTZ R251, R19, c[0x0][0x29c], -R222.reuse ;  /* 0x0000a70013fb7a23 */ /* 0x100fe200000108de */
[C---:B------:R-:W-:Y:S04]  /*4430*/  ISETP.GT.AND P0, PT, R43.reuse, 0x40, P0 ;  /* 0x000000402b00780c */ /* 0x040fe80000704270 */
[----:B------:R-:W-:Y:S04]  /*4440*/  ISETP.LT.OR P0, PT, R200, 0x41, P0 ;  /* 0x00000041c800780c */ /* 0x000fe80000701670 */
[----:B------:R-:W-:Y:S02]  /*4450*/  FSEL R22, R22, -INF , !P0 ;  /* 0xff80000016167808 */ /* 0x000fe40004000000 */
        /* <DEDUP_REMOVED lines=12> */
[----:B------:R-:W-:Y:S02]  /*4520*/  ISETP.GT.AND P0, PT, R43, 0x61, P0 ;  /* 0x000000612b00780c */ /* 0x000fe40000704270 */
[C---:B------:R-:W-:Y:S02]  /*4530*/  HMMA.16816.F32.BF16 R40, R44.reuse, R180, RZ ;  /* 0x000000b42c28723c */ /* 0x040fe400000418ff */
[----:B------:R-:W-:Y:S04]  /*4540*/  ISETP.LT.OR P0, PT, R200, 0x62, P0 ;  /* 0x00000062c800780c */ /* 0x000fe80000701670 */
[----:B------:R-:W-:Y:S02]  /*4550*/  FSEL R35, R35, -INF , !P0 ;  /* 0xff80000023237808 */ /* 0x000fe40004000000 */
[-C--:B------:R-:W-:Y:S01]  /*4560*/  HMMA.16816.F32.BF16 R44, R44, R182.reuse, RZ ;  /* 0x000000b62c2c723c */ /* 0x080fe200000418ff */
[----:B------:R-:W-:Y:S03]  /*4570*/  PLOP3.LUT P0, PT, PT, PT, UP4, 0x80, 0x0 ;  /* 0x000000000000781c */ /* 0x000fe60003f0f048 */
[----:B------:R-:W-:Y:S01]  /*4580*/  FFMA.FTZ R222, R35, c[0x0][0x29c], -R222 ;  /* 0x0000a70023de7a23 */ /* 0x000fe200000108de */
[----:B------:R-:W-:Y:S03]  /*4590*/  ISETP.GT.AND P0, PT, R205, 0x1, P0 ;  /* 0x00000001cd00780c */ /* 0x000fe60000704270 */
[----:B------:R-:W-:Y:S01]  /*45a0*/  HMMA.16816.F32.BF16 R48, R48, R182, RZ ;  /* 0x000000b63030723c */ /* 0x000fe200000418ff */
[----:B------:R-:W-:Y:S01]  /*45b0*/  LDSM.16.M88.4 R180, [R202+0x1b080] ;  /* 0x01b08000cab4783b */ /* 0x000fe20000000200 */
[C---:B------:R-:W-:Y:S01]  /*45c0*/  ISETP.LT.OR P0, PT, R208.reuse, 0x2, P0 ;  /* 0x00000002d000780c */ /* 0x040fe20000701670 */
[----:B------:R-:W-:Y:S03]  /*45d0*/  MUFU.EX2 R222, R222 ;  /* 0x000000de00de7308 */ /* 0x000fe60000000800 */
[----:B------:R-:W-:Y:S02]  /*45e0*/  FSEL R3, R5, -INF , !P0 ;  /* 0xff80000005037808 */ /* 0x000fe40004000000 */
[-C--:B------:R-:W-:Y:S01]  /*45f0*/  HMMA.16816.F32.BF16 R8, R184, R188.reuse, R8 ;  /* 0x000000bcb808723c */ /* 0x080fe20000041808 */
[----:B------:R-:W-:Y:S04]  /*4600*/  PLOP3.LUT P0, PT, PT, PT, UP4, 0x80, 0x0 ;  /* 0x000000000000781c */ /* 0x000fe80003f0f048 */
[C---:B------:R-:W-:Y:S03]  /*4610*/  ISETP.GT.AND P0, PT, R205.reuse, RZ, P0 ;  /* 0x000000ffcd00720c */ /* 0x040fe60000704270 */
[C---:B------:R-:W-:Y:S04]  /*4620*/  HMMA.16816.F32.BF16 R12, R192.reuse, R188, R12 ;  /* 0x000000bcc00c723c */ /* 0x040fe8000004180c */
[----:B------:R-:W-:Y:S04]  /*4630*/  ISETP.LT.OR P0, PT, R208, 0x1, P0 ;  /* 0x00000001d000780c */ /* 0x000fe80000701670 */
[-C--:B------:R-:W-:Y:S04]  /*4640*/  HMMA.16816.F32.BF16 R24, R192, R190.reuse, R24 ;  /* 0x000000bec018723c */ /* 0x080fe80000041818 */
[----:B------:R-:W-:Y:S02]  /*4650*/  FSEL R200, R4, -INF , !P0 ;  /* 0xff80000004c87808 */ /* 0x000fe40004000000 */
[----:B------:R-:W-:Y:S02]  /*4660*/  PLOP3.LUT P0, PT, PT, PT, UP4, 0x80, 0x0 ;  /* 0x000000000000781c */ /* 0x000fe40003f0f048 */
[C---:B------:R-:W-:Y:S04]  /*4670*/  HMMA.16816.F32.BF16 R28, R184.reuse, R190, R28 ;  /* 0x000000beb81c723c */ /* 0x040fe8000004181c */
[C---:B------:R-:W-:Y:S03]  /*4680*/  ISETP.GT.AND P0, PT, R205.reuse, 0x20, P0 ;  /* 0x00000020cd00780c */ /* 0x040fe60000704270 */
[----:B------:R-:W-:Y:S01]  /*4690*/  IMAD.MOV.U32 R190, RZ, RZ, R34 ;  /* 0x000000ffffbe7224 */ /* 0x000fe200078e0022 */
[-C--:B------:R-:W-:Y:S03]  /*46a0*/  HMMA.16816.F32.BF16 R36, R184, R196.reuse, R36 ;  /* 0x000000c4b824723c */ /* 0x080fe60000041824 */
[----:B------:R-:W-:Y:S04]  /*46b0*/  ISETP.LT.OR P0, PT, R208, 0x21, P0 ;  /* 0x00000021d000780c */ /* 0x000fe80000701670 */
[----:B------:R-:W-:Y:S01]  /*46c0*/  FSEL R204, R16, -INF , !P0 ;  /* 0xff80000010cc7808 */ /* 0x000fe20004000000 */
[C---:B------:R-:W-:Y:S01]  /*46d0*/  HMMA.16816.F32.BF16 R40, R192.reuse, R196, R40 ;  /* 0x000000c4c028723c */ /* 0x040fe20000041828 */
[----:B------:R-:W-:Y:S01]  /*46e0*/  PLOP3.LUT P0, PT, PT, PT, UP4, 0x80, 0x0 ;  /* 0x000000000000781c */ /* 0x000fe20003f0f048 */
[----:B------:R-:W-:Y:S03]  /*46f0*/  MUFU.EX2 R196, R233 ;  /* 0x000000e900c47308 */ /* 0x000fe60000000800 */
[----:B------:R-:W-:Y:S03]  /*4700*/  ISETP.GT.AND P0, PT, R205, 0x21, P0 ;  /* 0x00000021cd00780c */ /* 0x000fe60000704270 */
[-C--:B------:R-:W-:Y:S03]  /*4710*/  HMMA.16816.F32.BF16 R44, R192, R198.reuse, R44 ;  /* 0x000000c6c02c723c */ /* 0x080fe6000004182c */
[C---:B------:R-:W-:Y:S01]  /*4720*/  ISETP.LT.OR P0, PT, R208.reuse, 0x22, P0 ;  /* 0x00000022d000780c */ /* 0x040fe20000701670 */
[----:B------:R-:W-:Y:S03]  /*4730*/  MUFU.EX2 R193, R247 ;  /* 0x000000f700c17308 */ /* 0x000fe60000000800 */
[----:B------:R-:W-:Y:S01]  /*4740*/  FSEL R226, R17, -INF , !P0 ;  /* 0xff80000011e27808 */ /* 0x000fe20004000000 */
[----:B------:R-:W-:Y:S01]  /*4750*/  HMMA.16816.F32.BF16 R48, R184, R198, R48 ;  /* 0x000000c6b830723c */ /* 0x000fe20000041830 */
[----:B------:R-:W-:Y:S01]  /*4760*/  PLOP3.LUT P0, PT, PT, PT, UP4, 0x80, 0x0 ;  /* 0x000000000000781c */ /* 0x000fe20003f0f048 */
[----:B------:R-:W-:Y:S02]  /*4770*/  LDSM.16.M88.4 R16, [R212+0x8080] ;  /* 0x00808000d410783b */ /* 0x000fe40000000200 */
[----:B------:R-:W-:Y:S01]  /*4780*/  IMAD.MOV.U32 R194, RZ, RZ, R6 ;  /* 0x000000ffffc27224 */ /* 0x000fe200078e0006 */
[C---:B------:R-:W-:Y:S01]  /*4790*/  ISETP.GT.AND P0, PT, R205.reuse, 0x40, P0 ;  /* 0x00000040cd00780c */ /* 0x040fe20000704270 */
[----:B------:R-:W-:Y:S03]  /*47a0*/  MUFU.EX2 R186, R244 ;  /* 0x000000f400ba7308 */ /* 0x000fe60000000800 */
[----:B------:R-:W-:Y:S04]  /*47b0*/  ISETP.LT.OR P0, PT, R208, 0x41, P0 ;  /* 0x00000041d000780c */ /* 0x000fe80000701670 */
[----:B------:R-:W-:Y:S02]  /*47c0*/  FSEL R227, R20, -INF , !P0 ;  /* 0xff80000014e37808 */ /* 0x000fe40004000000 */
[----:B------:R-:W-:Y:S01]  /*47d0*/  PLOP3.LUT P0, PT, PT, PT, UP4, 0x80, 0x0 ;  /* 0x000000000000781c */ /* 0x000fe20003f0f048 */
[----:B------:R-:W-:Y:S03]  /*47e0*/  MUFU.EX2 R185, R190 ;  /* 0x000000be00b97308 */ /* 0x000fe60000000800 */
[----:B------:R-:W-:Y:S04]  /*47f0*/  ISETP.GT.AND P0, PT, R205, 0x41, P0 ;  /* 0x00000041cd00780c */ /* 0x000fe80000704270 */
[C---:B------:R-:W-:Y:S03]  /*4800*/  ISETP.LT.OR P0, PT, R208.reuse, 0x42, P0 ;  /* 0x00000042d000780c */ /* 0x040fe60000701670 */
[----:B------:R-:W-:Y:S01]  /*4810*/  MUFU.EX2 R190, R248 ;  /* 0x000000f800be7308 */ /* 0x000fe20000000800 */
[----:B------:R-:W-:Y:S02]  /*4820*/  FSEL R229, R21, -INF , !P0 ;  /* 0xff80000015e57808 */ /* 0x000fe40004000000 */
[----:B------:R-:W-:Y:S01]  /*4830*/  PLOP3.LUT P0, PT, PT, PT, UP4, 0x80, 0x0 ;  /* 0x000000000000781c */ /* 0x000fe20003f0f048 */
[----:B------:R-:W-:Y:S03]  /*4840*/  LDSM.16.M88.4 R20, [R202+0x19080] ;  /* 0x01908000ca14783b */ /* 0x000fe60000000200 */
[C---:B------:R-:W-:Y:S03]  /*4850*/  ISETP.GT.AND P0, PT, R205.reuse, 0x60, P0 ;  /* 0x00000060cd00780c */ /* 0x040fe60000704270 */
[----:B------:R-:W-:Y:S01]  /*4860*/  MUFU.EX2 R195, R246 ;  /* 0x000000f600c37308 */ /* 0x000fe20000000800 */
[----:B------:R-:W-:Y:S04]  /*4870*/  ISETP.LT.OR P0, PT, R208, 0x61, P0 ;  /* 0x00000061d000780c */ /* 0x000fe80000701670 */
[----:B------:R-:W-:Y:S02]  /*4880*/  FSEL R230, R32, -INF , !P0 ;  /* 0xff80000020e67808 */ /* 0x000fe40004000000 */
[----:B------:R-:W-:Y:S03]  /*4890*/  PLOP3.LUT P0, PT, PT, PT, UP4, 0x80, 0x0 ;  /* 0x000000000000781c */ /* 0x000fe60003f0f048 */
[----:B------:R-:W-:Y:S01]  /*48a0*/  MUFU.EX2 R184, R249 ;  /* 0x000000f900b87308 */ /* 0x000fe20000000800 */
[----:B------:R-:W-:Y:S04]  /*48b0*/  ISETP.GT.AND P0, PT, R205, 0x61, P0 ;  /* 0x00000061cd00780c */ /* 0x000fe80000704270 */
[----:B------:R-:W-:Y:S01]  /*48c0*/  ISETP.LT.OR P0, PT, R208, 0x62, P0 ;  /* 0x00000062d000780c */ /* 0x000fe20000701670 */
[----:B------:R-:W-:Y:S02]  /*48d0*/  IMAD.MOV.U32 R208, RZ, RZ, R7 ;  /* 0x000000ffffd07224 */ /* 0x000fe400078e0007 */
[----:B------:R-:W1:Y:S01]  /*48e0*/  LDSM.16.M88.4 R4, [R202+0x18080] ;  /* 0x01808000ca04783b */ /* 0x000e620000000200 */
[----:B------:R-:W-:Y:S01]  /*48f0*/  FSEL R205, R33, -INF , !P0 ;  /* 0xff80000021cd7808 */ /* 0x000fe20004000000 */
[----:B------:R-:W-:Y:S01]  /*4900*/  MUFU.EX2 R199, R231 ;  /* 0x000000e700c77308 */ /* 0x000fe20000000800 */
[----:B------:R-:W-:Y:S05]  /*4910*/  PLOP3.LUT P0, PT, PT, PT, UP0, 0x80, 0x0 ;  /* 0x000000000000781c */ /* 0x000fea0003f0f008 */
[----:B------:R-:W2:Y:S04]  /*4920*/  LDSM.16.M88.4 R32, [R212+0xa080] ;  /* 0x00a08000d420783b */ /* 0x000ea80000000200 */
[----:B------:R-:W-:Y:S10]  /*4930*/  MUFU.EX2 R194, R194 ;  /* 0x000000c200c27308 */ /* 0x000ff40000000800 */
[----:B------:R3:W-:Y:S01]  /*4940*/  MUFU.EX2 R187, R208 ;  /* 0x000000d000bb7308 */ /* 0x0007e20000000800 */
[-C--:B-1----:R-:W-:Y:S05]  /*4950*/  HMMA.16816.F32.BF16 R8, R4, R16.reuse, R8 ;  /* 0x000000100408723c */ /* 0x082fea0000041808 */
[----:B---3--:R-:W-:Y:S03]  /*4960*/  SEL R208, R221, 0xffffffe0, !P1 ;  /* 0xffffffe0ddd07807 */ /* 0x008fe60004800000 */
[C---:B------:R-:W-:Y:S08]  /*4970*/  HMMA.16816.F32.BF16 R12, R20.reuse, R16, R12 ;  /* 0x00000010140c723c */ /* 0x040ff0000004180c */
[-C--:B------:R-:W-:Y:S08]  /*4980*/  HMMA.16816.F32.BF16 R24, R20, R18.reuse, R24 ;  /* 0x000000121418723c */ /* 0x080ff00000041818 */
[C---:B------:R-:W-:Y:S01]  /*4990*/  HMMA.16816.F32.BF16 R28, R4.reuse, R18, R28 ;  /* 0x00000012041c723c */ /* 0x040fe2000004181c */
[----:B------:R-:W-:Y:S07]  /*49a0*/  LDSM.16.M88.4 R16, [R211+0x8080] ;  /* 0x00808000d310783b */ /* 0x000fee0000000200 */
[-C--:B--2---:R-:W-:Y:S08]  /*49b0*/  HMMA.16816.F32.BF16 R36, R4, R32.reuse, R36 ;  /* 0x000000200424723c */ /* 0x084ff00000041824 */
[C---:B------:R-:W-:Y:S08]  /*49c0*/  HMMA.16816.F32.BF16 R40, R20.reuse, R32, R40 ;  /* 0x000000201428723c */ /* 0x040ff00000041828 */
[-C--:B------:R-:W-:Y:S01]  /*49d0*/  HMMA.16816.F32.BF16 R44, R20, R34.reuse, R44 ;  /* 0x00000022142c723c */ /* 0x080fe2000004182c */
[----:B------:R-:W-:Y:S07]  /*49e0*/  LDSM.16.M88.4 R20, [R203+0x19080] ;  /* 0x01908000cb14783b */ /* 0x000fee0000000200 */
[----:B------:R-:W-:Y:S01]  /*49f0*/  HMMA.16816.F32.BF16 R48, R4, R34, R48 ;  /* 0x000000220430723c */ /* 0x000fe20000041830 */
[----:B------:R-:W1:Y:S08]  /*4a00*/  LDSM.16.M88.4 R4, [R203+0x18080] ;  /* 0x01808000cb04783b */ /* 0x000e700000000200 */
[----:B------:R-:W2:Y:S01]  /*4a10*/  LDSM.16.M88.4 R32, [R211+0xa080] ;  /* 0x00a08000d320783b */ /* 0x000ea20000000200 */
        /* <DEDUP_REMOVED lines=10> */
[----:B------:R1:W2:Y:S08]  /*4ac0*/  LDSM.16.M88.4 R4, [R0+0x2000] ;  /* 0x002000000004783b */ /* 0x0002b00000000200 */
[----:B------:R-:W3:Y:S03]  /*4ad0*/  LDSM.16.M88.4 R32, [R209+0xe080] ;  /* 0x00e08000d120783b */ /* 0x000ee60000000200 */
[--C-:B-1----:R-:W-:Y:S05]  /*4ae0*/  FFMA.FTZ R0, R3, c[0x0][0x29c], -R225.reuse ;  /* 0x0000a70003007a23 */ /* 0x102fea00000108e1 */
[----:B------:R-:W-:Y:S01]  /*4af0*/  LDS R3, [R228.X4+0x20280] ;  /* 0x02028000e4037984 */ /* 0x000fe20000004800 */
[----:B------:R1:W-:Y:S01]  /*4b00*/  MUFU.EX2 R2, R0 ;  /* 0x0000000000027308 */ /* 0x0003e20000000800 */
[-C--:B--2---:R-:W-:Y:S08]  /*4b10*/  HMMA.16816.F32.BF16 R8, R4, R16.reuse, R8 ;  /* 0x000000100408723c */ /* 0x084ff00000041808 */
[C---:B------:R-:W-:Y:S04]  /*4b20*/  HMMA.16816.F32.BF16 R12, R20.reuse, R16, R12 ;  /* 0x00000010140c723c */ /* 0x040fe8000004180c */
[--C-:B-1----:R-:W-:Y:S04]  /*4b30*/  FFMA.FTZ R0, R200, c[0x0][0x29c], -R225.reuse ;  /* 0x0000a700c8007a23 */ /* 0x102fe800000108e1 */
[-C--:B------:R-:W-:Y:S01]  /*4b40*/  HMMA.16816.F32.BF16 R24, R20, R18.reuse, R24 ;  /* 0x000000121418723c */ /* 0x080fe20000041818 */
[----:B------:R1:W2:Y:S07]  /*4b50*/  MUFU.EX2 R192, R0 ;  /* 0x0000000000c07308 */ /* 0x0002ae0000000800 */
[C---:B------:R-:W-:Y:S01]  /*4b60*/  HMMA.16816.F32.BF16 R28, R4.reuse, R18, R28 ;  /* 0x00000012041c723c */ /* 0x040fe2000004181c */
[----:B------:R-:W-:Y:S07]  /*4b70*/  LDSM.16.M88.4 R16, [R210+0xc080] ;  /* 0x00c08000d210783b */ /* 0x000fee0000000200 */
[-C--:B---3--:R-:W-:Y:S08]  /*4b80*/  HMMA.16816.F32.BF16 R36, R4, R32.reuse, R36 ;  /* 0x000000200424723c */ /* 0x088ff00000041824 */
[C---:B------:R-:W-:Y:S04]  /*4b90*/  HMMA.16816.F32.BF16 R40, R20.reuse, R32, R40 ;  /* 0x000000201428723c */ /* 0x040fe80000041828 */
[--C-:B-1----:R-:W-:Y:S04]  /*4ba0*/  FFMA.FTZ R0, R204, c[0x0][0x29c], -R225.reuse ;  /* 0x0000a700cc007a23 */ /* 0x102fe800000108e1 */
[-C--:B------:R-:W-:Y:S01]  /*4bb0*/  HMMA.16816.F32.BF16 R44, R20, R34.reuse, R44 ;  /* 0x00000022142c723c */ /* 0x080fe2000004182c */
[----:B------:R-:W-:Y:S01]  /*4bc0*/  LDSM.16.M88.4 R20, [R201+0x1b080] ;  /* 0x01b08000c914783b */ /* 0x000fe20000000200 */
[----:B------:R1:W-:Y:S06]  /*4bd0*/  MUFU.EX2 R198, R0 ;  /* 0x0000000000c67308 */ /* 0x0003ec0000000800 */
[----:B------:R-:W-:Y:S01]  /*4be0*/  HMMA.16816.F32.BF16 R48, R4, R34, R48 ;  /* 0x000000220430723c */ /* 0x000fe20000041830 */
[----:B------:R-:W3:Y:S08]  /*4bf0*/  LDSM.16.M88.4 R4, [R201+0x1a080] ;  /* 0x01a08000c904783b */ /* 0x000ef00000000200 */
[----:B------:R-:W4:Y:S03]  /*4c00*/  LDSM.16.M88.4 R32, [R210+0xe080] ;  /* 0x00e08000d220783b */ /* 0x000f260000000200 */
[--C-:B-1----:R-:W-:Y:S04]  /*4c10*/  FFMA.FTZ R0, R226, c[0x0][0x29c], -R225.reuse ;  /* 0x0000a700e2007a23 */ /* 0x102fe800000108e1 */
[----:B------:R1:W-:Y:S01]  /*4c20*/  MUFU.EX2 R197, R0 ;  /* 0x0000000000c57308 */ /* 0x0003e20000000800 */
[-C--:B---3--:R-:W-:Y:S03]  /*4c30*/  HMMA.16816.F32.BF16 R8, R4, R16.reuse, R8 ;  /* 0x000000100408723c */ /* 0x088fe60000041808 */
[--C-:B-1----:R-:W-:Y:S05]  /*4c40*/  FFMA.FTZ R0, R227, c[0x0][0x29c], -R225.reuse ;  /* 0x0000a700e3007a23 */ /* 0x102fea00000108e1 */
[C---:B------:R-:W-:Y:S01]  /*4c50*/  HMMA.16816.F32.BF16 R12, R20.reuse, R16, R12 ;  /* 0x00000010140c723c */ /* 0x040fe2000004180c */
[----:B------:R1:W-:Y:S07]  /*4c60*/  MUFU.EX2 R191, R0 ;  /* 0x0000000000bf7308 */ /* 0x0003ee0000000800 */
[-C--:B------:R-:W-:Y:S08]  /*4c70*/  HMMA.16816.F32.BF16 R24, R20, R18.reuse, R24 ;  /* 0x000000121418723c */ /* 0x080ff00000041818 */
[C---:B------:R-:W-:Y:S01]  /*4c80*/  HMMA.16816.F32.BF16 R28, R4.reuse, R18, R28 ;  /* 0x00000012041c723c */ /* 0x040fe2000004181c */
[----:B------:R-:W-:Y:S07]  /*4c90*/  LDSM.16.M88.4 R16, [R202+0x1a080] ;  /* 0x01a08000ca10783b */ /* 0x000fee0000000200 */
[-C--:B----4-:R-:W-:Y:S04]  /*4ca0*/  HMMA.16816.F32.BF16 R36, R4, R32.reuse, R36 ;  /* 0x000000200424723c */ /* 0x090fe80000041824 */
[--C-:B-1----:R-:W-:Y:S04]  /*4cb0*/  FFMA.FTZ R0, R229, c[0x0][0x29c], -R225.reuse ;  /* 0x0000a700e5007a23 */ /* 0x102fe800000108e1 */
[C---:B------:R-:W-:Y:S01]  /*4cc0*/  HMMA.16816.F32.BF16 R40, R20.reuse, R32, R40 ;  /* 0x000000201428723c */ /* 0x040fe20000041828 */
[----:B------:R1:W3:Y:S07]  /*4cd0*/  MUFU.EX2 R188, R0 ;  /* 0x0000000000bc7308 */ /* 0x0002ee0000000800 */
[-C--:B------:R-:W-:Y:S01]  /*4ce0*/  HMMA.16816.F32.BF16 R44, R20, R34.reuse, R44 ;  /* 0x00000022142c723c */ /* 0x080fe2000004182c */
[----:B------:R-:W4:Y:S07]  /*4cf0*/  LDSM.16.M88.4 R20, [R212+0xc080] ;  /* 0x00c08000d414783b */ /* 0x000f2e0000000200 */
[----:B------:R-:W-:Y:S01]  /*4d00*/  HMMA.16816.F32.BF16 R48, R4, R34, R48 ;  /* 0x000000220430723c */ /* 0x000fe20000041830 */
[----:B------:R-:W5:Y:S08]  /*4d10*/  LDSM.16.M88.4 R4, [R212+0xe080] ;  /* 0x00e08000d404783b */ /* 0x000f700000000200 */
[----:B------:R-:W-:Y:S03]  /*4d20*/  LDSM.16.M88.4 R32, [R211+0xc080] ;  /* 0x00c08000d320783b */ /* 0x000fe60000000200 */
[--C-:B-1----:R-:W-:Y:S02]  /*4d30*/  FFMA.FTZ R0, R230, c[0x0][0x29c], -R225.reuse ;  /* 0x0000a700e6007a23 */ /* 0x102fe400000108e1 */
[----:B------:R-:W-:Y:S02]  /*4d40*/  FFMA.FTZ R225, R205, c[0x0][0x29c], -R225 ;  /* 0x0000a700cde17a23 */ /* 0x000fe400000108e1 */
[----:B------:R1:W-:Y:S10]  /*4d50*/  MUFU.EX2 R189, R0 ;  /* 0x0000000000bd7308 */ /* 0x0003f40000000800 */
[----:B------:R-:W-:Y:S01]  /*4d60*/  MUFU.EX2 R225, R225 ;  /* 0x000000e100e17308 */ /* 0x000fe20000000800 */
[-C--:B----4-:R-:W-:Y:S01]  /*4d70*/  HMMA.16816.F32.BF16 R8, R16, R20.reuse, R8 ;  /* 0x000000141008723c */ /* 0x090fe20000041808 */
[----:B-1----:R-:W-:Y:S07]  /*4d80*/  LDS R0, [R228.X4+0x202a0] ;  /* 0x0202a000e4007984 */ /* 0x002fee0000004800 */
[C---:B------:R-:W-:Y:S08]  /*4d90*/  HMMA.16816.F32.BF16 R12, R180.reuse, R20, R12 ;  /* 0x00000014b40c723c */ /* 0x040ff0000004180c */
[-C--:B------:R-:W-:Y:S08]  /*4da0*/  HMMA.16816.F32.BF16 R24, R180, R22.reuse, R24 ;  /* 0x00000016b418723c */ /* 0x080ff00000041818 */
[C---:B------:R-:W-:Y:S01]  /*4db0*/  HMMA.16816.F32.BF16 R28, R16.reuse, R22, R28 ;  /* 0x00000016101c723c */ /* 0x040fe2000004181c */
[----:B------:R-:W1:Y:S07]  /*4dc0*/  LDSM.16.M88.4 R20, [R203+0x1a080] ;  /* 0x01a08000cb14783b */ /* 0x000e6e0000000200 */
[-C--:B-----5:R-:W-:Y:S08]  /*4dd0*/  HMMA.16816.F32.BF16 R36, R16, R4.reuse, R36 ;  /* 0x000000041024723c */ /* 0x0a0ff00000041824 */
[C---:B------:R-:W-:Y:S08]  /*4de0*/  HMMA.16816.F32.BF16 R40, R180.reuse, R4, R40 ;  /* 0x00000004b428723c */ /* 0x040ff00000041828 */
[-C--:B------:R-:W-:Y:S01]  /*4df0*/  HMMA.16816.F32.BF16 R44, R180, R6.reuse, R44 ;  /* 0x00000006b42c723c */ /* 0x080fe2000004182c */
[----:B------:R-:W4:Y:S07]  /*4e00*/  LDSM.16.M88.4 R180, [R203+0x1b080] ;  /* 0x01b08000cbb4783b */ /* 0x000f2e0000000200 */
[----:B------:R-:W-:Y:S01]  /*4e10*/  HMMA.16816.F32.BF16 R48, R16, R6, R48 ;  /* 0x000000061030723c */ /* 0x000fe20000041830 */
[----:B------:R-:W5:Y:S01]  /*4e20*/  LDSM.16.M88.4 R4, [R211+0xe080] ;  /* 0x00e08000d304783b */ /* 0x000f620000000200 */
[----:B------:R-:W2:Y:S06]  /*4e30*/  MUFU.EX2 R16, R245 ;  /* 0x000000f500107308 */ /* 0x000eac0000000800 */
[-C--:B-1----:R-:W-:Y:S04]  /*4e40*/  HMMA.16816.F32.BF16 R8, R20, R32.reuse, R8 ;  /* 0x000000201408723c */ /* 0x082fe80000041808 */
[----:B------:R-:W-:Y:S10]  /*4e50*/  MUFU.EX2 R17, R252 ;  /* 0x000000fc00117308 */ /* 0x000ff40000000800 */
[----:B------:R-:W1:Y:S10]  /*4e60*/  MUFU.EX2 R19, R251 ;  /* 0x000000fb00137308 */ /* 0x000e740000000800 */
[----:B------:R-:W-:Y:S01]  /*4e70*/  MUFU.EX2 R18, R250 ;  /* 0x000000fa00127308 */ /* 0x000fe20000000800 */
[C---:B----4-:R-:W-:Y:S04]  /*4e80*/  HMMA.16816.F32.BF16 R12, R180.reuse, R32, R12 ;  /* 0x00000020b40c723c */ /* 0x050fe8000004180c */
[--C-:B------:R-:W-:Y:S02]  /*4e90*/  FADD.FTZ R10, R10, -R0.reuse ;  /* 0x800000000a0a7221 */ /* 0x100fe40000010000 */
[--C-:B------:R-:W-:Y:S01]  /*4ea0*/  FADD.FTZ R11, R11, -R0.reuse ;  /* 0x800000000b0b7221 */ /* 0x100fe20000010000 */
[----:B--2---:R-:W-:Y:S01]  /*4eb0*/  F2FP.BF16.PACK_AB R33, R2, R192 ;  /* 0x000000c00221723e */ /* 0x004fe200000010ff */
[-C--:B------:R-:W-:Y:S04]  /*4ec0*/  HMMA.16816.F32.BF16 R24, R180, R34.reuse, R24 ;  /* 0x00000022b418723c */ /* 0x080fe80000041818 */
[----:B---3--:R-:W-:Y:S01]  /*4ed0*/  F2FP.BF16.PACK_AB R32, R188, R191 ;  /* 0x000000bfbc20723e */ /* 0x008fe200000010ff */
[----:B------:R-:W-:Y:S02]  /*4ee0*/  FMUL.FTZ R10, R186, R10 ;  /* 0x0000000aba0a7220 */ /* 0x000fe40000410000 */
[--C-:B------:R-:W-:Y:S01]  /*4ef0*/  FADD.FTZ R9, R9, -R3.reuse ;  /* 0x8000000309097221 */ /* 0x100fe20000010000 */
[C---:B------:R-:W-:Y:S04]  /*4f00*/  HMMA.16816.F32.BF16 R28, R20.reuse, R34, R28 ;  /* 0x00000022141c723c */ /* 0x040fe8000004181c */
[----:B------:R-:W-:Y:S02]  /*4f10*/  FMUL.FTZ R9, R2, R9 ;  /* 0x0000000902097220 */ /* 0x000fe40000410000 */
[----:B------:R-:W2:Y:S01]  /*4f20*/  LDS R2, [R228.X4+0x20300] ;  /* 0x02030000e4027984 */ /* 0x000ea20000004800 */
[--C-:B------:R-:W-:Y:S01]  /*4f30*/  FADD.FTZ R8, R8, -R3.reuse ;  /* 0x8000000308087221 */ /* 0x100fe20000010000 */
[-C--:B-----5:R-:W-:Y:S04]  /*4f40*/  HMMA.16816.F32.BF16 R36, R20, R4.reuse, R36 ;  /* 0x000000041424723c */ /* 0x0a0fe80000041824 */
[----:B------:R-:W-:Y:S02]  /*4f50*/  FMUL.FTZ R8, R192, R8 ;  /* 0x00000008c0087220 */ /* 0x000fe40000410000 */
[----:B------:R-:W-:Y:S02]  /*4f60*/  FMUL.FTZ R11, R16, R11 ;  /* 0x0000000b100b7220 */ /* 0x000fe40000410000 */
[C---:B------:R-:W-:Y:S04]  /*4f70*/  HMMA.16816.F32.BF16 R40, R180.reuse, R4, R40 ;  /* 0x00000004b428723c */ /* 0x040fe80000041828 */
[----:B------:R-:W-:Y:S02]  /*4f80*/  F2FP.BF16.PACK_AB R34, R9, R8 ;  /* 0x000000080922723e */ /* 0x000fe400000010ff */
[----:B------:R-:W-:Y:S02]  /*4f90*/  F2FP.BF16.PACK_AB R9, R193, R190 ;  /* 0x000000bec109723e */ /* 0x000fe400000010ff */
[-C--:B------:R-:W-:Y:S01]  /*4fa0*/  HMMA.16816.F32.BF16 R44, R180, R6.reuse, R44 ;  /* 0x00000006b42c723c */ /* 0x080fe2000004182c */
[----:B------:R-:W-:Y:S03]  /*4fb0*/  MUFU.EX2 R182, R241 ;  /* 0x000000f100b67308 */ /* 0x000fe60000000800 */
[--C-:B------:R-:W-:Y:S01]  /*4fc0*/  FADD.FTZ R30, R30, -R0.reuse ;  /* 0x800000001e1e7221 */ /* 0x100fe20000010000 */
[----:B------:R-:W-:Y:S01]  /*4fd0*/  F2FP.BF16.PACK_AB R5, R223, R187 ;  /* 0x000000bbdf05723e */ /* 0x000fe200000010ff */
[--C-:B------:R-:W-:Y:S02]  /*4fe0*/  FADD.FTZ R31, R31, -R0.reuse ;  /* 0x800000001f1f7221 */ /* 0x100fe40000010000 */
[----:B------:R-:W-:Y:S03]  /*4ff0*/  HMMA.16816.F32.BF16 R48, R20, R6, R48 ;  /* 0x000000061430723c */ /* 0x000fe60000041830 */
[----:B------:R-:W-:Y:S01]  /*5000*/  MUFU.EX2 R181, R240 ;  /* 0x000000f000b57308 */ /* 0x000fe20000000800 */
[--C-:B------:R-:W-:Y:S02]  /*5010*/  FADD.FTZ R38, R38, -R0.reuse ;  /* 0x8000000026267221 */ /* 0x100fe40000010000 */
[--C-:B------:R-:W-:Y:S01]  /*5020*/  FADD.FTZ R39, R39, -R0.reuse ;  /* 0x8000000027277221 */ /* 0x100fe20000010000 */
[----:B-1----:R-:W-:Y:S01]  /*5030*/  F2FP.BF16.PACK_AB R20, R19, R17 ;  /* 0x000000111314723e */ /* 0x002fe200000010ff */
[--C-:B------:R-:W-:Y:S01]  /*5040*/  FADD.FTZ R28, R28, -R3.reuse ;  /* 0x800000031c1c7221 */ /* 0x100fe20000010000 */
[----:B------:R-:W-:Y:S03]  /*5050*/  F2FP.BF16.PACK_AB R7, R196, R195 ;  /* 0x000000c3c407723e */ /* 0x000fe600000010ff */
[--C-:B------:R-:W-:Y:S01]  /*5060*/  FADD.FTZ R29, R29, -R3.reuse ;  /* 0x800000031d1d7221 */ /* 0x100fe20000010000 */
[----:B------:R-:W-:Y:S01]  /*5070*/  MUFU.EX2 R180, R239 ;  /* 0x000000ef00b47308 */ /* 0x000fe20000000800 */
[--C-:B------:R-:W-:Y:S01]  /*5080*/  FADD.FTZ R36, R36, -R3.reuse ;  /* 0x8000000324247221 */ /* 0x100fe20000010000 */
[----:B------:R-:W-:Y:S01]  /*5090*/  F2FP.BF16.PACK_AB R22, R225, R189 ;  /* 0x000000bde116723e */ /* 0x000fe200000010ff */
[--C-:B------:R-:W-:Y:S02]  /*50a0*/  FADD.FTZ R37, R37, -R3.reuse ;  /* 0x8000000325257221 */ /* 0x100fe40000010000 */
[----:B------:R-:W-:Y:S02]  /*50b0*/  FMUL.FTZ R4, R191, R36 ;  /* 0x00000024bf047220 */ /* 0x000fe40000410000 */
[----:B------:R-:W-:Y:S02]  /*50c0*/  FMUL.FTZ R36, R188, R37 ;  /* 0x00000025bc247220 */ /* 0x000fe40000410000 */
[C---:B------:R-:W-:Y:S01]  /*50d0*/  FMUL.FTZ R35, R197.reuse, R29 ;  /* 0x0000001dc5237220 */ /* 0x040fe20000410000 */
[----:B------:R-:W1:Y:S01]  /*50e0*/  MUFU.EX2 R37, R238 ;  /* 0x000000ee00257308 */ /* 0x000e620000000800 */
[--C-:B------:R-:W-:Y:S01]  /*50f0*/  FADD.FTZ R50, R50, -R0.reuse ;  /* 0x8000000032327221 */ /* 0x100fe20000010000 */
[----:B------:R-:W-:Y:S01]  /*5100*/  F2FP.BF16.PACK_AB R29, R197, R198 ;  /* 0x000000c6c51d723e */ /* 0x000fe200000010ff */
[----:B------:R-:W-:Y:S01]  /*5110*/  FADD.FTZ R51, R51, -R0 ;  /* 0x8000000033337221 */ /* 0x000fe20000010000 */
[----:B------:R-:W-:Y:S01]  /*5120*/  F2FP.BF16.PACK_AB R36, R36, R4 ;  /* 0x000000042424723e */ /* 0x000fe200000010ff */
[--C-:B------:R-:W-:Y:S01]  /*5130*/  FADD.FTZ R49, R49, -R3.reuse ;  /* 0x8000000331317221 */ /* 0x100fe20000010000 */
[----:B------:R-:W3:Y:S01]  /*5140*/  LDS R0, [R228.X4+0x20320] ;  /* 0x02032000e4007984 */ /* 0x000ee20000004800 */
[----:B------:R-:W-:Y:S01]  /*5150*/  FADD.FTZ R48, R48, -R3 ;  /* 0x8000000330307221 */ /* 0x000fe20000010000 */
[----:B------:R-:W-:Y:S01]  /*5160*/  F2FP.BF16.PACK_AB R3, R16, R186 ;  /* 0x000000ba1003723e */ /* 0x000fe200000010ff */
[----:B------:R-:W-:Y:S01]  /*5170*/  FMUL.FTZ R30, R17, R30 ;  /* 0x0000001e111e7220 */ /* 0x000fe20000410000 */
[----:B------:R-:W-:Y:S01]  /*5180*/  STS [R237+0x20480], R33 ;  /* 0x02048021ed007388 */ /* 0x000fe20000000800 */
[----:B------:R-:W-:Y:S01]  /*5190*/  FMUL.FTZ R19, R19, R31 ;  /* 0x0000001f13137220 */ /* 0x000fe20000410000 */
[----:B------:R-:W-:Y:S01]  /*51a0*/  F2FP.BF16.PACK_AB R16, R222, R185 ;  /* 0x000000b9de10723e */ /* 0x000fe200000010ff */
[--C-:B--2---:R-:W-:Y:S01]  /*51b0*/  FADD.FTZ R25, R25, -R2.reuse ;  /* 0x8000000219197221 */ /* 0x104fe20000010000 */
[----:B------:R2:W-:Y:S01]  /*51c0*/  STS [R237+0x20880], R3 ;  /* 0x02088003ed007388 */ /* 0x0005e20000000800 */
[--C-:B------:R-:W-:Y:S01]  /*51d0*/  FADD.FTZ R41, R41, -R2.reuse ;  /* 0x8000000229297221 */ /* 0x100fe20000010000 */
[----:B------:R-:W-:Y:S01]  /*51e0*/  F2FP.BF16.PACK_AB R19, R19, R30 ;  /* 0x0000001e1313723e */ /* 0x000fe200000010ff */
[--C-:B------:R-:W-:Y:S01]  /*51f0*/  FADD.FTZ R45, R45, -R2.reuse ;  /* 0x800000022d2d7221 */ /* 0x100fe20000010000 */
[----:B------:R-:W-:Y:S01]  /*5200*/  STS [R236], R29 ;  /* 0x0000001dec007388 */ /* 0x000fe20000000800 */
[--C-:B------:R-:W-:Y:S01]  /*5210*/  FADD.FTZ R12, R12, -R2.reuse ;  /* 0x800000020c0c7221 */ /* 0x100fe20000010000 */
[----:B------:R-:W-:Y:S01]  /*5220*/  MUFU.EX2 R31, R235 ;  /* 0x000000eb001f7308 */ /* 0x000fe20000000800 */
[--C-:B------:R-:W-:Y:S01]  /*5230*/  FADD.FTZ R13, R13, -R2.reuse ;  /* 0x800000020d0d7221 */ /* 0x100fe20000010000 */
[----:B------:R-:W-:Y:S01]  /*5240*/  STS [R236+0x400], R20 ;  /* 0x00040014ec007388 */ /* 0x000fe20000000800 */
[--C-:B------:R-:W-:Y:S01]  /*5250*/  FADD.FTZ R24, R24, -R2.reuse ;  /* 0x8000000218187221 */ /* 0x100fe20000010000 */
[----:B------:R-:W-:Y:S01]  /*5260*/  F2FP.BF16.PACK_AB R4, R194, R199 ;  /* 0x000000c7c204723e */ /* 0x000fe200000010ff */
[--C-:B------:R-:W-:Y:S01]  /*5270*/  FADD.FTZ R40, R40, -R2.reuse ;  /* 0x8000000228287221 */ /* 0x100fe20000010000 */
[----:B------:R-:W-:Y:S01]  /*5280*/  STS [R237+0x21480], R9 ;  /* 0x02148009ed007388 */ /* 0x000fe20000000800 */
[----:B------:R-:W-:Y:S01]  /*5290*/  FADD.FTZ R44, R44, -R2 ;  /* 0x800000022c2c7221 */ /* 0x000fe20000010000 */
[----:B-1----:R-:W-:Y:S01]  /*52a0*/  F2FP.BF16.PACK_AB R2, R37, R180 ;  /* 0x000000b42502723e */ /* 0x002fe200000010ff */
[----:B------:R-:W-:Y:S01]  /*52b0*/  FMUL.FTZ R38, R18, R38 ;  /* 0x0000002612267220 */ /* 0x000fe20000410000 */
[----:B------:R-:W1:Y:S01]  /*52c0*/  MUFU.EX2 R30, R234 ;  /* 0x000000ea001e7308 */ /* 0x000e620000000800 */
[----:B------:R-:W-:Y:S01]  /*52d0*/  F2FP.BF16.PACK_AB R18, R184, R18 ;  /* 0x00000012b812723e */ /* 0x000fe200000010ff */
[----:B------:R-:W-:Y:S01]  /*52e0*/  FMUL.FTZ R6, R193, R13 ;  /* 0x0000000dc1067220 */ /* 0x000fe20000410000 */
[----:B------:R-:W-:Y:S01]  /*52f0*/  F2FP.BF16.PACK_AB R17, R11, R10 ;  /* 0x0000000a0b11723e */ /* 0x000fe200000010ff */
[----:B------:R-:W-:Y:S02]  /*5300*/  FMUL.FTZ R28, R198, R28 ;  /* 0x0000001cc61c7220 */ /* 0x000fe40000410000 */
[----:B------:R-:W-:Y:S02]  /*5310*/  FMUL.FTZ R12, R190, R12 ;  /* 0x0000000cbe0c7220 */ /* 0x000fe40000410000 */
[----:B------:R-:W-:Y:S01]  /*5320*/  FMUL.FTZ R24, R195, R24 ;  /* 0x00000018c3187220 */ /* 0x000fe20000410000 */
[----:B--2---:R-:W-:Y:S01]  /*5330*/  F2FP.BF16.PACK_AB R3, R181, R182 ;  /* 0x000000b6b503723e */ /* 0x004fe200000010ff */
[----:B------:R-:W2:Y:S01]  /*5340*/  MUFU.EX2 R13, R232 ;  /* 0x000000e8000d7308 */ /* 0x000ea20000000800 */
[----:B------:R-:W-:Y:S01]  /*5350*/  F2FP.BF16.PACK_AB R35, R35, R28 ;  /* 0x0000001c2323723e */ /* 0x000fe200000010ff */
[----:B------:R-:W-:Y:S01]  /*5360*/  FMUL.FTZ R8, R196, R25 ;  /* 0x00000019c4087220 */ /* 0x000fe20000410000 */
[----:B------:R-:W-:Y:S01]  /*5370*/  F2FP.BF16.PACK_AB R6, R6, R12 ;  /* 0x0000000c0606723e */ /* 0x000fe200000010ff */
[----:B------:R4:W-:Y:S01]  /*5380*/  STS [R237+0x21880], R3 ;  /* 0x02188003ed007388 */ /* 0x0009e20000000800 */
[----:B------:R-:W-:Y:S02]  /*5390*/  FMUL.FTZ R21, R184, R39 ;  /* 0x00000027b8157220 */ /* 0x000fe40000410000 */
[--C-:B---3--:R-:W-:Y:S01]  /*53a0*/  FADD.FTZ R14, R14, -R0.reuse ;  /* 0x800000000e0e7221 */ /* 0x108fe20000010000 */
[----:B------:R1:W-:Y:S01]  /*53b0*/  STS [R236+0x1400], R2 ;  /* 0x00140002ec007388 */ /* 0x0003e20000000800 */
[--C-:B------:R-:W-:Y:S01]  /*53c0*/  FADD.FTZ R15, R15, -R0.reuse ;  /* 0x800000000f0f7221 */ /* 0x100fe20000010000 */
[----:B------:R-:W-:Y:S01]  /*53d0*/  F2FP.BF16.PACK_AB R8, R8, R24 ;  /* 0x000000180808723e */ /* 0x000fe200000010ff */
[----:B------:R-:W-:Y:S01]  /*53e0*/  FMUL.FTZ R14, R182, R14 ;  /* 0x0000000eb60e7220 */ /* 0x000fe20000410000 */
[----:B------:R-:W-:Y:S01]  /*53f0*/  STS [R236+0x1000], R7 ;  /* 0x00100007ec007388 */ /* 0x000fe20000000800 */
[----:B------:R-:W-:Y:S01]  /*5400*/  FMUL.FTZ R15, R181, R15 ;  /* 0x0000000fb50f7220 */ /* 0x000fe20000410000 */
[----:B------:R-:W-:Y:S01]  /*5410*/  F2FP.BF16.PACK_AB R21, R21, R38 ;  /* 0x000000261515723e */ /* 0x000fe200000010ff */
[--C-:B------:R-:W-:Y:S01]  /*5420*/  FADD.FTZ R27, R27, -R0.reuse ;  /* 0x800000001b1b7221 */ /* 0x100fe20000010000 */
[----:B------:R-:W-:Y:S01]  /*5430*/  STS [R237+0x22480], R32 ;  /* 0x02248020ed007388 */ /* 0x000fe20000000800 */
[--C-:B------:R-:W-:Y:S02]  /*5440*/  FADD.FTZ R26, R26, -R0.reuse ;  /* 0x800000001a1a7221 */ /* 0x100fe40000010000 */
[----:B------:R-:W-:Y:S01]  /*5450*/  FMUL.FTZ R48, R189, R48 ;  /* 0x00000030bd307220 */ /* 0x000fe20000410000 */
[----:B------:R-:W-:Y:S01]  /*5460*/  STS [R237+0x22880], R18 ;  /* 0x02288012ed007388 */ /* 0x000fe20000000800 */
[----:B------:R-:W-:Y:S02]  /*5470*/  FMUL.FTZ R26, R180, R26 ;  /* 0x0000001ab41a7220 */ /* 0x000fe40000410000 */
[----:B------:R-:W-:Y:S01]  /*5480*/  FMUL.FTZ R28, R225, R49 ;  /* 0x00000031e11c7220 */ /* 0x000fe20000410000 */
[----:B------:R-:W-:Y:S01]  /*5490*/  STS [R236+0x2000], R22 ;  /* 0x00200016ec007388 */ /* 0x000fe20000000800 */
[----:B------:R-:W-:Y:S02]  /*54a0*/  FMUL.FTZ R50, R185, R50 ;  /* 0x00000032b9327220 */ /* 0x000fe40000410000 */
[----:B------:R-:W-:Y:S01]  /*54b0*/  FMUL.FTZ R23, R222, R51 ;  /* 0x00000033de177220 */ /* 0x000fe20000410000 */
[----:B------:R-:W-:Y:S01]  /*54c0*/  STS [R236+0x2400], R16 ;  /* 0x00240010ec007388 */ /* 0x000fe20000000800 */
[----:B----4-:R-:W-:Y:S01]  /*54d0*/  FMUL.FTZ R3, R37, R27 ;  /* 0x0000001b25037220 */ /* 0x010fe20000410000 */
[----:B------:R-:W-:Y:S01]  /*54e0*/  F2FP.BF16.PACK_AB R28, R28, R48 ;  /* 0x000000301c1c723e */ /* 0x000fe200000010ff */
[--C-:B------:R-:W-:Y:S01]  /*54f0*/  FADD.FTZ R43, R43, -R0.reuse ;  /* 0x800000002b2b7221 */ /* 0x100fe20000010000 */
[----:B------:R3:W-:Y:S01]  /*5500*/  STS [R237+0x23480], R4 ;  /* 0x02348004ed007388 */ /* 0x0007e20000000800 */
[----:B-1----:R-:W-:Y:S01]  /*5510*/  F2FP.BF16.PACK_AB R2, R30, R31 ;  /* 0x0000001f1e02723e */ /* 0x002fe200000010ff */
[--C-:B------:R-:W-:Y:S01]  /*5520*/  FADD.FTZ R42, R42, -R0.reuse ;  /* 0x800000002a2a7221 */ /* 0x100fe20000010000 */
[----:B------:R-:W-:Y:S01]  /*5530*/  F2FP.BF16.PACK_AB R3, R3, R26 ;  /* 0x0000001a0303723e */ /* 0x000fe200000010ff */
[----:B------:R-:W-:Y:S01]  /*5540*/  FMUL.FTZ R40, R199, R40 ;  /* 0x00000028c7287220 */ /* 0x000fe20000410000 */
[----:B------:R-:W-:Y:S01]  /*5550*/  F2FP.BF16.PACK_AB R23, R23, R50 ;  /* 0x000000321717723e */ /* 0x000fe200000010ff */
[----:B------:R1:W-:Y:S01]  /*5560*/  STS [R237+0x23880], R2 ;  /* 0x02388002ed007388 */ /* 0x0003e20000000800 */
[----:B------:R-:W-:Y:S02]  /*5570*/  FMUL.FTZ R10, R194, R41 ;  /* 0x00000029c20a7220 */ /* 0x000fe40000410000 */
[----:B------:R-:W-:Y:S01]  /*5580*/  FMUL.FTZ R42, R31, R42 ;  /* 0x0000002a1f2a7220 */ /* 0x000fe20000410000 */
[----:B------:R-:W-:Y:S01]  /*5590*/  STS [R236+0x3000], R5 ;  /* 0x00300005ec007388 */ /* 0x000fe20000000800 */
[--C-:B------:R-:W-:Y:S01]  /*55a0*/  FADD.FTZ R46, R46, -R0.reuse ;  /* 0x800000002e2e7221 */ /* 0x100fe20000010000 */
[----:B------:R-:W-:Y:S01]  /*55b0*/  F2FP.BF16.PACK_AB R10, R10, R40 ;  /* 0x000000280a0a723e */ /* 0x000fe200000010ff */
[----:B------:R-:W-:Y:S02]  /*55c0*/  FADD.FTZ R47, R47, -R0 ;  /* 0x800000002f2f7221 */ /* 0x000fe40000010000 */
[----:B------:R-:W-:Y:S02]  /*55d0*/  FMUL.FTZ R44, R187, R44 ;  /* 0x0000002cbb2c7220 */ /* 0x000fe40000410000 */
[----:B------:R-:W-:Y:S02]  /*55e0*/  FMUL.FTZ R11, R223, R45 ;  /* 0x0000002ddf0b7220 */ /* 0x000fe40000410000 */
[----:B--2---:R-:W-:Y:S02]  /*55f0*/  FMUL.FTZ R46, R13, R46 ;  /* 0x0000002e0d2e7220 */ /* 0x004fe40000410000 */
[----:B------:R-:W-:Y:S01]  /*5600*/  FMUL.FTZ R47, R224, R47 ;  /* 0x0000002fe02f7220 */ /* 0x000fe20000410000 */
[----:B------:R-:W-:Y:S01]  /*5610*/  F2FP.BF16.PACK_AB R11, R11, R44 ;  /* 0x0000002c0b0b723e */ /* 0x000fe200000010ff */
[----:B------:R-:W-:Y:S02]  /*5620*/  IMAD.U32 R0, RZ, RZ, UR4 ;  /* 0x00000004ff007e24 */ /* 0x000fe4000f8e00ff */
[----:B---3--:R-:W-:Y:S02]  /*5630*/  FMUL.FTZ R4, R30, R43 ;  /* 0x0000002b1e047220 */ /* 0x008fe40000410000 */
[----:B------:R-:W-:Y:S03]  /*5640*/  IMAD R0, R0, 0x2000, R216 ;  /* 0x0000200000007824 */ /* 0x000fe600078e02d8 */
[----:B------:R-:W-:Y:S02]  /*5650*/  F2FP.BF16.PACK_AB R4, R4, R42 ;  /* 0x0000002a0404723e */ /* 0x000fe400000010ff */
[----:B-1----:R-:W-:Y:S05]  /*5660*/  F2FP.BF16.PACK_AB R2, R224, R13 ;  /* 0x0000000de002723e */ /* 0x002fea00000010ff */
[----:B------:R1:W-:Y:S04]  /*5670*/  STS [R236+0x3400], R2 ;  /* 0x00340002ec007388 */ /* 0x0003e80000000800 */
[----:B------:R-:W-:Y:S01]  /*5680*/  BAR.SYNC.DEFER_BLOCKING 0x0 ;  /* 0x0000000000007b1d */ /* 0x000fe20000010000 */
[----:B-1----:R-:W-:Y:S07]  /*5690*/  F2FP.BF16.PACK_AB R2, R15, R14 ;  /* 0x0000000e0f02723e */ /* 0x002fee00000010ff */
        /* <DEDUP_REMOVED lines=12> */
[----:B-1----:R-:W-:Y:S03]  /*5760*/  F2FP.BF16.PACK_AB R2, R47, R46 ;  /* 0x0000002e2f02723e */ /* 0x002fe600000010ff */
[----:B------:R-:W-:Y:S01]  /*5770*/  STS [R237+0x27480], R10 ;  /* 0x0274800aed007388 */ /* 0x000fe20000000800 */
[----:B--2---:R-:W-:Y:S02]  /*5780*/  IMAD.SHL.U32 R3, R0, 0x2, RZ ;  /* 0x0000000200037824 */ /* 0x004fe400078e00ff */
[----:B------:R-:W-:Y:S01]  /*5790*/  IMAD.SHL.U32 R0, R216, 0x2, RZ ;  /* 0x00000002d8007824 */ /* 0x000fe200078e00ff */
[----:B------:R-:W-:Y:S04]  /*57a0*/  STS [R237+0x27880], R4 ;  /* 0x02788004ed007388 */ /* 0x000fe80000000800 */
[----:B------:R-:W-:Y:S04]  /*57b0*/  STS [R236+0x7000], R11 ;  /* 0x0070000bec007388 */ /* 0x000fe80000000800 */
[----:B------:R1:W-:Y:S04]  /*57c0*/  STS [R236+0x7400], R2 ;  /* 0x00740002ec007388 */ /* 0x0003e80000000800 */
[----:B------:R-:W-:Y:S08]  /*57d0*/  LDSM.16.MT88.4 R4, [R207+0x20480] ;  /* 0x02048000cf04783b */ /* 0x000ff00000004200 */
[----:B------:R-:W2:Y:S08]  /*57e0*/  LDSM.16.MT88.4 R8, [R3+0x18080] ;  /* 0x018080000308783b */ /* 0x000eb00000004200 */
[----:B------:R-:W3:Y:S01]  /*57f0*/  LDSM.16.MT88.4 R12, [R206+0x20480] ;  /* 0x02048000ce0c783b */ /* 0x000ee20000004200 */
[----:B-1----:R-:W-:Y:S07]  /*5800*/  IMAD.SHL.U32 R2, R213, 0x2, RZ ;  /* 0x00000002d5027824 */ /* 0x002fee00078e00ff */
[----:B------:R-:W1:Y:S01]  /*5810*/  LDSM.16.MT88.4 R16, [R207+0x22480] ;  /* 0x02248000cf10783b */ /* 0x000e620000004200 */
[----:B------:R-:W-:Y:S07]  /*5820*/  IMAD.IADD R204, R2, 0x1, R208 ;  /* 0x0000000102cc7824 */ /* 0x000fee00078e02d0 */
[----:B------:R-:W4:Y:S08]  /*5830*/  LDSM.16.MT88.4 R20, [R206+0x22480] ;  /* 0x02248000ce14783b */ /* 0x000f300000004200 */
[----:B------:R-:W5:Y:S01]  /*5840*/  LDSM.16.MT88.4 R24, [R3+0x1a080] ;  /* 0x01a080000318783b */ /* 0x000f620000004200 */
[-C--:B--2---:R-:W-:Y:S07]  /*5850*/  HMMA.16816.F32.BF16 R52, R4, R8.reuse, R52 ;  /* 0x000000080434723c */ /* 0x084fee0000041834 */
[----:B------:R-:W-:Y:S01]  /*5860*/  LDSM.16.MT88.4 R28, [R207+0x20c80] ;  /* 0x020c8000cf1c783b */ /* 0x000fe20000004200 */
[-C--:B---3--:R-:W-:Y:S07]  /*5870*/  HMMA.16816.F32.BF16 R56, R12, R8.reuse, R56 ;  /* 0x000000080c38723c */ /* 0x088fee0000041838 */
[----:B------:R-:W2:Y:S01]  /*5880*/  LDSM.16.MT88.4 R32, [R3+0x18880] ;  /* 0x018880000320783b */ /* 0x000ea20000004200 */
[-C--:B-1----:R-:W-:Y:S07]  /*5890*/  HMMA.16816.F32.BF16 R60, R16, R8.reuse, R60 ;  /* 0x00000008103c723c */ /* 0x082fee000004183c */
[----:B------:R-:W1:Y:S01]  /*58a0*/  LDSM.16.MT88.4 R36, [R206+0x20c80] ;  /* 0x020c8000ce24783b */ /* 0x000e620000004200 */
        /* <DEDUP_REMOVED lines=25> */
[-C--:B--2---:R-:W-:Y:S01]  /*5a40*/  HMMA.16816.F32.BF16 R52, R28, R32.reuse, R52 ;  /* 0x000000201c34723c */ /* 0x084fe20000041834 */
[----:B------:R-:W2:Y:S07]  /*5a50*/  LDSM.16.MT88.4 R24, [R3+0x1b080] ;  /* 0x01b080000318783b */ /* 0x000eae0000004200 */
[-C--:B-1----:R-:W-:Y:S08]  /*5a60*/  HMMA.16816.F32.BF16 R56, R36, R32.reuse, R56 ;  /* 0x000000202438723c */ /* 0x082ff00000041838 */
[-C--:B---3--:R-:W-:Y:S08]  /*5a70*/  HMMA.16816.F32.BF16 R60, R40, R32.reuse, R60 ;  /* 0x00000020283c723c */ /* 0x088ff0000004183c */
[C---:B----4-:R-:W-:Y:S08]  /*5a80*/  HMMA.16816.F32.BF16 R64, R44.reuse, R32, R64 ;  /* 0x000000202c40723c */ /* 0x050ff00000041840 */
        /* <DEDUP_REMOVED lines=22> */
[-C--:B--2---:R-:W-:Y:S01]  /*5bf0*/  HMMA.16816.F32.BF16 R84, R4, R24.reuse, R84 ;  /* 0x000000180454723c */ /* 0x084fe20000041854 */
        /* <DEDUP_REMOVED lines=9> */
[-C--:B-1----:R-:W-:Y:S01]  /*5c90*/  HMMA.16816.F32.BF16 R52, R32, R180.reuse, R52 ;  /* 0x000000b42034723c */ /* 0x082fe20000041834 */
[----:B------:R2:W1:Y:S07]  /*5ca0*/  LDSM.16.M88.4 R28, [R2+0x25480] ;  /* 0x02548000021c783b */ /* 0x00046e0000000200 */
        /* <DEDUP_REMOVED lines=23> */
[----:B------:R-:W-:Y:S02]  /*5e20*/  USHF.L.U32 UR31, UR29, 0x6, URZ ;  /* 0x000000061d1f7899 */ /* 0x000fe4000800063f */
[----:B------:R-:W-:Y:S01]  /*5e30*/  USHF.R.S32.HI UR30, URZ, 0x1f, UR29 ;  /* 0x0000001f3f1e7899 */ /* 0x000fe2000801141d */
[----:B------:R-:W3:Y:S01]  /*5e40*/  LDL.64 R246, [R1+0x30] ;  /* 0x0000300001f67983 */ /* 0x000ee20000100a00 */
[----:B------:R-:W-:Y:S02]  /*5e50*/  USHF.R.S32.HI UR6, URZ, 0x1f, UR31 ;  /* 0x0000001f3f067899 */ /* 0x000fe4000801141f */
[----:B------:R-:W-:Y:S01]  /*5e60*/  IMAD.U32 R11, RZ, RZ, UR31 ;  /* 0x0000001fff0b7e24 */ /* 0x000fe2000f8e00ff */
[----:B------:R-:W4:Y:S03]  /*5e70*/  LDL.64 R230, [R1+0x28] ;  /* 0x0000280001e67983 */ /* 0x000f260000100a00 */
[----:B------:R-:W-:Y:S01]  /*5e80*/  IMAD.U32 R12, RZ, RZ, UR6 ;  /* 0x00000006ff0c7e24 */ /* 0x000fe2000f8e00ff */
[----:B------:R-:W5:Y:S01]  /*5e90*/  LDL.64 R244, [R1+0x18] ;  /* 0x0000180001f47983 */ /* 0x000f620000100a00 */
[----:B------:R-:W-:Y:S02]  /*5ea0*/  ULDC.64 UR6, c[0x0][0x208] ;  /* 0x0000820000067ab9 */ /* 0x000fe40000000a00 */
[----:B------:R-:W-:Y:S01]  /*5eb0*/  UIMAD UR30, UR30, UR6, URZ ;  /* 0x000000061e1e72a4 */ /* 0x000fe2000f8e023f */
[----:B------:R-:W3:Y:S01]  /*5ec0*/  LDL R13, [R1+0x44] ;  /* 0x00004400010d7983 */ /* 0x000ee20000100800 */
[----:B------:R-:W-:Y:S02]  /*5ed0*/  UIMAD.WIDE.U32 UR32, UR29, UR6, URZ ;  /* 0x000000061d2072a5 */ /* 0x000fe4000f8e003f */
[----:B------:R-:W-:Y:S01]  /*5ee0*/  UIMAD UR30, UR29, UR7, UR30 ;  /* 0x000000071d1e72a4 */ /* 0x000fe2000f8e021e */
[----:B------:R-:W1:Y:S01]  /*5ef0*/  S2R R7, SR_CTAID.Y ;  /* 0x0000000000077919 */ /* 0x000e620000002600 */
[----:B------:R-:W-:Y:S02]  /*5f00*/  USHF.L.U32 UR6, UR32, 0x6, URZ ;  /* 0x0000000620067899 */ /* 0x000fe4000800063f */
[----:B------:R-:W-:Y:S04]  /*5f10*/  UIADD3 UR30, UR33, UR30, URZ ;  /* 0x0000001e211e7290 */ /* 0x000fe8000fffe03f */
[----:B------:R-:W-:Y:S01]  /*5f20*/  USHF.L.U64.HI UR30, UR32, 0x6, UR30 ;  /* 0x00000006201e7899 */ /* 0x000fe2000801021e */
[----:B-1----:R-:W-:Y:S05]  /*5f30*/  SHF.R.S32.HI R6, RZ, 0x1f, R7 ;  /* 0x0000001fff067819 */ /* 0x002fea0000011407 */
[----:B------:R-:W-:Y:S04]  /*5f40*/  IMAD R6, R6, c[0x0][0x288], RZ ;  /* 0x0000a20006067a24 */ /* 0x000fe800078e02ff */
[C---:B------:R-:W-:Y:S02]  /*5f50*/  IMAD R6, R7.reuse, c[0x0][0x28c], R6 ;  /* 0x0000a30007067a24 */ /* 0x040fe400078e0206 */
[----:B--2---:R-:W-:Y:S02]  /*5f60*/  IMAD.MOV.U32 R4, RZ, RZ, R226 ;  /* 0x000000ffff047224 */ /* 0x004fe400078e00e2 */
[----:B------:R-:W-:Y:S04]  /*5f70*/  IMAD.MOV.U32 R5, RZ, RZ, R227 ;  /* 0x000000ffff057224 */ /* 0x000fe800078e00e3 */
[----:B------:R-:W-:Y:S04]  /*5f80*/  IMAD.WIDE.U32 R4, R7, c[0x0][0x288], R4 ;  /* 0x0000a20007047a25 */ /* 0x000fe800078e0004 */
[----:B------:R-:W-:Y:S01]  /*5f90*/  IMAD.IADD R6, R5, 0x1, R6 ;  /* 0x0000000105067824 */ /* 0x000fe200078e0206 */
[----:B------:R-:W-:Y:S01]  /*5fa0*/  IADD3 R11, P2, P0, R11, UR11, R4 ;  /* 0x0000000b0b0b7c10 */ /* 0x000fe2000f85e004 */
[----:B------:R-:W-:Y:S02]  /*5fb0*/  IMAD.U32 R5, RZ, RZ, UR22 ;  /* 0x00000016ff057e24 */ /* 0x000fe4000f8e00ff */
[----:B------:R-:W-:Y:S01]  /*5fc0*/  IMAD.U32 R7, RZ, RZ, UR18 ;  /* 0x00000012ff077e24 */ /* 0x000fe2000f8e00ff */
[----:B------:R-:W-:Y:S02]  /*5fd0*/  IADD3.X R12, R12, UR24, R6, P2, P0 ;  /* 0x000000180c0c7c10 */ /* 0x000fe400097e0406 */
[C---:B---3--:R-:W-:Y:S04]  /*5fe0*/  IADD3 R5, P2, P0, R246.reuse, UR6, R5 ;  /* 0x00000006f6057c10 */ /* 0x048fe8000f85e005 */
[C---:B----4-:R-:W-:Y:S02]  /*5ff0*/  IADD3.X R7, R231.reuse, UR30, R7, P2, P0 ;  /* 0x0000001ee7077c10 */ /* 0x050fe400097e0407 */
[----:B------:R-:W-:Y:S04]  /*6000*/  IADD3 R4, P0, R246, UR6, RZ ;  /* 0x00000006f6047c10 */ /* 0x000fe8000ff1e0ff */
[----:B------:R-:W-:Y:S02]  /*6010*/  IADD3.X R6, R231, UR30, RZ, P0, !PT ;  /* 0x0000001ee7067c10 */ /* 0x000fe400087fe4ff */
[C---:B------:R-:W-:Y:S04]  /*6020*/  LEA R8, P0, R4.reuse, c[0x0][0x1f0], 0x1 ;  /* 0x00007c0004087a11 */ /* 0x040fe800078008ff */
[----:B------:R-:W-:Y:S01]  /*6030*/  LEA.HI.X R9, R4, c[0x0][0x1f4], R6, 0x1, P0 ;  /* 0x00007d0004097a11 */ /* 0x000fe200000f0c06 */
[----:B------:R-:W-:Y:S01]  /*6040*/  IMAD.U32 R4, RZ, RZ, UR25 ;  /* 0x00000019ff047e24 */ /* 0x000fe2000f8e00ff */
[C---:B------:R-:W-:Y:S03]  /*6050*/  LEA R6, P0, R5.reuse, c[0x0][0x1f0], 0x1 ;  /* 0x00007c0005067a11 */ /* 0x040fe600078008ff */
[----:B------:R-:W-:Y:S01]  /*6060*/  IMAD R4, R4, 0x4000, R13 ;  /* 0x0000400004047824 */ /* 0x000fe200078e020d */
[----:B------:R-:W-:Y:S01]  /*6070*/  LEA.HI.X R7, R5, c[0x0][0x1f4], R7, 0x1, P0 ;  /* 0x00007d0005077a11 */ /* 0x000fe200000f0c07 */
[----:B------:R-:W-:Y:S01]  /*6080*/  IMAD.U32 R5, RZ, RZ, UR31 ;  /* 0x0000001fff057e24 */ /* 0x000fe2000f8e00ff */
[C---:B------:R-:W-:Y:S04]  /*6090*/  LEA R10, P0, R11.reuse, c[0x0][0x280], 0x2 ;  /* 0x0000a0000b0a7a11 */ /* 0x040fe800078010ff */
[----:B-----5:R-:W-:Y:S02]  /*60a0*/  IADD3 R5, -R244, c[0x0][0x168], -R5 ;  /* 0x00005a00f4057a10 */ /* 0x020fe40007ffe905 */
[----:B------:R-:W-:Y:S02]  /*60b0*/  LEA.HI.X R11, R11, c[0x0][0x284], R12, 0x2, P0 ;  /* 0x0000a1000b0b7a11 */ /* 0x000fe400000f140c */
[C---:B------:R-:W-:Y:S11]  /*60c0*/  ISETP.LT.OR P0, PT, R5.reuse, 0x1, !P5 ;  /* 0x000000010500780c */ /* 0x040ff60006f01670 */
[----:B------:R-:W-:Y:S02]  /*60d0*/  @!UPT UIADD3 URZ, URZ, URZ, URZ ;  /* 0x0000003f3f3ff290 */ /* 0x000fe4000fffe03f */
[----:B------:R-:W-:Y:S01]  /*60e0*/  @!PT LDS RZ, [RZ] ;  /* 0x00000000fffff984 */ /* 0x000fe20000000800 */
[----:B------:R-:W-:Y:S01]  /*60f0*/  @!PT LDS RZ, [RZ] ;  /* 0x00000000fffff984 */ /* 0x000fe20000000800 */
[----:B------:R-:W-:Y:S01]  /*6100*/  @!PT LDS RZ, [RZ] ;  /* 0x00000000fffff984 */ /* 0x000fe20000000800 */
[----:B------:R1:W-:Y:S01]  /*6110*/  LDGSTS.E.BYPASS.LTC128B.128 [R4], [R8.64], !P0 ;  /* 0x0000000008047fae */ /* 0x0003e2000c101d50 */
[C---:B------:R-:W-:Y:S11]  /*6120*/  ISETP.LT.OR P0, PT, R5.reuse, 0x1, !P4 ;  /* 0x000000010500780c */ /* 0x040ff60006701670 */
[----:B------:R-:W-:Y:S02]  /*6130*/  @!UPT UIADD3 URZ, URZ, URZ, URZ ;  /* 0x0000003f3f3ff290 */ /* 0x000fe4000fffe03f */
[----:B------:R1:W-:Y:S01]  /*6140*/  LDGSTS.E.BYPASS.LTC128B.128 [R4+0x2000], [R8.64+0x80], !P0 ;  /* 0x0200008008047fae */ /* 0x0003e2000c101d50 */
[C---:B------:R-:W-:Y:S11]  /*6150*/  ISETP.LT.OR P0, PT, R5.reuse, 0x21, !P5 ;  /* 0x000000210500780c */ /* 0x040ff60006f01670 */
[----:B------:R-:W-:Y:S02]  /*6160*/  @!UPT UIADD3 URZ, URZ, URZ, URZ ;  /* 0x0000003f3f3ff290 */ /* 0x000fe4000fffe03f */
[----:B------:R1:W-:Y:S01]  /*6170*/  LDGSTS.E.BYPASS.LTC128B.128 [R4+0x1000], [R6.64], !P0 ;  /* 0x0100000006047fae */ /* 0x0003e2000c101d50 */
[----:B------:R-:W-:Y:S11]  /*6180*/  ISETP.LT.OR P0, PT, R5, 0x21, !P4 ;  /* 0x000000210500780c */ /* 0x000ff60006701670 */
[----:B------:R-:W-:Y:S02]  /*6190*/  @!UPT UIADD3 URZ, URZ, URZ, URZ ;  /* 0x0000003f3f3ff290 */ /* 0x000fe4000fffe03f */
[----:B------:R1:W-:Y:S02]  /*61a0*/  LDGSTS.E.BYPASS.LTC128B.128 [R4+0x3000], [R6.64+0x80], !P0 ;  /* 0x0300008006047fae */ /* 0x0003e4000c101d50 */
[----:B-1----:R-:W-:Y:S04]  /*61b0*/  IMAD.U32 R4, RZ, RZ, UR25 ;  /* 0x00000019ff047e24 */ /* 0x002fe8000f8e00ff */
[----:B------:R-:W-:Y:S04]  /*61c0*/  @!P3 IMAD R4, R4, 0x40, R226 ;  /* 0x000000400404b824 */ /* 0x000fe800078e02e2 */
[----:B------:R-:W-:Y:S05]  /*61d0*/  @!P3 IMAD.SHL.U32 R4, R4, 0x4, RZ ;  /* 0x000000040404b824 */ /* 0x000fea00078e00ff */
[----:B------:R1:W-:Y:S02]  /*61e0*/  @!P3 LDGSTS.E.BYPASS.LTC128B.128 [R4+0x20280], [R10.64] ;  /* 0x202800000a04bfae */ /* 0x0003e4000b901d50 */
.L_x_1351:
[----:B-12-4-:R-:W2:Y:S01]  /*61f0*/  LDL.64 R8, [R1+0x20] ;  /* 0x0000200001087983 */ /* 0x016ea20000100a00 */
[----:B------:R-:W-:Y:S01]  /*6200*/  USHF.L.U32 UR29, UR10, 0xd, URZ ;  /* 0x0000000d0a1d7899 */ /* 0x000fe2000800063f */
[----:B------:R-:W-:Y:S01]  /*6210*/  IMAD.IADD R205, R2, 0x1, R214 ;  /* 0x0000000102cd7824 */ /* 0x000fe200078e02d6 */
[----:B------:R-:W-:Y:S02]  /*6220*/  ULDC.64 UR6, c[0x0][0x240] ;  /* 0x0000900000067ab9 */ /* 0x000fe40000000a00 */
[----:B------:R-:W1:Y:S01]  /*6230*/  S2R R224, SR_CTAID.Y ;  /* 0x0000000000e07919 */ /* 0x000e620000002600 */
[----:B------:R-:W-:Y:S02]  /*6240*/  USHF.R.S32.HI UR10, URZ, 0x1f, UR29 ;  /* 0x0000001f3f0a7899 */ /* 0x000fe4000801141d */
[----:B------:R-:W-:Y:S02]  /*6250*/  UIMAD UR6, UR5, UR6, URZ ;  /* 0x00000006050672a4 */ /* 0x000fe4000f8e023f */
[----:B------:R-:W-:Y:S01]  /*6260*/  LDSM.16.MT88.4 R184, [R0+0x1080] ;  /* 0x0010800000b8783b */ /* 0x000fe20000004200 */
[----:B------:R-:W-:Y:S02]  /*6270*/  UISETP.GE.AND UP0, UPT, UR28, UR12, UPT ;  /* 0x0000000c1c00728c */ /* 0x000fe4000bf06270 */
[----:B------:R-:W-:Y:S02]  /*6280*/  UIMAD UR6, UR9, UR7, UR6 ;  /* 0x00000007090672a4 */ /* 0x000fe4000f8e0206 */
[----:B------:R-:W3:Y:S01]  /*6290*/  LDSM.16.M88.4 R180, [R205+0x24480] ;  /* 0x02448000cdb4783b */ /* 0x000ee20000000200 */
[----:B------:R-:W-:Y:S02]  /*62a0*/  UISETP.GE.AND UP3, UPT, UR4, 0x1, UPT ;  /* 0x000000010400788c */ /* 0x000fe4000bf66270 */
[----:B------:R-:W-:Y:S02]  /*62b0*/  UIADD3 UR7, UR26, 0x1, URZ ;  /* 0x000000011a077890 */ /* 0x000fe4000fffe03f */
[----:B------:R-:W4:Y:S01]  /*62c0*/  LDSM.16.M88.4 R188, [R205+0x25480] ;  /* 0x02548000cdbc783b */ /* 0x000f220000000200 */
[----:B------:R-:W-:Y:S02]  /*62d0*/  UISETP.GE.AND UP2, UPT, UR26, 0x1, UPT ;  /* 0x000000011a00788c */ /* 0x000fe4000bf46270 */
[----:B------:R-:W-:Y:S02]  /*62e0*/  UISETP.GE.AND UP1, UPT, UR25, 0x1, UPT ;  /* 0x000000011900788c */ /* 0x000fe4000bf26270 */
[----:B------:R-:W5:Y:S01]  /*62f0*/  LDSM.16.MT88.4 R192, [R0+0x5080] ;  /* 0x0050800000c0783b */ /* 0x000f620000004200 */
[----:B------:R-:W-:Y:S04]  /*6300*/  USEL UR26, UR7, URZ, !UP2 ;  /* 0x0000003f071a7287 */ /* 0x000fe8000d000000 */
[----:B------:R-:W0:Y:S01]  /*6310*/  LDGDEPBAR ;  /* 0x00000000000079af */ /* 0x000e220000000000 */
[----:B-1----:R-:W-:Y:S05]  /*6320*/  SHF.R.S32.HI R4, RZ, 0x1f, R224 ;  /* 0x0000001fff047819 */ /* 0x002fea00000114e0 */
[----:B------:R-:W-:Y:S04]  /*6330*/  IMAD R6, R4, c[0x0][0x238], RZ ;  /* 0x00008e0004067a24 */ /* 0x000fe800078e02ff */
[C---:B------:R-:W-:Y:S02]  /*6340*/  IMAD R6, R224.reuse, c[0x0][0x23c], R6 ;  /* 0x00008f00e0067a24 */ /* 0x040fe400078e0206 */
[----:B--2---:R-:W-:Y:S04]  /*6350*/  IMAD.WIDE.U32 R4, R224, c[0x0][0x238], R8 ;  /* 0x00008e00e0047a25 */ /* 0x004fe800078e0008 */
[----:B------:R-:W-:Y:S02]  /*6360*/  IMAD.IADD R5, R5, 0x1, R6 ;  /* 0x0000000105057824 */ /* 0x000fe400078e0206 */
[----:B------:R-:W-:Y:S04]  /*6370*/  IMAD.U32 R6, RZ, RZ, UR9 ;  /* 0x00000009ff067e24 */ /* 0x000fe8000f8e00ff */
[----:B------:R-:W-:Y:S01]  /*6380*/  IMAD.WIDE.U32 R4, R6, c[0x0][0x240], R4 ;  /* 0x0000900006047a25 */ /* 0x000fe200078e0004 */
[----:B------:R-:W-:Y:S01]  /*6390*/  MOV R6, UR10 ;  /* 0x0000000a00067c02 */ /* 0x000fe20008000f00 */
[----:B------:R-:W-:Y:S03]  /*63a0*/  UMOV UR10, UR28 ;  /* 0x0000001c000a7c82 */ /* 0x000fe60008000000 */
[----:B------:R-:W-:Y:S01]  /*63b0*/  IADD3 R4, P0, R4, UR29, RZ ;  /* 0x0000001d04047c10 */ /* 0x000fe2000ff1e0ff */
[----:B------:R-:W-:Y:S03]  /*63c0*/  UIADD3 UR29, UR4, 0x1, URZ ;  /* 0x00000001041d7890 */ /* 0x000fe6000fffe03f */
[----:B------:R-:W-:Y:S01]  /*63d0*/  IADD3.X R5, R6, UR6, R5, P0, !PT ;  /* 0x0000000606057c10 */ /* 0x000fe200087fe405 */
[----:B------:R-:W-:Y:S01]  /*63e0*/  UIADD3 UR6, UR25, 0x1, URZ ;  /* 0x0000000119067890 */ /* 0x000fe2000fffe03f */
[C---:B------:R-:W-:Y:S01]  /*63f0*/  LEA R222, P0, R4.reuse, c[0x0][0x220], 0x2 ;  /* 0x0000880004de7a11 */ /* 0x040fe200078010ff */
[----:B------:R-:W-:Y:S02]  /*6400*/  USEL UR4, UR29, URZ, !UP3 ;  /* 0x0000003f1d047287 */ /* 0x000fe4000d800000 */
[----:B------:R-:W-:Y:S01]  /*6410*/  USEL UR25, UR6, URZ, !UP1 ;  /* 0x0000003f06197287 */ /* 0x000fe2000c800000 */
[----:B------:R-:W-:Y:S02]  /*6420*/  LEA.HI.X R223, R4, c[0x0][0x224], R5, 0x2, P0 ;  /* 0x0000890004df7a11 */ /* 0x000fe400000f1405 */
[-C--:B------:R-:W-:Y:S01]  /*6430*/  HMMA.16816.F32.BF16 R4, R36, R16.reuse, RZ ;  /* 0x000000102404723c */ /* 0x080fe200000418ff */
[----:B------:R-:W-:Y:S07]  /*6440*/  PLOP3.LUT P0, PT, PT, PT, UP0, 0x80, 0x0 ;  /* 0x000000000000781c */ /* 0x000fee0003f0f008 */
[C---:B------:R-:W-:Y:S08]  /*6450*/  HMMA.16816.F32.BF16 R8, R28.reuse, R16, RZ ;  /* 0x000000101c08723c */ /* 0x040ff000000418ff */
[-C--:B------:R-:W-:Y:S08]  /*6460*/  HMMA.16816.F32.BF16 R12, R28, R18.reuse, RZ ;  /* 0x000000121c0c723c */ /* 0x080ff000000418ff */
[C---:B------:R-:W-:Y:S08]  /*6470*/  HMMA.16816.F32.BF16 R16, R36.reuse, R18, RZ ;  /* 0x000000122410723c */ /* 0x040ff000000418ff */
[-C--:B------:R-:W-:Y:S08]  /*6480*/  HMMA.16816.F32.BF16 R20, R36, R40.reuse, RZ ;  /* 0x000000282414723c */ /* 0x080ff000000418ff */
[C---:B------:R-:W-:Y:S08]  /*6490*/  HMMA.16816.F32.BF16 R24, R28.reuse, R40, RZ ;  /* 0x000000281c18723c */ /* 0x040ff000000418ff */
[-C--:B------:R-:W-:Y:S08]  /*64a0*/  HMMA.16816.F32.BF16 R28, R28, R42.reuse, RZ ;  /* 0x0000002a1c1c723c */ /* 0x080ff000000418ff */
[----:B------:R-:W-:Y:S01]  /*64b0*/  HMMA.16816.F32.BF16 R32, R36, R42, RZ ;  /* 0x0000002a2420723c */ /* 0x000fe200000418ff */
[----:B------:R-:W-:Y:S07]  /*64c0*/  LDSM.16.MT88.4 R40, [R0+0x1880] ;  /* 0x001880000028783b */ /* 0x000fee0000004200 */
[-C--:B------:R-:W-:Y:S08]  /*64d0*/  HMMA.16816.F32.BF16 R4, R44, R48.reuse, R4 ;  /* 0x000000302c04723c */ /* 0x080ff00000041804 */
[C---:B------:R-:W-:Y:S07]  /*64e0*/  HMMA.16816.F32.BF16 R8, R196.reuse, R48, R8 ;  /* 0x00000030c408723c */ /* 0x040fee0000041808 */
[----:B------:R-:W-:Y:S01]  /*64f0*/  IADD3 R48, R208, R205, RZ ;  /* 0x000000cdd0307210 */ /* 0x000fe20007ffe0ff */
[-C--:B------:R-:W-:Y:S04]  /*6500*/  HMMA.16816.F32.BF16 R12, R196, R50.reuse, R12 ;  /* 0x00000032c40c723c */ /* 0x080fe8000004180c */
[----:B------:R-:W1:Y:S04]  /*6510*/  LDSM.16.M88.4 R36, [R48+0x24480] ;  /* 0x024480003024783b */ /* 0x000e680000000200 */
[C---:B------:R-:W-:Y:S01]  /*6520*/  HMMA.16816.F32.BF16 R16, R44.reuse, R50, R16 ;  /* 0x000000322c10723c */ /* 0x040fe20000041810 */
[----:B------:R-:W2:Y:S07]  /*6530*/  LDSM.16.M88.4 R48, [R48+0x25480] ;  /* 0x025480003030783b */ /* 0x000eae0000000200 */
[-C--:B------:R-:W-:Y:S08]  /*6540*/  HMMA.16816.F32.BF16 R20, R44, R200.reuse, R20 ;  /* 0x000000c82c14723c */ /* 0x080ff00000041814 */
[C---:B------:R-:W-:Y:S08]  /*6550*/  HMMA.16816.F32.BF16 R24, R196.reuse, R200, R24 ;  /* 0x000000c8c418723c */ /* 0x040ff00000041818 */
[-C--:B------:R-:W-:Y:S01]  /*6560*/  HMMA.16816.F32.BF16 R28, R196, R202.reuse, R28 ;  /* 0x000000cac41c723c */ /* 0x080fe2000004181c */
[----:B------:R-:W1:Y:S07]  /*6570*/  LDSM.16.MT88.4 R196, [R0+0x5880] ;  /* 0x0058800000c4783b */ /* 0x000e6e0000004200 */
[----:B------:R-:W-:Y:S01]  /*6580*/  HMMA.16816.F32.BF16 R32, R44, R202, R32 ;  /* 0x000000ca2c20723c */ /* 0x000fe20000041820 */
[----:B------:R-:W-:Y:S05]  /*6590*/  LDSM.16.M88.4 R44, [R2+0x26480] ;  /* 0x02648000022c783b */ /* 0x000fea0000000200 */
[----:B------:R-:W-:Y:S02]  /*65a0*/  LDSM.16.M88.4 R200, [R205+0x27480] ;  /* 0x02748000cdc8783b */ /* 0x000fe40000000200 */
[-C--:B---3--:R-:W-:Y:S08]  /*65b0*/  HMMA.16816.F32.BF16 R4, R180, R184.reuse, R4 ;  /* 0x000000b8b404723c */ /* 0x088ff00000041804 */
[C---:B----4-:R-:W-:Y:S08]  /*65c0*/  HMMA.16816.F32.BF16 R8, R188.reuse, R184, R8 ;  /* 0x000000b8bc08723c */ /* 0x050ff00000041808 */
[-C--:B------:R-:W-:Y:S08]  /*65d0*/  HMMA.16816.F32.BF16 R12, R188, R186.reuse, R12 ;  /* 0x000000babc0c723c */ /* 0x080ff0000004180c */
[C---:B------:R-:W-:Y:S01]  /*65e0*/  HMMA.16816.F32.BF16 R16, R180.reuse, R186, R16 ;  /* 0x000000bab410723c */ /* 0x040fe20000041810 */
[----:B------:R-:W3:Y:S07]  /*65f0*/  LDSM.16.MT88.4 R184, [R0+0x2080] ;  /* 0x0020800000b8783b */ /* 0x000eee0000004200 */
[-C--:B-----5:R-:W-:Y:S08]  /*6600*/  HMMA.16816.F32.BF16 R20, R180, R192.reuse, R20 ;  /* 0x000000c0b414723c */ /* 0x0a0ff00000041814 */
[C---:B------:R-:W-:Y:S08]  /*6610*/  HMMA.16816.F32.BF16 R24, R188.reuse, R192, R24 ;  /* 0x000000c0bc18723c */ /* 0x040ff00000041818 */
[-C--:B------:R-:W-:Y:S01]  /*6620*/  HMMA.16816.F32.BF16 R28, R188, R194.reuse, R28 ;  /* 0x000000c2bc1c723c */ /* 0x080fe2000004181c */
[----:B------:R4:W5:Y:S07]  /*6630*/  LDSM.16.M88.4 R188, [R2+0x27480] ;  /* 0x0274800002bc783b */ /* 0x00096e0000000200 */
[----:B------:R-:W-:Y:S01]  /*6640*/  HMMA.16816.F32.BF16 R32, R180, R194, R32 ;  /* 0x000000c2b420723c */ /* 0x000fe20000041820 */
[----:B------:R-:W3:Y:S05]  /*6650*/  LDSM.16.MT88.4 R180, [R0+0x6080] ;  /* 0x0060800000b4783b */ /* 0x000eea0000004200 */
[----:B------:R-:W-:Y:S02]  /*6660*/  LDSM.16.M88.4 R192, [R204+0x27480] ;  /* 0x02748000ccc0783b */ /* 0x000fe40000000200 */
[-C--:B-1----:R-:W-:Y:S08]  /*6670*/  HMMA.16816.F32.BF16 R4, R36, R40.reuse, R4 ;  /* 0x000000282404723c */ /* 0x082ff00000041804 */
[C---:B--2---:R-:W-:Y:S04]  /*6680*/  HMMA.16816.F32.BF16 R8, R48.reuse, R40, R8 ;  /* 0x000000283008723c */ /* 0x044fe80000041808 */
[----:B----4-:R-:W-:Y:S04]  /*6690*/  IADD3 R2, R214, R2, R208 ;  /* 0x00000002d6027210 */ /* 0x010fe80007ffe0d0 */
[-C--:B------:R-:W-:Y:S08]  /*66a0*/  HMMA.16816.F32.BF16 R12, R48, R42.reuse, R12 ;  /* 0x0000002a300c723c */ /* 0x080ff0000004180c */
[C---:B------:R-:W-:Y:S01]  /*66b0*/  HMMA.16816.F32.BF16 R16, R36.reuse, R42, R16 ;  /* 0x0000002a2410723c */ /* 0x040fe20000041810 */
[----:B------:R-:W-:Y:S07]  /*66c0*/  LDSM.16.M88.4 R40, [R204+0x26480] ;  /* 0x02648000cc28783b */ /* 0x000fee0000000200 */
[-C--:B------:R-:W-:Y:S08]  /*66d0*/  HMMA.16816.F32.BF16 R20, R36, R196.reuse, R20 ;  /* 0x000000c42414723c */ /* 0x080ff00000041814 */
[C---:B------:R-:W-:Y:S08]  /*66e0*/  HMMA.16816.F32.BF16 R24, R48.reuse, R196, R24 ;  /* 0x000000c43018723c */ /* 0x040ff00000041818 */
[-C--:B------:R-:W-:Y:S01]  /*66f0*/  HMMA.16816.F32.BF16 R28, R48, R198.reuse, R28 ;  /* 0x000000c6301c723c */ /* 0x080fe2000004181c */
[----:B------:R-:W1:Y:S07]  /*6700*/  LDSM.16.MT88.4 R48, [R0+0x2880] ;  /* 0x002880000030783b */ /* 0x000e6e0000004200 */
[----:B------:R-:W-:Y:S01]  /*6710*/  HMMA.16816.F32.BF16 R32, R36, R198, R32 ;  /* 0x000000c62420723c */ /* 0x000fe20000041820 */
[----:B------:R-:W2:Y:S05]  /*6720*/  LDSM.16.MT88.4 R36, [R0+0x6880] ;  /* 0x006880000024783b */ /* 0x000eaa0000004200 */
[----:B------:R-:W-:Y:S02]  /*6730*/  LDSM.16.MT88.4 R196, [R0+0x3080] ;  /* 0x0030800000c4783b */ /* 0x000fe40000004200 */
[-C--:B---3--:R-:W-:Y:S08]  /*6740*/  HMMA.16816.F32.BF16 R4, R44, R184.reuse, R4 ;  /* 0x000000b82c04723c */ /* 0x088ff00000041804 */
[C---:B-----5:R-:W-:Y:S08]  /*6750*/  HMMA.16816.F32.BF16 R8, R188.reuse, R184, R8 ;  /* 0x000000b8bc08723c */ /* 0x060ff00000041808 */
        /* <DEDUP_REMOVED lines=8> */
[----:B------:R-:W4:Y:S05]  /*67e0*/  LDSM.16.MT88.4 R44, [R0+0x7080] ;  /* 0x00708000002c783b */ /* 0x000f2a0000004200 */
[----:B------:R-:W-:Y:S02]  /*67f0*/  LDSM.16.MT88.4 R180, [R0+0x3880] ;  /* 0x0038800000b4783b */ /* 0x000fe40000004200 */
[-C--:B-1----:R-:W-:Y:S08]  /*6800*/  HMMA.16816.F32.BF16 R4, R40, R48.reuse, R4 ;  /* 0x000000302804723c */ /* 0x082ff00000041804 */
[C---:B------:R-:W-:Y:S08]  /*6810*/  HMMA.16816.F32.BF16 R8, R192.reuse, R48, R8 ;  /* 0x00000030c008723c */ /* 0x040ff00000041808 */
[-C--:B------:R-:W-:Y:S08]  /*6820*/  HMMA.16816.F32.BF16 R12, R192, R50.reuse, R12 ;  /* 0x00000032c00c723c */ /* 0x080ff0000004180c */
[C---:B------:R-:W-:Y:S01]  /*6830*/  HMMA.16816.F32.BF16 R16, R40.reuse, R50, R16 ;  /* 0x000000322810723c */ /* 0x040fe20000041810 */
[----:B------:R-:W1:Y:S07]  /*6840*/  LDSM.16.M88.4 R48, [R2+0x26480] ;  /* 0x026480000230783b */ /* 0x000e6e0000000200 */
[-C--:B--2---:R-:W-:Y:S08]  /*6850*/  HMMA.16816.F32.BF16 R20, R40, R36.reuse, R20 ;  /* 0x000000242814723c */ /* 0x084ff00000041814 */
[C---:B------:R-:W-:Y:S08]  /*6860*/  HMMA.16816.F32.BF16 R24, R192.reuse, R36, R24 ;  /* 0x00000024c018723c */ /* 0x040ff00000041818 */
[-C--:B------:R-:W-:Y:S08]  /*6870*/  HMMA.16816.F32.BF16 R28, R192, R38.reuse, R28 ;  /* 0x00000026c01c723c */ /* 0x080ff0000004181c */
[----:B------:R-:W-:Y:S01]  /*6880*/  HMMA.16816.F32.BF16 R32, R40, R38, R32 ;  /* 0x000000262820723c */ /* 0x000fe20000041820 */
[----:B------:R-:W2:Y:S05]  /*6890*/  LDSM.16.MT88.4 R36, [R0+0x7880] ;  /* 0x007880000024783b */ /* 0x000eaa0000004200 */
[----:B------:R-:W-:Y:S02]  /*68a0*/  LDSM.16.MT88.4 R40, [R206+0x24c80] ;  /* 0x024c8000ce28783b */ /* 0x000fe40000004200 */
[-C--:B---3--:R-:W-:Y:S08]  /*68b0*/  HMMA.16816.F32.BF16 R4, R184, R196.reuse, R4 ;  /* 0x000000c4b804723c */ /* 0x088ff00000041804 */
[C---:B------:R-:W-:Y:S08]  /*68c0*/  HMMA.16816.F32.BF16 R8, R200.reuse, R196, R8 ;  /* 0x000000c4c808723c */ /* 0x040ff00000041808 */
[-C--:B------:R-:W-:Y:S08]  /*68d0*/  HMMA.16816.F32.BF16 R12, R200, R198.reuse, R12 ;  /* 0x000000c6c80c723c */ /* 0x080ff0000004180c */
[C---:B------:R-:W-:Y:S08]  /*68e0*/  HMMA.16816.F32.BF16 R16, R184.reuse, R198, R16 ;  /* 0x000000c6b810723c */ /* 0x040ff00000041810 */
[-C--:B----4-:R-:W-:Y:S08]  /*68f0*/  HMMA.16816.F32.BF16 R20, R184, R44.reuse, R20 ;  /* 0x0000002cb814723c */ /* 0x090ff00000041814 */
[C---:B------:R-:W-:Y:S08]  /*6900*/  HMMA.16816.F32.BF16 R24, R200.reuse, R44, R24 ;  /* 0x0000002cc818723c */ /* 0x040ff00000041818 */
[-C--:B------:R-:W-:Y:S08]  /*6910*/  HMMA.16816.F32.BF16 R28, R200, R46.reuse, R28 ;  /* 0x0000002ec81c723c */ /* 0x080ff0000004181c */
[----:B------:R-:W-:Y:S01]  /*6920*/  HMMA.16816.F32.BF16 R32, R184, R46, R32 ;  /* 0x0000002eb820723c */ /* 0x000fe20000041820 */
[----:B------:R-:W-:Y:S07]  /*6930*/  LDSM.16.MT88.4 R44, [R206+0x26c80] ;  /* 0x026c8000ce2c783b */ /* 0x000fee0000004200 */
[-C--:B-1----:R-:W-:Y:S08]  /*6940*/  HMMA.16816.F32.BF16 R4, R48, R180.reuse, R4 ;  /* 0x000000b43004723c */ /* 0x082ff00000041804 */
[C---:B------:R-:W-:Y:S08]  /*6950*/  HMMA.16816.F32.BF16 R8, R188.reuse, R180, R8 ;  /* 0x000000b4bc08723c */ /* 0x040ff00000041808 */
[-C--:B------:R-:W-:Y:S07]  /*6960*/  HMMA.16816.F32.BF16 R12, R188, R182.reuse, R12 ;  /* 0x000000b6bc0c723c */ /* 0x080fee000004180c */
[----:B------:R-:W-:Y:S01]  /*6970*/  RED.E.ADD.F32.FTZ.RN.STRONG.GPU [R222.64], R4 ;  /* 0x00000004de00798e */ /* 0x000fe2000c10e790 */
[C---:B------:R-:W-:Y:S04]  /*6980*/  HMMA.16816.F32.BF16 R16, R48.reuse, R182, R16 ;  /* 0x000000b63010723c */ /* 0x040fe80000041810 */
[----:B------:R-:W-:Y:S04]  /*6990*/  RED.E.ADD.F32.FTZ.RN.STRONG.GPU [R222.64+0x400], R5 ;  /* 0x00040005de00798e */ /* 0x000fe8000c10e790 */
[-C--:B--2---:R-:W-:Y:S01]  /*69a0*/  HMMA.16816.F32.BF16 R20, R48, R36.reuse, R20 ;  /* 0x000000243014723c */ /* 0x084fe20000041814 */
        /* <DEDUP_REMOVED lines=55> */
[----:B------:R-:W1:Y:S07]  /*6d20*/  LDSM.16.MT88.4 R28, [R207+0x26c80] ;  /* 0x026c8000cf1c783b */ /* 0x000e6e0000004200 */
        /* <DEDUP_REMOVED lines=10> */
[-C--:B--2---:R-:W-:Y:S08]  /*6dd0*/  HMMA.16816.F32.BF16 R116, R32, R36.reuse, R116 ;  /* 0x000000242074723c */ /* 0x084ff00000041874 */
[-C--:B------:R-:W-:Y:S08]  /*6de0*/  HMMA.16816.F32.BF16 R120, R40, R36.reuse, R120 ;  /* 0x000000242878723c */ /* 0x080ff00000041878 */
[-C--:B-1----:R-:W-:Y:S08]  /*6df0*/  HMMA.16816.F32.BF16 R124, R28, R36.reuse, R124 ;  /* 0x000000241c7c723c */ /* 0x082ff0000004187c */
        /* <DEDUP_REMOVED lines=116> */
.L_x_1331:
[----:B------:R-:W-:Y:S01]  /*7540*/  USHF.L.U32 UR5, UR8, 0x7, URZ ;  /* 0x0000000708057899 */ /* 0x000fe2000800063f */
[----:B------:R-:W-:Y:S05]  /*7550*/  @P1 BRA `(.L_x_1353) ;  /* 0x00001d7000001947 */ /* 0x000fea0003800000 */
[----:B------:R-:W2:Y:S01]  /*7560*/  LDL.LU.64 R42, [R1+0x20] ;  /* 0x00002000012a7983 */ /* 0x000ea20000300a00 */
[----:B------:R-:W-:Y:S01]  /*7570*/  F2FP.BF16.PACK_AB R52, R53, R52 ;  /* 0x000000343534723e */ /* 0x000fe200000010ff */
[----:B------:R-:W-:Y:S01]  /*7580*/  ULDC UR4, c[0x0][0x2f0] ;  /* 0x0000bc0000047ab9 */ /* 0x000fe20000000800 */
[----:B------:R-:W-:Y:S01]  /*7590*/  F2FP.BF16.PACK_AB R54, R55, R54 ;  /* 0x000000363736723e */ /* 0x000fe200000010ff */
[----:B------:R-:W3:Y:S01]  /*75a0*/  S2R R46, SR_CTAID.Z ;  /* 0x00000000002e7919 */ /* 0x000ee20000002700 */
[----:B------:R-:W-:Y:S01]  /*75b0*/  F2FP.BF16.PACK_AB R80, R81, R80 ;  /* 0x000000505150723e */ /* 0x000fe200000010ff */
[----:B------:R-:W-:Y:S01]  /*75c0*/  UIADD3 UR4, -UR5, UR4, URZ ;  /* 0x0000000405047290 */ /* 0x000fe2000fffe13f */
[----:B------:R-:W-:Y:S01]  /*75d0*/  F2FP.BF16.PACK_AB R82, R83, R82 ;  /* 0x000000525352723e */ /* 0x000fe200000010ff */
[----:B------:R-:W-:Y:S01]  /*75e0*/  BSSY B0, `(.L_x_1354) ;  /* 0x00000d9000007945 */ /* 0x000fe20003800000 */
[----:B------:R-:W-:Y:S01]  /*75f0*/  F2FP.BF16.PACK_AB R56, R57, R56 ;  /* 0x000000383938723e */ /* 0x000fe200000010ff */
[----:B------:R-:W-:Y:S01]  /*7600*/  UISETP.LT.AND UP0, UPT, UR4, 0x80, UPT ;  /* 0x000000800400788c */ /* 0x000fe2000bf01270 */
[----:B------:R-:W-:-:S02]  /*7610*/  F2FP.BF16.PACK_AB R58, R59, R58 ;  /* 0x0000003a3b3a723e */ /* 0x000fc400000010ff */
[----:B------:R-:W-:Y:S01]  /*7620*/  F2FP.BF16.PACK_AB R76, R77, R76 ;  /* 0x0000004c4d4c723e */ /* 0x000fe200000010ff */
[----:B------:R-:W-:Y:S01]  /*7630*/  USEL UR4, UR4, 0x80, UP0 ;  /* 0x0000008004047887 */ /* 0x000fe20008000000 */
        /* <DEDUP_REMOVED lines=55> */
[----:B------:R-:W-:Y:S02]  /*79b0*/  SHF.R.S32.HI R44, RZ, 0x1f, R224 ;  /* 0x0000001fff2c7819 */ /* 0x000fe400000114e0 */
[----:B---3--:R-:W-:Y:S02]  /*79c0*/  SHF.R.S32.HI R47, RZ, 0x1f, R46 ;  /* 0x0000001fff2f7819 */ /* 0x008fe4000001142e */
[----:B--2---:R-:W-:-:S04]  /*79d0*/  SHF.R.S32.HI R5, RZ, 0x1f, R42 ;  /* 0x0000001fff057819 */ /* 0x004fc8000001142a */
[CC--:B------:R-:W-:Y:S02]  /*79e0*/  LEA.HI R3, R5.reuse, R42.reuse, RZ, 0x2 ;  /* 0x0000002a05037211 */ /* 0x0c0fe400078f10ff */
[CC--:B------:R-:W-:Y:S02]  /*79f0*/  LEA.HI R10, R5.reuse, R42.reuse, RZ, 0x4 ;  /* 0x0000002a050a7211 */ /* 0x0c0fe400078f20ff */
[--C-:B------:R-:W-:Y:S02]  /*7a00*/  SHF.R.S32.HI R4, RZ, 0x2, R3.reuse ;  /* 0x00000002ff047819 */ /* 0x100fe40000011403 */
[----:B------:R-:W-:Y:S02]  /*7a10*/  SHF.R.S32.HI R0, RZ, 0x1f, R3 ;  /* 0x0000001fff007819 */ /* 0x000fe40000011403 */
[----:B------:R-:W-:Y:S02]  /*7a20*/  LEA.HI R40, R5, R42, RZ, 0x7 ;  /* 0x0000002a05287211 */ /* 0x000fe400078f38ff */
[----:B------:R-:W-:-:S04]  /*7a30*/  LEA.HI R0, R0, R4, RZ, 0x3 ;  /* 0x0000000400007211 */ /* 0x000fc800078f18ff */
[----:B------:R-:W-:Y:S02]  /*7a40*/  LOP3.LUT R2, R0, 0xfffffff8, RZ, 0xc0, !PT ;  /* 0xfffffff800027812 */ /* 0x000fe400078ec0ff */
[----:B------:R-:W-:-:S03]  /*7a50*/  LEA.HI R0, R5, R42, RZ, 0x5 ;  /* 0x0000002a05007211 */ /* 0x000fc600078f28ff */
[----:B------:R-:W-:Y:S01]  /*7a60*/  IMAD.IADD R8, R4, 0x1, -R2 ;  /* 0x0000000104087824 */ /* 0x000fe200078e0a02 */
[----:B------:R-:W-:Y:S02]  /*7a70*/  LEA.HI R2, R5, R42, RZ, 0x6 ;  /* 0x0000002a05027211 */ /* 0x000fe400078f30ff */
[----:B-1----:R-:W-:Y:S02]  /*7a80*/  SHF.R.S32.HI R6, RZ, 0x5, R0 ;  /* 0x00000005ff067819 */ /* 0x002fe40000011400 */
[----:B------:R-:W-:Y:S02]  /*7a90*/  LOP3.LUT R4, R3, 0x3ffffffc, RZ, 0xc0, !PT ;  /* 0x3ffffffc03047812 */ /* 0x000fe400078ec0ff */
[----:B------:R-:W-:Y:S01]  /*7aa0*/  SHF.R.U32.HI R5, RZ, 0x3, R2 ;  /* 0x00000003ff057819 */ /* 0x000fe20000011602 */
[----:B------:R-:W-:Y:S01]  /*7ab0*/  IMAD.SHL.U32 R2, R8, 0x40, RZ ;  /* 0x0000004008027824 */ /* 0x000fe200078e00ff */
[----:B------:R-:W-:Y:S01]  /*7ac0*/  LEA.HI R0, R0, R6, RZ, 0x1 ;  /* 0x0000000600007211 */ /* 0x000fe200078f08ff */
[----:B------:R-:W-:Y:S01]  /*7ad0*/  IMAD.IADD R7, R42, 0x1, -R4 ;  /* 0x000000012a077824 */ /* 0x000fe200078e0a04 */
[----:B------:R-:W-:-:S02]  /*7ae0*/  LOP3.LUT R3, R10, 0xfffffff0, RZ, 0xc0, !PT ;  /* 0xfffffff00a037812 */ /* 0x000fc400078ec0ff */
[----:B------:R-:W-:Y:S02]  /*7af0*/  LOP3.LUT R4, R0, 0x1ffffe, RZ, 0xc0, !PT ;  /* 0x001ffffe00047812 */ /* 0x000fe400078ec0ff */
[----:B------:R-:W-:Y:S01]  /*7b00*/  LOP3.LUT R0, R2, 0x1c0, RZ, 0xc0, !PT ;  /* 0x000001c002007812 */ /* 0x000fe200078ec0ff */
[----:B------:R-:W-:Y:S01]  /*7b10*/  IMAD.IADD R2, R42, 0x1, -R3 ;  /* 0x000000012a027824 */ /* 0x000fe200078e0a03 */
[----:B------:R-:W-:Y:S01]  /*7b20*/  SHF.R.S32.HI R10, RZ, 0x4, R10 ;  /* 0x00000004ff0a7819 */ /* 0x000fe2000001140a */
[----:B------:R-:W-:Y:S01]  /*7b30*/  IMAD.IADD R4, R6, 0x1, -R4 ;  /* 0x0000000106047824 */ /* 0x000fe200078e0a04 */
[----:B------:R-:W-:Y:S01]  /*7b40*/  LOP3.LUT R5, R0, 0x18, R5, 0xf8, !PT ;  /* 0x0000001800057812 */ /* 0x000fe200078ef805 */
[----:B------:R-:W-:Y:S01]  /*7b50*/  IMAD.SHL.U32 R6, R2, 0x8, RZ ;  /* 0x0000000802067824 */ /* 0x000fe200078e00ff */
[----:B------:R-:W-:Y:S01]  /*7b60*/  SHF.R.U32.HI R0, RZ, 0x3, R0 ;  /* 0x00000003ff007819 */ /* 0x000fe20000011600 */
[----:B------:R-:W-:Y:S01]  /*7b70*/  IMAD R7, R4, 0x200, R7 ;  /* 0x0000020004077824 */ /* 0x000fe200078e0207 */
[----:B------:R-:W-:Y:S01]  /*7b80*/  BAR.SYNC.DEFER_BLOCKING 0x1, 0x100 ;  /* 0x0044000000007b1d */ /* 0x000fe20000010000 */
[----:B------:R-:W-:Y:S01]  /*7b90*/  LOP3.LUT P0, RZ, R8, 0x4, RZ, 0xc0, !PT ;  /* 0x0000000408ff7812 */ /* 0x000fe2000780c0ff */
[----:B------:R-:W-:Y:S01]  /*7ba0*/  IMAD.SHL.U32 R3, R10, 0x40, RZ ;  /* 0x000000400a037824 */ /* 0x000fe200078e00ff */
[----:B------:R-:W-:Y:S01]  /*7bb0*/  LOP3.LUT R0, R5, R0, RZ, 0x3c, !PT ;  /* 0x0000000005007212 */ /* 0x000fe200078e3cff */
[----:B------:R-:W-:Y:S01]  /*7bc0*/  IMAD.SHL.U32 R8, R40, 0x4, RZ ;  /* 0x0000000428087824 */ /* 0x000fe200078e00ff */
[----:B------:R-:W-:-:S02]  /*7bd0*/  SHF.R.S32.HI R4, RZ, 0x1f, R2 ;  /* 0x0000001fff047819 */ /* 0x000fc40000011402 */
[----:B------:R-:W-:Y:S01]  /*7be0*/  LOP3.LUT R3, R3, 0x1c0, RZ, 0xc0, !PT ;  /* 0x000001c003037812 */ /* 0x000fe200078ec0ff */
[----:B------:R-:W-:Y:S01]  /*7bf0*/  IMAD.U32 R0, R7, 0x2, R0 ;  /* 0x0000000207007824 */ /* 0x000fe200078e0000 */
[----:B------:R-:W-:Y:S02]  /*7c00*/  LEA.HI R2, R4, R2, RZ, 0x3 ;  /* 0x0000000204027211 */ /* 0x000fe400078f18ff */
[----:B------:R-:W-:Y:S01]  /*7c10*/  LOP3.LUT R4, R3, 0x38, R6, 0xf8, !PT ;  /* 0x0000003803047812 */ /* 0x000fe200078ef806 */
[----:B------:R-:W-:Y:S01]  /*7c20*/  IMAD.SHL.U32 R0, R0, 0x2, RZ ;  /* 0x0000000200007824 */ /* 0x000fe200078e00ff */
[----:B------:R-:W-:Y:S01]  /*7c30*/  SHF.R.U32.HI R7, RZ, 0x3, R3 ;  /* 0x00000003ff077819 */ /* 0x000fe20000011603 */
[----:B------:R-:W-:Y:S01]  /*7c40*/  IMAD.SHL.U32 R3, R2, 0x400, RZ ;  /* 0x0000040002037824 */ /* 0x000fe200078e00ff */
[----:B------:R-:W-:Y:S02]  /*7c50*/  LOP3.LUT R8, R8, 0x7ffffe00, RZ, 0xc0, !PT ;  /* 0x7ffffe0008087812 */ /* 0x000fe400078ec0ff */
[----:B------:R-:W-:-:S02]  /*7c60*/  IADD3 R2, R0, 0x40, RZ ;  /* 0x0000004000027810 */ /* 0x000fc40007ffe0ff */
[----:B------:R-:W-:Y:S02]  /*7c70*/  @P0 IADD3 R2, R0, -0x40, RZ ;  /* 0xffffffc000020810 */ /* 0x000fe40007ffe0ff */
[----:B------:R-:W-:Y:S02]  /*7c80*/  LOP3.LUT R7, R4, R7, RZ, 0x3c, !PT ;  /* 0x0000000704077212 */ /* 0x000fe400078e3cff */
[----:B------:R-:W-:Y:S01]  /*7c90*/  LOP3.LUT R5, R3, 0x7fffe000, RZ, 0xc0, !PT ;  /* 0x7fffe00003057812 */ /* 0x000fe200078ec0ff */
[----:B------:R-:W-:Y:S01]  /*7ca0*/  STS [R0+0x8080], R52 ;  /* 0x0080803400007388 */ /* 0x000fe20000000800 */
[----:B------:R-:W-:Y:S02]  /*7cb0*/  F2FP.BF16.PACK_AB R4, R165, R164 ;  /* 0x000000a4a504723e */ /* 0x000fe400000010ff */
[----:B------:R-:W-:Y:S01]  /*7cc0*/  F2FP.BF16.PACK_AB R3, R167, R166 ;  /* 0x000000a6a703723e */ /* 0x000fe200000010ff */
[----:B------:R-:W-:Y:S01]  /*7cd0*/  STS [R0+0x8480], R54 ;  /* 0x0084803600007388 */ /* 0x000fe20000000800 */
[----:B------:R-:W-:-:S02]  /*7ce0*/  IADD3 R5, R7, R5, R8 ;  /* 0x0000000507057210 */ /* 0x000fc40007ffe008 */
[----:B------:R-:W-:Y:S01]  /*7cf0*/  ISETP.GE.AND P1, PT, R10, UR4, PT ;  /* 0x000000040a007c0c */ /* 0x000fe2000bf26270 */
[----:B------:R-:W-:Y:S01]  /*7d00*/  STS [R2+0x8080], R80 ;  /* 0x0080805002007388 */ /* 0x000fe20000000800 */
[----:B------:R-:W-:Y:S02]  /*7d10*/  SHF.R.S32.HI R7, RZ, 0x1f, R6 ;  /* 0x0000001fff077819 */ /* 0x000fe40000011406 */
[----:B------:R-:W-:Y:S01]  /*7d20*/  ISETP.GE.OR P0, PT, R6, c[0x0][0x324], P1 ;  /* 0x0000c90006007a0c */ /* 0x000fe20000f06670 */
[----:B------:R-:W-:Y:S01]  /*7d30*/  STS [R2+0x8480], R82 ;  /* 0x0084805202007388 */ /* 0x000fe20000000800 */
[----:B------:R-:W-:-:S03]  /*7d40*/  P2R R45, PR, RZ, 0x2 ;  /* 0x00000002ff2d7803 */ /* 0x000fc60000000000 */
        /* <DEDUP_REMOVED lines=59> */
[----:B------:R3:W-:Y:S01]  /*8100*/  STS [R2+0x7480], R3 ;  /* 0x0074800302007388 */ /* 0x0007e20000000800 */
[----:B-1----:R-:W-:Y:S01]  /*8110*/  SHF.R.S32.HI R11, RZ, 0x1f, R10 ;  /* 0x0000001fff0b7819 */ /* 0x002fe2000001140a */
[----:B--2---:R-:W-:-:S02]  /*8120*/  IMAD.SHL.U32 R0, R5, 0x2, RZ ;  /* 0x0000000205007824 */ /* 0x004fc400078e00ff */
[----:B------:R-:W-:Y:S01]  /*8130*/  BAR.SYNC.DEFER_BLOCKING 0x1, 0x100 ;  /* 0x0044000000007b1d */ /* 0x000fe20000010000 */
[----:B------:R-:W-:Y:S02]  /*8140*/  IMAD.U32 R5, RZ, RZ, UR8 ;  /* 0x00000008ff057e24 */ /* 0x000fe4000f8e00ff */
[----:B---3--:R-:W-:-:S04]  /*8150*/  IMAD R2, R44, c[0x0][0x338], RZ ;  /* 0x0000ce002c027a24 */ /* 0x008fc800078e02ff */
[C---:B------:R-:W-:Y:S02]  /*8160*/  IMAD R4, R224.reuse, c[0x0][0x33c], R2 ;  /* 0x0000cf00e0047a24 */ /* 0x040fe400078e0202 */
[----:B------:R-:W-:-:S04]  /*8170*/  IMAD.WIDE.U32 R2, R224, c[0x0][0x338], R6 ;  /* 0x0000ce00e0027a25 */ /* 0x000fc800078e0006 */
[----:B------:R-:W-:Y:S02]  /*8180*/  IMAD.IADD R3, R3, 0x1, R4 ;  /* 0x0000000103037824 */ /* 0x000fe400078e0204 */
[----:B------:R-:W-:Y:S02]  /*8190*/  IMAD R4, R47, c[0x0][0x340], RZ ;  /* 0x0000d0002f047a24 */ /* 0x000fe400078e02ff */
[C---:B------:R-:W-:Y:S01]  /*81a0*/  IMAD.WIDE.U32 R8, R46.reuse, c[0x0][0x340], R2 ;  /* 0x0000d0002e087a25 */ /* 0x040fe200078e0002 */
[----:B------:R1:W2:Y:S03]  /*81b0*/  LDS.128 R20, [R0+0x8880] ;  /* 0x0088800000147984 */ /* 0x0002a60000000c00 */
[----:B------:R-:W-:Y:S02]  /*81c0*/  IMAD R4, R46, c[0x0][0x344], R4 ;  /* 0x0000d1002e047a24 */ /* 0x000fe400078e0204 */
[----:B------:R-:W-:Y:S01]  /*81d0*/  IMAD.WIDE R2, R5, 0x80, R10 ;  /* 0x0000008005027825 */ /* 0x000fe200078e020a */
[----:B------:R1:W3:Y:S03]  /*81e0*/  LDS.128 R24, [R0+0x9080] ;  /* 0x0090800000187984 */ /* 0x0002e60000000c00 */
[----:B------:R-:W-:Y:S01]  /*81f0*/  IMAD.IADD R5, R9, 0x1, R4 ;  /* 0x0000000109057824 */ /* 0x000fe200078e0204 */
        /* <DEDUP_REMOVED lines=23> */
.L_x_1355:
[----:B--234-:R-:W-:Y:S05]  /*8370*/  BSYNC B0 ;  /* 0x0000000000007941 */ /* 0x01cfea0003800000 */
.L_x_1354:
[----:B-1----:R-:W-:Y:S01]  /*8380*/  IADD3 R0, R10, 0x10, RZ ;  /* 0x000000100a007810 */ /* 0x002fe20007ffe0ff */
[----:B------:R-:W-:Y:S03]  /*8390*/  BSSY B0, `(.L_x_1356) ;  /* 0x0000010000007945 */ /* 0x000fe60003800000 */
[----:B------:R-:W-:-:S04]  /*83a0*/  ISETP.GE.AND P0, PT, R0, UR4, PT ;  /* 0x0000000400007c0c */ /* 0x000fc8000bf06270 */
        /* <DEDUP_REMOVED lines=14> */
.L_x_1357:
[----:B------:R-:W-:Y:S05]  /*8490*/  BSYNC B0 ;  /* 0x0000000000007941 */ /* 0x000fea0003800000 */
.L_x_1356:
[----:B------:R-:W-:Y:S01]  /*84a0*/  IADD3 R0, R10, 0x20, RZ ;  /* 0x000000200a007810 */ /* 0x000fe20007ffe0ff */
[----:B------:R-:W-:Y:S03]  /*84b0*/  BSSY B0, `(.L_x_1358) ;  /* 0x000000f000007945 */ /* 0x000fe60003800000 */
[----:B------:R-:W-:-:S04]  /*84c0*/  ISETP.GE.AND P6, PT, R0, UR4, PT ;  /* 0x0000000400007c0c */ /* 0x000fc8000bfc6270 */
        /* <DEDUP_REMOVED lines=13> */
.L_x_1359:
[----:B------:R-:W-:Y:S05]  /*85a0*/  BSYNC B0 ;  /* 0x0000000000007941 */ /* 0x000fea0003800000 */
.L_x_1358:
        /* <DEDUP_REMOVED lines=16> */
.L_x_1361:
[----:B------:R-:W-:Y:S05]  /*86b0*/  BSYNC B0 ;  /* 0x0000000000007941 */ /* 0x000fea0003800000 */
.L_x_1360:
        /* <DEDUP_REMOVED lines=16> */
.L_x_1363:
[----:B------:R-:W-:Y:S05]  /*87c0*/  BSYNC B0 ;  /* 0x0000000000007941 */ /* 0x000fea0003800000 */
.L_x_1362:
        /* <DEDUP_REMOVED lines=16> */
.L_x_1365:
[----:B------:R-:W-:Y:S05]  /*88d0*/  BSYNC B0 ;  /* 0x0000000000007941 */ /* 0x000fea0003800000 */
.L_x_1364:
        /* <DEDUP_REMOVED lines=16> */
.L_x_1367:
[----:B------:R-:W-:Y:S05]  /*89e0*/  BSYNC B0 ;  /* 0x0000000000007941 */ /* 0x000fea0003800000 */
.L_x_1366:
[----:B------:R-:W-:Y:S01]  /*89f0*/  IADD3 R0, R10, 0x70, RZ ;  /* 0x000000700a007810 */ /* 0x000fe20007ffe0ff */
[----:B------:R-:W-:Y:S03]  /*8a00*/  BSSY B0, `(.L_x_1368) ;  /* 0x000000e000007945 */ /* 0x000fe60003800000 */
[----:B------:R-:W-:-:S04]  /*8a10*/  ISETP.GE.AND P1, PT, R0, UR4, PT ;  /* 0x0000000400007c0c */ /* 0x000fc8000bf26270 */
        /* <DEDUP_REMOVED lines=12> */
.L_x_1369:
[----:B------:R-:W-:Y:S05]  /*8ae0*/  BSYNC B0 ;  /* 0x0000000000007941 */ /* 0x000fea0003800000 */
.L_x_1368:
[----:B------:R-:W-:Y:S01]  /*8af0*/  ISETP.NE.AND P0, PT, R45, RZ, PT ;  /* 0x000000ff2d00720c */ /* 0x000fe20003f05270 */
[----:B------:R-:W-:Y:S01]  /*8b00*/  IMAD R0, R44, c[0x0][0x308], RZ ;  /* 0x0000c2002c007a24 */ /* 0x000fe200078e02ff */
[----:B------:R-:W-:Y:S01]  /*8b10*/  BSSY B0, `(.L_x_1370) ;  /* 0x0000012000007945 */ /* 0x000fe20003800000 */
[----:B--2---:R-:W-:Y:S01]  /*8b20*/  IMAD.WIDE.U32 R4, R224, c[0x0][0x308], R6 ;  /* 0x0000c200e0047a25 */ /* 0x004fe200078e0006 */
        /* <DEDUP_REMOVED lines=16> */
.L_x_1371:
[----:B------:R-:W-:Y:S05]  /*8c30*/  BSYNC B0 ;  /* 0x0000000000007941 */ /* 0x000fea0003800000 */
.L_x_1370:
[----:B------:R-:W-:Y:S01]  /*8c40*/  ISETP.NE.AND P0, PT, R16, RZ, PT ;  /* 0x000000ff1000720c */ /* 0x000fe20003f05270 */
[----:B------:R-:W-:Y:S03]  /*8c50*/  BSSY B0, `(.L_x_1372) ;  /* 0x000000e000007945 */ /* 0x000fe60003800000 */
[----:B------:R-:W-:-:S13]  /*8c60*/  ISETP.GE.OR P0, PT, R6, c[0x0][0x2f4], P0 ;  /* 0x0000bd0006007a0c */ /* 0x000fda0000706670 */
        /* <DEDUP_REMOVED lines=12> */
.L_x_1373:
[----:B------:R-:W-:Y:S05]  /*8d30*/  BSYNC B0 ;  /* 0x0000000000007941 */ /* 0x000fea0003800000 */
.L_x_1372:
        /* <DEDUP_REMOVED lines=14> */
.L_x_1375:
[----:B------:R-:W-:Y:S05]  /*8e20*/  BSYNC B0 ;  /* 0x0000000000007941 */ /* 0x000fea0003800000 */
.L_x_1374:
        /* <DEDUP_REMOVED lines=14> */
.L_x_1377:
[----:B------:R-:W-:Y:S05]  /*8f10*/  BSYNC B0 ;  /* 0x0000000000007941 */ /* 0x000fea0003800000 */
.L_x_1376:
        /* <DEDUP_REMOVED lines=14> */
.L_x_1379:
[----:B------:R-:W-:Y:S05]  /*9000*/  BSYNC B0 ;  /* 0x0000000000007941 */ /* 0x000fea0003800000 */
.L_x_1378:
        /* <DEDUP_REMOVED lines=14> */
.L_x_1381:
[----:B------:R-:W-:Y:S05]  /*90f0*/  BSYNC B0 ;  /* 0x0000000000007941 */ /* 0x000fea0003800000 */
.L_x_1380:
        /* <DEDUP_REMOVED lines=14> */
.L_x_1383:
[----:B------:R-:W-:Y:S05]  /*91e0*/  BSYNC B0 ;  /* 0x0000000000007941 */ /* 0x000fea0003800000 */
.L_x_1382:
        /* <DEDUP_REMOVED lines=14> */
.L_x_1353:
[----:B------:R-:W2:Y:S01]  /*92d0*/  LDL.LU.64 R2, [R1+0x20] ;  /* 0x0000200001027983 */ /* 0x000ea20000300a00 */
[----:B------:R-:W-:Y:S01]  /*92e0*/  ULDC UR4, c[0x0][0x2f0] ;  /* 0x0000bc0000047ab9 */ /* 0x000fe20000000800 */
[----:B------:R-:W-:Y:S01]  /*92f0*/  SHF.R.S32.HI R16, RZ, 0x1f, R224 ;  /* 0x0000001fff107819 */ /* 0x000fe200000114e0 */
[----:B------:R-:W-:Y:S01]  /*9300*/  UIADD3 UR4, -UR5, UR4, URZ ;  /* 0x0000000405047290 */ /* 0x000fe2000fffe13f */
[----:B------:R-:W3:Y:S01]  /*9310*/  S2R R19, SR_CTAID.Z ;  /* 0x0000000000137919 */ /* 0x000ee20000002700 */
[----:B------:R-:W-:Y:S01]  /*9320*/  BSSY B0, `(.L_x_1384) ;  /* 0x0000020000007945 */ /* 0x000fe20003800000 */
[----:B---3--:R-:W-:-:S05]  /*9330*/  SHF.R.S32.HI R20, RZ, 0x1f, R19 ;  /* 0x0000001fff147819 */ /* 0x008fca0000011413 */
[----:B------:R-:W-:-:S04]  /*9340*/  IMAD R8, R20, c[0x0][0x310], RZ ;  /* 0x0000c40014087a24 */ /* 0x000fc800078e02ff */
[----:B------:R-:W-:Y:S01]  /*9350*/  IMAD R8, R19, c[0x0][0x314], R8 ;  /* 0x0000c50013087a24 */ /* 0x000fe200078e0208 */
[----:B--2---:R-:W-:-:S04]  /*9360*/  SHF.R.S32.HI R0, RZ, 0x1f, R2 ;  /* 0x0000001fff007819 */ /* 0x004fc80000011402 */
[----:B-1----:R-:W-:Y:S01]  /*9370*/  LEA.HI R6, R0, R2, RZ, 0x4 ;  /* 0x0000000200067211 */ /* 0x002fe200078f20ff */
[----:B------:R-:W-:-:S03]  /*9380*/  IMAD R0, R16, c[0x0][0x308], RZ ;  /* 0x0000c20010007a24 */ /* 0x000fc600078e02ff */
[----:B------:R-:W-:Y:S01]  /*9390*/  LOP3.LUT R4, R6, 0x1ffffff0, RZ, 0xc0, !PT ;  /* 0x1ffffff006047812 */ /* 0x000fe200078ec0ff */
[----:B------:R-:W-:Y:S01]  /*93a0*/  IMAD R0, R224, c[0x0][0x30c], R0 ;  /* 0x0000c300e0007a24 */ /* 0x000fe200078e0200 */
[----:B------:R-:W-:-:S03]  /*93b0*/  SHF.R.S32.HI R6, RZ, 0x4, R6 ;  /* 0x00000004ff067819 */ /* 0x000fc60000011406 */
[----:B------:R-:W-:Y:S01]  /*93c0*/  IMAD.IADD R4, R2, 0x1, -R4 ;  /* 0x0000000102047824 */ /* 0x000fe200078e0a04 */
[----:B------:R-:W-:Y:S01]  /*93d0*/  ISETP.GE.AND P0, PT, R6, UR4, PT ;  /* 0x0000000406007c0c */ /* 0x000fe2000bf06270 */
[----:B------:R-:W-:Y:S01]  /*93e0*/  IMAD.U32 R2, RZ, RZ, UR8 ;  /* 0x00000008ff027e24 */ /* 0x000fe2000f8e00ff */
[----:B------:R-:W-:Y:S01]  /*93f0*/  SHF.R.S32.HI R7, RZ, 0x1f, R6 ;  /* 0x0000001fff077819 */ /* 0x000fe20000011406 */
[----:B------:R-:W-:Y:S01]  /*9400*/  IMAD.SHL.U32 R4, R4, 0x8, RZ ;  /* 0x0000000804047824 */ /* 0x000fe200078e00ff */
[----:B------:R-:W-:-:S03]  /*9410*/  P2R R17, PR, RZ, 0x1 ;  /* 0x00000001ff117803 */ /* 0x000fc60000000000 */
[----:B------:R-:W-:Y:S01]  /*9420*/  IMAD.WIDE R2, R2, 0x80, R6 ;  /* 0x0000008002027825 */ /* 0x000fe200078e0206 */
[----:B------:R-:W-:Y:S02]  /*9430*/  SHF.R.S32.HI R5, RZ, 0x1f, R4 ;  /* 0x0000001fff057819 */ /* 0x000fe40000011404 */
[----:B------:R-:W-:-:S03]  /*9440*/  ISETP.GE.OR P0, PT, R4, c[0x0][0x2f4], P0 ;  /* 0x0000bd0004007a0c */ /* 0x000fc60000706670 */
[----:B------:R-:W-:-:S05]  /*9450*/  IMAD.WIDE.U32 R10, R224, c[0x0][0x308], R4 ;  /* 0x0000c200e00a7a25 */ /* 0x000fca00078e0004 */
[----:B------:R-:W-:-:S05]  /*9460*/  IADD3 R11, R0, R11, RZ ;  /* 0x0000000b000b7210 */ /* 0x000fca0007ffe0ff */
        /* <DEDUP_REMOVED lines=11> */
.L_x_1385:
[----:B------:R-:W-:Y:S05]  /*9520*/  BSYNC B0 ;  /* 0x0000000000007941 */ /* 0x000fea0003800000 */
.L_x_1384:
[----:B------:R-:W-:Y:S01]  /*9530*/  IADD3 R0, R6, 0x10, RZ ;  /* 0x0000001006007810 */ /* 0x000fe20007ffe0ff */
        /* <DEDUP_REMOVED lines=16> */
.L_x_1387:
[----:B------:R-:W-:Y:S05]  /*9640*/  BSYNC B0 ;  /* 0x0000000000007941 */ /* 0x000fea0003800000 */
.L_x_1386:
        /* <DEDUP_REMOVED lines=16> */
.L_x_1389:
[----:B------:R-:W-:Y:S05]  /*9750*/  BSYNC B0 ;  /* 0x0000000000007941 */ /* 0x000fea0003800000 */
.L_x_1388:
        /* <DEDUP_REMOVED lines=16> */
.L_x_1391:
[----:B------:R-:W-:Y:S05]  /*9860*/  BSYNC B0 ;  /* 0x0000000000007941 */ /* 0x000fea0003800000 */
.L_x_1390:
        /* <DEDUP_REMOVED lines=16> */
.L_x_1393:
[----:B------:R-:W-:Y:S05]  /*9970*/  BSYNC B0 ;  /* 0x0000000000007941 */ /* 0x000fea0003800000 */
.L_x_1392:
        /* <DEDUP_REMOVED lines=16> */
.L_x_1395:
[----:B------:R-:W-:Y:S05]  /*9a80*/  BSYNC B0 ;  /* 0x0000000000007941 */ /* 0x000fea0003800000 */
.L_x_1394:
        /* <DEDUP_REMOVED lines=16> */
.L_x_1397:
[----:B------:R-:W-:Y:S05]  /*9b90*/  BSYNC B0 ;  /* 0x0000000000007941 */ /* 0x000fea0003800000 */
.L_x_1396:
[----:B------:R-:W-:Y:S01]  /*9ba0*/  IADD3 R6, R6, 0x70, RZ ;  /* 0x0000007006067810 */ /* 0x000fe20007ffe0ff */
[----:B------:R-:W-:Y:S03]  /*9bb0*/  BSSY B0, `(.L_x_1398) ;  /* 0x000000e000007945 */ /* 0x000fe60003800000 */
[----:B------:R-:W-:-:S04]  /*9bc0*/  ISETP.GE.AND P1, PT, R6, UR4, PT ;  /* 0x0000000406007c0c */ /* 0x000fc8000bf26270 */
        /* <DEDUP_REMOVED lines=12> */
.L_x_1399:
[----:B------:R-:W-:Y:S05]  /*9c90*/  BSYNC B0 ;  /* 0x0000000000007941 */ /* 0x000fea0003800000 */
.L_x_1398:
[----:B------:R-:W-:Y:S01]  /*9ca0*/  ISETP.NE.AND P0, PT, R17, RZ, PT ;  /* 0x000000ff1100720c */ /* 0x000fe20003f05270 */
[----:B------:R-:W-:Y:S01]  /*9cb0*/  IMAD R0, R16, c[0x0][0x338], RZ ;  /* 0x0000ce0010007a24 */ /* 0x000fe200078e02ff */
[----:B------:R-:W-:Y:S01]  /*9cc0*/  BSSY B0, `(.L_x_1400) ;  /* 0x0000012000007945 */ /* 0x000fe20003800000 */
[----:B------:R-:W-:Y:S01]  /*9cd0*/  IMAD.WIDE.U32 R8, R224, c[0x0][0x338], R4 ;  /* 0x0000ce00e0087a25 */ /* 0x000fe200078e0004 */
[----:B------:R-:W-:-:S03]  /*9ce0*/  ISETP.GE.OR P0, PT, R4, c[0x0][0x324], P0 ;  /* 0x0000c90004007a0c */ /* 0x000fc60000706670 */
        /* <DEDUP_REMOVED lines=15> */
.L_x_1401:
[----:B------:R-:W-:Y:S05]  /*9de0*/  BSYNC B0 ;  /* 0x0000000000007941 */ /* 0x000fea0003800000 */
.L_x_1400:
        /* <DEDUP_REMOVED lines=15> */
.L_x_1403:
[----:B------:R-:W-:Y:S05]  /*9ee0*/  BSYNC B0 ;  /* 0x0000000000007941 */ /* 0x000fea0003800000 */
.L_x_1402:
        /* <DEDUP_REMOVED lines=14> */
.L_x_1405:
[----:B------:R-:W-:Y:S05]  /*9fd0*/  BSYNC B0 ;  /* 0x0000000000007941 */ /* 0x000fea0003800000 */
.L_x_1404:
        /* <DEDUP_REMOVED lines=14> */
.L_x_1407:
[----:B------:R-:W-:Y:S05]  /*a0c0*/  BSYNC B0 ;  /* 0x0000000000007941 */ /* 0x000fea0003800000 */
.L_x_1406:
        /* <DEDUP_REMOVED lines=14> */
.L_x_1409:
[----:B------:R-:W-:Y:S05]  /*a1b0*/  BSYNC B0 ;  /* 0x0000000000007941 */ /* 0x000fea0003800000 */
.L_x_1408:
        /* <DEDUP_REMOVED lines=14> */
.L_x_1411:
[----:B------:R-:W-:Y:S05]  /*a2a0*/  BSYNC B0 ;  /* 0x0000000000007941 */ /* 0x000fea0003800000 */
.L_x_1410:
        /* <DEDUP_REMOVED lines=14> */
.L_x_1413:
[----:B------:R-:W-:Y:S05]  /*a390*/  BSYNC B0 ;  /* 0x0000000000007941 */ /* 0x000fea0003800000 */
.L_x_1412:
        /* <DEDUP_REMOVED lines=13> */
.L_x_1414:
        /* <DEDUP_REMOVED lines=9> */
.L_x_2326:


//--------------------- .text._ZN7cutlass13device_kernelIN5flash19enable_sm80_to_sm89INS1_16FlashAttnBwdSm80INS1_25CollectiveMainloopBwdSm80ILi2ELi2EN4cute5tupleIJNS5_1CILi64EEENS7_ILi128EEES9_EEENS_10bfloat16_tEfNS_4arch4Sm80ELb0ELb1ELb0ELb0ELb1ELb0ELb0ELb0ELi2ELi2ELi2ELi2ELb0EEENS1_21CollectiveEpilogueBwdISA_SB_SD_Li256ELb0ELb0ELi4EEENS1_19SingleTileSchedulerILb0ELb0ELb0ELi128EEEEEEEEEvNT_6ParamsE --------------------------
	.section	.text._ZN7cutlass13device_kernelIN5flash19enable_sm80_to_sm89INS1_16FlashAttnBwdSm80INS1_25CollectiveMainloopBwdSm80ILi2ELi2EN4cute5tupleIJNS5_1CILi64EEENS7_ILi128EEES9_EEENS_10bfloat16_tEfNS_4arch4Sm80ELb0ELb1ELb0ELb0ELb1ELb0ELb0ELb0ELi2ELi2ELi2ELi2ELb0EEENS1_21CollectiveEpilogueBwdISA_SB_SD_Li256ELb0ELb0ELi4EEENS1_19SingleTileSchedulerILb0ELb0ELb0ELi128EEEEEEEEEvNT_6ParamsE,"ax",@progbits
	.sectioninfo	@"SHI_REGISTERS=255"
	.align	128
.text._ZN7cutlass13device_kernelIN5flash19enable_sm80_to_sm89INS1_16FlashAttnBwdSm80INS1_25CollectiveMainloopBwdSm80ILi2ELi2EN4cute5tupleIJNS5_1CILi64EEENS7_ILi128EEES9_EEENS_10bfloat16_tEfNS_4arch4Sm80ELb0ELb1ELb0ELb0ELb1ELb0ELb0ELb0ELi2ELi2ELi2ELi2ELb0EEENS1_21CollectiveEpilogueBwdISA_SB_SD_Li256ELb0ELb0ELi4EEENS1_19SingleTileSchedulerILb0ELb0ELb0ELi128EEEEEEEEEvNT_6ParamsE:
        .type           _ZN7cutlass13device_kernelIN5flash19enable_sm80_to_sm89INS1_16FlashAttnBwdSm80INS1_25CollectiveMainloopBwdSm80ILi2ELi2EN4cute5tupleIJNS5_1CILi64EEENS7_ILi128EEES9_EEENS_10bfloat16_tEfNS_4arch4Sm80ELb0ELb1ELb0ELb0ELb1ELb0ELb0ELb0ELi2ELi2ELi2ELi2ELb0EEENS1_21CollectiveEpilogueBwdISA_SB_SD_Li256ELb0ELb0ELi4EEENS1_19SingleTileSchedulerILb0ELb0ELb0ELi128EEEEEEEEEvNT_6ParamsE,@function
        .size           _ZN7cutlass13device_kernelIN5flash19enable_sm80_to_sm89INS1_16FlashAttnBwdSm80INS1_25CollectiveMainloopBwdSm80ILi2ELi2EN4cute5tupleIJNS5_1CILi64EEENS7_ILi128EEES9_EEENS_10bfloat16_tEfNS_4arch4Sm80ELb0ELb1ELb0ELb0ELb1ELb0ELb0ELb0ELi2ELi2ELi2ELi2ELb0EEENS1_21CollectiveEpilogueBwdISA_SB_SD_Li256ELb0ELb0ELi4EEENS1_19SingleTileSchedulerILb0ELb0ELb0ELi128EEEEEEEEEvNT_6ParamsE,(.L_x_2327 - _ZN7cutlass13device_kernelIN5flash19enable_sm80_to_sm89INS1_16FlashAttnBwdSm80INS1_25CollectiveMainloopBwdSm80ILi2ELi2EN4cute5tupleIJNS5_1CILi64EEENS7_ILi128EEES9_EEENS_10bfloat16_tEfNS_4arch4Sm80ELb0ELb1ELb0ELb0ELb1ELb0ELb0ELb0ELi2ELi2ELi2ELi2ELb0EEENS1_21CollectiveEpilogueBwdISA_SB_SD_Li256ELb0ELb0ELi4EEENS1_19SingleTileSchedulerILb0ELb0ELb0ELi128EEEEEEEEEvNT_6ParamsE)
        .other          _ZN7cutlass13device_kernelIN5flash19enable_sm80_to_sm89INS1_16FlashAttnBwdSm80INS1_25CollectiveMainloopBwdSm80ILi2ELi2EN4cute5tupleIJNS5_1CILi64EEENS7_ILi128EEES9_EEENS_10bfloat16_tEfNS_4arch4Sm80ELb0ELb1ELb0ELb0ELb1ELb0ELb0ELb0ELi2ELi2ELi2ELi2ELb0EEENS1_21CollectiveEpilogueBwdISA_SB_SD_Li256ELb0ELb0ELi4EEENS1_19SingleTileSchedulerILb0ELb0ELb0ELi128EEEEEEEEEvNT_6ParamsE,@"STO_CUDA_ENTRY STV_DEFAULT"
_ZN7cutlass13device_kernelIN5flash19enable_sm80_to_sm89INS1_16FlashAttnBwdSm80INS1_25CollectiveMainloopBwdSm80ILi2ELi2EN4cute5tupleIJNS5_1CILi64EEENS7_ILi128EEES9_EEENS_10bfloat16_tEfNS_4arch4Sm80ELb0ELb1ELb0ELb0ELb1ELb0ELb0ELb0ELi2ELi2ELi2ELi2ELb0EEENS1_21CollectiveEpilogueBwdISA_SB_SD_Li256ELb0ELb0ELi4EEENS1_19SingleTileSchedulerILb0ELb0ELb0ELi128EEEEEEEEEvNT_6ParamsE:
        /* <DEDUP_REMOVED lines=29> */
.L_x_1415:
        /* <DEDUP_REMOVED lines=500> */
.L_x_1418:
[----:B--2---:R-:W-:Y:S05]  /*2110*/  BSYNC B0 ;  /* 0x0000000000007941 */ /* 0x004fea0003800000 */
.L_x_1417:
        /* <DEDUP_REMOVED lines=121> */
.L_x_1437:
        /* <DEDUP_REMOVED lines=147> */
.L_x_1421:
[----:B------:R-:W-:Y:S11]  /*31e0*/  ISETP.NE.AND P0, PT, R226, c[0x0][0x2a8], PT ;  /* 0x0000aa00e2007a0c */ /* 0x000ff60003f05270 */
[----:B------:R-:W-:Y:S02]  /*31f0*/  @!UPT UIADD3 URZ, URZ, URZ, URZ ;  /* 0x0000003f3f3ff290 */ /* 0x000fe4000fffe03f */
[----:B------:R-:W-:Y:S05]  /*3200*/  @P0 IMAD.HI.U32 R36, R2, c[0x0][0x2ac], RZ ;  /* 0x0000ab0002240a27 */ /* 0x000fea00078e00ff */
[----:B------:R-:W-:Y:S02]  /*3210*/  @P0 SHF.R.U32.HI R2, RZ, c[0x0][0x2b0], R36 ;  /* 0x0000ac00ff020a19 */ /* 0x000fe40000011624 */
.L_x_1422:
[----:B------:R-:W-:Y:S05]  /*3220*/  BSYNC B0 ;  /* 0x0000000000007941 */ /* 0x000fea0003800000 */
.L_x_1420:
        /* <DEDUP_REMOVED lines=10> */
.L_x_1419:
        /* <DEDUP_REMOVED lines=17> */
.L_x_1425:
[----:B------:R-:W-:Y:S11]  /*33e0*/  ISETP.NE.AND P0, PT, R226, c[0x0][0x2a8], PT ;  /* 0x0000aa00e2007a0c */ /* 0x000ff60003f05270 */
[----:B------:R-:W-:Y:S02]  /*33f0*/  @!UPT UIADD3 URZ, URZ, URZ, URZ ;  /* 0x0000003f3f3ff290 */ /* 0x000fe4000fffe03f */
[----:B------:R-:W-:Y:S05]  /*3400*/  @P0 IMAD.HI.U32 R36, R2, c[0x0][0x2ac], RZ ;  /* 0x0000ab0002240a27 */ /* 0x000fea00078e00ff */
[----:B------:R-:W-:Y:S02]  /*3410*/  @P0 SHF.R.U32.HI R2, RZ, c[0x0][0x2b0], R36 ;  /* 0x0000ac00ff020a19 */ /* 0x000fe40000011624 */
.L_x_1426:
[----:B------:R-:W-:Y:S05]  /*3420*/  BSYNC B0 ;  /* 0x0000000000007941 */ /* 0x000fea0003800000 */
.L_x_1424:
[----:B------:R-:W2:Y:S01]  /*3430*/  LDL R37, [R1+0x10] ;  /* 0x0000100001257983 */ /* 0x000ea20000100800 */
[----:B------:R-:W-:Y:S04]  /*3440*/  IMAD.MOV.U32 R36, RZ, RZ, c[0x0][0x2a8] ;  /* 0x0000aa00ff247624 */ /* 0x000fe800078e00ff */
[----:B------:R-:W-:Y:S04]  /*3450*/  IMAD R2, R2, R36, -UR13 ;  /* 0x8000000d02027e24 */ /* 0x000fe8000f8e0224 */
[----:B--2---:R-:W-:Y:S05]  /*3460*/  IMAD.IADD R2, R2, 0x1, -R37 ;  /* 0x0000000102027824 */ /* 0x004fea00078e0a25 */
[----:B------:R-:W-:Y:S02]  /*3470*/  IADD3 R36, R2, c[0x0][0x2a8], RZ ;  /* 0x0000aa0002247a10 */ /* 0x000fe40007ffe0ff */
[----:B------:R-:W-:Y:S02]  /*3480*/  IMNMX R43, R43, R2, !PT ;  /* 0x000000022b2b7217 */ /* 0x000fe40007800200 */
[----:B------:R-:W-:Y:S02]  /*3490*/  IMNMX R200, R200, R36, PT ;  /* 0x00000024c8c87217 */ /* 0x000fe40003800200 */
.L_x_1423:
        /* <DEDUP_REMOVED lines=17> */
.L_x_1429:
[----:B------:R-:W-:Y:S11]  /*35b0*/  ISETP.NE.AND P0, PT, R226, c[0x0][0x2a8], PT ;  /* 0x0000aa00e2007a0c */ /* 0x000ff60003f05270 */
[----:B------:R-:W-:Y:S02]  /*35c0*/  @!UPT UIADD3 URZ, URZ, URZ, URZ ;  /* 0x0000003f3f3ff290 */ /* 0x000fe4000fffe03f */
[----:B------:R-:W-:Y:S05]  /*35d0*/  @P0 IMAD.HI.U32 R36, R2, c[0x0][0x2ac], RZ ;  /* 0x0000ab0002240a27 */ /* 0x000fea00078e00ff */
[----:B------:R-:W-:Y:S02]  /*35e0*/  @P0 SHF.R.U32.HI R2, RZ, c[0x0][0x2b0], R36 ;  /* 0x0000ac00ff020a19 */ /* 0x000fe40000011624 */
.L_x_1430:
[----:B------:R-:W-:Y:S05]  /*35f0*/  BSYNC B0 ;  /* 0x0000000000007941 */ /* 0x000fea0003800000 */
.L_x_1428:
[----:B------:R-:W2:Y:S01]  /*3600*/  LDL R37, [R1+0x10] ;  /* 0x0000100001257983 */ /* 0x000ea20000100800 */
[----:B------:R-:W-:Y:S04]  /*3610*/  IMAD.MOV.U32 R36, RZ, RZ, c[0x0][0x2a8] ;  /* 0x0000aa00ff247624 */ /* 0x000fe800078e00ff */
[----:B------:R-:W-:Y:S04]  /*3620*/  IMAD R2, R2, R36, -UR13 ;  /* 0x8000000d02027e24 */ /* 0x000fe8000f8e0224 */
[----:B--2---:R-:W-:Y:S05]  /*3630*/  IMAD.IADD R2, R2, 0x1, -R37 ;  /* 0x0000000102027824 */ /* 0x004fea00078e0a25 */
[----:B------:R-:W-:Y:S02]  /*3640*/  IADD3 R36, R2, c[0x0][0x2a8], RZ ;  /* 0x0000aa0002247a10 */ /* 0x000fe40007ffe0ff */
[----:B------:R-:W-:Y:S02]  /*3650*/  IMNMX R41, R41, R2, !PT ;  /* 0x0000000229297217 */ /* 0x000fe40007800200 */
[----:B------:R-:W-:Y:S02]  /*3660*/  IMNMX R42, R42, R36, PT ;  /* 0x000000242a2a7217 */ /* 0x000fe40003800200 */
.L_x_1427:
        /* <DEDUP_REMOVED lines=17> */
.L_x_1433:
[----:B------:R-:W-:Y:S11]  /*3780*/  ISETP.NE.AND P0, PT, R226, c[0x0][0x2a8], PT ;  /* 0x0000aa00e2007a0c */ /* 0x000ff60003f05270 */
[----:B------:R-:W-:Y:S02]  /*3790*/  @!UPT UIADD3 URZ, URZ, URZ, URZ ;  /* 0x0000003f3f3ff290 */ /* 0x000fe4000fffe03f */
[----:B------:R-:W-:Y:S05]  /*37a0*/  @P0 IMAD.HI.U32 R36, R0, c[0x0][0x2ac], RZ ;  /* 0x0000ab0000240a27 */ /* 0x000fea00078e00ff */
[----:B------:R-:W-:Y:S02]  /*37b0*/  @P0 SHF.R.U32.HI R0, RZ, c[0x0][0x2b0], R36 ;  /* 0x0000ac00ff000a19 */ /* 0x000fe40000011624 */
.L_x_1434:
[----:B------:R-:W-:Y:S05]  /*37c0*/  BSYNC B0 ;  /* 0x0000000000007941 */ /* 0x000fea0003800000 */
.L_x_1432:
[----:B------:R-:W2:Y:S01]  /*37d0*/  LDL R37, [R1+0x10] ;  /* 0x0000100001257983 */ /* 0x000ea20000100800 */
[----:B------:R-:W-:Y:S04]  /*37e0*/  IMAD.MOV.U32 R36, RZ, RZ, c[0x0][0x2a8] ;  /* 0x0000aa00ff247624 */ /* 0x000fe800078e00ff */
[----:B------:R-:W-:Y:S04]  /*37f0*/  IMAD R0, R0, R36, -UR13 ;  /* 0x8000000d00007e24 */ /* 0x000fe8000f8e0224 */
[----:B--2---:R-:W-:Y:S05]  /*3800*/  IMAD.IADD R0, R0, 0x1, -R37 ;  /* 0x0000000100007824 */ /* 0x004fea00078e0a25 */
[----:B------:R-:W-:Y:S02]  /*3810*/  IADD3 R36, R0, c[0x0][0x2a8], RZ ;  /* 0x0000aa0000247a10 */ /* 0x000fe40007ffe0ff */
[----:B------:R-:W-:Y:S02]  /*3820*/  IMNMX R2, R2, R0, !PT ;  /* 0x0000000002027217 */ /* 0x000fe40007800200 */
[----:B------:R-:W-:Y:S02]  /*3830*/  IMNMX R40, R40, R36, PT ;  /* 0x0000002428287217 */ /* 0x000fe40003800200 */
.L_x_1431:
        /* <DEDUP_REMOVED lines=80> */
.L_x_1435:
        /* <DEDUP_REMOVED lines=587> */
.L_x_1436:
        /* <DEDUP_REMOVED lines=309> */
.L_x_1416:
        /* <DEDUP_REMOVED lines=227> */
.L_x_1440:
[----:B--234-:R-:W-:Y:S05]  /*8370*/  BSYNC B0 ;  /* 0x0000000000007941 */ /* 0x01cfea0003800000 */
.L_x_1439:
        /* <DEDUP_REMOVED lines=17> */
.L_x_1442:
[----:B------:R-:W-:Y:S05]  /*8490*/  BSYNC B0 ;  /* 0x0000000000007941 */ /* 0x000fea0003800000 */
.L_x_1441:
        /* <DEDUP_REMOVED lines=16> */
.L_x_1444:
[----:B------:R-:W-:Y:S05]  /*85a0*/  BSYNC B0 ;  /* 0x0000000000007941 */ /* 0x000fea0003800000 */
.L_x_1443:
        /* <DEDUP_REMOVED lines=16> */
.L_x_1446:
[----:B------:R-:W-:Y:S05]  /*86b0*/  BSYNC B0 ;  /* 0x0000000000007941 */ /* 0x000fea0003800000 */
.L_x_1445:
        /* <DEDUP_REMOVED lines=16> */
.L_x_1448:
[----:B------:R-:W-:Y:S05]  /*87c0*/  BSYNC B0 ;  /* 0x0000000000007941 */ /* 0x000fea0003800000 */
.L_x_1447:
        /* <DEDUP_REMOVED lines=16> */
.L_x_1450:
[----:B------:R-:W-:Y:S05]  /*88d0*/  BSYNC B0 ;  /* 0x0000000000007941 */ /* 0x000fea0003800000 */
.L_x_1449:
        /* <DEDUP_REMOVED lines=16> */
.L_x_1452:
[----:B------:R-:W-:Y:S05]  /*89e0*/  BSYNC B0 ;  /* 0x0000000000007941 */ /* 0x000fea0003800000 */
.L_x_1451:
        /* <DEDUP_REMOVED lines=15> */
.L_x_1454:
[----:B------:R-:W-:Y:S05]  /*8ae0*/  BSYNC B0 ;  /* 0x0000000000007941 */ /* 0x000fea0003800000 */
.L_x_1453:
        /* <DEDUP_REMOVED lines=20> */
.L_x_1456:
[----:B------:R-:W-:Y:S05]  /*8c30*/  BSYNC B0 ;  /* 0x0000000000007941 */ /* 0x000fea0003800000 */
.L_x_1455:
        /* <DEDUP_REMOVED lines=15> */
.L_x_1458:
[----:B------:R-:W-:Y:S05]  /*8d30*/  BSYNC B0 ;  /* 0x0000000000007941 */ /* 0x000fea0003800000 */
.L_x_1457:
        /* <DEDUP_REMOVED lines=14> */
.L_x_1460:
[----:B------:R-:W-:Y:S05]  /*8e20*/  BSYNC B0 ;  /* 0x0000000000007941 */ /* 0x000fea0003800000 */
.L_x_1459:
        /* <DEDUP_REMOVED lines=14> */
.L_x_1462:
[----:B------:R-:W-:Y:S05]  /*8f10*/  BSYNC B0 ;  /* 0x0000000000007941 */ /* 0x000fea0003800000 */
.L_x_1461:
        /* <DEDUP_REMOVED lines=14> */
.L_x_1464:
[----:B------:R-:W-:Y:S05]  /*9000*/  BSYNC B0 ;  /* 0x0000000000007941 */ /* 0x000fea0003800000 */
.L_x_1463:
        /* <DEDUP_REMOVED lines=14> */
.L_x_1466:
[----:B------:R-:W-:Y:S05]  /*90f0*/  BSYNC B0 ;  /* 0x0000000000007941 */ /* 0x000fea0003800000 */
.L_x_1465:
        /* <DEDUP_REMOVED lines=14> */
.L_x_1468:
[----:B------:R-:W-:Y:S05]  /*91e0*/  BSYNC B0 ;  /* 0x0000000000007941 */ /* 0x000fea0003800000 */
.L_x_1467:
        /* <DEDUP_REMOVED lines=14> */
.L_x_1438:
        /* <DEDUP_REMOVED lines=37> */
.L_x_1470:
[----:B------:R-:W-:Y:S05]  /*9520*/  BSYNC B0 ;  /* 0x0000000000007941 */ /* 0x000fea0003800000 */
.L_x_1469:
        /* <DEDUP_REMOVED lines=17> */
.L_x_1472:
[----:B------:R-:W-:Y:S05]  /*9640*/  BSYNC B0 ;  /* 0x0000000000007941 */ /* 0x000fea0003800000 */
.L_x_1471:
        /* <DEDUP_REMOVED lines=16> */
.L_x_1474:
[----:B------:R-:W-:Y:S05]  /*9750*/  BSYNC B0 ;  /* 0x0000000000007941 */ /* 0x000fea0003800000 */
.L_x_1473:
        /* <DEDUP_REMOVED lines=16> */
.L_x_1476:
[----:B------:R-:W-:Y:S05]  /*9860*/  BSYNC B0 ;  /* 0x0000000000007941 */ /* 0x000fea0003800000 */
.L_x_1475:
        /* <DEDUP_REMOVED lines=16> */
.L_x_1478:
[----:B------:R-:W-:Y:S05]  /*9970*/  BSYNC B0 ;  /* 0x0000000000007941 */ /* 0x000fea0003800000 */
.L_x_1477:
        /* <DEDUP_REMOVED lines=16> */
.L_x_1480:
[----:B------:R-:W-:Y:S05]  /*9a80*/  BSYNC B0 ;  /* 0x0000000000007941 */ /* 0x000fea0003800000 */
.L_x_1479:
        /* <DEDUP_REMOVED lines=16> */
.L_x_1482:
[----:B------:R-:W-:Y:S05]  /*9b90*/  BSYNC B0 ;  /* 0x0000000000007941 */ /* 0x000fea0003800000 */
.L_x_1481:
        /* <DEDUP_REMOVED lines=15> */
.L_x_1484:
[----:B------:R-:W-:Y:S05]  /*9c90*/  BSYNC B0 ;  /* 0x0000000000007941 */ /* 0x000fea0003800000 */
.L_x_1483:
        /* <DEDUP_REMOVED lines=20> */
.L_x_1486:
[----:B------:R-:W-:Y:S05]  /*9de0*/  BSYNC B0 ;  /* 0x0000000000007941 */ /* 0x000fea0003800000 */
.L_x_1485:
        /* <DEDUP_REMOVED lines=15> */
.L_x_1488:
[----:B------:R-:W-:Y:S05]  /*9ee0*/  BSYNC B0 ;  /* 0x0000000000007941 */ /* 0x000fea0003800000 */
.L_x_1487:
        /* <DEDUP_REMOVED lines=14> */
.L_x_1490:
[----:B------:R-:W-:Y:S05]  /*9fd0*/  BSYNC B0 ;  /* 0x0000000000007941 */ /* 0x000fea0003800000 */
.L_x_1489:
        /* <DEDUP_REMOVED lines=14> */
.L_x_1492:
[----:B------:R-:W-:Y:S05]  /*a0c0*/  BSYNC B0 ;  /* 0x0000000000007941 */ /* 0x000fea0003800000 */
.L_x_1491:
        /* <DEDUP_REMOVED lines=14> */
.L_x_1494:
[----:B------:R-:W-:Y:S05]  /*a1b0*/  BSYNC B0 ;  /* 0x0000000000007941 */ /* 0x000fea0003800000 */
.L_x_1493:
        /* <DEDUP_REMOVED lines=14> */
.L_x_1496:
[----:B------:R-:W-:Y:S05]  /*a2a0*/  BSYNC B0 ;  /* 0x0000000000007941 */ /* 0x000fea0003800000 */
.L_x_1495:
        /* <DEDUP_REMOVED lines=14> */
.L_x_1498:
[----:B------:R-:W-:Y:S05]  /*a390*/  BSYNC B0 ;  /* 0x0000000000007941 */ /* 0x000fea0003800000 */
.L_x_1497:
        /* <DEDUP_REMOVED lines=13> */
.L_x_1499:
        /* <DEDUP_REMOVED lines=9> */
.L_x_2327:


//--------------------- .text._ZN7cutlass13device_kernelIN5flash19enable_sm80_to_sm89INS1_16FlashAttnBwdSm80INS1_25CollectiveMainloopBwdSm80ILi2ELi2EN4cute5tupleIJNS5_1CILi64EEENS7_ILi128EEES9_EEENS_10bfloat16_tEfNS_4arch4Sm80ELb0ELb1ELb0ELb0ELb0ELb0ELb0ELb0ELi2ELi2ELi2ELi2ELb0EEENS1_24CollectiveEpilogueBwdGQAISA_fSD_Li256ELb0ELb0EEENS1_19SingleTileSchedulerILb0ELb0ELb0ELi128EEEEEEEEEvNT_6ParamsE --------------------------
	.section	.text._ZN7cutlass13device_kernelIN5flash19enable_sm80_to_sm89INS1_16FlashAttnBwdSm80INS1_25CollectiveMainloopBwdSm80ILi2ELi2EN4cute5tupleIJNS5_1CILi64EEENS7_ILi128EEES9_EEENS_10bfloat16_tEfNS_4arch4Sm80ELb0ELb1ELb0ELb0ELb0ELb0ELb0ELb0ELi2ELi2ELi2ELi2ELb0EEENS1_24CollectiveEpilogueBwdGQAISA_fSD_Li256ELb0ELb0EEENS1_19SingleTileSchedulerILb0ELb0ELb0ELi128EEEEEEEEEvNT_6ParamsE,"ax",@progbits
	.sectioninfo	@"SHI_REGISTERS=255"
	.align	128
.text._ZN7cutlass13device_kernelIN5flash19enable_sm80_to_sm89INS1_16FlashAttnBwdSm80INS1_25CollectiveMainloopBwdSm80ILi2ELi2EN4cute5tupleIJNS5_1CILi64EEENS7_ILi128EEES9_EEENS_10bfloat16_tEfNS_4arch4Sm80ELb0ELb1ELb0ELb0ELb0ELb0ELb0ELb0ELi2ELi2ELi2ELi2ELb0EEENS1_24CollectiveEpilogueBwdGQAISA_fSD_Li256ELb0ELb0EEENS1_19SingleTileSchedulerILb0ELb0ELb0ELi128EEEEEEEEEvNT_6ParamsE:
        .type           _ZN7cutlass13device_kernelIN5flash19enable_sm80_to_sm89INS1_16FlashAttnBwdSm80INS1_25CollectiveMainloopBwdSm80ILi2ELi2EN4cute5tupleIJNS5_1CILi64EEENS7_ILi128EEES9_EEENS_10bfloat16_tEfNS_4arch4Sm80ELb0ELb1ELb0ELb0ELb0ELb0ELb0ELb0ELi2ELi2ELi2ELi2ELb0EEENS1_24CollectiveEpilogueBwdGQAISA_fSD_Li256ELb0ELb0EEENS1_19SingleTileSchedulerILb0ELb0ELb0ELi128EEEEEEEEEvNT_6ParamsE,@function
        .size           _ZN7cutlass13device_kernelIN5flash19enable_sm80_to_sm89INS1_16FlashAttnBwdSm80INS1_25CollectiveMainloopBwdSm80ILi2ELi2EN4cute5tupleIJNS5_1CILi64EEENS7_ILi128EEES9_EEENS_10bfloat16_tEfNS_4arch4Sm80ELb0ELb1ELb0ELb0ELb0ELb0ELb0ELb0ELi2ELi2ELi2ELi2ELb0EEENS1_24CollectiveEpilogueBwdGQAISA_fSD_Li256ELb0ELb0EEENS1_19SingleTileSchedulerILb0ELb0ELb0ELi128EEEEEEEEEvNT_6ParamsE,(.L_x_2328 - _ZN7cutlass13device_kernelIN5flash19enable_sm80_to_sm89INS1_16FlashAttnBwdSm80INS1_25CollectiveMainloopBwdSm80ILi2ELi2EN4cute5tupleIJNS5_1CILi64EEENS7_ILi128EEES9_EEENS_10bfloat16_tEfNS_4arch4Sm80ELb0ELb1ELb0ELb0ELb0ELb0ELb0ELb0ELi2ELi2ELi2ELi2ELb0EEENS1_24CollectiveEpilogueBwdGQAISA_fSD_Li256ELb0ELb0EEENS1_19SingleTileSchedulerILb0ELb0ELb0ELi128EEEEEEEEEvNT_6ParamsE)
        .other          _ZN7cutlass13device_kernelIN5flash19enable_sm80_to_sm89INS1_16FlashAttnBwdSm80INS1_25CollectiveMainloopBwdSm80ILi2ELi2EN4cute5tupleIJNS5_1CILi64EEENS7_ILi128EEES9_EEENS_10bfloat16_tEfNS_4arch4Sm80ELb0ELb1ELb0ELb0ELb0ELb0ELb0ELb0ELi2ELi2ELi2ELi2ELb0EEENS1_24CollectiveEpilogueBwdGQAISA_fSD_Li256ELb0ELb0EEENS1_19SingleTileSchedulerILb0ELb0ELb0ELi128EEEEEEEEEvNT_6ParamsE,@"STO_CUDA_ENTRY STV_DEFAULT"
_ZN7cutlass13device_kernelIN5flash19enable_sm80_to_sm89INS1_16FlashAttnBwdSm80INS1_25CollectiveMainloopBwdSm80ILi2ELi2EN4cute5tupleIJNS5_1CILi64EEENS7_ILi128EEES9_EEENS_10bfloat16_tEfNS_4arch4Sm80ELb0ELb1ELb0ELb0ELb0ELb0ELb0ELb0ELi2ELi2ELi2ELi2ELb0EEENS1_24CollectiveEpilogueBwdGQAISA_fSD_Li256ELb0ELb0EEENS1_19SingleTileSchedulerILb0ELb0ELb0ELi128EEEEEEEEEvNT_6ParamsE:
        /* <DEDUP_REMOVED lines=14> */
[----:B--2---:R-:W-:-:S13]  /*00e0*/  ISETP.LE.AND P0, PT, RZ, UR10, PT ;  /* 0x0000000aff007c0c */ /* 0x004fda000bf03270 */
[----:B------:R-:W-:Y:S05]  /*00f0*/  @!P0 BRA `(.L_x_1500) ;  /* 0x000000c000008947 */ /* 0x000fea0003800000 */
[----:B---3--:R-:W-:Y:S02]  /*0100*/  ULDC UR4, c[0x0][0x168] ;  /* 0x00005a0000047ab9 */ /* 0x008fe40000000800 */
        /* <DEDUP_REMOVED lines=11> */
.L_x_1500:
[----:B---3--:R-:W-:Y:S01]  /*01c0*/  USHF.L.U32 UR13, UR10, 0x7, URZ ;  /* 0x000000070a0d7899 */ /* 0x008fe2000800063f */
[----:B------:R-:W-:Y:S01]  /*01d0*/  PLOP3.LUT P1, PT, PT, PT, PT, 0x80, 0x0 ;  /* 0x000000000000781c */ /* 0x000fe20003f2f070 */
[----:B------:R-:W-:Y:S01]  /*01e0*/  ULDC UR6, c[0x0][0x168] ;  /* 0x00005a0000067ab9 */ /* 0x000fe20000000800 */
[----:B------:R-:W-:Y:S01]  /*01f0*/  CS2R R166, SRZ ;  /* 0x0000000000a67805 */ /* 0x000fe2000001ff00 */
[----:B------:R-:W-:Y:S01]  /*0200*/  UIADD3 UR6, UR13, UR6, URZ ;  /* 0x000000060d067290 */ /* 0x000fe2000fffe03f */
        /* <DEDUP_REMOVED lines=76> */
[--C-:B------:R-:W-:Y:S01]  /*06d0*/  IMAD.MOV.U32 R32, RZ, RZ, R2.reuse ;  /* 0x000000ffff207224 */ /* 0x100fe200078e0002 */
[----:B------:R-:W-:Y:S01]  /*06e0*/  USHF.R.S32.HI UR24, URZ, 0x1f, UR23 ;  /* 0x0000001f3f187899 */ /* 0x000fe20008011417 */
[----:B------:R-:W-:Y:S01]  /*06f0*/  IMAD.MOV.U32 R32, RZ, RZ, R2 ;  /* 0x000000ffff207224 */ /* 0x000fe200078e0002 */
[----:B------:R-:W-:Y:S01]  /*0700*/  ULDC.64 UR6, c[0x0][0x270] ;  /* 0x00009c0000067ab9 */ /* 0x000fe20000000a00 */
[----:B------:R-:W-:Y:S01]  /*0710*/  IMAD.U32 R0, RZ, RZ, UR23 ;  /* 0x00000017ff007e24 */ /* 0x000fe2000f8e00ff */
[----:B------:R-:W-:Y:S01]  /*0720*/  ULDC.64 UR4, c[0x0][0x288] ;  /* 0x0000a20000047ab9 */ /* 0x000fe20000000a00 */
[----:B------:R-:W-:Y:S01]  /*0730*/  IMAD.SHL.U32 R250, R32, 0x4, RZ ;  /* 0x0000000420fa7824 */ /* 0x000fe200078e00ff */
[----:B------:R-:W-:Y:S01]  /*0740*/  UIMAD UR6, UR24, UR6, URZ ;  /* 0x00000006180672a4 */ /* 0x000fe2000f8e023f */
[----:B-1----:R-:W-:Y:S01]  /*0750*/  IMAD.U32 R2, RZ, RZ, UR23 ;  /* 0x00000017ff027e24 */ /* 0x002fe2000f8e00ff */
[----:B------:R-:W-:Y:S01]  /*0760*/  UIMAD UR4, UR24, UR4, URZ ;  /* 0x00000004180472a4 */ /* 0x000fe2000f8e023f */
[----:B------:R-:W-:Y:S01]  /*0770*/  SHF.R.S32.HI R27, RZ, 0x1f, R32 ;  /* 0x0000001fff1b7819 */ /* 0x000fe20000011420 */
[----:B------:R-:W-:Y:S01]  /*0780*/  ULDC.64 UR8, c[0x0][0x248] ;  /* 0x0000920000087ab9 */ /* 0x000fe20000000a00 */
[--C-:B------:R-:W-:Y:S01]  /*0790*/  SHF.R.S32.HI R251, RZ, 0x1f, R250.reuse ;  /* 0x0000001ffffb7819 */ /* 0x100fe200000114fa */
[----:B------:R-:W-:Y:S01]  /*07a0*/  USHF.L.U32 UR16, UR12, 0x6, URZ ;  /* 0x000000060c107899 */ /* 0x000fe2000800063f */
[----:B------:R-:W-:Y:S01]  /*07b0*/  IMAD.MOV.U32 R33, RZ, RZ, R3 ;  /* 0x000000ffff217224 */ /* 0x000fe200078e0003 */
[----:B------:R-:W-:Y:S01]  /*07c0*/  UISETP.NE.AND UP0, UPT, UR8, 0x1, UPT ;  /* 0x000000010800788c */ /* 0x000fe2000bf05270 */
[----:B------:R-:W-:Y:S01]  /*07d0*/  LEA.HI R24, R27, R32, RZ, 0x3 ;  /* 0x000000201b187211 */ /* 0x000fe200078f18ff */
[----:B------:R-:W-:Y:S01]  /*07e0*/  UIMAD.WIDE.U32 UR26, UR23, UR9, URZ ;  /* 0x00000009171a72a5 */ /* 0x000fe2000f8e003f */
[----:B------:R-:W-:Y:S01]  /*07f0*/  IMAD.WIDE.U32 R4, R0, c[0x0][0x270], R250 ;  /* 0x00009c0000047a25 */ /* 0x000fe200078e00fa */
[----:B------:R-:W-:Y:S01]  /*0800*/  USHF.R.S32.HI UR22, URZ, 0x1f, UR11 ;  /* 0x0000001f3f167899 */ /* 0x000fe2000801140b */
[----:B------:R-:W-:Y:S01]  /*0810*/  SHF.R.S32.HI R34, RZ, 0x3, R24 ;  /* 0x00000003ff227819 */ /* 0x000fe20000011418 */
[----:B------:R-:W-:Y:S01]  /*0820*/  UIMAD UR9, UR23, UR7, UR6 ;  /* 0x00000007170972a4 */ /* 0x000fe2000f8e0206 */
[----:B------:R-:W-:Y:S01]  /*0830*/  IMAD.U32 R0, RZ, RZ, UR16 ;  /* 0x00000010ff007e24 */ /* 0x000fe2000f8e00ff */
[----:B------:R-:W-:Y:S01]  /*0840*/  UIMAD UR8, UR23, UR5, UR4 ;  /* 0x00000005170872a4 */ /* 0x000fe2000f8e0204 */
[----:B------:R-:W-:Y:S01]  /*0850*/  IMAD.WIDE.U32 R2, R2, c[0x0][0x288], R250 ;  /* 0x0000a20002027a25 */ /* 0x000fe200078e00fa */
[----:B------:R-:W-:Y:S01]  /*0860*/  ULDC.64 UR6, c[0x0][0x290] ;  /* 0x0000a40000067ab9 */ /* 0x000fe20000000a00 */
[----:B------:R-:W-:Y:S01]  /*0870*/  SHF.R.S32.HI R35, RZ, 0x1f, R34 ;  /* 0x0000001fff237819 */ /* 0x000fe20000011422 */
[----:B------:R-:W-:Y:S01]  /*0880*/  ULDC.64 UR4, c[0x0][0x278] ;  /* 0x00009e0000047ab9 */ /* 0x000fe20000000a00 */
[----:B------:R-:W-:Y:S01]  /*0890*/  IMAD.MOV.U32 R221, RZ, RZ, 0x10 ;  /* 0x00000010ffdd7424 */ /* 0x000fe200078e00ff */
[----:B------:R-:W-:Y:S01]  /*08a0*/  UIMAD UR15, UR22, UR6, URZ ;  /* 0x00000006160f72a4 */ /* 0x000fe2000f8e023f */
[----:B------:R-:W-:Y:S01]  /*08b0*/  IMAD.MOV.U32 R219, RZ, RZ, 0x20 ;  /* 0x00000020ffdb7424 */ /* 0x000fe200078e00ff */
[----:B------:R-:W-:Y:S01]  /*08c0*/  UIMAD.WIDE.U32 UR18, UR11, UR4, URZ ;  /* 0x000000040b1272a5 */ /* 0x000fe2000f8e003f */
[----:B------:R-:W-:Y:S01]  /*08d0*/  STL.64 [R1+0x8], R34 ;  /* 0x0000082201007387 */ /* 0x000fe20000100a00 */
[----:B------:R-:W-:-:S02]  /*08e0*/  UIMAD.WIDE.U32 UR28, UR11, UR6, URZ ;  /* 0x000000060b1c72a5 */ /* 0x000fc4000f8e003f */
[----:B------:R-:W-:Y:S02]  /*08f0*/  UIMAD UR6, UR22, UR4, URZ ;  /* 0x00000004160672a4 */ /* 0x000fe4000f8e023f */
[----:B------:R-:W-:Y:S01]  /*0900*/  UIMAD UR15, UR11, UR7, UR15 ;  /* 0x000000070b0f72a4 */ /* 0x000fe2000f8e020f */
[----:B------:R-:W-:Y:S01]  /*0910*/  IADD3 R19, P1, P0, R0, UR18, R4 ;  /* 0x0000001200137c10 */ /* 0x000fe2000f83e004 */
[----:B------:R-:W-:Y:S01]  /*0920*/  UIMAD UR7, UR11, UR5, UR6 ;  /* 0x000000050b0772a4 */ /* 0x000fe2000f8e0206 */
[----:B------:R-:W-:Y:S01]  /*0930*/  IADD3 R4, R5, UR9, RZ ;  /* 0x0000000905047c10 */ /* 0x000fe2000fffe0ff */
[----:B------:R-:W-:Y:S01]  /*0940*/  ULDC UR17, c[0x0][0x250] ;  /* 0x0000940000117ab9 */ /* 0x000fe20000000800 */
[----:B------:R-:W-:Y:S01]  /*0950*/  IMAD.U32 R0, RZ, RZ, UR8 ;  /* 0x00000008ff007e24 */ /* 0x000fe2000f8e00ff */
[----:B------:R-:W-:Y:S01]  /*0960*/  UIADD3 UR9, UR29, UR15, URZ ;  /* 0x0000000f1d097290 */ /* 0x000fe2000fffe03f */
[----:B------:R-:W-:Y:S01]  /*0970*/  IADD3 R29, P2, R2, UR28, RZ ;  /* 0x0000001c021d7c10 */ /* 0x000fe2000ff5e0ff */
[----:B------:R-:W-:Y:S01]  /*0980*/  UMOV UR6, UR23 ;  /* 0x0000001700067c82 */ /* 0x000fe20008000000 */
[----:B------:R-:W-:Y:S01]  /*0990*/  IMAD.U32 R2, RZ, RZ, UR10 ;  /* 0x0000000aff027e24 */ /* 0x000fe2000f8e00ff */
[----:B------:R-:W-:-:S02]  /*09a0*/  @UP0 USHF.R.U32.HI UR6, URZ, UR17, UR27 ;  /* 0x000000113f060299 */ /* 0x000fc4000801161b */
[----:B------:R-:W-:Y:S01]  /*09b0*/  IADD3.X R28, R3, UR9, R0, P2, !PT ;  /* 0x00000009031c7c10 */ /* 0x000fe200097fe400 */
[----:B------:R-:W-:Y:S01]  /*09c0*/  ULDC.64 UR4, c[0x0][0x1e0] ;  /* 0x0000780000047ab9 */ /* 0x000fe20000000a00 */
[----:B------:R-:W-:Y:S01]  /*09d0*/  LOP3.LUT R3, R24, 0xfffffff8, RZ, 0xc0, !PT ;  /* 0xfffffff818037812 */ /* 0x000fe200078ec0ff */
[----:B------:R-:W-:Y:S01]  /*09e0*/  USHF.R.S32.HI UR17, URZ, 0x1f, UR6 ;  /* 0x0000001f3f117899 */ /* 0x000fe20008011406 */
[----:B------:R-:W-:Y:S01]  /*09f0*/  IMAD.WIDE R10, R2, 0x80, R34 ;  /* 0x00000080020a7825 */ /* 0x000fe200078e0222 */
[----:B------:R-:W-:Y:S01]  /*0a00*/  LEA.HI R0, R27, R32, RZ, 0x6 ;  /* 0x000000201b007211 */ /* 0x000fe200078f30ff */
[----:B------:R-:W-:Y:S02]  /*0a10*/  USHF.R.S32.HI UR15, URZ, 0x1f, UR16 ;  /* 0x0000001f3f0f7899 */ /* 0x000fe40008011410 */
[----:B------:R-:W-:Y:S01]  /*0a20*/  UIMAD UR4, UR17, UR4, URZ ;  /* 0x00000004110472a4 */ /* 0x000fe2000f8e023f */
        /* <DEDUP_REMOVED lines=8> */
[----:B------:R-:W-:Y:S01]  /*0ab0*/  IMAD.SHL.U32 R26, R23, 0x200, RZ ;  /* 0x00000200171a7824 */ /* 0x000fe200078e00ff */
[----:B------:R-:W-:Y:S01]  /*0ac0*/  UIMAD UR4, UR17, UR4, URZ ;  /* 0x00000004110472a4 */ /* 0x000fe2000f8e023f */
[----:B------:R-:W-:Y:S01]  /*0ad0*/  IMAD.U32 R8, RZ, RZ, UR6 ;  /* 0x00000006ff087e24 */ /* 0x000fe2000f8e00ff */
[----:B------:R-:W-:Y:S01]  /*0ae0*/  UIADD3 UR8, UR19, UR7, URZ ;  /* 0x0000000713087290 */ /* 0x000fe2000fffe03f */
[----:B------:R-:W-:Y:S01]  /*0af0*/  LOP3.LUT R2, R0, 0x38, R16, 0xf8, !PT ;  /* 0x0000003800027812 */ /* 0x000fe200078ef810 */
[----:B------:R-:W-:Y:S01]  /*0b00*/  UIMAD UR25, UR6, UR5, UR4 ;  /* 0x00000005061972a4 */ /* 0x000fe2000f8e0204 */
[----:B------:R-:W-:Y:S01]  /*0b10*/  SHF.R.U32.HI R0, RZ, 0x3, R0 ;  /* 0x00000003ff007819 */ /* 0x000fe20000011600 */
[----:B------:R-:W-:Y:S01]  /*0b20*/  UMOV UR17, 0x6 ;  /* 0x0000000600117882 */ /* 0x000fe20000000000 */
[----:B------:R-:W-:Y:S01]  /*0b30*/  SHF.R.S32.HI R17, RZ, 0x1f, R16 ;  /* 0x0000001fff117819 */ /* 0x000fe20000011410 */
[----:B------:R-:W-:Y:S01]  /*0b40*/  ULDC.64 UR4, c[0x0][0x1e8] ;  /* 0x00007a0000047ab9 */ /* 0x000fe20000000a00 */
[----:B------:R-:W-:Y:S01]  /*0b50*/  IADD3.X R20, R3, UR8, R4, P1, P0 ;  /* 0x0000000803147c10 */ /* 0x000fe20008fe0404 */
[----:B------:R-:W-:Y:S01]  /*0b60*/  UIMAD UR4, UR22, UR4, URZ ;  /* 0x00000004160472a4 */ /* 0x000fe2000f8e023f */
[----:B------:R-:W-:Y:S01]  /*0b70*/  LOP3.LUT R14, R26, R2, R0, 0xf6, !PT ;  /* 0x000000021a0e7212 */ /* 0x000fe200078ef600 */
[--C-:B------:R-:W-:Y:S01]  /*0b80*/  IMAD.WIDE.U32 R2, R8, c[0x0][0x1e0], R16.reuse ;  /* 0x0000780008027a25 */ /* 0x100fe200078e0010 */
[----:B------:R-:W-:Y:S01]  /*0b90*/  ULDC.64 UR6, c[0x0][0x1d8] ;  /* 0x0000760000067ab9 */ /* 0x000fe20000000a00 */
[----:B------:R-:W-:Y:S01]  /*0ba0*/  IADD3 R30, R16, 0x40, RZ ;  /* 0x00000040101e7810 */ /* 0x000fe20007ffe0ff */
[----:B------:R-:W-:Y:S01]  /*0bb0*/  USHF.L.U64.HI UR27, UR6, UR17, UR7 ;  /* 0x00000011061b7299 */ /* 0x000fe20008010207 */
[----:B------:R-:W-:Y:S01]  /*0bc0*/  IMAD R0, R35, c[0x0][0x178], RZ ;  /* 0x00005e0023007a24 */ /* 0x000fe200078e02ff */
[----:B------:R-:W-:Y:S01]  /*0bd0*/  IADD3 R5, R3, UR26, RZ ;  /* 0x0000001a03057c10 */ /* 0x000fe2000fffe0ff */
[----:B------:R-:W-:Y:S01]  /*0be0*/  IMAD.WIDE.U32 R8, R8, c[0x0][0x1b0], R16 ;  /* 0x00006c0008087a25 */ /* 0x000fe200078e0010 */
[----:B------:R-:W-:Y:S01]  /*0bf0*/  USHF.L.U32 UR28, UR6, 0x6, URZ ;  /* 0x00000006061c7899 */ /* 0x000fe2000800063f */
[----:B------:R-:W-:-:S02]  /*0c00*/  ISETP.GE.AND P6, PT, R16, c[0x0][0x1cc], PT ;  /* 0x0000730010007a0c */ /* 0x000fc40003fc6270 */
[C---:B------:R-:W-:Y:S01]  /*0c10*/  IMAD R0, R34.reuse, c[0x0][0x17c], R0 ;  /* 0x00005f0022007a24 */ /* 0x040fe200078e0200 */
[----:B------:R-:W-:Y:S01]  /*0c20*/  IADD3 R3, R9, UR25, RZ ;  /* 0x0000001909037c10 */ /* 0x000fe2000fffe0ff */
[----:B------:R-:W-:Y:S01]  /*0c30*/  IMAD.WIDE.U32 R6, R34, c[0x0][0x178], R16 ;  /* 0x00005e0022067a25 */ /* 0x000fe200078e0010 */
[----:B------:R-:W-:Y:S01]  /*0c40*/  UIMAD UR25, UR11, UR5, UR4 ;  /* 0x000000050b1972a4 */ /* 0x000fe2000f8e0204 */
[----:B------:R-:W-:Y:S01]  /*0c50*/  ISETP.GE.AND P5, PT, R30, c[0x0][0x1cc], PT ;  /* 0x000073001e007a0c */ /* 0x000fe20003fa6270 */
[----:B------:R-:W-:Y:S01]  /*0c60*/  ULDC.64 UR6, c[0x0][0x180] ;  /* 0x0000600000067ab9 */ /* 0x000fe20000000a00 */
[----:B------:R-:W-:Y:S01]  /*0c70*/  IMAD.IADD R7, R7, 0x1, R0 ;  /* 0x0000000107077824 */ /* 0x000fe200078e0200 */
[----:B------:R-:W-:Y:S01]  /*0c80*/  ULDC.64 UR4, c[0x0][0x1b8] ;  /* 0x00006e0000047ab9 */ /* 0x000fe20000000a00 */
[----:B------:R-:W-:Y:S01]  /*0c90*/  IMAD.MOV.U32 R4, RZ, RZ, R2 ;  /* 0x000000ffff047224 */ /* 0x000fe200078e0002 */
[----:B------:R-:W-:Y:S01]  /*0ca0*/  UIMAD UR4, UR22, UR4, URZ ;  /* 0x00000004160472a4 */ /* 0x000fe2000f8e023f */
[----:B------:R-:W-:Y:S01]  /*0cb0*/  IMAD.U32 R9, RZ, RZ, UR11 ;  /* 0x0000000bff097e24 */ /* 0x000fe2000f8e00ff */
[----:B------:R-:W-:Y:S01]  /*0cc0*/  UIMAD UR6, UR24, UR6, URZ ;  /* 0x00000006180672a4 */ /* 0x000fe2000f8e023f */
[----:B------:R-:W-:Y:S01]  /*0cd0*/  IMAD.MOV.U32 R2, RZ, RZ, R8 ;  /* 0x000000ffff027224 */ /* 0x000fe200078e0008 */
[----:B------:R-:W-:Y:S01]  /*0ce0*/  UIMAD UR26, UR11, UR5, UR4 ;  /* 0x000000050b1a72a4 */ /* 0x000fe2000f8e0204 */
[----:B------:R-:W-:Y:S01]  /*0cf0*/  IMAD.U32 R0, RZ, RZ, UR23 ;  /* 0x00000017ff007e24 */ /* 0x000fe2000f8e00ff */
[----:B------:R-:W-:Y:S01]  /*0d00*/  UIMAD UR7, UR23, UR7, UR6 ;  /* 0x00000007170772a4 */ /* 0x000fe2000f8e0206 */
[----:B------:R-:W-:Y:S01]  /*0d10*/  IMAD.U32 R8, RZ, RZ, UR11 ;  /* 0x0000000bff087e24 */ /* 0x000fe2000f8e00ff */
[----:B------:R-:W-:Y:S01]  /*0d20*/  ULDC.64 UR4, c[0x0][0x178] ;  /* 0x00005e0000047ab9 */ /* 0x000fe20000000a00 */
[----:B------:R-:W-:Y:S01]  /*0d30*/  IMAD.WIDE.U32 R4, R9, c[0x0][0x1e8], R4 ;  /* 0x00007a0009047a25 */ /* 0x000fe200078e0004 */
[----:B------:R-:W-:-:S03]  /*0d40*/  UIMAD.WIDE.U32 UR30, UR12, UR4, URZ ;  /* 0x000000040c1e72a5 */ /* 0x000fc6000f8e003f */
[----:B------:R-:W-:Y:S01]  /*0d50*/  IMAD.WIDE.U32 R6, R0, c[0x0][0x180], R6 ;  /* 0x0000600000067a25 */ /* 0x000fe200078e0006 */
[----:B------:R-:W-:Y:S01]  /*0d60*/  IADD3 R5, R5, UR25, RZ ;  /* 0x0000001905057c10 */ /* 0x000fe2000fffe0ff */
[----:B------:R-:W-:Y:S02]  /*0d70*/  ULDC UR25, c[0x0][0x198] ;  /* 0x0000660000197ab9 */ /* 0x000fe40000000800 */
[----:B------:R-:W-:Y:S01]  /*0d80*/  IMAD.WIDE.U32 R2, R8, c[0x0][0x1b8], R2 ;  /* 0x00006e0008027a25 */ /* 0x000fe200078e0002 */
[----:B------:R-:W-:Y:S01]  /*0d90*/  IADD3 R9, R7, UR7, RZ ;  /* 0x0000000707097c10 */ /* 0x000fe2000fffe0ff */
[----:B------:R-:W-:Y:S02]  /*0da0*/  UIADD3 UR25, -UR13, UR25, URZ ;  /* 0x000000190d197290 */ /* 0x000fe4000fffe13f */
[----:B------:R-:W-:Y:S01]  /*0db0*/  IMAD.MOV.U32 R8, RZ, RZ, R6 ;  /* 0x000000ffff087224 */ /* 0x000fe200078e0006 */
[----:B------:R-:W-:Y:S01]  /*0dc0*/  IADD3 R3, R3, UR26, RZ ;  /* 0x0000001a03037c10 */ /* 0x000fe2000fffe0ff */
[C---:B------:R-:W-:Y:S01]  /*0dd0*/  IMAD R6, R11.reuse, c[0x0][0x1a8], RZ ;  /* 0x00006a000b067a24 */ /* 0x040fe200078e02ff */
[----:B------:R-:W-:Y:S01]  /*0de0*/  USHF.R.S32.HI UR26, URZ, 0x1f, UR12 ;  /* 0x0000001f3f1a7899 */ /* 0x000fe2000801140c */
[----:B------:R-:W-:Y:S01]  /*0df0*/  IMAD R0, R11, c[0x0][0x1d8], RZ ;  /* 0x000076000b007a24 */ /* 0x000fe200078e02ff */
[----:B------:R-:W-:Y:S01]  /*0e00*/  ULDC.64 UR6, c[0x0][0x188] ;  /* 0x0000620000067ab9 */ /* 0x000fe20000000a00 */
[C---:B------:R-:W-:Y:S01]  /*0e10*/  IMAD R12, R10.reuse, c[0x0][0x1ac], R6 ;  /* 0x00006b000a0c7a24 */ /* 0x040fe200078e0206 */
[----:B------:R-:W-:Y:S01]  /*0e20*/  UIMAD UR29, UR26, UR4, URZ ;  /* 0x000000041a1d72a4 */ /* 0x000fe2000f8e023f */
[C---:B------:R-:W-:Y:S01]  /*0e30*/  IMAD R0, R10.reuse, c[0x0][0x1dc], R0 ;  /* 0x000077000a007a24 */ /* 0x040fe200078e0200 */
[----:B------:R-:W-:Y:S01]  /*0e40*/  UIMAD UR6, UR22, UR6, URZ ;  /* 0x00000006160672a4 */ /* 0x000fe2000f8e023f */
[----:B------:R-:W-:Y:S01]  /*0e50*/  IMAD.WIDE.U32 R6, R10, c[0x0][0x1d8], R4 ;  /* 0x000076000a067a25 */ /* 0x000fe200078e0004 */
[----:B------:R-:W-:Y:S01]  /*0e60*/  UIMAD UR29, UR12, UR5, UR29 ;  /* 0x000000050c1d72a4 */ /* 0x000fe2000f8e021d */
[----:B------:R-:W-:Y:S01]  /*0e70*/  IADD3 R11, -R34, UR25, RZ ;  /* 0x00000019220b7c10 */ /* 0x000fe2000fffe1ff */
[----:B------:R-:W-:Y:S01]  /*0e80*/  UIMAD UR6, UR11, UR7, UR6 ;  /* 0x000000070b0672a4 */ /* 0x000fe2000f8e0206 */
[----:B------:R-:W-:Y:S01]  /*0e90*/  IMAD.WIDE.U32 R4, R10, c[0x0][0x1a8], R2 ;  /* 0x00006a000a047a25 */ /* 0x000fe200078e0002 */
[----:B------:R-:W-:Y:S01]  /*0ea0*/  LEA R2, P0, R6, c[0x0][0x1c0], 0x1 ;  /* 0x0000700006027a11 */ /* 0x000fe200078008ff */
[----:B------:R-:W-:Y:S01]  /*0eb0*/  UIADD3 UR29, UR31, UR29, URZ ;  /* 0x0000001d1f1d7290 */ /* 0x000fe2000fffe03f */
[C---:B------:R-:W-:Y:S01]  /*0ec0*/  ISETP.LT.OR P4, PT, R11.reuse, 0x1, P6 ;  /* 0x000000010b00780c */ /* 0x040fe20003781670 */
[----:B------:R-:W-:Y:S01]  /*0ed0*/  IMAD.U32 R3, RZ, RZ, UR11 ;  /* 0x0000000bff037e24 */ /* 0x000fe2000f8e00ff */
[----:B------:R-:W-:Y:S01]  /*0ee0*/  ISETP.LT.OR P3, PT, R11, 0x1, P5 ;  /* 0x000000010b00780c */ /* 0x000fe20002f61670 */
[----:B------:R-:W-:Y:S01]  /*0ef0*/  IMAD.IADD R0, R7, 0x1, R0 ;  /* 0x0000000107007824 */ /* 0x000fe200078e0200 */
[----:B------:R-:W-:Y:S01]  /*0f00*/  ISETP.LT.OR P2, PT, R11, 0x21, P6 ;  /* 0x000000210b00780c */ /* 0x000fe20003741670 */
[----:B------:R-:W-:Y:S01]  /*0f10*/  IMAD.WIDE.U32 R38, R3, c[0x0][0x188], R8 ;  /* 0x0000620003267a25 */ /* 0x000fe200078e0008 */
[----:B------:R-:W-:-:S02]  /*0f20*/  UIADD3 UR7, UP0, UR28, 0x80, URZ ;  /* 0x000000801c077890 */ /* 0x000fc4000ff1e03f */
[----:B------:R-:W-:Y:S01]  /*0f30*/  LEA.HI.X R3, R6, c[0x0][0x1c4], R0, 0x1, P0 ;  /* 0x0000710006037a11 */ /* 0x000fe200000f0c00 */
[----:B------:R-:W-:Y:S01]  /*0f40*/  IMAD.IADD R0, R5, 0x1, R12 ;  /* 0x0000000105007824 */ /* 0x000fe200078e020c */
[C---:B------:R-:W-:Y:S01]  /*0f50*/  LEA R6, P1, R4.reuse, c[0x0][0x190], 0x1 ;  /* 0x0000640004067a11 */ /* 0x040fe200078208ff */
[----:B------:R-:W-:Y:S01]  /*0f60*/  IMAD.U32 R8, RZ, RZ, UR30 ;  /* 0x0000001eff087e24 */ /* 0x000fe2000f8e00ff */
[----:B------:R-:W-:Y:S01]  /*0f70*/  IADD3 R15, R39, UR6, RZ ;  /* 0x00000006270f7c10 */ /* 0x000fe2000fffe0ff */
[----:B------:R-:W-:Y:S01]  /*0f80*/  IMAD.U32 R9, RZ, RZ, UR31 ;  /* 0x0000001fff097e24 */ /* 0x000fe2000f8e00ff */
[----:B------:R-:W-:Y:S01]  /*0f90*/  LEA.HI.X R7, R4, c[0x0][0x194], R0, 0x1, P1 ;  /* 0x0000650004077a11 */ /* 0x000fe200008f0c00 */
[----:B------:R-:W-:Y:S01]  /*0fa0*/  IMAD.U32 R9, RZ, RZ, UR29 ;  /* 0x0000001dff097e24 */ /* 0x000fe2000f8e00ff */
[----:B------:R-:W-:Y:S01]  /*0fb0*/  LEA R13, P0, R8, R38, 0x6 ;  /* 0x00000026080d7211 */ /* 0x000fe200078030ff */
[----:B------:R-:W-:Y:S01]  /*0fc0*/  IMAD.SHL.U32 R10, R14, 0x2, RZ ;  /* 0x000000020e0a7824 */ /* 0x000fe200078e00ff */
[----:B------:R-:W-:Y:S01]  /*0fd0*/  IADD3 R4, P1, R2, UR28, RZ ;  /* 0x0000001c02047c10 */ /* 0x000fe2000ff3e0ff */
[----:B------:R-:W-:Y:S01]  /*0fe0*/  UIADD3.X UR6, URZ, UR27, URZ, UP0, !UPT ;  /* 0x0000001b3f067290 */ /* 0x000fe200087fe43f */
[----:B------:R-:W-:Y:S01]  /*0ff0*/  LEA.HI.X R0, R8, R15, R9, 0x6, P0 ;  /* 0x0000000f08007211 */ /* 0x000fe200000f3409 */
[----:B------:R-:W-:Y:S01]  /*1000*/  IMAD.U32 R8, RZ, RZ, UR28 ;  /* 0x0000001cff087e24 */ /* 0x000fe2000f8e00ff */
[----:B------:R-:W-:Y:S01]  /*1010*/  IADD3.X R5, R3, UR27, RZ, P1, !PT ;  /* 0x0000001b03057c10 */ /* 0x000fe20008ffe4ff */
[----:B------:R-:W-:Y:S01]  /*1020*/  @!PT LDS RZ, [RZ] ;  /* 0x00000000fffff984 */ /* 0x000fe20000000800 */
[----:B------:R-:W-:Y:S01]  /*1030*/  @!PT LDS RZ, [RZ] ;  /* 0x00000000fffff984 */ /* 0x000fe20000000800 */
[----:B------:R-:W-:Y:S01]  /*1040*/  @!PT LDS RZ, [RZ] ;  /* 0x00000000fffff984 */ /* 0x000fe20000000800 */
[----:B------:R1:W-:Y:S01]  /*1050*/  LDGSTS.E.BYPASS.LTC128B.128 [R10+0x8080], [R2.64], !P4 ;  /* 0x08080000020a7fae */ /* 0x0003e2000e101d54 */
[----:B------:R-:W-:-:S02]  /*1060*/  ISETP.LT.OR P4, PT, R11, 0x41, P6 ;  /* 0x000000410b00780c */ /* 0x000fc40003781670 */
[----:B------:R-:W-:Y:S01]  /*1070*/  IADD3 R8, P1, P0, R8, 0x80, R2 ;  /* 0x0000008008087810 */ /* 0x000fe2000783e002 */
[----:B------:R1:W-:Y:S01]  /*1080*/  LDGSTS.E.BYPASS.LTC128B.128 [R10+0xc080], [R2.64+0x80], !P3 ;  /* 0x0c080080020a7fae */ /* 0x0003e2000d901d54 */
[C---:B------:R-:W-:Y:S02]  /*1090*/  ISETP.LT.OR P3, PT, R11.reuse, 0x41, P5 ;  /* 0x000000410b00780c */ /* 0x040fe40002f61670 */
[----:B------:R-:W-:Y:S01]  /*10a0*/  IADD3.X R9, RZ, UR27, R3, P1, P0 ;  /* 0x0000001bff097c10 */ /* 0x000fe20008fe0403 */
[----:B------:R2:W-:Y:S01]  /*10b0*/  LDGSTS.E.BYPASS.LTC128B.128 [R10+0x9080], [R4.64], !P2 ;  /* 0x09080000040a7fae */ /* 0x0005e2000d101d54 */
[C---:B------:R-:W-:Y:S02]  /*10c0*/  ISETP.LT.OR P2, PT, R11.reuse, 0x21, P5 ;  /* 0x000000210b00780c */ /* 0x040fe40002f41670 */
[C---:B------:R-:W-:Y:S01]  /*10d0*/  ISETP.LT.OR P6, PT, R11.reuse, 0x61, P6 ;  /* 0x000000610b00780c */ /* 0x040fe200037c1670 */
[----:B------:R-:W-:Y:S01]  /*10e0*/  STL.64 [R1+0x28], R38 ;  /* 0x0000282601007387 */ /* 0x000fe20000100a00 */
[----:B------:R-:W-:-:S03]  /*10f0*/  ISETP.LT.OR P5, PT, R11, 0x61, P5 ;  /* 0x000000610b00780c */ /* 0x000fc60002fa1670 */
[----:B------:R3:W-:Y:S06]  /*1100*/  STL [R1+0x30], R15 ;  /* 0x0000300f01007387 */ /* 0x0007ec0000100800 */
[----:B------:R4:W-:Y:S01]  /*1110*/  LDGSTS.E.BYPASS.LTC128B.128 [R10+0xd080], [R8.64], !P2 ;  /* 0x0d080000080a7fae */ /* 0x0009e2000d101d54 */
[C---:B-1----:R-:W-:Y:S02]  /*1120*/  IADD3 R2, P0, R4.reuse, UR28, RZ ;  /* 0x0000001c04027c10 */ /* 0x042fe4000ff1e0ff */
[----:B--2---:R-:W-:Y:S02]  /*1130*/  IADD3 R4, P1, R4, UR7, RZ ;  /* 0x0000000704047c10 */ /* 0x004fe4000ff3e0ff */
[----:B------:R-:W-:-:S02]  /*1140*/  IADD3.X R3, R5, UR27, RZ, P0, !PT ;  /* 0x0000001b05037c10 */ /* 0x000fc400087fe4ff */
[----:B------:R-:W-:Y:S02]  /*1150*/  IADD3.X R5, R5, UR6, RZ, P1, !PT ;  /* 0x0000000605057c10 */ /* 0x000fe40008ffe4ff */
[C---:B------:R-:W-:Y:S01]  /*1160*/  LEA R12, P0, R13.reuse, c[0x0][0x160], 0x1 ;  /* 0x000058000d0c7a11 */ /* 0x040fe200078008ff */
[----:B------:R1:W-:Y:S03]  /*1170*/  LDGSTS.E.BYPASS.LTC128B.128 [R10+0xa080], [R2.64], !P4 ;  /* 0x0a080000020a7fae */ /* 0x0003e6000e101d54 */
[----:B------:R-:W-:Y:S01]  /*1180*/  LEA.HI.X R13, R13, c[0x0][0x164], R0, 0x1, P0 ;  /* 0x000059000d0d7a11 */ /* 0x000fe200000f0c00 */
[----:B------:R2:W-:Y:S01]  /*1190*/  LDGSTS.E.BYPASS.LTC128B.128 [R10+0xe080], [R4.64], !P3 ;  /* 0x0e080000040a7fae */ /* 0x0005e2000d901d54 */
[----:B------:R-:W-:Y:S01]  /*11a0*/  ISETP.GE.AND P3, PT, R16, c[0x0][0x19c], PT ;  /* 0x0000670010007a0c */ /* 0x000fe20003f66270 */
[----:B------:R-:W-:Y:S01]  /*11b0*/  IMAD.U32 R0, RZ, RZ, UR4 ;  /* 0x00000004ff007e24 */ /* 0x000fe2000f8e00ff */
[----:B------:R-:W-:Y:S01]  /*11c0*/  ISETP.GE.AND P0, PT, R30, c[0x0][0x19c], PT ;  /* 0x000067001e007a0c */ /* 0x000fe20003f06270 */
[----:B----4-:R-:W-:Y:S01]  /*11d0*/  IMAD.U32 R8, RZ, RZ, UR5 ;  /* 0x00000005ff087e24 */ /* 0x010fe2000f8e00ff */
[----:B------:R-:W-:-:S02]  /*11e0*/  ISETP.LT.OR P4, PT, R11, 0x1, P3 ;  /* 0x000000010b00780c */ /* 0x000fc40001f81670 */
[C---:B--2---:R-:W-:Y:S02]  /*11f0*/  IADD3 R4, P2, R2.reuse, UR28, RZ ;  /* 0x0000001c02047c10 */ /* 0x044fe4000ff5e0ff */
[----:B-1----:R-:W-:Y:S02]  /*1200*/  IADD3 R2, P1, R2, UR7, RZ ;  /* 0x0000000702027c10 */ /* 0x002fe4000ff3e0ff */
[C---:B------:R-:W-:Y:S02]  /*1210*/  IADD3.X R5, R3.reuse, UR27, RZ, P2, !PT ;  /* 0x0000001b03057c10 */ /* 0x040fe400097fe4ff */
[----:B------:R-:W-:Y:S01]  /*1220*/  IADD3.X R3, R3, UR6, RZ, P1, !PT ;  /* 0x0000000603037c10 */ /* 0x000fe20008ffe4ff */
[----:B------:R-:W-:Y:S01]  /*1230*/  ULDC.64 UR6, c[0x0][0x1a8] ;  /* 0x00006a0000067ab9 */ /* 0x000fe20000000a00 */
[C---:B------:R-:W-:Y:S01]  /*1240*/  LEA R14, P2, R0.reuse, R12, 0x6 ;  /* 0x0000000c000e7211 */ /* 0x040fe200078430ff */
[----:B------:R-:W-:Y:S01]  /*1250*/  USHF.L.U32 UR27, UR6, 0x6, URZ ;  /* 0x00000006061b7899 */ /* 0x000fe2000800063f */
[C---:B------:R-:W-:Y:S01]  /*1260*/  ISETP.LT.OR P1, PT, R11.reuse, 0x1, P0 ;  /* 0x000000010b00780c */ /* 0x040fe20000721670 */
[----:B------:R1:W-:Y:S01]  /*1270*/  LDGSTS.E.BYPASS.LTC128B.128 [R10+0xb080], [R4.64], !P6 ;  /* 0x0b080000040a7fae */ /* 0x0003e2000f101d54 */
[----:B------:R-:W-:Y:S01]  /*1280*/  USHF.L.U64.HI UR28, UR6, UR17, UR7 ;  /* 0x00000011061c7299 */ /* 0x000fe20008010207 */
[----:B---3--:R-:W-:Y:S01]  /*1290*/  LEA.HI.X R15, R0, R13, R8, 0x6, P2 ;  /* 0x0000000d000f7211 */ /* 0x008fe200010f3408 */
[----:B------:R-:W-:Y:S01]  /*12a0*/  UIADD3 UR30, UP0, UR27, 0x80, URZ ;  /* 0x000000801b1e7890 */ /* 0x000fe2000ff1e03f */
[----:B------:R2:W-:Y:S01]  /*12b0*/  LDGSTS.E.BYPASS.LTC128B.128 [R10+0xf080], [R2.64], !P5 ;  /* 0x0f080000020a7fae */ /* 0x0005e2000e901d54 */
[----:B------:R-:W-:Y:S01]  /*12c0*/  ISETP.LT.OR P2, PT, R11, 0x21, P3 ;  /* 0x000000210b00780c */ /* 0x000fe20001f41670 */
[----:B------:R-:W-:Y:S01]  /*12d0*/  IMAD R0, R35, c[0x0][0x208], RZ ;  /* 0x0000820023007a24 */ /* 0x000fe200078e02ff */
[----:B------:R-:W-:Y:S01]  /*12e0*/  ISETP.LT.OR P6, PT, R11, 0x21, P0 ;  /* 0x000000210b00780c */ /* 0x000fe200007c1670 */
[----:B------:R3:W-:Y:S01]  /*12f0*/  LDGSTS.E.BYPASS.LTC128B.128 [R10+0x80], [R6.64], !P4 ;  /* 0x00080000060a7fae */ /* 0x0007e2000e101d54 */
[----:B------:R-:W-:Y:S01]  /*1300*/  UIADD3.X UR29, URZ, UR28, URZ, UP0, !UPT ;  /* 0x0000001c3f1d7290 */ /* 0x000fe200087fe43f */
[----:B------:R-:W-:Y:S01]  /*1310*/  IMAD R0, R34, c[0x0][0x20c], R0 ;  /* 0x0000830022007a24 */ /* 0x000fe200078e0200 */
[----:B------:R-:W-:Y:S01]  /*1320*/  ULDC.64 UR6, c[0x0][0x210] ;  /* 0x0000840000067ab9 */ /* 0x000fe20000000a00 */
[----:B------:R3:W-:Y:S01]  /*1330*/  LDGSTS.E.BYPASS.LTC128B.128 [R10+0x4080], [R6.64+0x80], !P1 ;  /* 0x04080080060a7fae */ /* 0x0007e2000c901d54 */
[----:B------:R-:W-:Y:S01]  /*1340*/  LEA R18, P1, R19, c[0x0][0x258], 0x2 ;  /* 0x0000960013127a11 */ /* 0x000fe200078210ff */
[----:B------:R-:W-:-:S03]  /*1350*/  UIMAD UR6, UR24, UR6, URZ ;  /* 0x00000006180672a4 */ /* 0x000fc6000f8e023f */
[----:B------:R-:W-:Y:S01]  /*1360*/  LEA.HI.X R19, R19, c[0x0][0x25c], R20, 0x2, P1 ;  /* 0x0000970013137a11 */ /* 0x000fe200008f1414 */
[----:B------:R-:W-:Y:S02]  /*1370*/  UIMAD UR6, UR23, UR7, UR6 ;  /* 0x00000007170672a4 */ /* 0x000fe4000f8e0206 */
[----:B------:R-:W-:Y:S01]  /*1380*/  UMOV UR24, 0x5 ;  /* 0x0000000500187882 */ /* 0x000fe20000000000 */
[----:B-1----:R-:W-:Y:S01]  /*1390*/  IADD3 R4, P4, R6, UR27, RZ ;  /* 0x0000001b06047c10 */ /* 0x002fe2000ff9e0ff */
[----:B--2---:R-:W-:-:S03]  /*13a0*/  IMAD.U32 R2, RZ, RZ, UR27 ;  /* 0x0000001bff027e24 */ /* 0x004fc6000f8e00ff */
[----:B------:R-:W-:Y:S02]  /*13b0*/  IADD3.X R5, R7, UR28, RZ, P4, !PT ;  /* 0x0000001c07057c10 */ /* 0x000fe4000a7fe4ff */
[----:B------:R-:W-:-:S03]  /*13c0*/  IADD3 R2, P5, P4, R2, 0x80, R6 ;  /* 0x0000008002027810 */ /* 0x000fc60007cbe006 */
[----:B------:R1:W-:Y:S01]  /*13d0*/  LDGSTS.E.BYPASS.LTC128B.128 [R10+0x1080], [R4.64], !P2 ;  /* 0x01080000040a7fae */ /* 0x0003e2000d101d54 */
[----:B------:R-:W-:Y:S02]  /*13e0*/  ISETP.LT.OR P2, PT, R11, 0x41, P3 ;  /* 0x000000410b00780c */ /* 0x000fe40001f41670 */
[----:B------:R-:W-:Y:S02]  /*13f0*/  IADD3.X R3, RZ, UR28, R7, P5, P4 ;  /* 0x0000001cff037c10 */ /* 0x000fe4000afe8407 */
[----:B------:R-:W-:Y:S02]  /*1400*/  ISETP.GE.AND P5, PT, R16, c[0x0][0x16c], PT ;  /* 0x00005b0010007a0c */ /* 0x000fe40003fa6270 */
[----:B---3--:R-:W-:Y:S01]  /*1410*/  IADD3 R6, P1, R4, UR30, RZ ;  /* 0x0000001e04067c10 */ /* 0x008fe2000ff3e0ff */
[----:B------:R2:W-:Y:S01]  /*1420*/  LDGSTS.E.BYPASS.LTC128B.128 [R10+0x5080], [R2.64], !P6 ;  /* 0x05080000020a7fae */ /* 0x0005e2000f101d54 */
[----:B------:R-:W-:Y:S02]  /*1430*/  P2R R8, PR, RZ, 0x20 ;  /* 0x00000020ff087803 */ /* 0x000fe40000000000 */
[----:B------:R-:W-:-:S02]  /*1440*/  ISETP.GE.AND P6, PT, R30, c[0x0][0x16c], PT ;  /* 0x00005b001e007a0c */ /* 0x000fc40003fc6270 */
[----:B------:R-:W-:Y:S01]  /*1450*/  SEL R20, RZ, 0x1, P5 ;  /* 0x00000001ff147807 */ /* 0x000fe20002800000 */
[----:B------:R3:W-:Y:S01]  /*1460*/  STL [R1+0x40], R8 ;  /* 0x0000400801007387 */ /* 0x0007e20000100800 */
[----:B------:R-:W-:Y:S02]  /*1470*/  IADD3.X R7, R5, UR29, RZ, P1, !PT ;  /* 0x0000001d05077c10 */ /* 0x000fe40008ffe4ff */
[C---:B------:R-:W-:Y:S02]  /*1480*/  ISETP.LT.OR P1, PT, R11.reuse, 0x41, P0 ;  /* 0x000000410b00780c */ /* 0x040fe40000721670 */
[C---:B------:R-:W-:Y:S02]  /*1490*/  ISETP.LT.OR P3, PT, R11.reuse, 0x61, P3 ;  /* 0x000000610b00780c */ /* 0x040fe40001f61670 */
[----:B------:R-:W-:Y:S02]  /*14a0*/  ISETP.LT.OR P0, PT, R11, 0x61, P0 ;  /* 0x000000610b00780c */ /* 0x000fe40000701670 */
[----:B------:R-:W-:-:S02]  /*14b0*/  LEA.HI R11, R27, R32, RZ, 0x2 ;  /* 0x000000201b0b7211 */ /* 0x000fc400078f10ff */
[----:B--2---:R-:W-:Y:S02]  /*14c0*/  IADD3 R2, P4, R4, UR27, RZ ;  /* 0x0000001b04027c10 */ /* 0x004fe4000ff9e0ff */
[----:B-1----:R-:W-:Y:S01]  /*14d0*/  SEL R4, RZ, 0x2, P6 ;  /* 0x00000002ff047807 */ /* 0x002fe20003000000 */
[----:B---3--:R-:W-:Y:S01]  /*14e0*/  IMAD.WIDE.U32 R8, R34, c[0x0][0x208], R16 ;  /* 0x0000820022087a25 */ /* 0x008fe200078e0010 */
[----:B------:R-:W-:-:S03]  /*14f0*/  IADD3.X R3, R5, UR28, RZ, P4, !PT ;  /* 0x0000001c05037c10 */ /* 0x000fc6000a7fe4ff */
[----:B------:R-:W-:Y:S02]  /*1500*/  IMAD.IADD R5, R9, 0x1, R0 ;  /* 0x0000000109057824 */ /* 0x000fe400078e0200 */
[----:B------:R-:W-:Y:S01]  /*1510*/  IMAD.IADD R9, R4, 0x1, R20 ;  /* 0x0000000104097824 */ /* 0x000fe200078e0214 */
[----:B------:R1:W-:Y:S01]  /*1520*/  LDGSTS.E.BYPASS.LTC128B.128 [R10+0x2080], [R2.64], !P2 ;  /* 0x02080000020a7fae */ /* 0x0003e2000d101d54 */
[----:B------:R-:W-:Y:S02]  /*1530*/  IMAD.U32 R0, RZ, RZ, UR23 ;  /* 0x00000017ff007e24 */ /* 0x000fe4000f8e00ff */
[----:B------:R-:W-:Y:S01]  /*1540*/  IMAD.MOV.U32 R4, RZ, RZ, R8 ;  /* 0x000000ffff047224 */ /* 0x000fe200078e0008 */
[----:B------:R2:W-:Y:S01]  /*1550*/  LDGSTS.E.BYPASS.LTC128B.128 [R10+0x6080], [R6.64], !P1 ;  /* 0x06080000060a7fae */ /* 0x0005e2000c901d54 */
[----:B------:R-:W-:Y:S02]  /*1560*/  SHF.R.S32.HI R8, RZ, 0x2, R11 ;  /* 0x00000002ff087819 */ /* 0x000fe4000001140b */
[----:B------:R-:W-:-:S04]  /*1570*/  IMAD.WIDE.U32 R4, R0, c[0x0][0x210], R4 ;  /* 0x0000840000047a25 */ /* 0x000fc800078e0004 */
[----:B------:R-:W-:Y:S01]  /*1580*/  IMAD.U32 R0, RZ, RZ, UR11 ;  /* 0x0000000bff007e24 */ /* 0x000fe2000f8e00ff */
[----:B------:R-:W-:Y:S01]  /*1590*/  IADD3 R5, R5, UR6, RZ ;  /* 0x0000000605057c10 */ /* 0x000fe2000fffe0ff */
[----:B------:R-:W-:Y:S02]  /*15a0*/  ULDC.64 UR6, c[0x0][0x218] ;  /* 0x0000860000067ab9 */ /* 0x000fe40000000a00 */
[----:B------:R-:W-:Y:S02]  /*15b0*/  UIMAD UR22, UR22, UR6, URZ ;  /* 0x00000006161672a4 */ /* 0x000fe4000f8e023f */
[----:B------:R-:W-:Y:S02]  /*15c0*/  IMAD.WIDE.U32 R38, R0, c[0x0][0x218], R4 ;  /* 0x0000860000267a25 */ /* 0x000fe400078e0004 */
[----:B------:R-:W-:Y:S02]  /*15d0*/  UIMAD UR22, UR11, UR7, UR22 ;  /* 0x000000070b1672a4 */ /* 0x000fe4000f8e0216 */
[----:B------:R-:W-:Y:S01]  /*15e0*/  IMAD.U32 R0, RZ, RZ, UR16 ;  /* 0x00000010ff007e24 */ /* 0x000fe2000f8e00ff */
[----:B------:R-:W-:Y:S01]  /*15f0*/  ULDC.64 UR6, c[0x0][0x208] ;  /* 0x0000820000067ab9 */ /* 0x000fe20000000a00 */
[----:B------:R-:W-:Y:S01]  /*1600*/  IMAD.MOV.U32 R36, RZ, RZ, R38 ;  /* 0x000000ffff247224 */ /* 0x000fe200078e0026 */
[----:B------:R-:W-:Y:S01]  /*1610*/  USHF.L.U32 UR23, UR6, 0x6, URZ ;  /* 0x0000000606177899 */ /* 0x000fe2000800063f */
[----:B------:R-:W-:Y:S01]  /*1620*/  IADD3 R37, R39, UR22, RZ ;  /* 0x0000001627257c10 */ /* 0x000fe2000fffe0ff */
[----:B------:R-:W-:Y:S01]  /*1630*/  USHF.L.U64.HI UR7, UR6, UR17, UR7 ;  /* 0x0000001106077299 */ /* 0x000fe20008010207 */
[----:B------:R3:W-:Y:S01]  /*1640*/  STL.64 [R1+0x18], R38 ;  /* 0x0000182601007387 */ /* 0x0007e20000100a00 */
[----:B------:R-:W-:-:S02]  /*1650*/  ULDC UR22, c[0x0][0x20c] ;  /* 0x0000830000167ab9 */ /* 0x000fc40000000800 */
[----:B------:R-:W-:Y:S01]  /*1660*/  UIMAD UR17, UR7, UR12, URZ ;  /* 0x0000000c071172a4 */ /* 0x000fe2000f8e023f */
[C---:B--2---:R-:W-:Y:S01]  /*1670*/  IADD3 R6, P2, R2.reuse, UR27, RZ ;  /* 0x0000001b02067c10 */ /* 0x044fe2000ff5e0ff */
[----:B------:R-:W-:Y:S01]  /*1680*/  IMAD.U32 R25, RZ, RZ, UR23 ;  /* 0x00000017ff197e24 */ /* 0x000fe2000f8e00ff */
[----:B-1----:R-:W-:Y:S01]  /*1690*/  IADD3 R2, P1, R2, UR30, RZ ;  /* 0x0000001e02027c10 */ /* 0x002fe2000ff3e0ff */
[----:B------:R-:W-:Y:S01]  /*16a0*/  UIMAD UR17, UR26, UR23, UR17 ;  /* 0x000000171a1172a4 */ /* 0x000fe2000f8e0211 */
[----:B------:R-:W-:Y:S01]  /*16b0*/  IADD3.X R7, R3, UR28, RZ, P2, !PT ;  /* 0x0000001c03077c10 */ /* 0x000fe200097fe4ff */
[----:B------:R-:W-:Y:S01]  /*16c0*/  IMAD.WIDE.U32 R4, R25, UR12, R36 ;  /* 0x0000000c19047c25 */ /* 0x000fe2000f8e0024 */
[----:B------:R-:W-:Y:S01]  /*16d0*/  IADD3.X R3, R3, UR29, RZ, P1, !PT ;  /* 0x0000001d03037c10 */ /* 0x000fe20008ffe4ff */
[----:B------:R-:W-:Y:S01]  /*16e0*/  USHF.L.U64.HI UR22, UR6, UR24, UR22 ;  /* 0x0000001806167299 */ /* 0x000fe20008010216 */
[----:B------:R-:W-:Y:S01]  /*16f0*/  LOP3.LUT P2, RZ, R9, 0x1, RZ, 0xc0, !PT ;  /* 0x0000000109ff7812 */ /* 0x000fe2000784c0ff */
[----:B------:R1:W-:Y:S01]  /*1700*/  LDGSTS.E.BYPASS.LTC128B.128 [R10+0x3080], [R6.64], !P3 ;  /* 0x03080000060a7fae */ /* 0x0003e2000d901d54 */
[----:B------:R-:W-:-:S02]  /*1710*/  ISETP.GE.AND P3, PT, R16, c[0x0][0x1fc], PT ;  /* 0x00007f0010007a0c */ /* 0x000fc40003f66270 */
[----:B------:R-:W-:Y:S01]  /*1720*/  LOP3.LUT P1, RZ, R9, 0x2, RZ, 0xc0, !PT ;  /* 0x0000000209ff7812 */ /* 0x000fe2000782c0ff */
[----:B------:R2:W-:Y:S01]  /*1730*/  LDGSTS.E.BYPASS.LTC128B.128 [R10+0x7080], [R2.64], !P0 ;  /* 0x07080000020a7fae */ /* 0x0005e2000c101d54 */
[----:B------:R-:W-:-:S03]  /*1740*/  ISETP.GE.AND P0, PT, R30, c[0x0][0x1fc], PT ;  /* 0x00007f001e007a0c */ /* 0x000fc60003f06270 */
[----:B------:R-:W0:Y:S04]  /*1750*/  LDGDEPBAR ;  /* 0x00000000000079af */ /* 0x000e280000000000 */
[----:B------:R3:W-:Y:S01]  /*1760*/  STL.64 [R1+0x10], R36 ;  /* 0x0000102401007387 */ /* 0x0007e20000100a00 */
[----:B-1----:R-:W-:Y:S02]  /*1770*/  IADD3 R6, -R34, c[0x0][0x168], -R0 ;  /* 0x00005a0022067a10 */ /* 0x002fe40007ffe900 */
[----:B------:R-:W-:Y:S02]  /*1780*/  SEL R0, RZ, 0x1, P3 ;  /* 0x00000001ff007807 */ /* 0x000fe40001800000 */
[----:B------:R-:W-:Y:S02]  /*1790*/  ISETP.LT.OR P3, PT, R6, 0x1, !P2 ;  /* 0x000000010600780c */ /* 0x000fe40005761670 */
[----:B--2---:R-:W-:-:S02]  /*17a0*/  SEL R2, RZ, 0xffffffff, P0 ;  /* 0xffffffffff027807 */ /* 0x004fc40000000000 */
[C---:B------:R-:W-:Y:S02]  /*17b0*/  ISETP.LT.OR P0, PT, R6.reuse, 0x1, !P1 ;  /* 0x000000010600780c */ /* 0x040fe40004f01670 */
[----:B------:R-:W-:Y:S01]  /*17c0*/  ISETP.LT.OR P2, PT, R6, 0x21, !P2 ;  /* 0x000000210600780c */ /* 0x000fe20005741670 */
[----:B------:R-:W-:Y:S01]  /*17d0*/  IMAD.SHL.U32 R2, R2, 0x2, RZ ;  /* 0x0000000202027824 */ /* 0x000fe200078e00ff */
[----:B------:R-:W-:Y:S02]  /*17e0*/  ISETP.LT.OR P1, PT, R6, 0x21, !P1 ;  /* 0x000000210600780c */ /* 0x000fe40004f21670 */
[----:B------:R-:W-:Y:S01]  /*17f0*/  IADD3 R3, R5, UR17, RZ ;  /* 0x0000001105037c10 */ /* 0x000fe2000fffe0ff */
[----:B------:R-:W-:Y:S01]  /*1800*/  USHF.L.U32 UR17, UR6, 0x5, URZ ;  /* 0x0000000506117899 */ /* 0x000fe2000800063f */
[----:B------:R-:W-:Y:S01]  /*1810*/  LOP3.LUT R0, R2, 0x2, R0, 0xe2, !PT ;  /* 0x0000000202007812 */ /* 0x000fe200078ee200 */
[----:B------:R1:W-:Y:S01]  /*1820*/  LDGSTS.E.BYPASS.LTC128B.128 [R10+0x10080], [R12.64], !P3 ;  /* 0x100800000c0a7fae */ /* 0x0003e2000d901d54 */
[----:B------:R-:W-:Y:S01]  /*1830*/  ISETP.GT.AND P3, PT, R32, 0xf, PT ;  /* 0x0000000f2000780c */ /* 0x000fe20003f64270 */
[----:B------:R-:W-:Y:S01]  /*1840*/  USHF.L.U32 UR24, UR17, 0x1, URZ ;  /* 0x0000000111187899 */ /* 0x000fe2000800063f */
[----:B------:R-:W-:Y:S01]  /*1850*/  LOP3.LUT P5, RZ, R0, 0x1, RZ, 0xc0, !PT ;  /* 0x0000000100ff7812 */ /* 0x000fe200078ac0ff */
[----:B------:R1:W-:Y:S01]  /*1860*/  LDGSTS.E.BYPASS.LTC128B.128 [R10+0x12080], [R12.64+0x80], !P0 ;  /* 0x120800800c0a7fae */ /* 0x0003e2000c101d54 */
[----:B------:R-:W-:Y:S01]  /*1870*/  LEA R2, P0, R4, c[0x0][0x1f0], 0x1 ;  /* 0x00007c0004027a11 */ /* 0x000fe200078008ff */
[----:B------:R-:W-:Y:S01]  /*1880*/  USHF.L.U64.HI UR6, UR17, 0x1, UR22 ;  /* 0x0000000111067899 */ /* 0x000fe20008010216 */
[----:B------:R-:W-:Y:S01]  /*1890*/  LOP3.LUT P4, RZ, R0, 0x2, RZ, 0xc0, !PT ;  /* 0x0000000200ff7812 */ /* 0x000fe2000788c0ff */
[----:B------:R2:W-:Y:S01]  /*18a0*/  LDGSTS.E.BYPASS.LTC128B.128 [R10+0x11080], [R14.64], !P2 ;  /* 0x110800000e0a7fae */ /* 0x0005e2000d101d54 */
[----:B------:R-:W-:-:S02]  /*18b0*/  LEA.HI.X R3, R4, c[0x0][0x1f4], R3, 0x1, P0 ;  /* 0x00007d0004037a11 */ /* 0x000fc400000f0c03 */
[C---:B------:R-:W-:Y:S01]  /*18c0*/  ISETP.LT.OR P0, PT, R6.reuse, 0x1, !P4 ;  /* 0x000000010600780c */ /* 0x040fe20006701670 */
[----:B------:R2:W-:Y:S01]  /*18d0*/  LDGSTS.E.BYPASS.LTC128B.128 [R10+0x13080], [R14.64+0x80], !P1 ;  /* 0x130800800e0a7fae */ /* 0x0005e2000c901d54 */
[----:B------:R-:W-:Y:S01]  /*18e0*/  ISETP.LT.OR P1, PT, R6, 0x1, !P5 ;  /* 0x000000010600780c */ /* 0x000fe20006f21670 */
[----:B------:R-:W-:-:S05]  /*18f0*/  @!P3 IMAD.SHL.U32 R0, R32, 0x10, RZ ;  /* 0x000000102000b824 */ /* 0x000fca00078e00ff */
[----:B------:R4:W-:Y:S04]  /*1900*/  @!P3 LDGSTS.E.BYPASS.LTC128B.128 [R0+0x20080], [R18.64] ;  /* 0x200800001200bfae */ /* 0x0009e8000b901d54 */
[----:B------:R-:W0:Y:S04]  /*1910*/  LDGDEPBAR ;  /* 0x00000000000079af */ /* 0x000e280000000000 */
[----:B------:R5:W-:Y:S04]  /*1920*/  LDGSTS.E.BYPASS.LTC128B.128 [R10+0x18080], [R2.64], !P1 ;  /* 0x18080000020a7fae */ /* 0x000be8000c901d54 */
[----:B------:R5:W-:Y:S01]  /*1930*/  LDGSTS.E.BYPASS.LTC128B.128 [R10+0x1a080], [R2.64+0x80], !P0 ;  /* 0x1a080080020a7fae */ /* 0x000be2000c101d54 */
[----:B------:R-:W-:-:S02]  /*1940*/  ISETP.LT.OR P0, PT, R6, 0x21, !P5 ;  /* 0x000000210600780c */ /* 0x000fc40006f01670 */
[----:B----4-:R-:W-:-:S04]  /*1950*/  LEA.HI R18, R27, R32, RZ, 0x5 ;  /* 0x000000201b127211 */ /* 0x010fc800078f28ff */
[----:B------:R-:W-:-:S04]  /*1960*/  SHF.R.S32.HI R7, RZ, 0x5, R18 ;  /* 0x00000005ff077819 */ /* 0x000fc80000011412 */
[----:B------:R-:W-:Y:S02]  /*1970*/  LEA.HI R4, R18, R7, RZ, 0x1 ;  /* 0x0000000712047211 */ /* 0x000fe400078f08ff */
[----:B-----5:R-:W-:-:S04]  /*1980*/  IADD3 R2, P1, R2, UR24, RZ ;  /* 0x0000001802027c10 */ /* 0x020fc8000ff3e0ff */
[----:B------:R-:W-:Y:S02]  /*1990*/  IADD3.X R3, R3, UR6, RZ, P1, !PT ;  /* 0x0000000603037c10 */ /* 0x000fe40008ffe4ff */
[----:B------:R-:W-:Y:S02]  /*19a0*/  ISETP.LT.OR P1, PT, R6, 0x21, !P4 ;  /* 0x000000210600780c */ /* 0x000fe40006721670 */
[----:B------:R-:W-:Y:S01]  /*19b0*/  LOP3.LUT R6, R4, 0xfffffffe, RZ, 0xc0, !PT ;  /* 0xfffffffe04067812 */ /* 0x000fe200078ec0ff */
[----:B------:R4:W-:Y:S01]  /*19c0*/  LDGSTS.E.BYPASS.LTC128B.128 [R10+0x19080], [R2.64], !P0 ;  /* 0x19080000020a7fae */ /* 0x0009e2000c101d54 */
[----:B------:R-:W-:Y:S02]  /*19d0*/  IADD3 R0, P0, R29, UR16, RZ ;  /* 0x000000101d007c10 */ /* 0x000fe4000ff1e0ff */
[----:B------:R-:W-:Y:S01]  /*19e0*/  LEA.HI R4, R27, R32, RZ, 0x4 ;  /* 0x000000201b047211 */ /* 0x000fe200078f20ff */
[----:B--2---:R-:W-:Y:S01]  /*19f0*/  IMAD.IADD R14, R7, 0x1, -R6 ;  /* 0x00000001070e7824 */ /* 0x004fe200078e0a06 */
[----:B------:R-:W-:Y:S01]  /*1a00*/  IADD3.X R5, R28, UR15, RZ, P0, !PT ;  /* 0x0000000f1c057c10 */ /* 0x000fe200087fe4ff */
[----:B------:R-:W-:Y:S01]  /*1a10*/  UIADD3 UR15, UR12, 0x1, URZ ;  /* 0x000000010c0f7890 */ /* 0x000fe2000fffe03f */
[----:B------:R-:W-:Y:S01]  /*1a20*/  LEA R20, P0, R0, c[0x0][0x280], 0x2 ;  /* 0x0000a00000147a11 */ /* 0x000fe200078010ff */
[----:B------:R-:W-:Y:S01]  /*1a30*/  IMAD.SHL.U32 R19, R14, 0x10, RZ ;  /* 0x000000100e137824 */ /* 0x000fe200078e00ff */
[----:B------:R-:W-:Y:S01]  /*1a40*/  SHF.R.S32.HI R7, RZ, 0x4, R4 ;  /* 0x00000004ff077819 */ /* 0x000fe20000011404 */
[----:B------:R4:W-:Y:S01]  /*1a50*/  LDGSTS.E.BYPASS.LTC128B.128 [R10+0x1b080], [R2.64+0x80], !P1 ;  /* 0x1b080080020a7fae */ /* 0x0009e2000c901d54 */
[----:B------:R-:W-:Y:S01]  /*1a60*/  LEA.HI.X R21, R0, c[0x0][0x284], R5, 0x2, P0 ;  /* 0x0000a10000157a11 */ /* 0x000fe200000f1405 */
[----:B------:R-:W-:Y:S01]  /*1a70*/  IMAD.SHL.U32 R5, R22, 0x40, RZ ;  /* 0x0000004016057824 */ /* 0x000fe200078e00ff */
[C---:B------:R-:W-:Y:S01]  /*1a80*/  LOP3.LUT R0, R4.reuse, 0xfffffff0, RZ, 0xc0, !PT ;  /* 0xfffffff004007812 */ /* 0x040fe200078ec0ff */
[----:B------:R-:W-:Y:S01]  /*1a90*/  UISETP.GE.AND UP0, UPT, UR15, UR14, UPT ;  /* 0x0000000e0f00728c */ /* 0x000fe2000bf06270 */
[----:B------:R-:W-:-:S02]  /*1aa0*/  LEA.HI R4, R4, R7, RZ, 0x1 ;  /* 0x0000000704047211 */ /* 0x000fc400078f08ff */
[----:B------:R-:W-:Y:S01]  /*1ab0*/  R2P PR, R22, 0x6 ;  /* 0x0000000616007804 */ /* 0x000fe20000000000 */
[----:B------:R-:W-:Y:S01]  /*1ac0*/  IMAD.IADD R0, R32, 0x1, -R0 ;  /* 0x0000000120007824 */ /* 0x000fe200078e0a00 */
[----:B------:R-:W-:Y:S02]  /*1ad0*/  LOP3.LUT R4, R4, 0xfffffffe, RZ, 0xc0, !PT ;  /* 0xfffffffe04047812 */ /* 0x000fe400078ec0ff */
[----:B------:R-:W-:Y:S02]  /*1ae0*/  PLOP3.LUT P0, PT, PT, PT, UP0, 0x80, 0x0 ;  /* 0x000000000000781c */ /* 0x000fe40003f0f008 */
[----:B------:R-:W-:Y:S01]  /*1af0*/  SHF.R.S32.HI R6, RZ, 0x1f, R0 ;  /* 0x0000001fff067819 */ /* 0x000fe20000011400 */
[----:B------:R-:W-:Y:S01]  /*1b00*/  IMAD.IADD R4, R7, 0x1, -R4 ;  /* 0x0000000107047824 */ /* 0x000fe200078e0a04 */
[----:B------:R-:W-:Y:S02]  /*1b10*/  SEL R214, R221, 0xfffffff0, !P1 ;  /* 0xfffffff0ddd67807 */ /* 0x000fe40004800000 */
[----:B------:R-:W-:Y:S01]  /*1b20*/  LEA.HI R15, R6, R0, RZ, 0x3 ;  /* 0x00000000060f7211 */ /* 0x000fe200078f18ff */
[----:B------:R-:W-:Y:S01]  /*1b30*/  IMAD R9, R4, 0x800, R26 ;  /* 0x0000080004097824 */ /* 0x000fe200078e021a */
[----:B------:R-:W-:-:S02]  /*1b40*/  SEL R215, R219, 0xffffffe0, !P2 ;  /* 0xffffffe0dbd77807 */ /* 0x000fc40005000000 */
[----:B----4-:R-:W-:-:S04]  /*1b50*/  SHF.R.S32.HI R2, RZ, 0x1f, R11 ;  /* 0x0000001fff027819 */ /* 0x010fc8000001140b */
[----:B------:R-:W-:Y:S02]  /*1b60*/  LEA.HI R3, R2, R8, RZ, 0x3 ;  /* 0x0000000802037211 */ /* 0x000fe400078f18ff */
[----:B------:R-:W-:Y:S02]  /*1b70*/  LOP3.LUT R2, R5, 0x1c0, RZ, 0xc0, !PT ;  /* 0x000001c005027812 */ /* 0x000fe400078ec0ff */
[----:B------:R-:W-:Y:S02]  /*1b80*/  LOP3.LUT R3, R3, 0xfffffff8, RZ, 0xc0, !PT ;  /* 0xfffffff803037812 */ /* 0x000fe400078ec0ff */
[----:B------:R-:W-:Y:S02]  /*1b90*/  LOP3.LUT R5, R15, 0xfffffff8, RZ, 0xc0, !PT ;  /* 0xfffffff80f057812 */ /* 0x000fe400078ec0ff */
[----:B------:R-:W-:Y:S01]  /*1ba0*/  LOP3.LUT R6, R2, 0x10, R19, 0xf8, !PT ;  /* 0x0000001002067812 */ /* 0x000fe200078ef813 */
[----:B------:R-:W-:Y:S01]  /*1bb0*/  IMAD.IADD R22, R8, 0x1, -R3 ;  /* 0x0000000108167824 */ /* 0x000fe200078e0a03 */
[----:B------:R-:W-:Y:S01]  /*1bc0*/  SHF.R.U32.HI R8, RZ, 0x3, R2 ;  /* 0x00000003ff087819 */ /* 0x000fe20000011602 */
[----:B------:R-:W-:Y:S01]  /*1bd0*/  IMAD.IADD R0, R0, 0x1, -R5 ;  /* 0x0000000100007824 */ /* 0x000fe200078e0a05 */
[--C-:B------:R-:W-:Y:S01]  /*1be0*/  LOP3.LUT R5, R2, 0x8, R24.reuse, 0xf8, !PT ;  /* 0x0000000802057812 */ /* 0x100fe200078ef818 */
[----:B------:R-:W-:Y:S01]  /*1bf0*/  IMAD.SHL.U32 R3, R22, 0x40, RZ ;  /* 0x0000004016037824 */ /* 0x000fe200078e00ff */
[----:B-1----:R-:W-:Y:S01]  /*1c00*/  LOP3.LUT R13, R6, 0x8, R24, 0xf8, !PT ;  /* 0x00000008060d7812 */ /* 0x002fe200078ef818 */
[----:B------:R-:W-:Y:S01]  /*1c10*/  IMAD.SHL.U32 R2, R23, 0x8, RZ ;  /* 0x0000000817027824 */ /* 0x000fe200078e00ff */
[----:B------:R-:W-:Y:S01]  /*1c20*/  LOP3.LUT R6, R5, R8, RZ, 0x3c, !PT ;  /* 0x0000000805067212 */ /* 0x000fe200078e3cff */
[----:B------:R-:W-:Y:S01]  /*1c30*/  IMAD.SHL.U32 R5, R4, 0x20, RZ ;  /* 0x0000002004057824 */ /* 0x000fe200078e00ff */
[----:B------:R-:W-:-:S02]  /*1c40*/  LOP3.LUT R3, R3, 0x1c0, RZ, 0xc0, !PT ;  /* 0x000001c003037812 */ /* 0x000fc400078ec0ff */
[----:B------:R-:W-:Y:S01]  /*1c50*/  LOP3.LUT R2, R2, 0x18, RZ, 0xc0, !PT ;  /* 0x0000001802027812 */ /* 0x000fe200078ec0ff */
[----:B------:R-:W-:Y:S01]  /*1c60*/  IMAD.IADD R6, R9, 0x1, R6 ;  /* 0x0000000109067824 */ /* 0x000fe200078e0206 */
[----:B------:R-:W-:Y:S02]  /*1c70*/  SHF.R.U32.HI R7, RZ, 0x3, R3 ;  /* 0x00000003ff077819 */ /* 0x000fe40000011603 */
[----:B------:R-:W-:Y:S02]  /*1c80*/  LOP3.LUT R9, R11, 0x3ffffffc, RZ, 0xc0, !PT ;  /* 0x3ffffffc0b097812 */ /* 0x000fe400078ec0ff */
[----:B------:R-:W-:Y:S01]  /*1c90*/  LOP3.LUT R12, R2, 0x20, R5, 0xf8, !PT ;  /* 0x00000020020c7812 */ /* 0x000fe200078ef805 */
[----:B------:R-:W-:Y:S01]  /*1ca0*/  IMAD.SHL.U32 R5, R0, 0x40, RZ ;  /* 0x0000004000057824 */ /* 0x000fe200078e00ff */
[----:B------:R-:W-:Y:S01]  /*1cb0*/  LOP3.LUT R11, R7, R3, R2, 0x1e, !PT ;  /* 0x00000003070b7212 */ /* 0x000fe200078e1e02 */
[----:B------:R-:W-:Y:S01]  /*1cc0*/  IMAD.IADD R7, R32, 0x1, -R9 ;  /* 0x0000000120077824 */ /* 0x000fe200078e0a09 */
[----:B------:R-:W-:Y:S01]  /*1cd0*/  LOP3.LUT R2, R13, R8, RZ, 0x3c, !PT ;  /* 0x000000080d027212 */ /* 0x000fe200078e3cff */
[----:B------:R-:W-:Y:S01]  /*1ce0*/  IMAD.SHL.U32 R3, R14, 0x400, RZ ;  /* 0x000004000e037824 */ /* 0x000fe200078e00ff */
[----:B------:R-:W-:Y:S01]  /*1cf0*/  LOP3.LUT R5, R5, 0x1c0, RZ, 0xc0, !PT ;  /* 0x000001c005057812 */ /* 0x000fe200078ec0ff */
[----:B------:R-:W-:-:S02]  /*1d00*/  IMAD.SHL.U32 R9, R4, 0x8, RZ ;  /* 0x0000000804097824 */ /* 0x000fc400078e00ff */
[----:B------:R-:W-:Y:S01]  /*1d10*/  IMAD R8, R7, 0x2, R3 ;  /* 0x0000000207087824 */ /* 0x000fe200078e0203 */
[----:B------:R-:W-:Y:S01]  /*1d20*/  SHF.R.U32.HI R7, RZ, 0x3, R5 ;  /* 0x00000003ff077819 */ /* 0x000fe20000011605 */
[----:B------:R-:W-:Y:S01]  /*1d30*/  IMAD R2, R4, 0x200, R2 ;  /* 0x0000020004027824 */ /* 0x000fe200078e0202 */
[----:B------:R-:W-:Y:S01]  /*1d40*/  LOP3.LUT R4, R5, 0x8, R9, 0xf8, !PT ;  /* 0x0000000805047812 */ /* 0x000fe200078ef809 */
[----:B------:R-:W-:Y:S01]  /*1d50*/  IMAD.IADD R237, R8, 0x1, R11 ;  /* 0x0000000108ed7824 */ /* 0x000fe200078e020b */
[----:B------:R-:W-:Y:S01]  /*1d60*/  LOP3.LUT R5, R7, R12, R5, 0x1e, !PT ;  /* 0x0000000c07057212 */ /* 0x000fe200078e1e05 */
[----:B------:R-:W-:Y:S01]  /*1d70*/  @!P3 IMAD.SHL.U32 R8, R32, 0x10, RZ ;  /* 0x000000102008b824 */ /* 0x000fe200078e00ff */
[----:B------:R-:W-:Y:S01]  /*1d80*/  LOP3.LUT R7, R4, R7, RZ, 0x3c, !PT ;  /* 0x0000000704077212 */ /* 0x000fe200078e3cff */
[----:B------:R-:W-:Y:S02]  /*1d90*/  IMAD.SHL.U32 R4, R15, 0x40, RZ ;  /* 0x000000400f047824 */ /* 0x000fe400078e00ff */
[----:B------:R-:W-:Y:S01]  /*1da0*/  IMAD.SHL.U32 R237, R237, 0x2, RZ ;  /* 0x00000002eded7824 */ /* 0x000fe200078e00ff */
[----:B------:R1:W-:Y:S02]  /*1db0*/  @!P3 LDGSTS.E.BYPASS.LTC128B.128 [R8+0x20280], [R20.64] ;  /* 0x202800001408bfae */ /* 0x0003e4000b901d54 */
[----:B------:R-:W-:-:S02]  /*1dc0*/  LOP3.LUT R4, R4, 0xfffffe00, RZ, 0xc0, !PT ;  /* 0xfffffe0004047812 */ /* 0x000fc400078ec0ff */
[----:B------:R-:W0:Y:S01]  /*1dd0*/  LDGDEPBAR ;  /* 0x00000000000079af */ /* 0x000e220000000000 */
[----:B------:R-:W-:Y:S02]  /*1de0*/  IADD3 R13, R237, 0x20480, RZ ;  /* 0x00020480ed0d7810 */ /* 0x000fe40007ffe0ff */
[-C--:B------:R-:W-:Y:S01]  /*1df0*/  IADD3 R217, R7, R4.reuse, R3 ;  /* 0x0000000407d97210 */ /* 0x080fe20007ffe003 */
[----:B------:R-:W0:Y:S01]  /*1e00*/  LDGDEPBAR ;  /* 0x00000000000079af */ /* 0x000e220000000000 */
[----:B------:R-:W-:Y:S02]  /*1e10*/  LOP3.LUT R220, R5, R4, RZ, 0xfc, !PT ;  /* 0x0000000405dc7212 */ /* 0x000fe400078efcff */
[----:B------:R-:W-:Y:S02]  /*1e20*/  IADD3 R4, R10, 0x10080, RZ ;  /* 0x000100800a047810 */ /* 0x000fe40007ffe0ff */
[----:B-1----:R-:W-:-:S05]  /*1e30*/  LOP3.LUT R8, R18, 0xffffffe0, RZ, 0xc0, !PT ;  /* 0xffffffe012087812 */ /* 0x002fca00078ec0ff */
[----:B------:R-:W-:-:S05]  /*1e40*/  IMAD.IADD R11, R32, 0x1, -R8 ;  /* 0x00000001200b7824 */ /* 0x000fca00078e0a08 */
[----:B------:R-:W-:-:S04]  /*1e50*/  SHF.R.S32.HI R3, RZ, 0x1f, R11 ;  /* 0x0000001fff037819 */ /* 0x000fc8000001140b */
[----:B------:R-:W-:Y:S02]  /*1e60*/  LEA.HI R7, R3, R11, RZ, 0x2 ;  /* 0x0000000b03077211 */ /* 0x000fe400078f10ff */
        /* <DEDUP_REMOVED lines=26> */
[----:B------:R1:W-:Y:S01]  /*2010*/  LDGSTS.E.BYPASS.LTC128B.128 [R10+0x1e080], [R4.64+0x80], !P0 ;  /* 0x1e080080040a7fae */ /* 0x0003e2000c101d54 */
[----:B------:R-:W-:-:S03]  /*2020*/  IADD3 R3, P0, R29, UR26, RZ ;  /* 0x0000001a1d037c10 */ /* 0x000fc6000ff1e0ff */
[----:B------:R2:W-:Y:S04]  /*2030*/  LDGSTS.E.BYPASS.LTC128B.128 [R10+0x1d080], [R8.64], !P2 ;  /* 0x1d080000080a7fae */ /* 0x0005e8000d101d54 */
[----:B------:R2:W-:Y:S01]  /*2040*/  LDGSTS.E.BYPASS.LTC128B.128 [R10+0x1f080], [R8.64+0x80], !P1 ;  /* 0x1f080080080a7fae */ /* 0x0005e2000c901d54 */
[----:B-1----:R-:W-:Y:S02]  /*2050*/  LEA.HI.X.SX32 R5, R12, R28, 0x1, P0 ;  /* 0x0000001c0c057211 */ /* 0x002fe400000f0eff */
[----:B------:R-:W-:-:S04]  /*2060*/  LEA R4, P0, R3, c[0x0][0x280], 0x2 ;  /* 0x0000a00003047a11 */ /* 0x000fc800078010ff */
[----:B------:R-:W-:Y:S01]  /*2070*/  LEA.HI.X R5, R3, c[0x0][0x284], R5, 0x2, P0 ;  /* 0x0000a10003057a11 */ /* 0x000fe200000f1405 */
[----:B------:R-:W-:Y:S05]  /*2080*/  @P3 BRA `(.L_x_1503) ;  /* 0x0000002000003947 */ /* 0x000fea0003800000 */
[----:B------:R-:W-:-:S05]  /*2090*/  SHF.L.U32 R3, R32, 0x4, RZ ;  /* 0x0000000420037819 */ /* 0x000fca00000006ff */
[----:B------:R1:W-:Y:S02]  /*20a0*/  LDGSTS.E.BYPASS.LTC128B.128 [R3+0x20380], [R4.64] ;  /* 0x2038000004037fae */ /* 0x0003e4000b901d54 */
.L_x_1503:
[----:B------:R-:W-:Y:S05]  /*20b0*/  BSYNC B0 ;  /* 0x0000000000007941 */ /* 0x000fea0003800000 */
.L_x_1502:
[----:B-1-3--:R-:W-:Y:S01]  /*20c0*/  SHF.R.S32.HI R3, RZ, 0x1f, R23 ;  /* 0x0000001fff037819 */ /* 0x00afe20000011417 */
[----:B------:R-:W-:Y:S01]  /*20d0*/  UMOV UR31, 0x1 ;  /* 0x00000001001f7882 */ /* 0x000fe20000000000 */
[----:B------:R-:W-:Y:S01]  /*20e0*/  LOP3.LUT R4, R7, 0x7ffffffc, RZ, 0xc0, !PT ;  /* 0x7ffffffc07047812 */ /* 0x000fe200078ec0ff */
[----:B------:R-:W-:Y:S01]  /*20f0*/  ULDC UR7, c[0x0][0x198] ;  /* 0x0000660000077ab9 */ /* 0x000fe20000000800 */
[----:B------:R-:W-:Y:S01]  /*2100*/  LEA.HI R3, R3, R23, RZ, 0x2 ;  /* 0x0000001703037211 */ /* 0x000fe200078f10ff */
[----:B------:R-:W-:Y:S01]  /*2110*/  UIADD3 UR7, -UR13, UR7, UR31 ;  /* 0x000000070d077290 */ /* 0x000fe2000fffe11f */
[----:B------:R-:W-:Y:S01]  /*2120*/  LOP3.LUT P0, RZ, R22, 0x4, RZ, 0xc0, !PT ;  /* 0x0000000416ff7812 */ /* 0x000fe2000780c0ff */
[----:B------:R-:W-:Y:S01]  /*2130*/  IMAD.IADD R4, R11, 0x1, -R4 ;  /* 0x000000010b047824 */ /* 0x000fe200078e0a04 */
[----:B------:R-:W-:Y:S01]  /*2140*/  LOP3.LUT R3, R3, 0x1ffffffc, RZ, 0xc0, !PT ;  /* 0x1ffffffc03037812 */ /* 0x000fe200078ec0ff */
[----:B------:R-:W-:Y:S01]  /*2150*/  ULDC UR6, c[0x0][0x2a0] ;  /* 0x0000a80000067ab9 */ /* 0x000fe20000000800 */
[----:B------:R-:W-:Y:S01]  /*2160*/  IADD3 R236, R237, 0x204c0, RZ ;  /* 0x000204c0edec7810 */ /* 0x000fe20007ffe0ff */
[----:B------:R-:W-:Y:S01]  /*2170*/  IMAD.U32 R248, RZ, RZ, UR7 ;  /* 0x00000007fff87e24 */ /* 0x000fe2000f8e00ff */
[----:B------:R-:W-:Y:S01]  /*2180*/  ULOP3.LUT UR6, URZ, UR6, URZ, 0x33, !UPT ;  /* 0x000000063f067292 */ /* 0x000fe2000f8e333f */
[----:B------:R-:W-:Y:S01]  /*2190*/  IMAD.IADD R3, R23, 0x1, -R3 ;  /* 0x0000000117037824 */ /* 0x000fe200078e0a03 */
[----:B------:R-:W-:Y:S01]  /*21a0*/  LOP3.LUT P1, RZ, R0, 0x2, RZ, 0xc0, !PT ;  /* 0x0000000200ff7812 */ /* 0x000fe2000782c0ff */
[----:B------:R-:W-:Y:S01]  /*21b0*/  IMAD.SHL.U32 R210, R2, 0x2, RZ ;  /* 0x0000000202d27824 */ /* 0x000fe200078e00ff */
[----:B------:R-:W-:Y:S01]  /*21c0*/  SHF.R.S32.HI R33, RZ, 0x1f, R32 ;  /* 0x0000001fff217819 */ /* 0x000fe20000011420 */
[----:B------:R-:W-:Y:S01]  /*21d0*/  IMAD R3, R3, 0x4, R4 ;  /* 0x0000000403037824 */ /* 0x000fe200078e0204 */
[----:B------:R-:W0:Y:S01]  /*21e0*/  LDGDEPBAR ;  /* 0x00000000000079af */ /* 0x000e220000000000 */
[----:B------:R-:W-:Y:S01]  /*21f0*/  @P0 IADD3 R236, R13, -0x40, RZ ;  /* 0xffffffc00dec0810 */ /* 0x000fe20007ffe0ff */
[----:B------:R-:W-:Y:S01]  /*2200*/  IMAD.IADD R209, R215, 0x1, R2 ;  /* 0x00000001d7d17824 */ /* 0x000fe200078e0202 */
[----:B------:R-:W-:Y:S01]  /*2210*/  LOP3.LUT P0, RZ, R0, 0x4, RZ, 0xc0, !PT ;  /* 0x0000000400ff7812 */ /* 0x000fe2000780c0ff */
[----:B------:R-:W-:Y:S01]  /*2220*/  IMAD.SHL.U32 R252, R3, 0x2, RZ ;  /* 0x0000000203fc7824 */ /* 0x000fe200078e00ff */
[----:B------:R-:W1:Y:S01]  /*2230*/  S2UR UR23, SR_CTAID.Y ;  /* 0x00000000001779c3 */ /* 0x000e620000002600 */
[----:B------:R-:W-:Y:S01]  /*2240*/  IMAD.SHL.U32 R213, R6, 0x2, RZ ;  /* 0x0000000206d57824 */ /* 0x000fe200078e00ff */
[----:B------:R-:W-:Y:S01]  /*2250*/  SEL R219, R219, 0xffffffe0, !P0 ;  /* 0xffffffe0dbdb7807 */ /* 0x000fe20004000000 */
[----:B------:R-:W-:Y:S01]  /*2260*/  IMAD.MOV.U32 R218, RZ, RZ, 0x40 ;  /* 0x00000040ffda7424 */ /* 0x000fe200078e00ff */
[----:B------:R-:W-:Y:S01]  /*2270*/  IADD3 R248, R248, -c[0x0][0x168], -R252 ;  /* 0x80005a00f8f87a10 */ /* 0x000fe20007ffe8fc */
[----:B------:R-:W-:Y:S01]  /*2280*/  IMAD R214, R214, 0x2, R213 ;  /* 0x00000002d6d67824 */ /* 0x000fe200078e02d5 */
[----:B------:R-:W-:Y:S01]  /*2290*/  SEL R221, R221, 0xfffffff0, !P1 ;  /* 0xfffffff0dddd7807 */ /* 0x000fe20004800000 */
[----:B------:R-:W-:Y:S01]  /*22a0*/  IMAD.IADD R222, R217, 0x1, R219 ;  /* 0x00000001d9de7824 */ /* 0x000fe200078e02db */
[C---:B------:R-:W-:Y:S01]  /*22b0*/  IADD3 R2, R248.reuse, c[0x0][0x2a4], RZ ;  /* 0x0000a900f8027a10 */ /* 0x040fe20007ffe0ff */
[----:B------:R-:W-:Y:S01]  /*22c0*/  IMAD R216, R215, 0x2, R213 ;  /* 0x00000002d7d87824 */ /* 0x000fe200078e02d5 */
[----:B------:R-:W-:Y:S01]  /*22d0*/  IADD3 R0, R248, UR6, RZ ;  /* 0x00000006f8007c10 */ /* 0x000fe2000fffe0ff */
[----:B------:R-:W-:Y:S01]  /*22e0*/  CS2R R178, SRZ ;  /* 0x0000000000b27805 */ /* 0x000fe2000001ff00 */
[----:B------:R-:W-:Y:S01]  /*22f0*/  CS2R R176, SRZ ;  /* 0x0000000000b07805 */ /* 0x000fe2000001ff00 */
[----:B------:R3:W-:Y:S01]  /*2300*/  STL [R1+0x34], R2 ;  /* 0x0000340201007387 */ /* 0x0007e20000100800 */
[----:B------:R-:W-:Y:S01]  /*2310*/  CS2R R174, SRZ ;  /* 0x0000000000ae7805 */ /* 0x000fe2000001ff00 */
[----:B------:R-:W-:Y:S01]  /*2320*/  CS2R R172, SRZ ;  /* 0x0000000000ac7805 */ /* 0x000fe2000001ff00 */
[----:B------:R-:W-:Y:S01]  /*2330*/  CS2R R170, SRZ ;  /* 0x0000000000aa7805 */ /* 0x000fe2000001ff00 */
[----:B------:R3:W-:Y:S01]  /*2340*/  STL [R1], R0 ;  /* 0x0000000001007387 */ /* 0x0007e20000100800 */
[----:B------:R-:W-:Y:S01]  /*2350*/  CS2R R168, SRZ ;  /* 0x0000000000a87805 */ /* 0x000fe2000001ff00 */
[----:B------:R-:W-:Y:S01]  /*2360*/  CS2R R166, SRZ ;  /* 0x0000000000a67805 */ /* 0x000fe2000001ff00 */
        /* <DEDUP_REMOVED lines=58> */
[----:B------:R-:W-:Y:S01]  /*2710*/  IMAD.SHL.U32 R209, R209, 0x2, RZ ;  /* 0x00000002d1d17824 */ /* 0x000fe200078e00ff */
[----:B------:R-:W-:Y:S01]  /*2720*/  SEL R218, R218, 0xffffffc0, !P0 ;  /* 0xffffffc0dada7807 */ /* 0x000fe20004000000 */
[----:B------:R-:W-:Y:S01]  /*2730*/  IMAD R215, R215, 0x2, R214 ;  /* 0x00000002d7d77824 */ /* 0x000fe200078e02d6 */
[----:B------:R-:W-:Y:S01]  /*2740*/  ULDC UR30, c[0x0][0x2a8] ;  /* 0x0000aa00001e7ab9 */ /* 0x000fe20000000800 */
[----:B------:R-:W-:Y:S01]  /*2750*/  IMAD.IADD R224, R217, 0x1, R221 ;  /* 0x00000001d9e07824 */ /* 0x000fe200078e02dd */
[----:B------:R-:W-:Y:S01]  /*2760*/  ULDC UR24, c[0x0][0x2a0] ;  /* 0x0000a80000187ab9 */ /* 0x000fe20000000800 */
[----:B------:R-:W-:Y:S01]  /*2770*/  IMAD.IADD R223, R221, 0x1, R222 ;  /* 0x00000001dddf7824 */ /* 0x000fe200078e02de */
[----:B------:R-:W-:Y:S01]  /*2780*/  ULDC UR15, c[0x0][0x290] ;  /* 0x0000a400000f7ab9 */ /* 0x000fe20000000800 */
[----:B------:R-:W-:Y:S01]  /*2790*/  IADD3 R249, -R252, UR25, RZ ;  /* 0x00000019fcf97c10 */ /* 0x000fe2000fffe1ff */
[----:B------:R-:W-:-:S02]  /*27a0*/  USHF.L.U64.HI UR26, UR4, 0x5, UR5 ;  /* 0x00000005041a7899 */ /* 0x000fc40008010205 */
[----:B------:R-:W-:Y:S02]  /*27b0*/  USHF.L.U32 UR27, UR4, 0x5, URZ ;  /* 0x00000005041b7899 */ /* 0x000fe4000800063f */
[----:B------:R-:W-:Y:S02]  /*27c0*/  UMOV UR29, 0x1 ;  /* 0x00000001001d7882 */ /* 0x000fe40000000000 */
[----:B------:R-:W-:Y:S02]  /*27d0*/  UMOV UR4, URZ ;  /* 0x0000003f00047c82 */ /* 0x000fe40008000000 */
[----:B------:R-:W-:Y:S02]  /*27e0*/  UMOV UR28, URZ ;  /* 0x0000003f001c7c82 */ /* 0x000fe40008000000 */
[----:B------:R-:W-:Y:S02]  /*27f0*/  USHF.L.U32 UR16, UR10, 0x7, URZ ;  /* 0x000000070a107899 */ /* 0x000fe4000800063f */
[----:B------:R-:W-:-:S02]  /*2800*/  UISETP.GT.AND UP5, UPT, UR10, -0x1, UPT ;  /* 0xffffffff0a00788c */ /* 0x000fc4000bfa4270 */
[----:B------:R-:W-:Y:S02]  /*2810*/  USHF.R.S32.HI UR5, URZ, 0x1f, UR11 ;  /* 0x0000001f3f057899 */ /* 0x000fe4000801140b */
[----:B------:R-:W-:Y:S02]  /*2820*/  UISETP.LE.AND UP4, UPT, UR31, UR30, UPT ;  /* 0x0000001e1f00728c */ /* 0x000fe4000bf83270 */
[----:B------:R-:W-:Y:S02]  /*2830*/  ULOP3.LUT UR24, URZ, UR24, URZ, 0x33, !UPT ;  /* 0x000000183f187292 */ /* 0x000fe4000f8e333f */
[----:B------:R-:W-:Y:S02]  /*2840*/  UIMAD UR15, UR11, UR15, URZ ;  /* 0x0000000f0b0f72a4 */ /* 0x000fe4000f8e023f */
[----:B-1-3--:R-:W-:Y:S02]  /*2850*/  ULDC UR25, c[0x0][0x168] ;  /* 0x00005a0000197ab9 */ /* 0x00afe40000000800 */
.L_x_1522:
[----:B------:R-:W-:Y:S04]  /*2860*/  DEPBAR.LE SB0, 0x1 ;  /* 0x000080400000791a */ /* 0x000fe80000000000 */
[----:B------:R-:W-:Y:S01]  /*2870*/  BAR.SYNC.DEFER_BLOCKING 0x0 ;  /* 0x0000000000007b1d */ /* 0x000fe20000010000 */
[----:B------:R-:W-:Y:S01]  /*2880*/  IMAD.U32 R0, RZ, RZ, UR4 ;  /* 0x00000004ff007e24 */ /* 0x000fe2000f8e00ff */
[----:B------:R-:W-:Y:S02]  /*2890*/  MOV R20, UR4 ;  /* 0x0000000400147c02 */ /* 0x000fe40008000f00 */
[----:B------:R-:W-:Y:S01]  /*28a0*/  PLOP3.LUT P0, PT, PT, PT, UP4, 0x40, 0x0 ;  /* 0x000000000000781c */ /* 0x000fe20003f0e848 */
[C---:B------:R-:W-:Y:S02]  /*28b0*/  IMAD R208, R0.reuse, 0x2000, R217 ;  /* 0x0000200000d07824 */ /* 0x040fe400078e02d9 */
[C---:B------:R-:W-:Y:S02]  /*28c0*/  IMAD R2, R0.reuse, 0x2000, R221 ;  /* 0x0000200000027824 */ /* 0x040fe400078e02dd */
[----:B------:R-:W-:Y:S01]  /*28d0*/  IMAD R0, R0, 0x2000, R224 ;  /* 0x0000200000007824 */ /* 0x000fe200078e02e0 */
[----:B------:R-:W-:Y:S01]  /*28e0*/  SHF.L.U32 R204, R208, 0x1, RZ ;  /* 0x00000001d0cc7819 */ /* 0x000fe200000006ff */
[--C-:B------:R-:W-:Y:S01]  /*28f0*/  IMAD R20, R20, 0x2000, R219.reuse ;  /* 0x0000200014147824 */ /* 0x100fe200078e02db */
[C---:B------:R-:W-:Y:S01]  /*2900*/  IADD3 R3, R217.reuse, R2, RZ ;  /* 0x00000002d9037210 */ /* 0x040fe20007ffe0ff */
[----:B------:R-:W-:Y:S02]  /*2910*/  IMAD.SHL.U32 R0, R0, 0x2, RZ ;  /* 0x0000000200007824 */ /* 0x000fe400078e00ff */
[----:B------:R-:W-:Y:S01]  /*2920*/  IMAD.IADD R24, R217, 0x1, R20 ;  /* 0x00000001d9187824 */ /* 0x000fe200078e0214 */
[----:B------:R-:W-:Y:S02]  /*2930*/  SHF.L.U32 R205, R3, 0x1, RZ ;  /* 0x0000000103cd7819 */ /* 0x000fe400000006ff */
[----:B------:R-:W-:Y:S01]  /*2940*/  MOV R3, UR4 ;  /* 0x0000000400037c02 */ /* 0x000fe20008000f00 */
[----:B------:R-:W-:Y:S03]  /*2950*/  IMAD.SHL.U32 R206, R24, 0x2, RZ ;  /* 0x0000000218ce7824 */ /* 0x000fe600078e00ff */
[----:B------:R-:W-:Y:S01]  /*2960*/  LEA R3, R3, R222, 0xd ;  /* 0x000000de03037211 */ /* 0x000fe200078e68ff */
[----:B------:R-:W-:Y:S03]  /*2970*/  LDSM.16.M88.4 R16, [R213+0x80] ;  /* 0x00008000d510783b */ /* 0x000fe60000000200 */
[----:B------:R-:W-:Y:S03]  /*2980*/  SHF.L.U32 R3, R3, 0x1, RZ ;  /* 0x0000000103037819 */ /* 0x000fe600000006ff */
[----:B------:R-:W1:Y:S06]  /*2990*/  LDSM.16.M88.4 R32, [R204+0x10080] ;  /* 0x01008000cc20783b */ /* 0x000e6c0000000200 */
[----:B------:R-:W3:Y:S06]  /*29a0*/  LDSM.16.M88.4 R28, [R204+0x11080] ;  /* 0x01108000cc1c783b */ /* 0x000eec0000000200 */
[----:B------:R-:W4:Y:S06]  /*29b0*/  LDSM.16.M88.4 R36, [R213+0x2080] ;  /* 0x00208000d524783b */ /* 0x000f2c0000000200 */
[----:B------:R-:W5:Y:S06]  /*29c0*/  LDL R211, [R1+0x34] ;  /* 0x0000340001d37983 */ /* 0x000f6c0000100800 */
[----:B------:R-:W-:Y:S06]  /*29d0*/  LDSM.16.M88.4 R44, [R214+0x80] ;  /* 0x00008000d62c783b */ /* 0x000fec0000000200 */
[----:B--2---:R-:W2:Y:S06]  /*29e0*/  LDL R226, [R1] ;  /* 0x0000000001e27983 */ /* 0x004eac0000100800 */
[----:B------:R-:W4:Y:S01]  /*29f0*/  LDSM.16.M88.4 R40, [R205+0x10080] ;  /* 0x01008000cd28783b */ /* 0x000f220000000200 */
[-C--:B-1----:R-:W-:Y:S05]  /*2a00*/  HMMA.16816.F32.BF16 R4, R32, R16.reuse, RZ ;  /* 0x000000102004723c */ /* 0x082fea00000418ff */
[----:B------:R-:W1:Y:S03]  /*2a10*/  LDSM.16.M88.4 R48, [R0+0x11080] ;  /* 0x011080000030783b */ /* 0x000e660000000200 */
[C---:B---3--:R-:W-:Y:S03]  /*2a20*/  HMMA.16816.F32.BF16 R8, R28.reuse, R16, RZ ;  /* 0x000000101c08723c */ /* 0x048fe600000418ff */
[----:B------:R-:W3:Y:S06]  /*2a30*/  LDSM.16.M88.4 R180, [R214+0x2080] ;  /* 0x00208000d6b4783b */ /* 0x000eec0000000200 */
[----:B------:R-:W-:Y:S01]  /*2a40*/  LDSM.16.M88.4 R188, [R216+0x80] ;  /* 0x00008000d8bc783b */ /* 0x000fe20000000200 */
[-C--:B------:R-:W-:Y:S05]  /*2a50*/  HMMA.16816.F32.BF16 R12, R28, R18.reuse, RZ ;  /* 0x000000121c0c723c */ /* 0x080fea00000418ff */
[----:B------:R-:W1:Y:S03]  /*2a60*/  LDSM.16.M88.4 R184, [R206+0x10080] ;  /* 0x01008000ceb8783b */ /* 0x000e660000000200 */
[C---:B------:R-:W-:Y:S03]  /*2a70*/  HMMA.16816.F32.BF16 R16, R32.reuse, R18, RZ ;  /* 0x000000122010723c */ /* 0x040fe600000418ff */
[----:B------:R-:W1:Y:S05]  /*2a80*/  LDSM.16.M88.4 R192, [R3+0x11080] ;  /* 0x0110800003c0783b */ /* 0x000e6a0000000200 */
[-C--:B----4-:R-:W-:Y:S01]  /*2a90*/  HMMA.16816.F32.BF16 R20, R32, R36.reuse, RZ ;  /* 0x000000242014723c */ /* 0x090fe200000418ff */
[----:B------:R-:W-:Y:S06]  /*2aa0*/  LDSM.16.M88.4 R196, [R215+0x80] ;  /* 0x00008000d7c4783b */ /* 0x000fec0000000200 */
[----:B------:R-:W4:Y:S01]  /*2ab0*/  LDL R212, [R1+0x4] ;  /* 0x0000040001d47983 */ /* 0x000f220000100800 */
[C---:B------:R-:W-:Y:S07]  /*2ac0*/  HMMA.16816.F32.BF16 R24, R28.reuse, R36, RZ ;  /* 0x000000241c18723c */ /* 0x040fee00000418ff */
[----:B------:R-:W-:Y:S01]  /*2ad0*/  IMAD.U32 R36, RZ, RZ, UR4 ;  /* 0x00000004ff247e24 */ /* 0x000fe2000f8e00ff */
[-C--:B------:R-:W-:Y:S08]  /*2ae0*/  HMMA.16816.F32.BF16 R28, R28, R38.reuse, RZ ;  /* 0x000000261c1c723c */ /* 0x080ff000000418ff */
[----:B------:R-:W-:Y:S08]  /*2af0*/  HMMA.16816.F32.BF16 R32, R32, R38, RZ ;  /* 0x000000262020723c */ /* 0x000ff000000418ff */
[-C--:B------:R-:W-:Y:S08]  /*2b00*/  HMMA.16816.F32.BF16 R4, R40, R44.reuse, R4 ;  /* 0x0000002c2804723c */ /* 0x080ff00000041804 */
[C---:B-1----:R-:W-:Y:S07]  /*2b10*/  HMMA.16816.F32.BF16 R8, R48.reuse, R44, R8 ;  /* 0x0000002c3008723c */ /* 0x042fee0000041808 */
[----:B------:R-:W-:Y:S01]  /*2b20*/  IADD3 R44, R217, R2, R219 ;  /* 0x00000002d92c7210 */ /* 0x000fe20007ffe0db */
[-C--:B------:R-:W-:Y:S04]  /*2b30*/  HMMA.16816.F32.BF16 R12, R48, R46.reuse, R12 ;  /* 0x0000002e300c723c */ /* 0x080fe8000004180c */
[----:B------:R-:W-:Y:S01]  /*2b40*/  LEA R2, R36, R223, 0xd ;  /* 0x000000df24027211 */ /* 0x000fe200078e68ff */
[----:B------:R-:W-:Y:S01]  /*2b50*/  IMAD.SHL.U32 R207, R44, 0x2, RZ ;  /* 0x000000022ccf7824 */ /* 0x000fe200078e00ff */
[----:B------:R-:W1:Y:S02]  /*2b60*/  LDSM.16.M88.4 R36, [R216+0x2080] ;  /* 0x00208000d824783b */ /* 0x000e640000000200 */
[C---:B------:R-:W-:Y:S04]  /*2b70*/  HMMA.16816.F32.BF16 R16, R40.reuse, R46, R16 ;  /* 0x0000002e2810723c */ /* 0x040fe80000041810 */
[----:B------:R-:W1:Y:S01]  /*2b80*/  LDSM.16.M88.4 R44, [R207+0x10080] ;  /* 0x01008000cf2c783b */ /* 0x000e620000000200 */
[----:B------:R-:W-:Y:S03]  /*2b90*/  SHF.L.U32 R2, R2, 0x1, RZ ;  /* 0x0000000102027819 */ /* 0x000fe600000006ff */
[-C--:B---3--:R-:W-:Y:S02]  /*2ba0*/  HMMA.16816.F32.BF16 R20, R40, R180.reuse, R20 ;  /* 0x000000b42814723c */ /* 0x088fe40000041814 */
[----:B------:R-:W3:Y:S06]  /*2bb0*/  LDSM.16.M88.4 R200, [R2+0x11080] ;  /* 0x0110800002c8783b */ /* 0x000eec0000000200 */
[C---:B------:R-:W-:Y:S08]  /*2bc0*/  HMMA.16816.F32.BF16 R24, R48.reuse, R180, R24 ;  /* 0x000000b43018723c */ /* 0x040ff00000041818 */
[-C--:B------:R-:W-:Y:S01]  /*2bd0*/  HMMA.16816.F32.BF16 R28, R48, R182.reuse, R28 ;  /* 0x000000b6301c723c */ /* 0x080fe2000004181c */
[----:B------:R-:W-:Y:S07]  /*2be0*/  LDSM.16.M88.4 R48, [R204+0x12080] ;  /* 0x01208000cc30783b */ /* 0x000fee0000000200 */
[----:B------:R-:W-:Y:S01]  /*2bf0*/  HMMA.16816.F32.BF16 R32, R40, R182, R32 ;  /* 0x000000b62820723c */ /* 0x000fe20000041820 */
[----:B------:R-:W3:Y:S06]  /*2c00*/  LDSM.16.M88.4 R40, [R215+0x2080] ;  /* 0x00208000d728783b */ /* 0x000eec0000000200 */
[----:B------:R-:W3:Y:S01]  /*2c10*/  LDSM.16.M88.4 R180, [R213+0x4080] ;  /* 0x00408000d5b4783b */ /* 0x000ee20000000200 */
[-C--:B------:R-:W-:Y:S08]  /*2c20*/  HMMA.16816.F32.BF16 R4, R184, R188.reuse, R4 ;  /* 0x000000bcb804723c */ /* 0x080ff00000041804 */
[C---:B------:R-:W-:Y:S08]  /*2c30*/  HMMA.16816.F32.BF16 R8, R192.reuse, R188, R8 ;  /* 0x000000bcc008723c */ /* 0x040ff00000041808 */
[-C--:B------:R-:W-:Y:S08]  /*2c40*/  HMMA.16816.F32.BF16 R12, R192, R190.reuse, R12 ;  /* 0x000000bec00c723c */ /* 0x080ff0000004180c */
[C---:B------:R-:W-:Y:S01]  /*2c50*/  HMMA.16816.F32.BF16 R16, R184.reuse, R190, R16 ;  /* 0x000000beb810723c */ /* 0x040fe20000041810 */
[----:B------:R-:W3:Y:S07]  /*2c60*/  LDSM.16.M88.4 R188, [R204+0x13080] ;  /* 0x01308000ccbc783b */ /* 0x000eee0000000200 */
[-C--:B-1----:R-:W-:Y:S08]  /*2c70*/  HMMA.16816.F32.BF16 R20, R184, R36.reuse, R20 ;  /* 0x00000024b814723c */ /* 0x082ff00000041814 */
[C---:B------:R-:W-:Y:S08]  /*2c80*/  HMMA.16816.F32.BF16 R24, R192.reuse, R36, R24 ;  /* 0x00000024c018723c */ /* 0x040ff00000041818 */
[-C--:B------:R-:W-:Y:S01]  /*2c90*/  HMMA.16816.F32.BF16 R28, R192, R38.reuse, R28 ;  /* 0x00000026c01c723c */ /* 0x080fe2000004181c */
[----:B------:R-:W-:Y:S07]  /*2ca0*/  LDSM.16.M88.4 R192, [R214+0x4080] ;  /* 0x00408000d6c0783b */ /* 0x000fee0000000200 */
[----:B------:R-:W-:Y:S01]  /*2cb0*/  HMMA.16816.F32.BF16 R32, R184, R38, R32 ;  /* 0x00000026b820723c */ /* 0x000fe20000041820 */
[----:B------:R-:W1:Y:S06]  /*2cc0*/  LDSM.16.M88.4 R36, [R213+0x6080] ;  /* 0x00608000d524783b */ /* 0x000e6c0000000200 */
[----:B------:R-:W1:Y:S01]  /*2cd0*/  LDSM.16.M88.4 R184, [R0+0x12080] ;  /* 0x0120800000b8783b */ /* 0x000e620000000200 */
[-C--:B------:R-:W-:Y:S08]  /*2ce0*/  HMMA.16816.F32.BF16 R4, R44, R196.reuse, R4 ;  /* 0x000000c42c04723c */ /* 0x080ff00000041804 */
[C---:B---3--:R-:W-:Y:S08]  /*2cf0*/  HMMA.16816.F32.BF16 R8, R200.reuse, R196, R8 ;  /* 0x000000c4c808723c */ /* 0x048ff00000041808 */
[-C--:B------:R-:W-:Y:S08]  /*2d00*/  HMMA.16816.F32.BF16 R12, R200, R198.reuse, R12 ;  /* 0x000000c6c80c723c */ /* 0x080ff0000004180c */
[C---:B------:R-:W-:Y:S01]  /*2d10*/  HMMA.16816.F32.BF16 R16, R44.reuse, R198, R16 ;  /* 0x000000c62c10723c */ /* 0x040fe20000041810 */
[----:B------:R3:W1:Y:S07]  /*2d20*/  LDSM.16.M88.4 R196, [R0+0x13080] ;  /* 0x0130800000c4783b */ /* 0x00066e0000000200 */
[-C--:B------:R-:W-:Y:S08]  /*2d30*/  HMMA.16816.F32.BF16 R20, R44, R40.reuse, R20 ;  /* 0x000000282c14723c */ /* 0x080ff00000041814 */
[C---:B------:R-:W-:Y:S08]  /*2d40*/  HMMA.16816.F32.BF16 R24, R200.reuse, R40, R24 ;  /* 0x00000028c818723c */ /* 0x040ff00000041818 */
[-C--:B------:R-:W-:Y:S01]  /*2d50*/  HMMA.16816.F32.BF16 R28, R200, R42.reuse, R28 ;  /* 0x0000002ac81c723c */ /* 0x080fe2000004181c */
[----:B------:R-:W-:Y:S03]  /*2d60*/  LDSM.16.M88.4 R200, [R3+0x13080] ;  /* 0x0130800003c8783b */ /* 0x000fe60000000200 */
[----:B---3--:R-:W-:Y:S04]  /*2d70*/  IMAD.U32 R0, RZ, RZ, UR4 ;  /* 0x00000004ff007e24 */ /* 0x008fe8000f8e00ff */
[----:B------:R-:W-:Y:S01]  /*2d80*/  HMMA.16816.F32.BF16 R32, R44, R42, R32 ;  /* 0x0000002a2c20723c */ /* 0x000fe20000041820 */
[----:B------:R-:W3:Y:S06]  /*2d90*/  LDSM.16.M88.4 R40, [R214+0x6080] ;  /* 0x00608000d628783b */ /* 0x000eec0000000200 */
[----:B------:R-:W-:Y:S01]  /*2da0*/  LDSM.16.M88.4 R44, [R3+0x12080] ;  /* 0x01208000032c783b */ /* 0x000fe20000000200 */
[-C--:B------:R-:W-:Y:S08]  /*2db0*/  HMMA.16816.F32.BF16 R4, R48, R180.reuse, R4 ;  /* 0x000000b43004723c */ /* 0x080ff00000041804 */
[C---:B------:R-:W-:Y:S08]  /*2dc0*/  HMMA.16816.F32.BF16 R8, R188.reuse, R180, R8 ;  /* 0x000000b4bc08723c */ /* 0x040ff00000041808 */
[-C--:B------:R-:W-:Y:S08]  /*2dd0*/  HMMA.16816.F32.BF16 R12, R188, R182.reuse, R12 ;  /* 0x000000b6bc0c723c */ /* 0x080ff0000004180c */
[C---:B------:R-:W-:Y:S01]  /*2de0*/  HMMA.16816.F32.BF16 R16, R48.reuse, R182, R16 ;  /* 0x000000b63010723c */ /* 0x040fe20000041810 */
[----:B------:R-:W2:Y:S07]  /*2df0*/  LDSM.16.M88.4 R180, [R216+0x4080] ;  /* 0x00408000d8b4783b */ /* 0x000eae0000000200 */
[-C--:B-1----:R-:W-:Y:S08]  /*2e00*/  HMMA.16816.F32.BF16 R20, R48, R36.reuse, R20 ;  /* 0x000000243014723c */ /* 0x082ff00000041814 */
[C---:B------:R-:W-:Y:S08]  /*2e10*/  HMMA.16816.F32.BF16 R24, R188.reuse, R36, R24 ;  /* 0x00000024bc18723c */ /* 0x040ff00000041818 */
[-C--:B------:R-:W-:Y:S08]  /*2e20*/  HMMA.16816.F32.BF16 R28, R188, R38.reuse, R28 ;  /* 0x00000026bc1c723c */ /* 0x080ff0000004181c */
[----:B------:R-:W-:Y:S01]  /*2e30*/  HMMA.16816.F32.BF16 R32, R48, R38, R32 ;  /* 0x000000263020723c */ /* 0x000fe20000041820 */
[----:B------:R-:W1:Y:S06]  /*2e40*/  LDSM.16.M88.4 R36, [R216+0x6080] ;  /* 0x00608000d824783b */ /* 0x000e6c0000000200 */
[----:B------:R-:W-:Y:S01]  /*2e50*/  LDSM.16.M88.4 R48, [R215+0x4080] ;  /* 0x00408000d730783b */ /* 0x000fe20000000200 */
[-C--:B------:R-:W-:Y:S08]  /*2e60*/  HMMA.16816.F32.BF16 R4, R184, R192.reuse, R4 ;  /* 0x000000c0b804723c */ /* 0x080ff00000041804 */
[C---:B------:R-:W-:Y:S08]  /*2e70*/  HMMA.16816.F32.BF16 R8, R196.reuse, R192, R8 ;  /* 0x000000c0c408723c */ /* 0x040ff00000041808 */
[-C--:B------:R-:W-:Y:S04]  /*2e80*/  HMMA.16816.F32.BF16 R12, R196, R194.reuse, R12 ;  /* 0x000000c2c40c723c */ /* 0x080fe8000004180c */
[----:B----4-:R-:W-:Y:S04]  /*2e90*/  LEA R0, R0, R212, 0x6 ;  /* 0x000000d400007211 */ /* 0x010fe800078e30ff */
[C---:B------:R-:W-:Y:S04]  /*2ea0*/  HMMA.16816.F32.BF16 R16, R184.reuse, R194, R16 ;  /* 0x000000c2b810723c */ /* 0x040fe80000041810 */
[----:B------:R-:W-:Y:S01]  /*2eb0*/  IMAD.SHL.U32 R228, R0, 0x4, RZ ;  /* 0x0000000400e47824 */ /* 0x000fe200078e00ff */
[----:B------:R-:W-:Y:S03]  /*2ec0*/  MOV R0, UR12 ;  /* 0x0000000c00007c02 */ /* 0x000fe60008000f00 */
[-C--:B---3--:R-:W-:Y:S01]  /*2ed0*/  HMMA.16816.F32.BF16 R20, R184, R40.reuse, R20 ;  /* 0x00000028b814723c */ /* 0x088fe20000041814 */
[----:B------:R-:W-:Y:S03]  /*2ee0*/  LDS R225, [R228+0x20080] ;  /* 0x02008000e4e17984 */ /* 0x000fe60000000800 */
[----:B------:R-:W-:Y:S04]  /*2ef0*/  IMAD R0, R0, 0x40, R212 ;  /* 0x0000004000007824 */ /* 0x000fe800078e02d4 */
[C---:B------:R-:W-:Y:S04]  /*2f00*/  HMMA.16816.F32.BF16 R24, R196.reuse, R40, R24 ;  /* 0x00000028c418723c */ /* 0x040fe80000041818 */
[C---:B-----5:R-:W-:Y:S01]  /*2f10*/  IADD3 R212, R0.reuse, R211, RZ ;  /* 0x000000d300d47210 */ /* 0x060fe20007ffe0ff */
[----:B--2---:R-:W-:Y:S03]  /*2f20*/  IMAD.IADD R211, R0, 0x1, R226 ;  /* 0x0000000100d37824 */ /* 0x004fe600078e02e2 */
[-C--:B------:R-:W-:Y:S04]  /*2f30*/  HMMA.16816.F32.BF16 R28, R196, R42.reuse, R28 ;  /* 0x0000002ac41c723c */ /* 0x080fe8000004181c */
[----:B------:R-:W-:Y:S04]  /*2f40*/  IMNMX R212, R249, R212, PT ;  /* 0x000000d4f9d47217 */ /* 0x000fe80003800200 */
[----:B------:R-:W-:Y:S01]  /*2f50*/  HMMA.16816.F32.BF16 R32, R184, R42, R32 ;  /* 0x0000002ab820723c */ /* 0x000fe20000041820 */
[----:B------:R-:W2:Y:S06]  /*2f60*/  LDSM.16.M88.4 R40, [R2+0x12080] ;  /* 0x012080000228783b */ /* 0x000eac0000000200 */
[----:B------:R-:W3:Y:S01]  /*2f70*/  LDSM.16.M88.4 R184, [R2+0x13080] ;  /* 0x0130800002b8783b */ /* 0x000ee20000000200 */
[-C--:B------:R-:W-:Y:S08]  /*2f80*/  HMMA.16816.F32.BF16 R4, R44, R180.reuse, R4 ;  /* 0x000000b42c04723c */ /* 0x080ff00000041804 */
[C---:B------:R-:W-:Y:S08]  /*2f90*/  HMMA.16816.F32.BF16 R8, R200.reuse, R180, R8 ;  /* 0x000000b4c808723c */ /* 0x040ff00000041808 */
[-C--:B------:R-:W-:Y:S08]  /*2fa0*/  HMMA.16816.F32.BF16 R12, R200, R182.reuse, R12 ;  /* 0x000000b6c80c723c */ /* 0x080ff0000004180c */
[C---:B------:R-:W-:Y:S01]  /*2fb0*/  HMMA.16816.F32.BF16 R16, R44.reuse, R182, R16 ;  /* 0x000000b62c10723c */ /* 0x040fe20000041810 */
[----:B------:R-:W4:Y:S07]  /*2fc0*/  LDSM.16.M88.4 R180, [R215+0x6080] ;  /* 0x00608000d7b4783b */ /* 0x000f2e0000000200 */
[-C--:B-1----:R-:W-:Y:S08]  /*2fd0*/  HMMA.16816.F32.BF16 R20, R44, R36.reuse, R20 ;  /* 0x000000242c14723c */ /* 0x082ff00000041814 */
[C---:B------:R-:W-:Y:S08]  /*2fe0*/  HMMA.16816.F32.BF16 R24, R200.reuse, R36, R24 ;  /* 0x00000024c818723c */ /* 0x040ff00000041818 */
[-C--:B------:R-:W-:Y:S01]  /*2ff0*/  HMMA.16816.F32.BF16 R28, R200, R38.reuse, R28 ;  /* 0x00000026c81c723c */ /* 0x080fe2000004181c */
[----:B------:R1:W1:Y:S06]  /*3000*/  LDS R200, [R228+0x200a0] ;  /* 0x0200a000e4c87984 */ /* 0x00026c0000000800 */
[----:B------:R1:W1:Y:S01]  /*3010*/  LDS R201, [R228+0x20100] ;  /* 0x02010000e4c97984 */ /* 0x0002620000000800 */
[----:B------:R-:W-:Y:S05]  /*3020*/  HMMA.16816.F32.BF16 R32, R44, R38, R32 ;  /* 0x000000262c20723c */ /* 0x000fea0000041820 */
[----:B------:R1:W1:Y:S03]  /*3030*/  LDS R202, [R228+0x20120] ;  /* 0x02012000e4ca7984 */ /* 0x0002660000000800 */
[-C--:B--2---:R-:W-:Y:S08]  /*3040*/  HMMA.16816.F32.BF16 R4, R40, R48.reuse, R4 ;  /* 0x000000302804723c */ /* 0x084ff00000041804 */
[C---:B---3--:R-:W-:Y:S08]  /*3050*/  HMMA.16816.F32.BF16 R8, R184.reuse, R48, R8 ;  /* 0x00000030b808723c */ /* 0x048ff00000041808 */
[-C--:B------:R-:W-:Y:S08]  /*3060*/  HMMA.16816.F32.BF16 R12, R184, R50.reuse, R12 ;  /* 0x00000032b80c723c */ /* 0x080ff0000004180c */
[C---:B------:R-:W-:Y:S08]  /*3070*/  HMMA.16816.F32.BF16 R16, R40.reuse, R50, R16 ;  /* 0x000000322810723c */ /* 0x040ff00000041810 */
[-C--:B----4-:R-:W-:Y:S08]  /*3080*/  HMMA.16816.F32.BF16 R20, R40, R180.reuse, R20 ;  /* 0x000000b42814723c */ /* 0x090ff00000041814 */
[C---:B------:R-:W-:Y:S08]  /*3090*/  HMMA.16816.F32.BF16 R24, R184.reuse, R180, R24 ;  /* 0x000000b4b818723c */ /* 0x040ff00000041818 */
[-C--:B------:R-:W-:Y:S08]  /*30a0*/  HMMA.16816.F32.BF16 R28, R184, R182.reuse, R28 ;  /* 0x000000b6b81c723c */ /* 0x080ff0000004181c */
[----:B------:R-:W-:Y:S01]  /*30b0*/  HMMA.16816.F32.BF16 R32, R40, R182, R32 ;  /* 0x000000b62820723c */ /* 0x000fe20000041820 */
[----:B------:R-:W-:-:S07]  /*30c0*/  @P0 BRA `(.L_x_1504) ;  /* 0x000001d000000947 */ /* 0x000fce0003800000 */
[----:B-1----:R-:W-:Y:S01]  /*30d0*/  IMAD.MOV.U32 R2, RZ, RZ, c[0x0][0x168] ;  /* 0x00005a00ff027624 */ /* 0x002fe200078e00ff */
        /* <DEDUP_REMOVED lines=13> */
.L_x_1506:
[----:B------:R-:W-:Y:S04]  /*31b0*/  MOV R3, 0x1 ;  /* 0x0000000100037802 */ /* 0x000fe80000000f00 */
[----:B------:R-:W-:Y:S11]  /*31c0*/  ISETP.NE.AND P0, PT, R3, c[0x0][0x2a8], PT ;  /* 0x0000aa0003007a0c */ /* 0x000ff60003f05270 */
[----:B------:R-:W-:Y:S02]  /*31d0*/  @!UPT UIADD3 URZ, URZ, URZ, URZ ;  /* 0x0000003f3f3ff290 */ /* 0x000fe4000fffe03f */
[----:B------:R-:W-:Y:S05]  /*31e0*/  @P0 IMAD.HI.U32 R3, R2, c[0x0][0x2ac], RZ ;  /* 0x0000ab0002030a27 */ /* 0x000fea00078e00ff */
[----:B------:R-:W-:Y:S02]  /*31f0*/  @P0 SHF.R.U32.HI R2, RZ, c[0x0][0x2b0], R3 ;  /* 0x0000ac00ff020a19 */ /* 0x000fe40000011603 */
.L_x_1507:
[----:B------:R-:W-:Y:S05]  /*3200*/  BSYNC B0 ;  /* 0x0000000000007941 */ /* 0x000fea0003800000 */
.L_x_1505:
[--C-:B------:R-:W-:Y:S01]  /*3210*/  IADD3 R3, R0, c[0x0][0x2a4], R248.reuse ;  /* 0x0000a90000037a10 */ /* 0x100fe20007ffe0f8 */
[----:B------:R-:W-:Y:S03]  /*3220*/  IMAD.MOV.U32 R211, RZ, RZ, c[0x0][0x2a8] ;  /* 0x0000aa00ffd37624 */ /* 0x000fe600078e00ff */
[----:B------:R-:W-:Y:S01]  /*3230*/  IMNMX R3, R249, R3, PT ;  /* 0x00000003f9037217 */ /* 0x000fe20003800200 */
[----:B------:R-:W-:Y:S01]  /*3240*/  IMAD R211, R2, R211, -UR16 ;  /* 0x8000001002d37e24 */ /* 0x000fe2000f8e02d3 */
[----:B------:R-:W-:Y:S03]  /*3250*/  IADD3 R2, R0, UR24, R248 ;  /* 0x0000001800027c10 */ /* 0x000fe6000fffe0f8 */
[----:B------:R-:W-:Y:S05]  /*3260*/  IMAD.IADD R211, R211, 0x1, -R252 ;  /* 0x00000001d3d37824 */ /* 0x000fea00078e0afc */
[----:B------:R-:W-:Y:S02]  /*3270*/  IADD3 R212, R211, c[0x0][0x2a8], RZ ;  /* 0x0000aa00d3d47a10 */ /* 0x000fe40007ffe0ff */
[----:B------:R-:W-:Y:S02]  /*3280*/  IMNMX R211, R2, R211, !PT ;  /* 0x000000d302d37217 */ /* 0x000fe40007800200 */
[----:B------:R-:W-:Y:S02]  /*3290*/  IMNMX R212, R3, R212, PT ;  /* 0x000000d403d47217 */ /* 0x000fe40003800200 */
.L_x_1504:
[----:B-1----:R-:W-:Y:S02]  /*32a0*/  PLOP3.LUT P0, PT, PT, PT, UP4, 0x40, 0x0 ;  /* 0x000000000000781c */ /* 0x002fe40003f0e848 */
[----:B------:R-:W-:Y:S04]  /*32b0*/  IADD3 R2, R0, 0x8, RZ ;  /* 0x0000000800027810 */ /* 0x000fe80007ffe0ff */
[----:B------:R-:W-:Y:S01]  /*32c0*/  IADD3 R43, R2, c[0x0][0x2a4], R248 ;  /* 0x0000a900022b7a10 */ /* 0x000fe20007ffe0f8 */
[----:B------:R-:W-:Y:S03]  /*32d0*/  IMAD.IADD R42, R226, 0x1, R2 ;  /* 0x00000001e22a7824 */ /* 0x000fe600078e0202 */
[----:B------:R-:W-:Y:S03]  /*32e0*/  IMNMX R43, R249, R43, PT ;  /* 0x0000002bf92b7217 */ /* 0x000fe60003800200 */
        /* <DEDUP_REMOVED lines=15> */
.L_x_1510:
[----:B------:R-:W-:Y:S04]  /*33e0*/  MOV R3, 0x1 ;  /* 0x0000000100037802 */ /* 0x000fe80000000f00 */
[----:B------:R-:W-:Y:S11]  /*33f0*/  ISETP.NE.AND P0, PT, R3, c[0x0][0x2a8], PT ;  /* 0x0000aa0003007a0c */ /* 0x000ff60003f05270 */
[----:B------:R-:W-:Y:S02]  /*3400*/  @!UPT UIADD3 URZ, URZ, URZ, URZ ;  /* 0x0000003f3f3ff290 */ /* 0x000fe4000fffe03f */
[----:B------:R-:W-:Y:S05]  /*3410*/  @P0 IMAD.HI.U32 R3, R2, c[0x0][0x2ac], RZ ;  /* 0x0000ab0002030a27 */ /* 0x000fea00078e00ff */
[----:B------:R-:W-:Y:S02]  /*3420*/  @P0 SHF.R.U32.HI R2, RZ, c[0x0][0x2b0], R3 ;  /* 0x0000ac00ff020a19 */ /* 0x000fe40000011603 */
.L_x_1511:
[----:B------:R-:W-:Y:S05]  /*3430*/  BSYNC B0 ;  /* 0x0000000000007941 */ /* 0x000fea0003800000 */
.L_x_1509:
[----:B------:R-:W-:Y:S04]  /*3440*/  IMAD.MOV.U32 R3, RZ, RZ, c[0x0][0x2a8] ;  /* 0x0000aa00ff037624 */ /* 0x000fe800078e00ff */
[----:B------:R-:W-:Y:S04]  /*3450*/  IMAD R2, R2, R3, -UR16 ;  /* 0x8000001002027e24 */ /* 0x000fe8000f8e0203 */
[----:B------:R-:W-:Y:S05]  /*3460*/  IMAD.IADD R2, R2, 0x1, -R252 ;  /* 0x0000000102027824 */ /* 0x000fea00078e0afc */
[----:B------:R-:W-:Y:S02]  /*3470*/  IADD3 R3, R2, c[0x0][0x2a8], RZ ;  /* 0x0000aa0002037a10 */ /* 0x000fe40007ffe0ff */
[----:B------:R-:W-:Y:S02]  /*3480*/  IMNMX R42, R42, R2, !PT ;  /* 0x000000022a2a7217 */ /* 0x000fe40007800200 */
[----:B------:R-:W-:Y:S02]  /*3490*/  IMNMX R43, R43, R3, PT ;  /* 0x000000032b2b7217 */ /* 0x000fe40003800200 */
.L_x_1508:
[----:B------:R-:W-:Y:S02]  /*34a0*/  PLOP3.LUT P0, PT, PT, PT, UP4, 0x40, 0x0 ;  /* 0x000000000000781c */ /* 0x000fe40003f0e848 */
        /* <DEDUP_REMOVED lines=19> */
.L_x_1514:
[----:B------:R-:W-:Y:S04]  /*35e0*/  MOV R3, 0x1 ;  /* 0x0000000100037802 */ /* 0x000fe80000000f00 */
[----:B------:R-:W-:Y:S11]  /*35f0*/  ISETP.NE.AND P0, PT, R3, c[0x0][0x2a8], PT ;  /* 0x0000aa0003007a0c */ /* 0x000ff60003f05270 */
[----:B------:R-:W-:Y:S02]  /*3600*/  @!UPT UIADD3 URZ, URZ, URZ, URZ ;  /* 0x0000003f3f3ff290 */ /* 0x000fe4000fffe03f */
[----:B------:R-:W-:Y:S05]  /*3610*/  @P0 IMAD.HI.U32 R3, R2, c[0x0][0x2ac], RZ ;  /* 0x0000ab0002030a27 */ /* 0x000fea00078e00ff */
[----:B------:R-:W-:Y:S02]  /*3620*/  @P0 SHF.R.U32.HI R2, RZ, c[0x0][0x2b0], R3 ;  /* 0x0000ac00ff020a19 */ /* 0x000fe40000011603 */
.L_x_1515:
[----:B------:R-:W-:Y:S05]  /*3630*/  BSYNC B0 ;  /* 0x0000000000007941 */ /* 0x000fea0003800000 */
.L_x_1513:
[----:B------:R-:W-:Y:S04]  /*3640*/  IMAD.MOV.U32 R3, RZ, RZ, c[0x0][0x2a8] ;  /* 0x0000aa00ff037624 */ /* 0x000fe800078e00ff */
[----:B------:R-:W-:Y:S04]  /*3650*/  IMAD R2, R2, R3, -UR16 ;  /* 0x8000001002027e24 */ /* 0x000fe8000f8e0203 */
[----:B------:R-:W-:Y:S05]  /*3660*/  IMAD.IADD R2, R2, 0x1, -R252 ;  /* 0x0000000102027824 */ /* 0x000fea00078e0afc */
[----:B------:R-:W-:Y:S02]  /*3670*/  IADD3 R3, R2, c[0x0][0x2a8], RZ ;  /* 0x0000aa0002037a10 */ /* 0x000fe40007ffe0ff */
[----:B------:R-:W-:Y:S02]  /*3680*/  IMNMX R40, R40, R2, !PT ;  /* 0x0000000228287217 */ /* 0x000fe40007800200 */
[----:B------:R-:W-:Y:S02]  /*3690*/  IMNMX R41, R41, R3, PT ;  /* 0x0000000329297217 */ /* 0x000fe40003800200 */
.L_x_1512:
        /* <DEDUP_REMOVED lines=20> */
.L_x_1518:
[----:B------:R-:W-:Y:S04]  /*37e0*/  MOV R36, 0x1 ;  /* 0x0000000100247802 */ /* 0x000fe80000000f00 */
[----:B------:R-:W-:Y:S11]  /*37f0*/  ISETP.NE.AND P0, PT, R36, c[0x0][0x2a8], PT ;  /* 0x0000aa0024007a0c */ /* 0x000ff60003f05270 */
[----:B------:R-:W-:Y:S02]  /*3800*/  @!UPT UIADD3 URZ, URZ, URZ, URZ ;  /* 0x0000003f3f3ff290 */ /* 0x000fe4000fffe03f */
[----:B------:R-:W-:Y:S05]  /*3810*/  @P0 IMAD.HI.U32 R36, R0, c[0x0][0x2ac], RZ ;  /* 0x0000ab0000240a27 */ /* 0x000fea00078e00ff */
[----:B------:R-:W-:Y:S02]  /*3820*/  @P0 SHF.R.U32.HI R0, RZ, c[0x0][0x2b0], R36 ;  /* 0x0000ac00ff000a19 */ /* 0x000fe40000011624 */
.L_x_1519:
[----:B------:R-:W-:Y:S05]  /*3830*/  BSYNC B0 ;  /* 0x0000000000007941 */ /* 0x000fea0003800000 */
.L_x_1517:
[----:B------:R-:W-:Y:S04]  /*3840*/  IMAD.MOV.U32 R36, RZ, RZ, c[0x0][0x2a8] ;  /* 0x0000aa00ff247624 */ /* 0x000fe800078e00ff */
[----:B------:R-:W-:Y:S04]  /*3850*/  IMAD R0, R0, R36, -UR16 ;  /* 0x8000001000007e24 */ /* 0x000fe8000f8e0224 */
[----:B------:R-:W-:Y:S05]  /*3860*/  IMAD.IADD R0, R0, 0x1, -R252 ;  /* 0x0000000100007824 */ /* 0x000fea00078e0afc */
[----:B------:R-:W-:Y:S02]  /*3870*/  IADD3 R36, R0, c[0x0][0x2a8], RZ ;  /* 0x0000aa0000247a10 */ /* 0x000fe40007ffe0ff */
[----:B------:R-:W-:Y:S02]  /*3880*/  IMNMX R2, R2, R0, !PT ;  /* 0x0000000002027217 */ /* 0x000fe40007800200 */
[----:B------:R-:W-:Y:S02]  /*3890*/  IMNMX R3, R3, R36, PT ;  /* 0x0000002403037217 */ /* 0x000fe40003800200 */
.L_x_1516:
        /* <DEDUP_REMOVED lines=15> */
[----:B------:R-:W-:Y:S01]  /*3990*/  P2R R231, PR, RZ, 0x2 ;  /* 0x00000002ffe77803 */ /* 0x000fe20000000000 */
[----:B------:R-:W5:Y:S01]  /*39a0*/  LDL R203, [R1+0x40] ;  /* 0x0000400001cb7983 */ /* 0x000f620000100800 */
[----:B------:R-:W-:Y:S01]  /*39b0*/  ULDC.64 UR6, c[0x0][0x178] ;  /* 0x00005e0000067ab9 */ /* 0x000fe20000000a00 */
[----:B------:R-:W-:Y:S01]  /*39c0*/  @!P3 IMAD.MOV.U32 R226, RZ, RZ, R250 ;  /* 0x000000ffffe2b224 */ /* 0x000fe200078e00fa */
[----:B------:R-:W-:Y:S01]  /*39d0*/  UIMAD.WIDE.U32 UR32, UR30, UR6, URZ ;  /* 0x000000061e2072a5 */ /* 0x000fe2000f8e003f */
[----:B----4-:R-:W4:Y:S01]  /*39e0*/  LDL.64 R234, [R1+0x28] ;  /* 0x0000280001ea7983 */ /* 0x010f220000100a00 */
[----:B------:R-:W-:Y:S01]  /*39f0*/  @!P3 IMAD.MOV.U32 R227, RZ, RZ, R251 ;  /* 0x000000ffffe3b224 */ /* 0x000fe200078e00fb */
[----:B------:R-:W-:Y:S02]  /*3a00*/  USHF.R.S32.HI UR31, URZ, 0x1f, UR30 ;  /* 0x0000001f3f1f7899 */ /* 0x000fe4000801141e */
[----:B---3--:R-:W3:Y:S02]  /*3a10*/  LDL R232, [R1+0x30] ;  /* 0x0000300001e87983 */ /* 0x008ee40000100800 */
[----:B------:R-:W-:Y:S02]  /*3a20*/  UIMAD UR31, UR31, UR6, URZ ;  /* 0x000000061f1f72a4 */ /* 0x000fe4000f8e023f */
[----:B--2---:R-:W2:Y:S01]  /*3a30*/  LDL.64 R238, [R1+0x8] ;  /* 0x0000080001ee7983 */ /* 0x004ea20000100a00 */
[----:B------:R-:W-:Y:S02]  /*3a40*/  USHF.L.U32 UR6, UR32, 0x6, URZ ;  /* 0x0000000620067899 */ /* 0x000fe4000800063f */
[----:B------:R-:W-:Y:S01]  /*3a50*/  UIMAD UR31, UR30, UR7, UR31 ;  /* 0x000000071e1f72a4 */ /* 0x000fe2000f8e021f */
[----:B------:R-:W2:Y:S01]  /*3a60*/  LDL R233, [R1+0x3c] ;  /* 0x00003c0001e97983 */ /* 0x000ea20000100800 */
[----:B------:R-:W-:Y:S02]  /*3a70*/  UIMAD UR7, UR30, -0x40, UR25 ;  /* 0xffffffc01e0778a4 */ /* 0x000fe4000f8e0219 */
[----:B------:R-:W-:Y:S04]  /*3a80*/  UIADD3 UR31, UR33, UR31, URZ ;  /* 0x0000001f211f7290 */ /* 0x000fe8000fffe03f */
[----:B------:R-:W-:Y:S01]  /*3a90*/  USHF.L.U64.HI UR31, UR32, 0x6, UR31 ;  /* 0x00000006201f7899 */ /* 0x000fe2000801021f */
[----:B-----5:R-:W-:Y:S02]  /*3aa0*/  ISETP.NE.AND P1, PT, R203, RZ, PT ;  /* 0x000000ffcb00720c */ /* 0x020fe40003f25270 */
[----:B------:R-:W5:Y:S02]  /*3ab0*/  @!P3 S2R R203, SR_CTAID.Y ;  /* 0x0000000000cbb919 */ /* 0x000f640000002600 */
[----:B-1---5:R-:W-:Y:S01]  /*3ac0*/  @!P3 SHF.R.S32.HI R204, RZ, 0x1f, R203 ;  /* 0x0000001fffccb819 */ /* 0x022fe200000114cb */
[C---:B------:R-:W-:Y:S04]  /*3ad0*/  @!P3 IMAD.WIDE.U32 R226, R203.reuse, c[0x0][0x270], R226 ;  /* 0x00009c00cbe2ba25 */ /* 0x040fe800078e00e2 */
[----:B------:R-:W-:Y:S04]  /*3ae0*/  @!P3 IMAD R204, R204, c[0x0][0x270], RZ ;  /* 0x00009c00ccccba24 */ /* 0x000fe800078e02ff */
[----:B------:R-:W-:Y:S02]  /*3af0*/  @!P3 IMAD R204, R203, c[0x0][0x274], R204 ;  /* 0x00009d00cbccba24 */ /* 0x000fe400078e02cc */
[----:B------:R-:W-:Y:S02]  /*3b00*/  IMAD.U32 R203, RZ, RZ, UR12 ;  /* 0x0000000cffcb7e24 */ /* 0x000fe4000f8e00ff */
[----:B------:R-:W-:Y:S03]  /*3b10*/  @!P3 IMAD.IADD R204, R227, 0x1, R204 ;  /* 0x00000001e3ccb824 */ /* 0x000fe600078e02cc */
[----:B------:R-:W-:Y:S04]  /*3b20*/  @!P3 LEA R203, R203, 0x40, 0x6 ;  /* 0x00000040cbcbb811 */ /* 0x000fe800078e30ff */
[----:B------:R-:W-:Y:S02]  /*3b30*/  @!P3 SHF.R.S32.HI R208, RZ, 0x1f, R203 ;  /* 0x0000001fffd0b819 */ /* 0x000fe400000114cb */
[----:B------:R-:W-:Y:S04]  /*3b40*/  @!P3 IADD3 R229, P2, P0, R203, UR18, R226 ;  /* 0x00000012cbe5bc10 */ /* 0x000fe8000f85e0e2 */
[----:B------:R-:W-:Y:S01]  /*3b50*/  @!P3 IADD3.X R230, R208, UR8, R204, P2, P0 ;  /* 0x00000008d0e6bc10 */ /* 0x000fe200097e04cc */
[----:B------:R-:W-:Y:S01]  /*3b60*/  IMAD.U32 R208, RZ, RZ, UR27 ;  /* 0x0000001bffd07e24 */ /* 0x000fe2000f8e00ff */
        /* <DEDUP_REMOVED lines=8> */
[C---:B------:R-:W-:Y:S11]  /*3bf0*/  ISETP.LT.OR P1, PT, R204.reuse, 0x21, P1 ;  /* 0x00000021cc00780c */ /* 0x040ff60000f21670 */
[----:B------:R-:W-:Y:S01]  /*3c00*/  @!PT LDS RZ, [RZ] ;  /* 0x00000000fffff984 */ /* 0x000fe20000000800 */
[----:B------:R-:W-:Y:S01]  /*3c10*/  @!PT LDS RZ, [RZ] ;  /* 0x00000000fffff984 */ /* 0x000fe20000000800 */
[----:B------:R-:W-:Y:S01]  /*3c20*/  @!PT LDS RZ, [RZ] ;  /* 0x00000000fffff984 */ /* 0x000fe20000000800 */
[----:B------:R1:W-:Y:S01]  /*3c30*/  LDGSTS.E.BYPASS.LTC128B.128 [R203], [R226.64], !P0 ;  /* 0x00000000e2cb7fae */ /* 0x0003e2000c101d54 */
[----:B------:R-:W-:Y:S11]  /*3c40*/  ISETP.LT.OR P0, PT, R204, 0x1, P6 ;  /* 0x00000001cc00780c */ /* 0x000ff60003701670 */
[----:B------:R-:W-:Y:S02]  /*3c50*/  @!UPT UIADD3 URZ, URZ, URZ, URZ ;  /* 0x0000003f3f3ff290 */ /* 0x000fe4000fffe03f */
[----:B------:R1:W-:Y:S01]  /*3c60*/  LDGSTS.E.BYPASS.LTC128B.128 [R203+0x2000], [R226.64+0x80], !P0 ;  /* 0x02000080e2cb7fae */ /* 0x0003e2000c101d54 */
[----:B------:R-:W-:Y:S01]  /*3c70*/  IADD3 R208, P2, P0, R234, UR6, R208 ;  /* 0x00000006ead07c10 */ /* 0x000fe2000f85e0d0 */
[----:B-1----:R-:W-:Y:S05]  /*3c80*/  IMAD.U32 R227, RZ, RZ, UR26 ;  /* 0x0000001affe37e24 */ /* 0x002fea000f8e00ff */
[----:B------:R-:W-:Y:S02]  /*3c90*/  IADD3.X R227, R232, UR31, R227, P2, P0 ;  /* 0x0000001fe8e37c10 */ /* 0x000fe400097e04e3 */
[----:B------:R-:W-:Y:S02]  /*3ca0*/  ISETP.LT.OR P2, PT, R204, 0x21, P6 ;  /* 0x00000021cc00780c */ /* 0x000fe40003741670 */
[C---:B------:R-:W-:Y:S04]  /*3cb0*/  LEA R226, P0, R208.reuse, c[0x0][0x160], 0x1 ;  /* 0x00005800d0e27a11 */ /* 0x040fe800078008ff */
[----:B------:R-:W-:Y:S05]  /*3cc0*/  LEA.HI.X R227, R208, c[0x0][0x164], R227, 0x1, P0 ;  /* 0x00005900d0e37a11 */ /* 0x000fea00000f0ce3 */
[----:B------:R1:W-:Y:S01]  /*3cd0*/  LDGSTS.E.BYPASS.LTC128B.128 [R203+0x1000], [R226.64], !P1 ;  /* 0x01000000e2cb7fae */ /* 0x0003e2000c901d54 */
[----:B------:R-:W-:Y:S03]  /*3ce0*/  ISETP.NE.AND P1, PT, R231, RZ, PT ;  /* 0x000000ffe700720c */ /* 0x000fe60003f25270 */
[----:B------:R1:W-:Y:S02]  /*3cf0*/  LDGSTS.E.BYPASS.LTC128B.128 [R203+0x3000], [R226.64+0x80], !P2 ;  /* 0x03000080e2cb7fae */ /* 0x0003e4000d101d54 */
[----:B-1----:R-:W-:Y:S01]  /*3d00*/  IMAD.U32 R203, RZ, RZ, UR29 ;  /* 0x0000001dffcb7e24 */ /* 0x002fe2000f8e00ff */
[----:B------:R-:W-:Y:S03]  /*3d10*/  @!P3 LEA R226, P0, R229, c[0x0][0x258], 0x2 ;  /* 0x00009600e5e2ba11 */ /* 0x000fe600078010ff */
[----:B------:R-:W-:Y:S01]  /*3d20*/  @!P3 IMAD R203, R203, 0x40, R250 ;  /* 0x00000040cbcbb824 */ /* 0x000fe200078e02fa */
[----:B------:R-:W-:Y:S03]  /*3d30*/  @!P3 LEA.HI.X R227, R229, c[0x0][0x25c], R230, 0x2, P0 ;  /* 0x00009700e5e3ba11 */ /* 0x000fe600000f14e6 */
[----:B------:R-:W-:Y:S05]  /*3d40*/  @!P3 IMAD.SHL.U32 R203, R203, 0x4, RZ ;  /* 0x00000004cbcbb824 */ /* 0x000fea00078e00ff */
[----:B------:R1:W-:Y:S02]  /*3d50*/  @!P3 LDGSTS.E.BYPASS.LTC128B.128 [R203+0x20080], [R226.64] ;  /* 0x20080000e2cbbfae */ /* 0x0003e4000b901d54 */
.L_x_1520:
        /* <DEDUP_REMOVED lines=25> */
[----:B------:R-:W-:Y:S04]  /*3ef0*/  ISETP.GT.AND P0, PT, R40, 0x20, P0 ;  /* 0x000000202800780c */ /* 0x000fe80000704270 */
[----:B------:R-:W-:Y:S04]  /*3f00*/  ISETP.LT.OR P0, PT, R41, 0x21, P0 ;  /* 0x000000212900780c */ /* 0x000fe80000701670 */
[----:B------:R-:W-:Y:S02]  /*3f10*/  FSEL R229, R12, -INF , !P0 ;  /* 0xff8000000ce57808 */ /* 0x000fe40004000000 */
[----:B------:R-:W-:Y:S03]  /*3f20*/  PLOP3.LUT P0, PT, PT, PT, UP5, 0x80, 0x0 ;  /* 0x000000000000781c */ /* 0x000fe60003f0f058 */
[--C-:B------:R-:W-:Y:S01]  /*3f30*/  FFMA.FTZ R229, R229, c[0x0][0x29c], -R201.reuse ;  /* 0x0000a700e5e57a23 */ /* 0x100fe200000108c9 */
        /* <DEDUP_REMOVED lines=17> */
[C---:B------:R-:W-:Y:S04]  /*4050*/  ISETP.LT.OR P0, PT, R41.reuse, 0x41, P0 ;  /* 0x000000412900780c */ /* 0x040fe80000701670 */
        /* <DEDUP_REMOVED lines=28> */
[----:B------:R-:W-:Y:S01]  /*4220*/  FFMA.FTZ R201, R29, c[0x0][0x29c], -R201 ;  /* 0x0000a7001dc97a23 */ /* 0x000fe200000108c9 */
[----:B------:R-:W-:Y:S04]  /*4230*/  ISETP.GT.AND P0, PT, R2, 0x60, P0 ;  /* 0x000000600200780c */ /* 0x000fe80000704270 */
[C---:B------:R-:W-:Y:S01]  /*4240*/  ISETP.LT.OR P0, PT, R3.reuse, 0x61, P0 ;  /* 0x000000610300780c */ /* 0x040fe20000701670 */
[----:B------:R-:W-:Y:S03]  /*4250*/  MUFU.EX2 R201, R201 ;  /* 0x000000c900c97308 */ /* 0x000fe60000000800 */
        /* <DEDUP_REMOVED lines=9> */
[----:B------:R-:W-:Y:S03]  /*42f0*/  ISETP.GT.AND P0, PT, R42, RZ, P0 ;  /* 0x000000ff2a00720c */ /* 0x000fe60000704270 */
[-C--:B------:R-:W-:Y:S01]  /*4300*/  HMMA.16816.F32.BF16 R36, R48, R180.reuse, RZ ;  /* 0x000000b43024723c */ /* 0x080fe200000418ff */
[C---:B------:R-:W-:Y:S01]  /*4310*/  ISETP.LT.OR P0, PT, R43.reuse, 0x1, P0 ;  /* 0x000000012b00780c */ /* 0x040fe20000701670 */
[----:B------:R-:W-:Y:S03]  /*4320*/  MUFU.EX2 R202, R202 ;  /* 0x000000ca00ca7308 */ /* 0x000fe60000000800 */
[----:B------:R-:W-:Y:S02]  /*4330*/  FSEL R6, R6, -INF , !P0 ;  /* 0xff80000006067808 */ /* 0x000fe40004000000 */
[----:B------:R-:W-:Y:S04]  /*4340*/  PLOP3.LUT P0, PT, PT, PT, UP5, 0x80, 0x0 ;  /* 0x000000000000781c */ /* 0x000fe80003f0f058 */
[----:B------:R-:W-:Y:S01]  /*4350*/  ISETP.GT.AND P0, PT, R42, 0x1, P0 ;  /* 0x000000012a00780c */ /* 0x000fe20000704270 */
[--C-:B------:R-:W-:Y:S03]  /*4360*/  FFMA.FTZ R238, R6, c[0x0][0x29c], -R200.reuse ;  /* 0x0000a70006ee7a23 */ /* 0x100fe600000108c8 */
        /* <DEDUP_REMOVED lines=30> */
[----:B------:R-:W-:Y:S02]  /*4550*/  ISETP.LT.OR P0, PT, R43, 0x62, P0 ;  /* 0x000000622b00780c */ /* 0x000fe40000701670 */
[C---:B------:R-:W-:Y:S02]  /*4560*/  HMMA.16816.F32.BF16 R40, R44.reuse, R180, RZ ;  /* 0x000000b42c28723c */ /* 0x040fe400000418ff */
[----:B------:R-:W-:Y:S02]  /*4570*/  FSEL R35, R35, -INF , !P0 ;  /* 0xff80000023237808 */ /* 0x000fe40004000000 */
[----:B------:R-:W-:Y:S03]  /*4580*/  PLOP3.LUT P0, PT, PT, PT, UP5, 0x80, 0x0 ;  /* 0x000000000000781c */ /* 0x000fe60003f0f058 */
[----:B------:R-:W-:Y:S01]  /*4590*/  FFMA.FTZ R200, R35, c[0x0][0x29c], -R200 ;  /* 0x0000a70023c87a23 */ /* 0x000fe200000108c8 */
[-C--:B------:R-:W-:Y:S01]  /*45a0*/  HMMA.16816.F32.BF16 R44, R44, R182.reuse, RZ ;  /* 0x000000b62c2c723c */ /* 0x080fe200000418ff */
[----:B------:R-:W-:Y:S04]  /*45b0*/  ISETP.GT.AND P0, PT, R211, 0x1, P0 ;  /* 0x00000001d300780c */ /* 0x000fe80000704270 */
[----:B------:R-:W-:Y:S01]  /*45c0*/  MUFU.EX2 R200, R200 ;  /* 0x000000c800c87308 */ /* 0x000fe20000000800 */
[----:B------:R-:W-:Y:S02]  /*45d0*/  ISETP.LT.OR P0, PT, R212, 0x2, P0 ;  /* 0x00000002d400780c */ /* 0x000fe40000701670 */
[----:B------:R-:W-:Y:S01]  /*45e0*/  HMMA.16816.F32.BF16 R48, R48, R182, RZ ;  /* 0x000000b63030723c */ /* 0x000fe200000418ff */
[----:B------:R-:W-:Y:S07]  /*45f0*/  LDSM.16.M88.4 R180, [R206+0x18080] ;  /* 0x01808000ceb4783b */ /* 0x000fee0000000200 */
        /* <DEDUP_REMOVED lines=10> */
[----:B------:R-:W1:Y:S07]  /*46a0*/  LDSM.16.M88.4 R184, [R216+0x8080] ;  /* 0x00808000d8b8783b */ /* 0x000e6e0000000200 */
[-C--:B-1----:R-:W-:Y:S08]  /*46b0*/  HMMA.16816.F32.BF16 R8, R180, R184.reuse, R8 ;  /* 0x000000b8b408723c */ /* 0x082ff00000041808 */
        /* <DEDUP_REMOVED lines=23> */
[----:B-1----:R-:W-:Y:S02]  /*4830*/  FSEL R0, R5, -INF , !P0 ;  /* 0xff80000005007808 */ /* 0x002fe40004000000 */
[----:B------:R-:W-:Y:S03]  /*4840*/  PLOP3.LUT P0, PT, PT, PT, UP5, 0x80, 0x0 ;  /* 0x000000000000781c */ /* 0x000fe60003f0f058 */
[--C-:B------:R-:W-:Y:S01]  /*4850*/  FFMA.FTZ R0, R0, c[0x0][0x29c], -R225.reuse ;  /* 0x0000a70000007a23 */ /* 0x100fe200000108e1 */
[C---:B------:R-:W-:Y:S03]  /*4860*/  ISETP.GT.AND P0, PT, R211.reuse, RZ, P0 ;  /* 0x000000ffd300720c */ /* 0x040fe60000704270 */
[----:B------:R1:W-:Y:S01]  /*4870*/  MUFU.EX2 R199, R0 ;  /* 0x0000000000c77308 */ /* 0x0003e20000000800 */
[----:B------:R-:W-:Y:S04]  /*4880*/  ISETP.LT.OR P0, PT, R212, 0x1, P0 ;  /* 0x00000001d400780c */ /* 0x000fe80000701670 */
[----:B------:R-:W-:Y:S02]  /*4890*/  FSEL R3, R4, -INF , !P0 ;  /* 0xff80000004037808 */ /* 0x000fe40004000000 */
[----:B------:R-:W-:Y:S01]  /*48a0*/  LDSM.16.M88.4 R4, [R206+0x1a080] ;  /* 0x01a08000ce04783b */ /* 0x000fe20000000200 */
[-C--:B--2---:R-:W-:Y:S01]  /*48b0*/  HMMA.16816.F32.BF16 R8, R180, R184.reuse, R8 ;  /* 0x000000b8b408723c */ /* 0x084fe20000041808 */
[----:B------:R-:W-:Y:S04]  /*48c0*/  PLOP3.LUT P0, PT, PT, PT, UP5, 0x80, 0x0 ;  /* 0x000000000000781c */ /* 0x000fe80003f0f058 */
[----:B------:R-:W-:Y:S03]  /*48d0*/  ISETP.GT.AND P0, PT, R211, 0x20, P0 ;  /* 0x00000020d300780c */ /* 0x000fe60000704270 */
[C---:B------:R-:W-:Y:S04]  /*48e0*/  HMMA.16816.F32.BF16 R12, R188.reuse, R184, R12 ;  /* 0x000000b8bc0c723c */ /* 0x040fe8000004180c */
[----:B------:R-:W-:Y:S04]  /*48f0*/  ISETP.LT.OR P0, PT, R212, 0x21, P0 ;  /* 0x00000021d400780c */ /* 0x000fe80000701670 */
[-C--:B------:R-:W-:Y:S04]  /*4900*/  HMMA.16816.F32.BF16 R24, R188, R186.reuse, R24 ;  /* 0x000000babc18723c */ /* 0x080fe80000041818 */
[--C-:B-1----:R-:W-:Y:S01]  /*4910*/  FFMA.FTZ R0, R3, c[0x0][0x29c], -R225.reuse ;  /* 0x0000a70003007a23 */ /* 0x102fe200000108e1 */
[----:B------:R-:W-:Y:S01]  /*4920*/  FSEL R16, R16, -INF , !P0 ;  /* 0xff80000010107808 */ /* 0x000fe20004000000 */
[----:B------:R-:W-:Y:S01]  /*4930*/  LDS R3, [R228+0x20280] ;  /* 0x02028000e4037984 */ /* 0x000fe20000000800 */
[----:B------:R-:W-:Y:S01]  /*4940*/  PLOP3.LUT P0, PT, PT, PT, UP5, 0x80, 0x0 ;  /* 0x000000000000781c */ /* 0x000fe20003f0f058 */
[C---:B------:R-:W-:Y:S01]  /*4950*/  HMMA.16816.F32.BF16 R28, R180.reuse, R186, R28 ;  /* 0x000000bab41c723c */ /* 0x040fe2000004181c */
[----:B------:R1:W2:Y:S01]  /*4960*/  MUFU.EX2 R198, R0 ;  /* 0x0000000000c67308 */ /* 0x0002a20000000800 */
[----:B------:R-:W-:Y:S02]  /*4970*/  LDSM.16.M88.4 R184, [R205+0x1a080] ;  /* 0x01a08000cdb8783b */ /* 0x000fe40000000200 */
[----:B------:R-:W-:Y:S04]  /*4980*/  ISETP.GT.AND P0, PT, R211, 0x21, P0 ;  /* 0x00000021d300780c */ /* 0x000fe80000704270 */
[-C--:B---3--:R-:W-:Y:S03]  /*4990*/  HMMA.16816.F32.BF16 R36, R180, R192.reuse, R36 ;  /* 0x000000c0b424723c */ /* 0x088fe60000041824 */
[C---:B------:R-:W-:Y:S04]  /*49a0*/  ISETP.LT.OR P0, PT, R212.reuse, 0x22, P0 ;  /* 0x00000022d400780c */ /* 0x040fe80000701670 */
[----:B------:R-:W-:Y:S01]  /*49b0*/  FSEL R2, R17, -INF , !P0 ;  /* 0xff80000011027808 */ /* 0x000fe20004000000 */
[C---:B------:R-:W-:Y:S01]  /*49c0*/  HMMA.16816.F32.BF16 R40, R188.reuse, R192, R40 ;  /* 0x000000c0bc28723c */ /* 0x040fe20000041828 */
[----:B------:R-:W-:Y:S04]  /*49d0*/  PLOP3.LUT P0, PT, PT, PT, UP5, 0x80, 0x0 ;  /* 0x000000000000781c */ /* 0x000fe80003f0f058 */
[C---:B------:R-:W-:Y:S03]  /*49e0*/  ISETP.GT.AND P0, PT, R211.reuse, 0x40, P0 ;  /* 0x00000040d300780c */ /* 0x040fe60000704270 */
[-C--:B------:R-:W-:Y:S01]  /*49f0*/  HMMA.16816.F32.BF16 R44, R188, R194.reuse, R44 ;  /* 0x000000c2bc2c723c */ /* 0x080fe2000004182c */
[----:B------:R-:W3:Y:S02]  /*4a00*/  LDSM.16.M88.4 R188, [R214+0xc080] ;  /* 0x00c08000d6bc783b */ /* 0x000ee40000000200 */
[----:B------:R-:W-:Y:S01]  /*4a10*/  ISETP.LT.OR P0, PT, R212, 0x41, P0 ;  /* 0x00000041d400780c */ /* 0x000fe20000701670 */
[--C-:B-1----:R-:W-:Y:S03]  /*4a20*/  FFMA.FTZ R0, R16, c[0x0][0x29c], -R225.reuse ;  /* 0x0000a70010007a23 */ /* 0x102fe600000108e1 */
[----:B------:R-:W-:Y:S01]  /*4a30*/  FSEL R20, R20, -INF , !P0 ;  /* 0xff80000014147808 */ /* 0x000fe20004000000 */
[----:B------:R-:W-:Y:S01]  /*4a40*/  HMMA.16816.F32.BF16 R48, R180, R194, R48 ;  /* 0x000000c2b430723c */ /* 0x000fe20000041830 */
[----:B------:R-:W1:Y:S01]  /*4a50*/  LDSM.16.M88.4 R180, [R205+0x1b080] ;  /* 0x01b08000cdb4783b */ /* 0x000e620000000200 */
[----:B------:R4:W-:Y:S01]  /*4a60*/  MUFU.EX2 R203, R0 ;  /* 0x0000000000cb7308 */ /* 0x0009e20000000800 */
[----:B------:R-:W-:Y:S04]  /*4a70*/  PLOP3.LUT P0, PT, PT, PT, UP5, 0x80, 0x0 ;  /* 0x000000000000781c */ /* 0x000fe80003f0f058 */
[----:B------:R-:W-:Y:S02]  /*4a80*/  ISETP.GT.AND P0, PT, R211, 0x41, P0 ;  /* 0x00000041d300780c */ /* 0x000fe40000704270 */
[----:B------:R-:W5:Y:S02]  /*4a90*/  LDSM.16.M88.4 R192, [R214+0xe080] ;  /* 0x00e08000d6c0783b */ /* 0x000f640000000200 */
[----:B------:R-:W-:Y:S04]  /*4aa0*/  ISETP.LT.OR P0, PT, R212, 0x42, P0 ;  /* 0x00000042d400780c */ /* 0x000fe80000701670 */
[----:B------:R-:W-:Y:S02]  /*4ab0*/  FSEL R21, R21, -INF , !P0 ;  /* 0xff80000015157808 */ /* 0x000fe40004000000 */
[----:B------:R-:W-:Y:S01]  /*4ac0*/  LDSM.16.M88.4 R16, [R216+0xe080] ;  /* 0x00e08000d810783b */ /* 0x000fe20000000200 */
[----:B------:R-:W-:Y:S04]  /*4ad0*/  PLOP3.LUT P0, PT, PT, PT, UP5, 0x80, 0x0 ;  /* 0x000000000000781c */ /* 0x000fe80003f0f058 */
[C---:B------:R-:W-:Y:S01]  /*4ae0*/  ISETP.GT.AND P0, PT, R211.reuse, 0x60, P0 ;  /* 0x00000060d300780c */ /* 0x040fe20000704270 */
[--C-:B----4-:R-:W-:Y:S03]  /*4af0*/  FFMA.FTZ R0, R2, c[0x0][0x29c], -R225.reuse ;  /* 0x0000a70002007a23 */ /* 0x110fe600000108e1 */
[----:B------:R-:W-:Y:S01]  /*4b00*/  ISETP.LT.OR P0, PT, R212, 0x61, P0 ;  /* 0x00000061d400780c */ /* 0x000fe20000701670 */
[----:B------:R-:W-:Y:S01]  /*4b10*/  LDS R2, [R228+0x20300] ;  /* 0x02030000e4027984 */ /* 0x000fe20000000800 */
[----:B------:R4:W-:Y:S02]  /*4b20*/  MUFU.EX2 R197, R0 ;  /* 0x0000000000c57308 */ /* 0x0009e40000000800 */
[----:B------:R-:W-:Y:S01]  /*4b30*/  FSEL R32, R32, -INF , !P0 ;  /* 0xff80000020207808 */ /* 0x000fe20004000000 */
[-C--:B---3--:R-:W-:Y:S01]  /*4b40*/  HMMA.16816.F32.BF16 R8, R184, R188.reuse, R8 ;  /* 0x000000bcb808723c */ /* 0x088fe20000041808 */
[----:B------:R-:W-:Y:S04]  /*4b50*/  PLOP3.LUT P0, PT, PT, PT, UP5, 0x80, 0x0 ;  /* 0x000000000000781c */ /* 0x000fe80003f0f058 */
[----:B------:R-:W-:Y:S01]  /*4b60*/  ISETP.GT.AND P0, PT, R211, 0x61, P0 ;  /* 0x00000061d300780c */ /* 0x000fe20000704270 */
[----:B------:R-:W-:Y:S02]  /*4b70*/  IMAD.MOV.U32 R211, RZ, RZ, 0x20 ;  /* 0x00000020ffd37424 */ /* 0x000fe400078e00ff */
[C---:B-1----:R-:W-:Y:S04]  /*4b80*/  HMMA.16816.F32.BF16 R12, R180.reuse, R188, R12 ;  /* 0x000000bcb40c723c */ /* 0x042fe8000004180c */
[----:B------:R-:W-:Y:S02]  /*4b90*/  ISETP.LT.OR P0, PT, R212, 0x62, P0 ;  /* 0x00000062d400780c */ /* 0x000fe40000701670 */
[----:B------:R-:W-:Y:S02]  /*4ba0*/  SEL R211, R211, 0xffffffe0, !P1 ;  /* 0xffffffe0d3d37807 */ /* 0x000fe40004800000 */
[-C--:B------:R-:W-:Y:S04]  /*4bb0*/  HMMA.16816.F32.BF16 R24, R180, R190.reuse, R24 ;  /* 0x000000beb418723c */ /* 0x080fe80000041818 */
[----:B------:R-:W-:Y:S01]  /*4bc0*/  FSEL R33, R33, -INF , !P0 ;  /* 0xff80000021217808 */ /* 0x000fe20004000000 */
[--C-:B----4-:R-:W-:Y:S01]  /*4bd0*/  FFMA.FTZ R0, R20, c[0x0][0x29c], -R225.reuse ;  /* 0x0000a70014007a23 */ /* 0x110fe200000108e1 */
[----:B------:R-:W-:Y:S02]  /*4be0*/  PLOP3.LUT P0, PT, PT, PT, UP0, 0x80, 0x0 ;  /* 0x000000000000781c */ /* 0x000fe40003f0f008 */
[C---:B------:R-:W-:Y:S01]  /*4bf0*/  HMMA.16816.F32.BF16 R28, R184.reuse, R190, R28 ;  /* 0x000000beb81c723c */ /* 0x040fe2000004181c */
[----:B------:R-:W-:Y:S01]  /*4c00*/  LDSM.16.M88.4 R188, [R206+0x1b080] ;  /* 0x01b08000cebc783b */ /* 0x000fe20000000200 */
[----:B------:R1:W-:Y:S06]  /*4c10*/  MUFU.EX2 R196, R0 ;  /* 0x0000000000c47308 */ /* 0x0003ec0000000800 */
[-C--:B-----5:R-:W-:Y:S08]  /*4c20*/  HMMA.16816.F32.BF16 R36, R184, R192.reuse, R36 ;  /* 0x000000c0b824723c */ /* 0x0a0ff00000041824 */
[C---:B------:R-:W-:Y:S08]  /*4c30*/  HMMA.16816.F32.BF16 R40, R180.reuse, R192, R40 ;  /* 0x000000c0b428723c */ /* 0x040ff00000041828 */
[-C--:B------:R-:W-:Y:S01]  /*4c40*/  HMMA.16816.F32.BF16 R44, R180, R194.reuse, R44 ;  /* 0x000000c2b42c723c */ /* 0x080fe2000004182c */
[----:B------:R-:W3:Y:S03]  /*4c50*/  LDSM.16.M88.4 R180, [R216+0xc080] ;  /* 0x00c08000d8b4783b */ /* 0x000ee60000000200 */
[--C-:B-1----:R-:W-:Y:S04]  /*4c60*/  FFMA.FTZ R0, R21, c[0x0][0x29c], -R225.reuse ;  /* 0x0000a70015007a23 */ /* 0x102fe800000108e1 */
[----:B------:R-:W-:Y:S01]  /*4c70*/  HMMA.16816.F32.BF16 R48, R184, R194, R48 ;  /* 0x000000c2b830723c */ /* 0x000fe20000041830 */
[----:B------:R1:W4:Y:S01]  /*4c80*/  MUFU.EX2 R193, R0 ;  /* 0x0000000000c17308 */ /* 0x0003220000000800 */
[----:B------:R-:W-:Y:S09]  /*4c90*/  LDSM.16.M88.4 R20, [R207+0x1a080] ;  /* 0x01a08000cf14783b */ /* 0x000ff20000000200 */
[----:B------:R-:W5:Y:S10]  /*4ca0*/  MUFU.EX2 R186, R238 ;  /* 0x000000ee00ba7308 */ /* 0x000f740000000800 */
[----:B------:R-:W-:Y:S01]  /*4cb0*/  MUFU.EX2 R194, R227 ;  /* 0x000000e300c27308 */ /* 0x000fe20000000800 */
[--C-:B-1----:R-:W-:Y:S02]  /*4cc0*/  FFMA.FTZ R0, R32, c[0x0][0x29c], -R225.reuse ;  /* 0x0000a70020007a23 */ /* 0x102fe400000108e1 */
[----:B------:R-:W-:Y:S02]  /*4cd0*/  FFMA.FTZ R225, R33, c[0x0][0x29c], -R225 ;  /* 0x0000a70021e17a23 */ /* 0x000fe400000108e1 */
[----:B------:R-:W1:Y:S05]  /*4ce0*/  LDSM.16.M88.4 R32, [R215+0xc080] ;  /* 0x00c08000d720783b */ /* 0x000e6a0000000200 */
[----:B------:R2:W-:Y:S01]  /*4cf0*/  MUFU.EX2 R192, R0 ;  /* 0x0000000000c07308 */ /* 0x0005e20000000800 */
[-C--:B---3--:R-:W-:Y:S08]  /*4d00*/  HMMA.16816.F32.BF16 R8, R4, R180.reuse, R8 ;  /* 0x000000b40408723c */ /* 0x088ff00000041808 */
[C---:B------:R-:W-:Y:S01]  /*4d10*/  HMMA.16816.F32.BF16 R12, R188.reuse, R180, R12 ;  /* 0x000000b4bc0c723c */ /* 0x040fe2000004180c */
[----:B------:R-:W-:Y:S07]  /*4d20*/  MUFU.EX2 R184, R240 ;  /* 0x000000f000b87308 */ /* 0x000fee0000000800 */
[-C--:B------:R-:W-:Y:S03]  /*4d30*/  HMMA.16816.F32.BF16 R24, R188, R182.reuse, R24 ;  /* 0x000000b6bc18723c */ /* 0x080fe60000041818 */
[----:B------:R-:W-:Y:S01]  /*4d40*/  MUFU.EX2 R185, R244 ;  /* 0x000000f400b97308 */ /* 0x000fe20000000800 */
[----:B--2---:R-:W-:Y:S04]  /*4d50*/  LDS R0, [R228+0x202a0] ;  /* 0x0202a000e4007984 */ /* 0x004fe80000000800 */
[C---:B------:R-:W-:Y:S01]  /*4d60*/  HMMA.16816.F32.BF16 R28, R4.reuse, R182, R28 ;  /* 0x000000b6041c723c */ /* 0x040fe2000004181c */
[----:B------:R-:W2:Y:S04]  /*4d70*/  LDSM.16.M88.4 R180, [R207+0x1b080] ;  /* 0x01b08000cfb4783b */ /* 0x000ea80000000200 */
[----:B------:R-:W-:Y:S03]  /*4d80*/  MUFU.EX2 R195, R204 ;  /* 0x000000cc00c37308 */ /* 0x000fe60000000800 */
[-C--:B------:R-:W-:Y:S07]  /*4d90*/  HMMA.16816.F32.BF16 R36, R4, R16.reuse, R36 ;  /* 0x000000100424723c */ /* 0x080fee0000041824 */
[----:B------:R-:W3:Y:S01]  /*4da0*/  MUFU.EX2 R187, R246 ;  /* 0x000000f600bb7308 */ /* 0x000ee20000000800 */
[C---:B------:R-:W-:Y:S08]  /*4db0*/  HMMA.16816.F32.BF16 R40, R188.reuse, R16, R40 ;  /* 0x00000010bc28723c */ /* 0x040ff00000041828 */
[-C--:B------:R-:W-:Y:S01]  /*4dc0*/  HMMA.16816.F32.BF16 R44, R188, R18.reuse, R44 ;  /* 0x00000012bc2c723c */ /* 0x080fe2000004182c */
[----:B------:R-:W-:Y:S07]  /*4dd0*/  MUFU.EX2 R188, R233 ;  /* 0x000000e900bc7308 */ /* 0x000fee0000000800 */
[----:B------:R-:W-:Y:S01]  /*4de0*/  HMMA.16816.F32.BF16 R48, R4, R18, R48 ;  /* 0x000000120430723c */ /* 0x000fe20000041830 */
[----:B------:R-:W3:Y:S02]  /*4df0*/  LDSM.16.M88.4 R4, [R215+0xe080] ;  /* 0x00e08000d704783b */ /* 0x000ee40000000200 */
[----:B------:R-:W3:Y:S05]  /*4e00*/  MUFU.EX2 R189, R232 ;  /* 0x000000e800bd7308 */ /* 0x000eea0000000800 */
[-C--:B-1----:R-:W-:Y:S05]  /*4e10*/  HMMA.16816.F32.BF16 R8, R20, R32.reuse, R8 ;  /* 0x000000201408723c */ /* 0x082fea0000041808 */
[----:B------:R-:W1:Y:S03]  /*4e20*/  MUFU.EX2 R191, R229 ;  /* 0x000000e500bf7308 */ /* 0x000e660000000800 */
[C---:B--2---:R-:W-:Y:S07]  /*4e30*/  HMMA.16816.F32.BF16 R12, R180.reuse, R32, R12 ;  /* 0x00000020b40c723c */ /* 0x044fee000004180c */
[----:B------:R-:W-:Y:S01]  /*4e40*/  F2FP.BF16.PACK_AB R33, R199, R198 ;  /* 0x000000c6c721723e */ /* 0x000fe200000010ff */
[-C--:B------:R-:W-:Y:S01]  /*4e50*/  HMMA.16816.F32.BF16 R24, R180, R34.reuse, R24 ;  /* 0x00000022b418723c */ /* 0x080fe20000041818 */
[----:B------:R-:W-:Y:S03]  /*4e60*/  MUFU.EX2 R190, R245 ;  /* 0x000000f500be7308 */ /* 0x000fe60000000800 */
[----:B----4-:R-:W-:Y:S04]  /*4e70*/  F2FP.BF16.PACK_AB R32, R193, R196 ;  /* 0x000000c4c120723e */ /* 0x010fe800000010ff */
[C---:B------:R-:W-:Y:S03]  /*4e80*/  HMMA.16816.F32.BF16 R28, R20.reuse, R34, R28 ;  /* 0x00000022141c723c */ /* 0x040fe6000004181c */
[----:B------:R-:W-:Y:S01]  /*4e90*/  MUFU.EX2 R16, R239 ;  /* 0x000000ef00107308 */ /* 0x000fe20000000800 */
[--C-:B------:R-:W-:Y:S02]  /*4ea0*/  FADD.FTZ R10, R10, -R0.reuse ;  /* 0x800000000a0a7221 */ /* 0x100fe40000010000 */
[----:B------:R-:W-:Y:S02]  /*4eb0*/  FADD.FTZ R11, R11, -R0 ;  /* 0x800000000b0b7221 */ /* 0x000fe40000010000 */
[----:B-----5:R-:W-:Y:S01]  /*4ec0*/  FMUL.FTZ R10, R186, R10 ;  /* 0x0000000aba0a7220 */ /* 0x020fe20000410000 */
[-C--:B---3--:R-:W-:Y:S03]  /*4ed0*/  HMMA.16816.F32.BF16 R36, R20, R4.reuse, R36 ;  /* 0x000000041424723c */ /* 0x088fe60000041824 */
[--C-:B------:R-:W-:Y:S01]  /*4ee0*/  FADD.FTZ R9, R9, -R3.reuse ;  /* 0x8000000309097221 */ /* 0x100fe20000010000 */
[----:B------:R-:W-:Y:S01]  /*4ef0*/  MUFU.EX2 R17, R243 ;  /* 0x000000f300117308 */ /* 0x000fe20000000800 */
[--C-:B------:R-:W-:Y:S02]  /*4f00*/  FADD.FTZ R8, R8, -R3.reuse ;  /* 0x8000000308087221 */ /* 0x100fe40000010000 */
[----:B------:R-:W-:Y:S01]  /*4f10*/  FMUL.FTZ R9, R199, R9 ;  /* 0x00000009c7097220 */ /* 0x000fe20000410000 */
[C---:B------:R-:W-:Y:S04]  /*4f20*/  HMMA.16816.F32.BF16 R40, R180.reuse, R4, R40 ;  /* 0x00000004b428723c */ /* 0x040fe80000041828 */
[----:B------:R-:W-:Y:S02]  /*4f30*/  FMUL.FTZ R8, R198, R8 ;  /* 0x00000008c6087220 */ /* 0x000fe40000410000 */
[----:B------:R-:W-:Y:S01]  /*4f40*/  FADD.FTZ R25, R25, -R2 ;  /* 0x8000000219197221 */ /* 0x000fe20000010000 */
[----:B------:R-:W-:Y:S01]  /*4f50*/  F2FP.BF16.PACK_AB R5, R201, R187 ;  /* 0x000000bbc905723e */ /* 0x000fe200000010ff */
[-C--:B------:R-:W-:Y:S01]  /*4f60*/  HMMA.16816.F32.BF16 R44, R180, R6.reuse, R44 ;  /* 0x00000006b42c723c */ /* 0x080fe2000004182c */
[----:B------:R-:W-:Y:S03]  /*4f70*/  MUFU.EX2 R182, R235 ;  /* 0x000000eb00b67308 */ /* 0x000fe60000000800 */
[--C-:B------:R-:W-:Y:S01]  /*4f80*/  FADD.FTZ R30, R30, -R0.reuse ;  /* 0x800000001e1e7221 */ /* 0x100fe20000010000 */
[----:B------:R-:W-:Y:S01]  /*4f90*/  F2FP.BF16.PACK_AB R34, R9, R8 ;  /* 0x000000080922723e */ /* 0x000fe200000010ff */
[--C-:B------:R-:W-:Y:S01]  /*4fa0*/  FADD.FTZ R31, R31, -R0.reuse ;  /* 0x800000001f1f7221 */ /* 0x100fe20000010000 */
[----:B------:R-:W-:Y:S01]  /*4fb0*/  F2FP.BF16.PACK_AB R9, R189, R188 ;  /* 0x000000bcbd09723e */ /* 0x000fe200000010ff */
[----:B------:R-:W-:Y:S03]  /*4fc0*/  HMMA.16816.F32.BF16 R48, R20, R6, R48 ;  /* 0x000000061430723c */ /* 0x000fe60000041830 */
[----:B------:R-:W2:Y:S01]  /*4fd0*/  MUFU.EX2 R19, R242 ;  /* 0x000000f200137308 */ /* 0x000ea20000000800 */
[--C-:B------:R-:W-:Y:S02]  /*4fe0*/  FADD.FTZ R38, R38, -R0.reuse ;  /* 0x8000000026267221 */ /* 0x100fe40000010000 */
[--C-:B------:R-:W-:Y:S01]  /*4ff0*/  FADD.FTZ R39, R39, -R0.reuse ;  /* 0x8000000027277221 */ /* 0x100fe20000010000 */
[----:B-1----:R-:W-:Y:S01]  /*5000*/  F2FP.BF16.PACK_AB R7, R194, R191 ;  /* 0x000000bfc207723e */ /* 0x002fe200000010ff */
[--C-:B------:R-:W-:Y:S04]  /*5010*/  FADD.FTZ R28, R28, -R3.reuse ;  /* 0x800000031c1c7221 */ /* 0x100fe80000010000 */
[--C-:B------:R-:W-:Y:S01]  /*5020*/  FADD.FTZ R29, R29, -R3.reuse ;  /* 0x800000031d1d7221 */ /* 0x100fe20000010000 */
[----:B------:R-:W-:Y:S01]  /*5030*/  MUFU.EX2 R181, R234 ;  /* 0x000000ea00b57308 */ /* 0x000fe20000000800 */
[--C-:B------:R-:W-:Y:S02]  /*5040*/  FADD.FTZ R36, R36, -R3.reuse ;  /* 0x8000000324247221 */ /* 0x100fe40000010000 */
[--C-:B------:R-:W-:Y:S02]  /*5050*/  FADD.FTZ R37, R37, -R3.reuse ;  /* 0x8000000325257221 */ /* 0x100fe40000010000 */
[----:B------:R-:W-:Y:S02]  /*5060*/  FMUL.FTZ R4, R196, R36 ;  /* 0x00000024c4047220 */ /* 0x000fe40000410000 */
[----:B------:R-:W-:Y:S02]  /*5070*/  FMUL.FTZ R36, R193, R37 ;  /* 0x00000025c1247220 */ /* 0x000fe40000410000 */
[C---:B------:R-:W-:Y:S01]  /*5080*/  FMUL.FTZ R35, R197.reuse, R29 ;  /* 0x0000001dc5237220 */ /* 0x040fe20000410000 */
[----:B------:R-:W-:Y:S01]  /*5090*/  MUFU.EX2 R180, R231 ;  /* 0x000000e700b47308 */ /* 0x000fe20000000800 */
[--C-:B------:R-:W-:Y:S01]  /*50a0*/  FADD.FTZ R50, R50, -R0.reuse ;  /* 0x8000000032327221 */ /* 0x100fe20000010000 */
[----:B------:R-:W-:Y:S01]  /*50b0*/  F2FP.BF16.PACK_AB R29, R197, R203 ;  /* 0x000000cbc51d723e */ /* 0x000fe200000010ff */
[----:B------:R-:W-:Y:S01]  /*50c0*/  FADD.FTZ R51, R51, -R0 ;  /* 0x8000000033337221 */ /* 0x000fe20000010000 */
[----:B--2---:R-:W-:Y:S01]  /*50d0*/  F2FP.BF16.PACK_AB R20, R19, R17 ;  /* 0x000000111314723e */ /* 0x004fe200000010ff */
[--C-:B------:R-:W-:Y:S01]  /*50e0*/  FADD.FTZ R49, R49, -R3.reuse ;  /* 0x8000000331317221 */ /* 0x100fe20000010000 */
[----:B------:R-:W1:Y:S01]  /*50f0*/  LDS R0, [R228+0x20320] ;  /* 0x02032000e4007984 */ /* 0x000e620000000800 */
[----:B------:R-:W-:Y:S01]  /*5100*/  FADD.FTZ R48, R48, -R3 ;  /* 0x8000000330307221 */ /* 0x000fe20000010000 */
[----:B------:R-:W-:Y:S01]  /*5110*/  F2FP.BF16.PACK_AB R3, R16, R186 ;  /* 0x000000ba1003723e */ /* 0x000fe200000010ff */
[----:B------:R-:W-:Y:S01]  /*5120*/  FMUL.FTZ R30, R17, R30 ;  /* 0x0000001e111e7220 */ /* 0x000fe20000410000 */
[----:B------:R-:W2:Y:S01]  /*5130*/  MUFU.EX2 R37, R230 ;  /* 0x000000e600257308 */ /* 0x000ea20000000800 */
[----:B------:R-:W-:Y:S01]  /*5140*/  STS [R237+0x20480], R33 ;  /* 0x02048021ed007388 */ /* 0x000fe20000000800 */
[----:B------:R-:W-:Y:S01]  /*5150*/  FMUL.FTZ R19, R19, R31 ;  /* 0x0000001f13137220 */ /* 0x000fe20000410000 */
[----:B------:R-:W-:Y:S01]  /*5160*/  F2FP.BF16.PACK_AB R36, R36, R4 ;  /* 0x000000042424723e */ /* 0x000fe200000010ff */
[--C-:B------:R-:W-:Y:S01]  /*5170*/  FADD.FTZ R41, R41, -R2.reuse ;  /* 0x8000000229297221 */ /* 0x100fe20000010000 */
[----:B------:R3:W-:Y:S01]  /*5180*/  STS [R237+0x20880], R3 ;  /* 0x02088003ed007388 */ /* 0x0007e20000000800 */
[--C-:B------:R-:W-:Y:S01]  /*5190*/  FADD.FTZ R45, R45, -R2.reuse ;  /* 0x800000022d2d7221 */ /* 0x100fe20000010000 */
[----:B------:R-:W-:Y:S01]  /*51a0*/  F2FP.BF16.PACK_AB R19, R19, R30 ;  /* 0x0000001e1313723e */ /* 0x000fe200000010ff */
[--C-:B------:R-:W-:Y:S01]  /*51b0*/  FADD.FTZ R12, R12, -R2.reuse ;  /* 0x800000020c0c7221 */ /* 0x100fe20000010000 */
[----:B------:R-:W-:Y:S01]  /*51c0*/  STS [R236], R29 ;  /* 0x0000001dec007388 */ /* 0x000fe20000000800 */
[----:B------:R-:W4:Y:S01]  /*51d0*/  MUFU.EX2 R18, R241 ;  /* 0x000000f100127308 */ /* 0x000f220000000800 */
[--C-:B------:R-:W-:Y:S01]  /*51e0*/  FADD.FTZ R13, R13, -R2.reuse ;  /* 0x800000020d0d7221 */ /* 0x100fe20000010000 */
[----:B------:R-:W-:Y:S01]  /*51f0*/  F2FP.BF16.PACK_AB R4, R190, R195 ;  /* 0x000000c3be04723e */ /* 0x000fe200000010ff */
[----:B------:R-:W-:Y:S01]  /*5200*/  STS [R236+0x400], R20 ;  /* 0x00040014ec007388 */ /* 0x000fe20000000800 */
[--C-:B------:R-:W-:Y:S02]  /*5210*/  FADD.FTZ R24, R24, -R2.reuse ;  /* 0x8000000218187221 */ /* 0x100fe40000010000 */
[--C-:B------:R-:W-:Y:S01]  /*5220*/  FADD.FTZ R40, R40, -R2.reuse ;  /* 0x8000000228287221 */ /* 0x100fe20000010000 */
[----:B------:R-:W-:Y:S01]  /*5230*/  STS [R237+0x21480], R9 ;  /* 0x02148009ed007388 */ /* 0x000fe20000000800 */
[----:B------:R-:W-:Y:S02]  /*5240*/  FADD.FTZ R44, R44, -R2 ;  /* 0x800000022c2c7221 */ /* 0x000fe40000010000 */
[----:B------:R-:W5:Y:S01]  /*5250*/  MUFU.EX2 R225, R225 ;  /* 0x000000e100e17308 */ /* 0x000f620000000800 */
[----:B------:R-:W-:Y:S01]  /*5260*/  FMUL.FTZ R11, R16, R11 ;  /* 0x0000000b100b7220 */ /* 0x000fe20000410000 */
[----:B------:R-:W-:Y:S01]  /*5270*/  F2FP.BF16.PACK_AB R16, R200, R185 ;  /* 0x000000b9c810723e */ /* 0x000fe200000010ff */
[----:B------:R-:W-:Y:S01]  /*5280*/  FMUL.FTZ R6, R189, R13 ;  /* 0x0000000dbd067220 */ /* 0x000fe20000410000 */
[----:B--2---:R-:W-:Y:S01]  /*5290*/  F2FP.BF16.PACK_AB R2, R37, R180 ;  /* 0x000000b42502723e */ /* 0x004fe200000010ff */
[----:B------:R-:W-:Y:S01]  /*52a0*/  FMUL.FTZ R28, R203, R28 ;  /* 0x0000001ccb1c7220 */ /* 0x000fe20000410000 */
[----:B------:R-:W-:Y:S01]  /*52b0*/  F2FP.BF16.PACK_AB R17, R11, R10 ;  /* 0x0000000a0b11723e */ /* 0x000fe200000010ff */
[----:B------:R-:W-:Y:S02]  /*52c0*/  FMUL.FTZ R12, R188, R12 ;  /* 0x0000000cbc0c7220 */ /* 0x000fe40000410000 */
[----:B------:R-:W-:Y:S01]  /*52d0*/  FMUL.FTZ R24, R191, R24 ;  /* 0x00000018bf187220 */ /* 0x000fe20000410000 */
[----:B---3--:R-:W-:Y:S01]  /*52e0*/  F2FP.BF16.PACK_AB R3, R181, R182 ;  /* 0x000000b6b503723e */ /* 0x008fe200000010ff */
[----:B------:R-:W-:Y:S01]  /*52f0*/  MUFU.EX2 R31, R226 ;  /* 0x000000e2001f7308 */ /* 0x000fe20000000800 */
[----:B------:R-:W-:Y:S01]  /*5300*/  F2FP.BF16.PACK_AB R35, R35, R28 ;  /* 0x0000001c2323723e */ /* 0x000fe200000010ff */
[----:B------:R-:W-:Y:S01]  /*5310*/  FMUL.FTZ R8, R194, R25 ;  /* 0x00000019c2087220 */ /* 0x000fe20000410000 */
[----:B------:R-:W-:Y:S01]  /*5320*/  F2FP.BF16.PACK_AB R6, R6, R12 ;  /* 0x0000000c0606723e */ /* 0x000fe200000010ff */
[----:B------:R-:W-:Y:S01]  /*5330*/  STS [R237+0x21880], R3 ;  /* 0x02188003ed007388 */ /* 0x000fe20000000800 */
[----:B----4-:R-:W-:Y:S01]  /*5340*/  FMUL.FTZ R38, R18, R38 ;  /* 0x0000002612267220 */ /* 0x010fe20000410000 */
[----:B------:R-:W-:Y:S01]  /*5350*/  F2FP.BF16.PACK_AB R18, R184, R18 ;  /* 0x00000012b812723e */ /* 0x000fe200000010ff */
[--C-:B-1----:R-:W-:Y:S01]  /*5360*/  FADD.FTZ R14, R14, -R0.reuse ;  /* 0x800000000e0e7221 */ /* 0x102fe20000010000 */
[----:B------:R1:W-:Y:S01]  /*5370*/  STS [R236+0x1400], R2 ;  /* 0x00140002ec007388 */ /* 0x0003e20000000800 */
[--C-:B------:R-:W-:Y:S01]  /*5380*/  FADD.FTZ R15, R15, -R0.reuse ;  /* 0x800000000f0f7221 */ /* 0x100fe20000010000 */
[----:B------:R-:W1:Y:S01]  /*5390*/  MUFU.EX2 R30, R208 ;  /* 0x000000d0001e7308 */ /* 0x000e620000000800 */
[----:B------:R-:W-:Y:S01]  /*53a0*/  FMUL.FTZ R14, R182, R14 ;  /* 0x0000000eb60e7220 */ /* 0x000fe20000410000 */
[----:B------:R-:W-:Y:S01]  /*53b0*/  STS [R236+0x1000], R7 ;  /* 0x00100007ec007388 */ /* 0x000fe20000000800 */
[----:B-----5:R-:W-:Y:S01]  /*53c0*/  F2FP.BF16.PACK_AB R22, R225, R192 ;  /* 0x000000c0e116723e */ /* 0x020fe200000010ff */
[----:B------:R-:W-:Y:S01]  /*53d0*/  FMUL.FTZ R15, R181, R15 ;  /* 0x0000000fb50f7220 */ /* 0x000fe20000410000 */
[----:B------:R-:W-:Y:S01]  /*53e0*/  F2FP.BF16.PACK_AB R8, R8, R24 ;  /* 0x000000180808723e */ /* 0x000fe200000010ff */
[----:B------:R-:W-:Y:S01]  /*53f0*/  STS [R237+0x22480], R32 ;  /* 0x02248020ed007388 */ /* 0x000fe20000000800 */
[--C-:B------:R-:W-:Y:S02]  /*5400*/  FADD.FTZ R27, R27, -R0.reuse ;  /* 0x800000001b1b7221 */ /* 0x100fe40000010000 */
[--C-:B------:R-:W-:Y:S01]  /*5410*/  FADD.FTZ R26, R26, -R0.reuse ;  /* 0x800000001a1a7221 */ /* 0x100fe20000010000 */
[----:B------:R-:W-:Y:S01]  /*5420*/  STS [R237+0x22880], R18 ;  /* 0x02288012ed007388 */ /* 0x000fe20000000800 */
[----:B------:R-:W2:Y:S01]  /*5430*/  MUFU.EX2 R13, R247 ;  /* 0x000000f7000d7308 */ /* 0x000ea20000000800 */
[----:B------:R-:W-:Y:S02]  /*5440*/  FMUL.FTZ R21, R184, R39 ;  /* 0x00000027b8157220 */ /* 0x000fe40000410000 */
        /* <DEDUP_REMOVED lines=9> */
[----:B-1----:R-:W-:Y:S01]  /*54e0*/  F2FP.BF16.PACK_AB R2, R30, R31 ;  /* 0x0000001f1e02723e */ /* 0x002fe200000010ff */
[--C-:B------:R-:W-:Y:S01]  /*54f0*/  FADD.FTZ R43, R43, -R0.reuse ;  /* 0x800000002b2b7221 */ /* 0x100fe20000010000 */
[----:B------:R-:W-:Y:S01]  /*5500*/  F2FP.BF16.PACK_AB R28, R28, R48 ;  /* 0x000000301c1c723e */ /* 0x000fe200000010ff */
[--C-:B------:R-:W-:Y:S01]  /*5510*/  FADD.FTZ R42, R42, -R0.reuse ;  /* 0x800000002a2a7221 */ /* 0x100fe20000010000 */
[----:B------:R-:W-:Y:S01]  /*5520*/  F2FP.BF16.PACK_AB R23, R23, R50 ;  /* 0x000000321717723e */ /* 0x000fe200000010ff */
[----:B------:R1:W-:Y:S01]  /*5530*/  STS [R237+0x23880], R2 ;  /* 0x02388002ed007388 */ /* 0x0003e20000000800 */
[----:B------:R-:W-:Y:S02]  /*5540*/  FMUL.FTZ R40, R195, R40 ;  /* 0x00000028c3287220 */ /* 0x000fe40000410000 */
[----:B------:R-:W-:Y:S01]  /*5550*/  FMUL.FTZ R10, R190, R41 ;  /* 0x00000029be0a7220 */ /* 0x000fe20000410000 */
[----:B------:R4:W-:Y:S01]  /*5560*/  STS [R236+0x3000], R5 ;  /* 0x00300005ec007388 */ /* 0x0009e20000000800 */
[--C-:B------:R-:W-:Y:S02]  /*5570*/  FADD.FTZ R47, R47, -R0.reuse ;  /* 0x800000002f2f7221 */ /* 0x100fe40000010000 */
[----:B------:R-:W-:Y:S01]  /*5580*/  FMUL.FTZ R42, R31, R42 ;  /* 0x0000002a1f2a7220 */ /* 0x000fe20000410000 */
[----:B------:R-:W-:Y:S01]  /*5590*/  F2FP.BF16.PACK_AB R10, R10, R40 ;  /* 0x000000280a0a723e */ /* 0x000fe200000010ff */
[----:B------:R-:W-:Y:S02]  /*55a0*/  FADD.FTZ R46, R46, -R0 ;  /* 0x800000002e2e7221 */ /* 0x000fe40000010000 */
[----:B------:R-:W-:Y:S02]  /*55b0*/  FMUL.FTZ R44, R187, R44 ;  /* 0x0000002cbb2c7220 */ /* 0x000fe40000410000 */
[----:B------:R-:W-:Y:S02]  /*55c0*/  FMUL.FTZ R11, R201, R45 ;  /* 0x0000002dc90b7220 */ /* 0x000fe40000410000 */
[----:B--2---:R-:W-:Y:S02]  /*55d0*/  FMUL.FTZ R46, R13, R46 ;  /* 0x0000002e0d2e7220 */ /* 0x004fe40000410000 */
[----:B------:R-:W-:Y:S01]  /*55e0*/  FMUL.FTZ R3, R202, R47 ;  /* 0x0000002fca037220 */ /* 0x000fe20000410000 */
[----:B------:R-:W-:Y:S01]  /*55f0*/  F2FP.BF16.PACK_AB R11, R11, R44 ;  /* 0x0000002c0b0b723e */ /* 0x000fe200000010ff */
[----:B---3--:R-:W-:Y:S02]  /*5600*/  FMUL.FTZ R4, R30, R43 ;  /* 0x0000002b1e047220 */ /* 0x008fe40000410000 */
[----:B------:R-:W-:Y:S01]  /*5610*/  IMAD.U32 R0, RZ, RZ, UR4 ;  /* 0x00000004ff007e24 */ /* 0x000fe2000f8e00ff */
[----:B------:R-:W-:Y:S02]  /*5620*/  F2FP.BF16.PACK_AB R3, R3, R46 ;  /* 0x0000002e0303723e */ /* 0x000fe400000010ff */
[----:B------:R-:W-:Y:S01]  /*5630*/  F2FP.BF16.PACK_AB R4, R4, R42 ;  /* 0x0000002a0404723e */ /* 0x000fe200000010ff */
[----:B------:R-:W-:Y:S01]  /*5640*/  IMAD R0, R0, 0x2000, R220 ;  /* 0x0000200000007824 */ /* 0x000fe200078e02dc */
[----:B-1----:R-:W-:Y:S01]  /*5650*/  F2FP.BF16.PACK_AB R2, R202, R13 ;  /* 0x0000000dca02723e */ /* 0x002fe200000010ff */
[----:B----4-:R-:W-:Y:S04]  /*5660*/  FMUL.FTZ R5, R37, R27 ;  /* 0x0000001b25057220 */ /* 0x010fe80000410000 */
[----:B------:R1:W-:Y:S01]  /*5670*/  STS [R236+0x3400], R2 ;  /* 0x00340002ec007388 */ /* 0x0003e20000000800 */
[----:B------:R-:W-:Y:S03]  /*5680*/  F2FP.BF16.PACK_AB R5, R5, R26 ;  /* 0x0000001a0505723e */ /* 0x000fe600000010ff */
        /* <DEDUP_REMOVED lines=13> */
[----:B-1----:R-:W-:Y:S02]  /*5760*/  IMAD.SHL.U32 R2, R0, 0x2, RZ ;  /* 0x0000000200027824 */ /* 0x002fe400078e00ff */
[----:B------:R-:W-:Y:S01]  /*5770*/  IMAD.SHL.U32 R0, R220, 0x2, RZ ;  /* 0x00000002dc007824 */ /* 0x000fe200078e00ff */
[----:B------:R-:W-:Y:S04]  /*5780*/  STS [R236+0x6400], R23 ;  /* 0x00640017ec007388 */ /* 0x000fe80000000800 */
[----:B------:R-:W-:Y:S04]  /*5790*/  STS [R237+0x27480], R10 ;  /* 0x0274800aed007388 */ /* 0x000fe80000000800 */
        /* <DEDUP_REMOVED lines=49> */
[----:B------:R-:W-:Y:S07]  /*5ab0*/  LDSM.16.MT88.4 R32, [R210+0x21c80] ;  /* 0x021c8000d220783b */ /* 0x000fee0000004200 */
[-C--:B------:R-:W-:Y:S08]  /*5ac0*/  HMMA.16816.F32.BF16 R84, R28, R48.reuse, R84 ;  /* 0x000000301c54723c */ /* 0x080ff00000041854 */
[-C--:B------:R-:W-:Y:S08]  /*5ad0*/  HMMA.16816.F32.BF16 R88, R36, R48.reuse, R88 ;  /* 0x000000302458723c */ /* 0x080ff00000041858 */
[-C--:B------:R-:W-:Y:S08]  /*5ae0*/  HMMA.16816.F32.BF16 R92, R40, R48.reuse, R92 ;  /* 0x00000030285c723c */ /* 0x080ff0000004185c */
[C---:B------:R-:W-:Y:S08]  /*5af0*/  HMMA.16816.F32.BF16 R96, R44.reuse, R48, R96 ;  /* 0x000000302c60723c */ /* 0x040ff00000041860 */
[-C--:B------:R-:W-:Y:S01]  /*5b00*/  HMMA.16816.F32.BF16 R100, R44, R50.reuse, R100 ;  /* 0x000000322c64723c */ /* 0x080fe20000041864 */
[----:B------:R-:W-:Y:S07]  /*5b10*/  LDSM.16.MT88.4 R44, [R209+0x21c80] ;  /* 0x021c8000d12c783b */ /* 0x000fee0000004200 */
[-C--:B------:R-:W-:Y:S01]  /*5b20*/  HMMA.16816.F32.BF16 R104, R40, R50.reuse, R104 ;  /* 0x000000322868723c */ /* 0x080fe20000041868 */
[----:B------:R-:W1:Y:S07]  /*5b30*/  LDSM.16.MT88.4 R40, [R2+0x19880] ;  /* 0x019880000228783b */ /* 0x000e6e0000004200 */
        /* <DEDUP_REMOVED lines=46> */
[----:B------:R-:W-:Y:S01]  /*5e20*/  USHF.L.U32 UR33, UR31, 0x6, URZ ;  /* 0x000000061f217899 */ /* 0x000fe2000800063f */
[----:B------:R-:W-:Y:S01]  /*5e30*/  IMAD.MOV.U32 R4, RZ, RZ, R250 ;  /* 0x000000ffff047224 */ /* 0x000fe200078e00fa */
[----:B------:R-:W-:Y:S01]  /*5e40*/  USHF.R.S32.HI UR32, URZ, 0x1f, UR31 ;  /* 0x0000001f3f207899 */ /* 0x000fe2000801141f */
[----:B------:R-:W3:Y:S01]  /*5e50*/  LDL.64 R238, [R1+0x10] ;  /* 0x0000100001ee7983 */ /* 0x000ee20000100a00 */
[----:B------:R-:W-:Y:S01]  /*5e60*/  USHF.R.S32.HI UR6, URZ, 0x1f, UR33 ;  /* 0x0000001f3f067899 */ /* 0x000fe20008011421 */
[----:B------:R-:W-:Y:S02]  /*5e70*/  IMAD.MOV.U32 R5, RZ, RZ, R251 ;  /* 0x000000ffff057224 */ /* 0x000fe400078e00fb */
[----:B------:R-:W4:Y:S01]  /*5e80*/  LDL.64 R206, [R1+0x8] ;  /* 0x0000080001ce7983 */ /* 0x000f220000100a00 */
[----:B------:R-:W-:Y:S02]  /*5e90*/  IMAD.U32 R11, RZ, RZ, UR33 ;  /* 0x00000021ff0b7e24 */ /* 0x000fe4000f8e00ff */
[----:B------:R-:W-:Y:S01]  /*5ea0*/  IMAD.U32 R12, RZ, RZ, UR6 ;  /* 0x00000006ff0c7e24 */ /* 0x000fe2000f8e00ff */
[----:B------:R-:W5:Y:S01]  /*5eb0*/  LDL R205, [R1+0x38] ;  /* 0x0000380001cd7983 */ /* 0x000f620000100800 */
[----:B------:R-:W-:Y:S02]  /*5ec0*/  ULDC.64 UR6, c[0x0][0x208] ;  /* 0x0000820000067ab9 */ /* 0x000fe40000000a00 */
[----:B------:R-:W-:Y:S01]  /*5ed0*/  UIMAD UR32, UR32, UR6, URZ ;  /* 0x00000006202072a4 */ /* 0x000fe2000f8e023f */
[----:B------:R-:W1:Y:S01]  /*5ee0*/  S2R R7, SR_CTAID.Y ;  /* 0x0000000000077919 */ /* 0x000e620000002600 */
[----:B------:R-:W-:Y:S02]  /*5ef0*/  UIMAD.WIDE.U32 UR34, UR31, UR6, URZ ;  /* 0x000000061f2272a5 */ /* 0x000fe4000f8e003f */
[----:B------:R-:W-:Y:S02]  /*5f00*/  UIMAD UR32, UR31, UR7, UR32 ;  /* 0x000000071f2072a4 */ /* 0x000fe4000f8e0220 */
[----:B------:R-:W-:Y:S02]  /*5f10*/  USHF.L.U32 UR6, UR34, 0x6, URZ ;  /* 0x0000000622067899 */ /* 0x000fe4000800063f */
[----:B------:R-:W-:Y:S04]  /*5f20*/  UIADD3 UR32, UR35, UR32, URZ ;  /* 0x0000002023207290 */ /* 0x000fe8000fffe03f */
[----:B------:R-:W-:Y:S01]  /*5f30*/  USHF.L.U64.HI UR32, UR34, 0x6, UR32 ;  /* 0x0000000622207899 */ /* 0x000fe20008010220 */
[----:B-1----:R-:W-:Y:S01]  /*5f40*/  SHF.R.S32.HI R6, RZ, 0x1f, R7 ;  /* 0x0000001fff067819 */ /* 0x002fe20000011407 */
[----:B------:R-:W-:Y:S04]  /*5f50*/  IMAD.WIDE.U32 R4, R7, c[0x0][0x288], R4 ;  /* 0x0000a20007047a25 */ /* 0x000fe800078e0004 */
[----:B------:R-:W-:Y:S01]  /*5f60*/  IMAD R6, R6, c[0x0][0x288], RZ ;  /* 0x0000a20006067a24 */ /* 0x000fe200078e02ff */
[----:B------:R-:W-:Y:S03]  /*5f70*/  IADD3 R11, P2, P0, R11, UR15, R4 ;  /* 0x0000000f0b0b7c10 */ /* 0x000fe6000f85e004 */
[----:B------:R-:W-:Y:S02]  /*5f80*/  IMAD R6, R7, c[0x0][0x28c], R6 ;  /* 0x0000a30007067a24 */ /* 0x000fe400078e0206 */
[----:B------:R-:W-:Y:S02]  /*5f90*/  IMAD.U32 R7, RZ, RZ, UR22 ;  /* 0x00000016ff077e24 */ /* 0x000fe4000f8e00ff */
[----:B------:R-:W-:Y:S02]  /*5fa0*/  IMAD.IADD R6, R5, 0x1, R6 ;  /* 0x0000000105067824 */ /* 0x000fe400078e0206 */
[----:B------:R-:W-:Y:S03]  /*5fb0*/  IMAD.U32 R5, RZ, RZ, UR17 ;  /* 0x00000011ff057e24 */ /* 0x000fe6000f8e00ff */
[----:B------:R-:W-:Y:S02]  /*5fc0*/  IADD3.X R12, R12, UR9, R6, P2, P0 ;  /* 0x000000090c0c7c10 */ /* 0x000fe400097e0406 */
[C---:B--2---:R-:W-:Y:S04]  /*5fd0*/  IADD3 R5, P2, P0, R242.reuse, UR6, R5 ;  /* 0x00000006f2057c10 */ /* 0x044fe8000f85e005 */
[C---:B---3--:R-:W-:Y:S02]  /*5fe0*/  IADD3.X R7, R239.reuse, UR32, R7, P2, P0 ;  /* 0x00000020ef077c10 */ /* 0x048fe400097e0407 */
[----:B------:R-:W-:Y:S04]  /*5ff0*/  IADD3 R4, P0, R242, UR6, RZ ;  /* 0x00000006f2047c10 */ /* 0x000fe8000ff1e0ff */
[----:B------:R-:W-:Y:S02]  /*6000*/  IADD3.X R6, R239, UR32, RZ, P0, !PT ;  /* 0x00000020ef067c10 */ /* 0x000fe400087fe4ff */
[C---:B------:R-:W-:Y:S04]  /*6010*/  LEA R8, P0, R4.reuse, c[0x0][0x1f0], 0x1 ;  /* 0x00007c0004087a11 */ /* 0x040fe800078008ff */
[----:B------:R-:W-:Y:S01]  /*6020*/  LEA.HI.X R9, R4, c[0x0][0x1f4], R6, 0x1, P0 ;  /* 0x00007d0004097a11 */ /* 0x000fe200000f0c06 */
[----:B------:R-:W-:Y:S01]  /*6030*/  IMAD.U32 R4, RZ, RZ, UR33 ;  /* 0x00000021ff047e24 */ /* 0x000fe2000f8e00ff */
[C---:B------:R-:W-:Y:S04]  /*6040*/  LEA R6, P0, R5.reuse, c[0x0][0x1f0], 0x1 ;  /* 0x00007c0005067a11 */ /* 0x040fe800078008ff */
[----:B------:R-:W-:Y:S02]  /*6050*/  LEA.HI.X R7, R5, c[0x0][0x1f4], R7, 0x1, P0 ;  /* 0x00007d0005077a11 */ /* 0x000fe400000f0c07 */
[C---:B------:R-:W-:Y:S02]  /*6060*/  LEA R10, P0, R11.reuse, c[0x0][0x280], 0x2 ;  /* 0x0000a0000b0a7a11 */ /* 0x040fe400078010ff */
[----:B----4-:R-:W-:Y:S01]  /*6070*/  IADD3 R5, -R206, c[0x0][0x168], -R4 ;  /* 0x00005a00ce057a10 */ /* 0x010fe20007ffe904 */
[----:B------:R-:W-:Y:S01]  /*6080*/  IMAD.U32 R4, RZ, RZ, UR28 ;  /* 0x0000001cff047e24 */ /* 0x000fe2000f8e00ff */
[----:B------:R-:W-:Y:S02]  /*6090*/  LEA.HI.X R11, R11, c[0x0][0x284], R12, 0x2, P0 ;  /* 0x0000a1000b0b7a11 */ /* 0x000fe400000f140c */
[C---:B------:R-:W-:Y:S01]  /*60a0*/  ISETP.LT.OR P0, PT, R5.reuse, 0x1, !P5 ;  /* 0x000000010500780c */ /* 0x040fe20006f01670 */
[----:B-----5:R-:W-:Y:S11]  /*60b0*/  IMAD R4, R4, 0x4000, R205 ;  /* 0x0000400004047824 */ /* 0x020ff600078e02cd */
[----:B------:R-:W-:Y:S01]  /*60c0*/  @!UPT UIADD3 URZ, URZ, URZ, URZ ;  /* 0x0000003f3f3ff290 */ /* 0x000fe2000fffe03f */
        /* <DEDUP_REMOVED lines=10> */
[----:B------:R-:W-:Y:S01]  /*6170*/  ISETP.LT.OR P0, PT, R5, 0x21, !P4 ;  /* 0x000000210500780c */ /* 0x000fe20006701670 */
[----:B------:R-:W-:Y:S04]  /*6180*/  IMAD.U32 R5, RZ, RZ, UR28 ;  /* 0x0000001cff057e24 */ /* 0x000fe8000f8e00ff */
[----:B------:R-:W-:Y:S04]  /*6190*/  @!P3 IMAD R5, R5, 0x40, R250 ;  /* 0x000000400505b824 */ /* 0x000fe800078e02fa */
[----:B------:R-:W-:Y:S04]  /*61a0*/  @!P3 IMAD.SHL.U32 R5, R5, 0x4, RZ ;  /* 0x000000040505b824 */ /* 0x000fe800078e00ff */
[----:B------:R1:W-:Y:S04]  /*61b0*/  LDGSTS.E.BYPASS.LTC128B.128 [R4+0x3000], [R6.64+0x80], !P0 ;  /* 0x0300008006047fae */ /* 0x0003e8000c101d54 */
[----:B------:R1:W-:Y:S02]  /*61c0*/  @!P3 LDGSTS.E.BYPASS.LTC128B.128 [R5+0x20280], [R10.64] ;  /* 0x202800000a05bfae */ /* 0x0003e4000b901d54 */
.L_x_1521:
        /* <DEDUP_REMOVED lines=12> */
[----:B------:R-:W-:Y:S01]  /*6290*/  UISETP.GE.AND UP0, UPT, UR30, UR14, UPT ;  /* 0x0000000e1e00728c */ /* 0x000fe2000bf06270 */
[-C--:B------:R-:W-:Y:S01]  /*62a0*/  HMMA.16816.F32.BF16 R12, R28, R18.reuse, RZ ;  /* 0x000000121c0c723c */ /* 0x080fe200000418ff */
[----:B------:R-:W-:Y:S01]  /*62b0*/  ULDC.64 UR6, c[0x0][0x240] ;  /* 0x0000900000067ab9 */ /* 0x000fe20000000a00 */
[----:B------:R-:W3:Y:S01]  /*62c0*/  LDSM.16.M88.4 R180, [R212+0x25480] ;  /* 0x02548000d4b4783b */ /* 0x000ee20000000200 */
[----:B------:R-:W-:Y:S02]  /*62d0*/  UIMAD UR6, UR5, UR6, URZ ;  /* 0x00000006050672a4 */ /* 0x000fe4000f8e023f */
[----:B------:R-:W-:Y:S02]  /*62e0*/  UISETP.GE.AND UP3, UPT, UR4, 0x1, UPT ;  /* 0x000000010400788c */ /* 0x000fe4000bf66270 */
        /* <DEDUP_REMOVED lines=8> */
[----:B------:R-:W-:Y:S07]  /*6370*/  USEL UR29, UR7, URZ, !UP2 ;  /* 0x0000003f071d7287 */ /* 0x000fee000d000000 */
        /* <DEDUP_REMOVED lines=51> */
[----:B------:R-:W-:Y:S02]  /*66b0*/  LDSM.16.MT88.4 R192, [R0+0x3880] ;  /* 0x0038800000c0783b */ /* 0x000fe40000004200 */
[-C--:B---3--:R-:W-:Y:S08]  /*66c0*/  HMMA.16816.F32.BF16 R4, R40, R44.reuse, R4 ;  /* 0x0000002c2804723c */ /* 0x088ff00000041804 */
[C---:B------:R-:W-:Y:S08]  /*66d0*/  HMMA.16816.F32.BF16 R8, R180.reuse, R44, R8 ;  /* 0x0000002cb408723c */ /* 0x040ff00000041808 */
        /* <DEDUP_REMOVED lines=8> */
[----:B------:R-:W5:Y:S07]  /*6760*/  LDSM.16.M88.4 R40, [R3+0x27480] ;  /* 0x027480000328783b */ /* 0x000f6e0000000200 */
[-C--:B-1----:R-:W-:Y:S08]  /*6770*/  HMMA.16816.F32.BF16 R4, R36, R184.reuse, R4 ;  /* 0x000000b82404723c */ /* 0x082ff00000041804 */
[C---:B---3--:R-:W-:Y:S08]  /*6780*/  HMMA.16816.F32.BF16 R8, R44.reuse, R184, R8 ;  /* 0x000000b82c08723c */ /* 0x048ff00000041808 */
[-C--:B------:R-:W-:Y:S08]  /*6790*/  HMMA.16816.F32.BF16 R12, R44, R186.reuse, R12 ;  /* 0x000000ba2c0c723c */ /* 0x080ff0000004180c */
[C---:B------:R-:W-:Y:S08]  /*67a0*/  HMMA.16816.F32.BF16 R16, R36.reuse, R186, R16 ;  /* 0x000000ba2410723c */ /* 0x040ff00000041810 */
[-C--:B------:R-:W-:Y:S08]  /*67b0*/  HMMA.16816.F32.BF16 R20, R36, R188.reuse, R20 ;  /* 0x000000bc2414723c */ /* 0x080ff00000041814 */
[C---:B------:R-:W-:Y:S08]  /*67c0*/  HMMA.16816.F32.BF16 R24, R44.reuse, R188, R24 ;  /* 0x000000bc2c18723c */ /* 0x040ff00000041818 */
[-C--:B------:R-:W-:Y:S01]  /*67d0*/  HMMA.16816.F32.BF16 R28, R44, R190.reuse, R28 ;  /* 0x000000be2c1c723c */ /* 0x080fe2000004181c */
[----:B------:R1:W3:Y:S07]  /*67e0*/  LDSM.16.MT88.4 R44, [R0+0x7880] ;  /* 0x00788000002c783b */ /* 0x0002ee0000004200 */
[----:B------:R-:W-:Y:S07]  /*67f0*/  HMMA.16816.F32.BF16 R32, R36, R190, R32 ;  /* 0x000000be2420723c */ /* 0x000fee0000041820 */
[----:B------:R-:W-:Y:S01]  /*6800*/  IMAD.U32 R36, RZ, RZ, UR23 ;  /* 0x00000017ff247e24 */ /* 0x000fe2000f8e00ff */
[-C--:B----4-:R-:W-:Y:S05]  /*6810*/  HMMA.16816.F32.BF16 R4, R180, R192.reuse, R4 ;  /* 0x000000c0b404723c */ /* 0x090fea0000041804 */
[----:B--2---:R-:W-:Y:S03]  /*6820*/  IMAD.WIDE.U32 R36, R36, c[0x0][0x238], R226 ;  /* 0x00008e0024247a25 */ /* 0x004fe600078e00e2 */
[C---:B-----5:R-:W-:Y:S01]  /*6830*/  HMMA.16816.F32.BF16 R8, R40.reuse, R192, R8 ;  /* 0x000000c02808723c */ /* 0x060fe20000041808 */
[----:B-1----:R-:W-:Y:S03]  /*6840*/  IMAD.U32 R0, RZ, RZ, UR11 ;  /* 0x0000000bff007e24 */ /* 0x002fe6000f8e00ff */
        /* <DEDUP_REMOVED lines=8> */
[-C--:B---3--:R-:W-:Y:S01]  /*68d0*/  HMMA.16816.F32.BF16 R20, R180, R44.reuse, R20 ;  /* 0x0000002cb414723c */ /* 0x088fe20000041814 */
        /* <DEDUP_REMOVED lines=67> */
[----:B------:R-:W-:Y:S02]  /*6d10*/  LDSM.16.MT88.4 R48, [R210+0x27c80] ;  /* 0x027c8000d230783b */ /* 0x000fe40000004200 */
        /* <DEDUP_REMOVED lines=129> */
.L_x_1501:
[----:B------:R-:W-:Y:S05]  /*7530*/  @P1 EXIT ;  /* 0x000000000000194d */ /* 0x000fea0003800000 */
[----:B------:R-:W2:Y:S01]  /*7540*/  LDL.LU.64 R4, [R1+0x20] ;  /* 0x0000200001047983 */ /* 0x000ea20000300a00 */
[----:B------:R-:W-:Y:S02]  /*7550*/  ULDC.64 UR4, c[0x0][0x338] ;  /* 0x0000ce0000047ab9 */ /* 0x000fe40000000a00 */
[----:B------:R-:W-:Y:S01]  /*7560*/  UISETP.NE.AND UP0, UPT, UR4, 0x1, UPT ;  /* 0x000000010400788c */ /* 0x000fe2000bf05270 */
[----:B------:R-:W3:Y:S01]  /*7570*/  S2R R6, SR_CTAID.Z ;  /* 0x0000000000067919 */ /* 0x000ee20000002700 */
[----:B------:R-:W-:Y:S02]  /*7580*/  UIMAD.WIDE.U32 UR6, UR23, UR5, URZ ;  /* 0x00000005170672a5 */ /* 0x000fe4000f8e003f */
[----:B------:R-:W-:Y:S02]  /*7590*/  USHF.L.U32 UR4, UR10, 0xe, URZ ;  /* 0x0000000e0a047899 */ /* 0x000fe4000800063f */
[----:B------:R-:W-:-:S02]  /*75a0*/  ULDC UR5, c[0x0][0x340] ;  /* 0x0000d00000057ab9 */ /* 0x000fc40000000800 */
[----:B------:R-:W-:Y:S02]  /*75b0*/  UMOV UR11, UR23 ;  /* 0x00000017000b7c82 */ /* 0x000fe40008000000 */
[----:B------:R-:W-:Y:S02]  /*75c0*/  USHF.R.S32.HI UR8, URZ, 0x1f, UR4 ;  /* 0x0000001f3f087899 */ /* 0x000fe40008011404 */
[----:B------:R-:W-:-:S03]  /*75d0*/  @UP0 USHF.R.U32.HI UR11, URZ, UR5, UR7 ;  /* 0x000000053f0b0299 */ /* 0x000fc60008011607 */
[----:B------:R-:W-:Y:S02]  /*75e0*/  ULDC.64 UR6, c[0x0][0x328] ;  /* 0x0000ca0000067ab9 */ /* 0x000fe40000000a00 */
[----:B------:R-:W-:Y:S01]  /*75f0*/  USHF.R.S32.HI UR9, URZ, 0x1f, UR11 ;  /* 0x0000001f3f097899 */ /* 0x000fe2000801140b */
[----:B------:R-:W-:-:S03]  /*7600*/  IMAD.U32 R0, RZ, RZ, UR11 ;  /* 0x0000000bff007e24 */ /* 0x000fc6000f8e00ff */
[----:B------:R-:W-:-:S04]  /*7610*/  UIMAD UR6, UR9, UR6, URZ ;  /* 0x00000006090672a4 */ /* 0x000fc8000f8e023f */
[----:B------:R-:W-:Y:S01]  /*7620*/  UIMAD UR6, UR11, UR7, UR6 ;  /* 0x000000070b0672a4 */ /* 0x000fe2000f8e0206 */
[----:B------:R-:W-:Y:S01]  /*7630*/  BAR.SYNC.DEFER_BLOCKING 0x1, 0x100 ;  /* 0x0044000000007b1d */ /* 0x000fe20000010000 */
[----:B-12---:R-:W-:-:S05]  /*7640*/  IADD3 R2, P0, R4, UR4, RZ ;  /* 0x0000000404027c10 */ /* 0x006fca000ff1e0ff */
[----:B------:R-:W-:Y:S02]  /*7650*/  ULDC.64 UR4, c[0x0][0x300] ;  /* 0x0000c00000047ab9 */ /* 0x000fe40000000a00 */
[----:B------:R-:W-:Y:S01]  /*7660*/  UIMAD UR4, UR9, UR4, URZ ;  /* 0x00000004090472a4 */ /* 0x000fe2000f8e023f */
[----:B------:R-:W-:-:S03]  /*7670*/  LEA.HI.X.SX32 R3, R4, UR8, 0x1, P0 ;  /* 0x0000000804037c11 */ /* 0x000fc600080f0eff */
[----:B------:R-:W-:Y:S02]  /*7680*/  UIMAD UR4, UR11, UR5, UR4 ;  /* 0x000000050b0472a4 */ /* 0x000fe4000f8e0204 */
[----:B------:R-:W-:-:S04]  /*7690*/  IMAD.WIDE.U32 R4, R0, c[0x0][0x328], R2 ;  /* 0x0000ca0000047a25 */ /* 0x000fc800078e0002 */
[----:B------:R-:W-:Y:S01]  /*76a0*/  IMAD.WIDE.U32 R2, R0, c[0x0][0x300], R2 ;  /* 0x0000c00000027a25 */ /* 0x000fe200078e0002 */
[----:B---3--:R-:W-:Y:S02]  /*76b0*/  SHF.R.S32.HI R0, RZ, 0x1f, R6 ;  /* 0x0000001fff007819 */ /* 0x008fe40000011406 */
[----:B------:R-:W-:Y:S02]  /*76c0*/  IADD3 R5, R5, UR6, RZ ;  /* 0x0000000605057c10 */ /* 0x000fe4000fffe0ff */
[----:B------:R-:W-:Y:S01]  /*76d0*/  IADD3 R3, R3, UR4, RZ ;  /* 0x0000000403037c10 */ /* 0x000fe2000fffe0ff */
[----:B------:R-:W-:Y:S02]  /*76e0*/  IMAD R7, R0, c[0x0][0x330], RZ ;  /* 0x0000cc0000077a24 */ /* 0x000fe400078e02ff */
[----:B------:R-:W-:-:S04]  /*76f0*/  IMAD.WIDE.U32 R8, R6, c[0x0][0x330], R4 ;  /* 0x0000cc0006087a25 */ /* 0x000fc800078e0004 */
[----:B------:R-:W-:Y:S01]  /*7700*/  IMAD R10, R6, c[0x0][0x334], R7 ;  /* 0x0000cd00060a7a24 */ /* 0x000fe200078e0207 */
[----:B------:R-:W-:Y:S01]  /*7710*/  LEA R4, P1, R8, c[0x0][0x310], 0x2 ;  /* 0x0000c40008047a11 */ /* 0x000fe200078210ff */
[----:B------:R-:W-:-:S03]  /*7720*/  IMAD R0, R0, c[0x0][0x308], RZ ;  /* 0x0000c20000007a24 */ /* 0x000fc600078e02ff */
[----:B------:R-:W-:Y:S01]  /*7730*/  IADD3 R10, R9, R10, RZ ;  /* 0x0000000a090a7210 */ /* 0x000fe20007ffe0ff */
[C---:B------:R-:W-:Y:S02]  /*7740*/  IMAD R0, R6.reuse, c[0x0][0x30c], R0 ;  /* 0x0000c30006007a24 */ /* 0x040fe400078e0200 */
[----:B------:R-:W-:Y:S01]  /*7750*/  IMAD.WIDE.U32 R6, R6, c[0x0][0x308], R2 ;  /* 0x0000c20006067a25 */ /* 0x000fe200078e0002 */
[----:B------:R-:W-:-:S03]  /*7760*/  LEA.HI.X R5, R8, c[0x0][0x314], R10, 0x2, P1 ;  /* 0x0000c50008057a11 */ /* 0x000fc600008f140a */
[----:B------:R-:W-:Y:S01]  /*7770*/  IMAD.IADD R0, R7, 0x1, R0 ;  /* 0x0000000107007824 */ /* 0x000fe200078e0200 */
        /* <DEDUP_REMOVED lines=131> */
.L_x_1523:
        /* <DEDUP_REMOVED lines=13> */
.L_x_2328:


//--------------------- .text._ZN7cutlass13device_kernelIN5flash19enable_sm80_to_sm89INS1_16FlashAttnBwdSm80INS1_25CollectiveMainloopBwdSm80ILi2ELi2EN4cute5tupleIJNS5_1CILi64EEENS7_ILi128EEES9_EEENS_10bfloat16_tEfNS_4arch4Sm80ELb0ELb1ELb0ELb0ELb1ELb0ELb0ELb0ELi2ELi2ELi2ELi2ELb0EEENS1_24CollectiveEpilogueBwdGQAISA_fSD_Li256ELb0ELb1EEENS1_19SingleTileSchedulerILb0ELb0ELb0ELi128EEEEEEEEEvNT_6ParamsE --------------------------
	.section	.text._ZN7cutlass13device_kernelIN5flash19enable_sm80_to_sm89INS1_16FlashAttnBwdSm80INS1_25CollectiveMainloopBwdSm80ILi2ELi2EN4cute5tupleIJNS5_1CILi64EEENS7_ILi128EEES9_EEENS_10bfloat16_tEfNS_4arch4Sm80ELb0ELb1ELb0ELb0ELb1ELb0ELb0ELb0ELi2ELi2ELi2ELi2ELb0EEENS1_24CollectiveEpilogueBwdGQAISA_fSD_Li256ELb0ELb1EEENS1_19SingleTileSchedulerILb0ELb0ELb0ELi128EEEEEEEEEvNT_6ParamsE,"ax",@progbits
	.sectioninfo	@"SHI_REGISTERS=255"
	.align	128
.text._ZN7cutlass13device_kernelIN5flash19enable_sm80_to_sm89INS1_16FlashAttnBwdSm80INS1_25CollectiveMainloopBwdSm80ILi2ELi2EN4cute5tupleIJNS5_1CILi64EEENS7_ILi128EEES9_EEENS_10bfloat16_tEfNS_4arch4Sm80ELb0ELb1ELb0ELb0ELb1ELb0ELb0ELb0ELi2ELi2ELi2ELi2ELb0EEENS1_24CollectiveEpilogueBwdGQAISA_fSD_Li256ELb0ELb1EEENS1_19SingleTileSchedulerILb0ELb0ELb0ELi128EEEEEEEEEvNT_6ParamsE:
        .type           _ZN7cutlass13device_kernelIN5flash19enable_sm80_to_sm89INS1_16FlashAttnBwdSm80INS1_25CollectiveMainloopBwdSm80ILi2ELi2EN4cute5tupleIJNS5_1CILi64EEENS7_ILi128EEES9_EEENS_10bfloat16_tEfNS_4arch4Sm80ELb0ELb1ELb0ELb0ELb1ELb0ELb0ELb0ELi2ELi2ELi2ELi2ELb0EEENS1_24CollectiveEpilogueBwdGQAISA_fSD_Li256ELb0ELb1EEENS1_19SingleTileSchedulerILb0ELb0ELb0ELi128EEEEEEEEEvNT_6ParamsE,@function
        .size           _ZN7cutlass13device_kernelIN5flash19enable_sm80_to_sm89INS1_16FlashAttnBwdSm80INS1_25CollectiveMainloopBwdSm80ILi2ELi2EN4cute5tupleIJNS5_1CILi64EEENS7_ILi128EEES9_EEENS_10bfloat16_tEfNS_4arch4Sm80ELb0ELb1ELb0ELb0ELb1ELb0ELb0ELb0ELi2ELi2ELi2ELi2ELb0EEENS1_24CollectiveEpilogueBwdGQAISA_fSD_Li256ELb0ELb1EEENS1_19SingleTileSchedulerILb0ELb0ELb0ELi128EEEEEEEEEvNT_6ParamsE,(.L_x_2329 - _ZN7cutlass13device_kernelIN5flash19enable_sm80_to_sm89INS1_16FlashAttnBwdSm80INS1_25CollectiveMainloopBwdSm80ILi2ELi2EN4cute5tupleIJNS5_1CILi64EEENS7_ILi128EEES9_EEENS_10bfloat16_tEfNS_4arch4Sm80ELb0ELb1ELb0ELb0ELb1ELb0ELb0ELb0ELi2ELi2ELi2ELi2ELb0EEENS1_24CollectiveEpilogueBwdGQAISA_fSD_Li256ELb0ELb1EEENS1_19SingleTileSchedulerILb0ELb0ELb0ELi128EEEEEEEEEvNT_6ParamsE)
        .other          _ZN7cutlass13device_kernelIN5flash19enable_sm80_to_sm89INS1_16FlashAttnBwdSm80INS1_25CollectiveMainloopBwdSm80ILi2ELi2EN4cute5tupleIJNS5_1CILi64EEENS7_ILi128EEES9_EEENS_10bfloat16_tEfNS_4arch4Sm80ELb0ELb1ELb0ELb0ELb1ELb0ELb0ELb0ELi2ELi2ELi2ELi2ELb0EEENS1_24CollectiveEpilogueBwdGQAISA_fSD_Li256ELb0ELb1EEENS1_19SingleTileSchedulerILb0ELb0ELb0ELi128EEEEEEEEEvNT_6ParamsE,@"STO_CUDA_ENTRY STV_DEFAULT"
_ZN7cutlass13device_kernelIN5flash19enable_sm80_to_sm89INS1_16FlashAttnBwdSm80INS1_25CollectiveMainloopBwdSm80ILi2ELi2EN4cute5tupleIJNS5_1CILi64EEENS7_ILi128EEES9_EEENS_10bfloat16_tEfNS_4arch4Sm80ELb0ELb1ELb0ELb0ELb1ELb0ELb0ELb0ELi2ELi2ELi2ELi2ELb0EEENS1_24CollectiveEpilogueBwdGQAISA_fSD_Li256ELb0ELb1EEENS1_19SingleTileSchedulerILb0ELb0ELb0ELi128EEEEEEEEEvNT_6ParamsE:
        /* <DEDUP_REMOVED lines=28> */
.L_x_1524:
        /* <DEDUP_REMOVED lines=10> */
[----:B------:R-:W-:Y:S01]  /*0260*/  ULDC.64 UR20, c[0x0][0x118] ;  /* 0x0000460000147ab9 */ /* 0x000fe20000000a00 */
[----:B------:R-:W-:Y:S01]  /*0270*/  CS2R R174, SRZ ;  /* 0x0000000000ae7805 */ /* 0x000fe2000001ff00 */
[----:B------:R-:W-:Y:S01]  /*0280*/  CS2R R172, SRZ ;  /* 0x0000000000ac7805 */ /* 0x000fe2000001ff00 */
[----:B------:R-:W-:Y:S01]  /*0290*/  CS2R R178, SRZ ;  /* 0x0000000000b27805 */ /* 0x000fe2000001ff00 */
[----:B------:R-:W-:Y:S01]  /*02a0*/  IMAD.U32 R0, RZ, RZ, UR4 ;  /* 0x00000004ff007e24 */ /* 0x000fe2000f8e00ff */
[----:B------:R-:W-:Y:S01]  /*02b0*/  CS2R R176, SRZ ;  /* 0x0000000000b07805 */ /* 0x000fe2000001ff00 */
[----:B------:R-:W-:Y:S01]  /*02c0*/  CS2R R162, SRZ ;  /* 0x0000000000a27805 */ /* 0x000fe2000001ff00 */
[----:B------:R-:W-:Y:S01]  /*02d0*/  CS2R R160, SRZ ;  /* 0x0000000000a07805 */ /* 0x000fe2000001ff00 */
[----:B------:R-:W-:Y:S01]  /*02e0*/  CS2R R158, SRZ ;  /* 0x00000000009e7805 */ /* 0x000fe2000001ff00 */
[----:B------:R-:W-:Y:S01]  /*02f0*/  IADD3 R0, R0, -c[0x0][0x2a4], RZ ;  /* 0x8000a90000007a10 */ /* 0x000fe20007ffe0ff */
[----:B------:R-:W-:Y:S01]  /*0300*/  CS2R R156, SRZ ;  /* 0x00000000009c7805 */ /* 0x000fe2000001ff00 */
[----:B------:R-:W-:Y:S01]  /*0310*/  CS2R R154, SRZ ;  /* 0x00000000009a7805 */ /* 0x000fe2000001ff00 */
[----:B------:R-:W-:Y:S01]  /*0320*/  CS2R R152, SRZ ;  /* 0x0000000000987805 */ /* 0x000fe2000001ff00 */
[----:B------:R-:W-:Y:S01]  /*0330*/  SHF.R.S32.HI R2, RZ, 0x1f, R0 ;  /* 0x0000001fff027819 */ /* 0x000fe20000011400 */
[----:B------:R-:W-:Y:S01]  /*0340*/  CS2R R150, SRZ ;  /* 0x0000000000967805 */ /* 0x000fe2000001ff00 */
[----:B------:R-:W-:Y:S01]  /*0350*/  CS2R R148, SRZ ;  /* 0x0000000000947805 */ /* 0x000fe2000001ff00 */
[----:B------:R-:W-:Y:S01]  /*0360*/  CS2R R134, SRZ ;  /* 0x0000000000867805 */ /* 0x000fe2000001ff00 */
[----:B------:R-:W-:Y:S01]  /*0370*/  LEA.HI R0, R2, R0, RZ, 0x6 ;  /* 0x0000000002007211 */ /* 0x000fe200078f30ff */
[----:B------:R-:W-:Y:S01]  /*0380*/  CS2R R132, SRZ ;  /* 0x0000000000847805 */ /* 0x000fe2000001ff00 */
[----:B------:R-:W-:Y:S01]  /*0390*/  CS2R R138, SRZ ;  /* 0x00000000008a7805 */ /* 0x000fe2000001ff00 */
[----:B------:R-:W-:Y:S01]  /*03a0*/  CS2R R136, SRZ ;  /* 0x0000000000887805 */ /* 0x000fe2000001ff00 */
[----:B------:R-:W2:Y:S01]  /*03b0*/  R2UR UR12, R0 ;  /* 0x00000000000c73c2 */ /* 0x000ea200000e0000 */
        /* <DEDUP_REMOVED lines=23> */
[----:B--2---:R-:W-:Y:S01]  /*0530*/  USHF.R.S32.HI UR12, URZ, 0x6, UR12 ;  /* 0x000000063f0c7899 */ /* 0x004fe2000801140c */
        /* <DEDUP_REMOVED lines=24> */
[----:B------:R-:W-:-:S06]  /*06c0*/  CS2R R52, SRZ ;  /* 0x0000000000347805 */ /* 0x000fcc000001ff00 */
        /* <DEDUP_REMOVED lines=9> */
[----:B------:R-:W-:Y:S01]  /*0760*/  IMAD.MOV.U32 R33, RZ, RZ, R5 ;  /* 0x000000ffff217224 */ /* 0x000fe200078e0005 */
[----:B------:R-:W-:Y:S01]  /*0770*/  UIMAD UR4, UR24, UR4, URZ ;  /* 0x00000004180472a4 */ /* 0x000fe2000f8e023f */
[----:B------:R-:W-:Y:S01]  /*0780*/  IMAD.U32 R2, RZ, RZ, UR23 ;  /* 0x00000017ff027e24 */ /* 0x000fe2000f8e00ff */
[----:B------:R-:W-:Y:S01]  /*0790*/  ULDC.64 UR8, c[0x0][0x248] ;  /* 0x0000920000087ab9 */ /* 0x000fe20000000a00 */
[----:B------:R-:W-:Y:S01]  /*07a0*/  SHF.R.S32.HI R7, RZ, 0x1f, R6 ;  /* 0x0000001fff077819 */ /* 0x000fe20000011406 */
[----:B------:R-:W-:Y:S01]  /*07b0*/  USHF.L.U32 UR16, UR12, 0x6, URZ ;  /* 0x000000060c107899 */ /* 0x000fe2000800063f */
[----:B------:R-:W-:Y:S01]  /*07c0*/  SHF.R.S32.HI R22, RZ, 0x1f, R32 ;  /* 0x0000001fff167819 */ /* 0x000fe20000011420 */
[----:B------:R-:W-:Y:S01]  /*07d0*/  UISETP.NE.AND UP0, UPT, UR8, 0x1, UPT ;  /* 0x000000010800788c */ /* 0x000fe2000bf05270 */
[----:B------:R-:W-:Y:S01]  /*07e0*/  LOP3.LUT R242, R242, 0xfffffffe, RZ, 0xc0, !PT ;  /* 0xfffffffef2f27812 */ /* 0x000fe200078ec0ff */
[----:B------:R-:W-:Y:S01]  /*07f0*/  UIMAD.WIDE.U32 UR26, UR23, UR9, URZ ;  /* 0x00000009171a72a5 */ /* 0x000fe2000f8e003f */
[--C-:B-1----:R-:W-:Y:S01]  /*0800*/  IMAD.WIDE.U32 R4, R0, c[0x0][0x270], R6.reuse ;  /* 0x00009c0000047a25 */ /* 0x102fe200078e0006 */
[----:B------:R-:W-:Y:S01]  /*0810*/  USHF.R.S32.HI UR22, URZ, 0x1f, UR11 ;  /* 0x0000001f3f167899 */ /* 0x000fe2000801140b */
[-C--:B------:R-:W-:Y:S01]  /*0820*/  LEA.HI R27, R22, R32.reuse, RZ, 0x3 ;  /* 0x00000020161b7211 */ /* 0x080fe200078f18ff */
[----:B------:R-:W-:Y:S01]  /*0830*/  UIMAD UR9, UR23, UR7, UR6 ;  /* 0x00000007170972a4 */ /* 0x000fe2000f8e0206 */
[----:B------:R-:W-:Y:S01]  /*0840*/  IMAD.U32 R0, RZ, RZ, UR16 ;  /* 0x00000010ff007e24 */ /* 0x000fe2000f8e00ff */
[----:B------:R-:W-:Y:S01]  /*0850*/  UIMAD UR8, UR23, UR5, UR4 ;  /* 0x00000005170872a4 */ /* 0x000fe2000f8e0204 */
[----:B------:R-:W-:Y:S01]  /*0860*/  IMAD.WIDE.U32 R2, R2, c[0x0][0x288], R6 ;  /* 0x0000a20002027a25 */ /* 0x000fe200078e0006 */
[----:B------:R-:W-:Y:S01]  /*0870*/  ULDC.64 UR6, c[0x0][0x290] ;  /* 0x0000a40000067ab9 */ /* 0x000fe20000000a00 */
[----:B------:R-:W-:Y:S01]  /*0880*/  SHF.R.S32.HI R34, RZ, 0x3, R27 ;  /* 0x00000003ff227819 */ /* 0x000fe2000001141b */
[----:B------:R-:W-:Y:S01]  /*0890*/  ULDC.64 UR4, c[0x0][0x278] ;  /* 0x00009e0000047ab9 */ /* 0x000fe20000000a00 */
[----:B------:R1:W-:Y:S01]  /*08a0*/  STL.64 [R1+0x8], R6 ;  /* 0x0000080601007387 */ /* 0x0003e20000100a00 */
[----:B------:R-:W-:Y:S01]  /*08b0*/  UIMAD UR15, UR22, UR6, URZ ;  /* 0x00000006160f72a4 */ /* 0x000fe2000f8e023f */
[----:B------:R-:W-:Y:S01]  /*08c0*/  SHF.R.S32.HI R35, RZ, 0x1f, R34 ;  /* 0x0000001fff237819 */ /* 0x000fe20000011422 */
[----:B------:R-:W-:Y:S01]  /*08d0*/  UIMAD.WIDE.U32 UR18, UR11, UR4, URZ ;  /* 0x000000040b1272a5 */ /* 0x000fe2000f8e003f */
[-C--:B------:R-:W-:Y:S01]  /*08e0*/  LEA.HI R21, R22, R32.reuse, RZ, 0x5 ;  /* 0x0000002016157211 */ /* 0x080fe200078f28ff */
[----:B------:R-:W-:Y:S01]  /*08f0*/  UIMAD.WIDE.U32 UR28, UR11, UR6, URZ ;  /* 0x000000060b1c72a5 */ /* 0x000fe2000f8e003f */
[----:B------:R-:W-:Y:S01]  /*0900*/  IMAD.MOV.U32 R210, RZ, RZ, 0x10 ;  /* 0x00000010ffd27424 */ /* 0x000fe200078e00ff */
[----:B------:R-:W-:Y:S01]  /*0910*/  UIMAD UR6, UR22, UR4, URZ ;  /* 0x00000004160672a4 */ /* 0x000fe2000f8e023f */
[----:B------:R-:W-:Y:S01]  /*0920*/  STL.64 [R1+0x18], R34 ;  /* 0x0000182201007387 */ /* 0x000fe20000100a00 */
        /* <DEDUP_REMOVED lines=10> */
[----:B------:R-:W-:Y:S01]  /*09d0*/  @UP0 USHF.R.U32.HI UR6, URZ, UR17, UR27 ;  /* 0x000000113f060299 */ /* 0x000fe2000801161b */
[----:B------:R-:W-:Y:S01]  /*09e0*/  IMAD.MOV.U32 R211, RZ, RZ, 0x20 ;  /* 0x00000020ffd37424 */ /* 0x000fe200078e00ff */
[----:B------:R-:W-:Y:S01]  /*09f0*/  IADD3.X R29, R3, UR9, R0, P2, !PT ;  /* 0x00000009031d7c10 */ /* 0x000fe200097fe400 */
[----:B------:R-:W-:Y:S01]  /*0a00*/  ULDC.64 UR4, c[0x0][0x1e0] ;  /* 0x0000780000047ab9 */ /* 0x000fe20000000a00 */
[----:B------:R-:W-:Y:S01]  /*0a10*/  LOP3.LUT R3, R27, 0xfffffff8, RZ, 0xc0, !PT ;  /* 0xfffffff81b037812 */ /* 0x000fe200078ec0ff */
[----:B------:R-:W-:Y:S01]  /*0a20*/  USHF.R.S32.HI UR17, URZ, 0x1f, UR6 ;  /* 0x0000001f3f117899 */ /* 0x000fe20008011406 */
[----:B------:R-:W-:Y:S01]  /*0a30*/  IMAD.WIDE R10, R2, 0x80, R34 ;  /* 0x00000080020a7825 */ /* 0x000fe200078e0222 */
[----:B------:R-:W-:Y:S01]  /*0a40*/  LEA.HI R0, R22, R32, RZ, 0x6 ;  /* 0x0000002016007211 */ /* 0x000fe200078f30ff */
[----:B------:R-:W-:-:S02]  /*0a50*/  USHF.R.S32.HI UR15, URZ, 0x1f, UR16 ;  /* 0x0000001f3f0f7899 */ /* 0x000fc40008011410 */
        /* <DEDUP_REMOVED lines=33> */
[----:B-1----:R-:W-:Y:S01]  /*0c70*/  IMAD.WIDE.U32 R6, R34, c[0x0][0x178], R16 ;  /* 0x00005e0022067a25 */ /* 0x002fe200078e0010 */
        /* <DEDUP_REMOVED lines=109> */
[C---:B------:R-:W-:Y:S01]  /*1350*/  IMAD R0, R34.reuse, c[0x0][0x20c], R0 ;  /* 0x0000830022007a24 */ /* 0x040fe200078e0200 */
[----:B------:R-:W-:Y:S01]  /*1360*/  ULDC.64 UR6, c[0x0][0x210] ;  /* 0x0000840000067ab9 */ /* 0x000fe20000000a00 */
[----:B------:R3:W-:Y:S01]  /*1370*/  LDGSTS.E.BYPASS.LTC128B.128 [R10+0x4080], [R6.64+0x80], !P1 ;  /* 0x04080080060a7fae */ /* 0x0007e2000c901d54 */
[----:B------:R-:W-:Y:S01]  /*1380*/  LEA R18, P1, R19, c[0x0][0x258], 0x2 ;  /* 0x0000960013127a11 */ /* 0x000fe200078210ff */
[----:B------:R-:W-:Y:S01]  /*1390*/  IMAD.WIDE.U32 R8, R34, c[0x0][0x208], R16 ;  /* 0x0000820022087a25 */ /* 0x000fe200078e0010 */
[----:B------:R-:W-:-:S02]  /*13a0*/  UIMAD UR6, UR24, UR6, URZ ;  /* 0x00000006180672a4 */ /* 0x000fc4000f8e023f */
[----:B------:R-:W-:Y:S02]  /*13b0*/  LEA.HI.X R19, R19, c[0x0][0x25c], R20, 0x2, P1 ;  /* 0x0000970013137a11 */ /* 0x000fe400008f1414 */
[----:B------:R-:W-:Y:S01]  /*13c0*/  UIMAD UR6, UR23, UR7, UR6 ;  /* 0x00000007170672a4 */ /* 0x000fe2000f8e0206 */
        /* <DEDUP_REMOVED lines=10> */
[----:B------:R-:W-:Y:S02]  /*1470*/  ISETP.GE.AND P6, PT, R31, c[0x0][0x16c], PT ;  /* 0x00005b001f007a0c */ /* 0x000fe40003fc6270 */
[----:B------:R-:W-:-:S02]  /*1480*/  SEL R20, RZ, 0x1, P5 ;  /* 0x00000001ff147807 */ /* 0x000fc40002800000 */
[----:B------:R-:W-:Y:S02]  /*1490*/  IADD3.X R7, R5, UR29, RZ, P1, !PT ;  /* 0x0000001d05077c10 */ /* 0x000fe40008ffe4ff */
[C---:B------:R-:W-:Y:S02]  /*14a0*/  ISETP.LT.OR P1, PT, R11.reuse, 0x41, P0 ;  /* 0x000000410b00780c */ /* 0x040fe40000721670 */
[C---:B------:R-:W-:Y:S02]  /*14b0*/  ISETP.LT.OR P3, PT, R11.reuse, 0x61, P3 ;  /* 0x000000610b00780c */ /* 0x040fe40001f61670 */
[----:B------:R-:W-:Y:S02]  /*14c0*/  ISETP.LT.OR P0, PT, R11, 0x61, P0 ;  /* 0x000000610b00780c */ /* 0x000fe40000701670 */
[----:B------:R-:W-:Y:S02]  /*14d0*/  @P5 LOP3.LUT R242, R242, 0x1, RZ, 0xfc, !PT ;  /* 0x00000001f2f25812 */ /* 0x000fe400078efcff */
[----:B--2---:R-:W-:-:S02]  /*14e0*/  IADD3 R2, P4, R4, UR27, RZ ;  /* 0x0000001b04027c10 */ /* 0x004fc4000ff9e0ff */
[----:B-1----:R-:W-:Y:S02]  /*14f0*/  SEL R4, RZ, 0x2, P6 ;  /* 0x00000002ff047807 */ /* 0x002fe40003000000 */
[----:B------:R-:W-:Y:S01]  /*1500*/  IADD3.X R3, R5, UR28, RZ, P4, !PT ;  /* 0x0000001c05037c10 */ /* 0x000fe2000a7fe4ff */
[----:B------:R-:W-:Y:S02]  /*1510*/  IMAD.IADD R5, R9, 0x1, R0 ;  /* 0x0000000109057824 */ /* 0x000fe400078e0200 */
[----:B------:R-:W-:Y:S02]  /*1520*/  IMAD.IADD R9, R4, 0x1, R20 ;  /* 0x0000000104097824 */ /* 0x000fe400078e0214 */
[----:B------:R-:W-:Y:S01]  /*1530*/  IMAD.U32 R0, RZ, RZ, UR23 ;  /* 0x00000017ff007e24 */ /* 0x000fe2000f8e00ff */
[----:B------:R1:W-:Y:S01]  /*1540*/  LDGSTS.E.BYPASS.LTC128B.128 [R10+0x2080], [R2.64], !P2 ;  /* 0x02080000020a7fae */ /* 0x0003e2000d101d54 */
[----:B------:R-:W-:-:S03]  /*1550*/  IMAD.MOV.U32 R4, RZ, RZ, R8 ;  /* 0x000000ffff047224 */ /* 0x000fc600078e0008 */
[----:B------:R2:W-:Y:S01]  /*1560*/  LDGSTS.E.BYPASS.LTC128B.128 [R10+0x6080], [R6.64], !P1 ;  /* 0x06080000060a7fae */ /* 0x0005e2000c901d54 */
        /* <DEDUP_REMOVED lines=14> */
[----:B------:R-:W-:-:S02]  /*1650*/  UMOV UR22, 0x5 ;  /* 0x0000000500167882 */ /* 0x000fc40000000000 */
[----:B------:R-:W-:Y:S01]  /*1660*/  UIMAD UR17, UR7, UR12, URZ ;  /* 0x0000000c071172a4 */ /* 0x000fe2000f8e023f */
[----:B------:R-:W-:Y:S01]  /*1670*/  IMAD.U32 R26, RZ, RZ, UR23 ;  /* 0x00000017ff1a7e24 */ /* 0x000fe2000f8e00ff */
[----:B------:R3:W-:Y:S01]  /*1680*/  STL.64 [R1+0x20], R36 ;  /* 0x0000202401007387 */ /* 0x0007e20000100a00 */
[C---:B--2---:R-:W-:Y:S01]  /*1690*/  IADD3 R6, P2, R2.reuse, UR27, RZ ;  /* 0x0000001b02067c10 */ /* 0x044fe2000ff5e0ff */
[----:B------:R-:W-:Y:S01]  /*16a0*/  UIMAD UR17, UR26, UR23, UR17 ;  /* 0x000000171a1172a4 */ /* 0x000fe2000f8e0211 */
[----:B-1----:R-:W-:Y:S01]  /*16b0*/  IADD3 R2, P1, R2, UR30, RZ ;  /* 0x0000001e02027c10 */ /* 0x002fe2000ff3e0ff */
[----:B------:R-:W-:Y:S01]  /*16c0*/  IMAD.WIDE.U32 R4, R26, UR12, R36 ;  /* 0x0000000c1a047c25 */ /* 0x000fe2000f8e0024 */
[C---:B------:R-:W-:Y:S02]  /*16d0*/  IADD3.X R7, R3.reuse, UR28, RZ, P2, !PT ;  /* 0x0000001c03077c10 */ /* 0x040fe400097fe4ff */
[----:B------:R-:W-:Y:S02]  /*16e0*/  IADD3.X R3, R3, UR29, RZ, P1, !PT ;  /* 0x0000001d03037c10 */ /* 0x000fe40008ffe4ff */
[----:B------:R-:W-:Y:S01]  /*16f0*/  LOP3.LUT P2, RZ, R9, 0x1, RZ, 0xc0, !PT ;  /* 0x0000000109ff7812 */ /* 0x000fe2000784c0ff */
[----:B------:R1:W-:Y:S01]  /*1700*/  LDGSTS.E.BYPASS.LTC128B.128 [R10+0x3080], [R6.64], !P3 ;  /* 0x03080000060a7fae */ /* 0x0003e2000d901d54 */
[----:B------:R-:W-:-:S02]  /*1710*/  ISETP.GE.AND P3, PT, R16, c[0x0][0x1fc], PT ;  /* 0x00007f0010007a0c */ /* 0x000fc40003f66270 */
[----:B------:R-:W-:Y:S01]  /*1720*/  LOP3.LUT P1, RZ, R9, 0x2, RZ, 0xc0, !PT ;  /* 0x0000000209ff7812 */ /* 0x000fe2000782c0ff */
[----:B------:R2:W-:Y:S01]  /*1730*/  LDGSTS.E.BYPASS.LTC128B.128 [R10+0x7080], [R2.64], !P0 ;  /* 0x07080000020a7fae */ /* 0x0005e2000c101d54 */
[----:B------:R-:W-:-:S03]  /*1740*/  ISETP.GE.AND P0, PT, R31, c[0x0][0x1fc], PT ;  /* 0x00007f001f007a0c */ /* 0x000fc60003f06270 */
[----:B------:R-:W0:Y:S01]  /*1750*/  LDGDEPBAR ;  /* 0x00000000000079af */ /* 0x000e220000000000 */
[----:B-1----:R-:W-:Y:S02]  /*1760*/  IADD3 R6, -R34, c[0x0][0x168], -R0 ;  /* 0x00005a0022067a10 */ /* 0x002fe40007ffe900 */
[----:B------:R-:W-:Y:S02]  /*1770*/  SEL R0, RZ, 0x1, P3 ;  /* 0x00000001ff007807 */ /* 0x000fe40001800000 */
[C---:B------:R-:W-:Y:S02]  /*1780*/  ISETP.LT.OR P3, PT, R6.reuse, 0x1, !P2 ;  /* 0x000000010600780c */ /* 0x040fe40005761670 */
[----:B--2---:R-:W-:Y:S02]  /*1790*/  SEL R2, RZ, 0xffffffff, P0 ;  /* 0xffffffffff027807 */ /* 0x004fe40000000000 */
[C---:B------:R-:W-:Y:S02]  /*17a0*/  ISETP.LT.OR P0, PT, R6.reuse, 0x1, !P1 ;  /* 0x000000010600780c */ /* 0x040fe40004f01670 */
[----:B------:R-:W-:Y:S01]  /*17b0*/  ISETP.LT.OR P2, PT, R6, 0x21, !P2 ;  /* 0x000000210600780c */ /* 0x000fe20005741670 */
[----:B------:R-:W-:Y:S01]  /*17c0*/  IMAD.SHL.U32 R2, R2, 0x2, RZ ;  /* 0x0000000202027824 */ /* 0x000fe200078e00ff */
[----:B------:R-:W-:-:S02]  /*17d0*/  ISETP.LT.OR P1, PT, R6, 0x21, !P1 ;  /* 0x000000210600780c */ /* 0x000fc40004f21670 */
[----:B------:R-:W-:Y:S01]  /*17e0*/  IADD3 R3, R5, UR17, RZ ;  /* 0x0000001105037c10 */ /* 0x000fe2000fffe0ff */
[----:B------:R-:W-:Y:S01]  /*17f0*/  ULDC UR17, c[0x0][0x20c] ;  /* 0x0000830000117ab9 */ /* 0x000fe20000000800 */
[----:B------:R-:W-:Y:S01]  /*1800*/  LOP3.LUT R0, R2, 0x2, R0, 0xe2, !PT ;  /* 0x0000000202007812 */ /* 0x000fe200078ee200 */
[----:B------:R1:W-:Y:S01]  /*1810*/  LDGSTS.E.BYPASS.LTC128B.128 [R10+0x10080], [R12.64], !P3 ;  /* 0x100800000c0a7fae */ /* 0x0003e2000d901d54 */
[----:B------:R-:W-:Y:S01]  /*1820*/  ISETP.GT.AND P3, PT, R32, 0xf, PT ;  /* 0x0000000f2000780c */ /* 0x000fe20003f64270 */
[----:B------:R-:W-:Y:S01]  /*1830*/  USHF.L.U64.HI UR17, UR6, UR22, UR17 ;  /* 0x0000001606117299 */ /* 0x000fe20008010211 */
[----:B------:R-:W-:Y:S01]  /*1840*/  LOP3.LUT P5, RZ, R0, 0x1, RZ, 0xc0, !PT ;  /* 0x0000000100ff7812 */ /* 0x000fe200078ac0ff */
[----:B------:R1:W-:Y:S01]  /*1850*/  LDGSTS.E.BYPASS.LTC128B.128 [R10+0x12080], [R12.64+0x80], !P0 ;  /* 0x120800800c0a7fae */ /* 0x0003e2000c101d54 */
[----:B------:R-:W-:Y:S01]  /*1860*/  LEA R2, P0, R4, c[0x0][0x1f0], 0x1 ;  /* 0x00007c0004027a11 */ /* 0x000fe200078008ff */
[----:B------:R-:W-:Y:S01]  /*1870*/  USHF.L.U32 UR22, UR6, 0x5, URZ ;  /* 0x0000000506167899 */ /* 0x000fe2000800063f */
[----:B------:R-:W-:Y:S01]  /*1880*/  LOP3.LUT P4, RZ, R0, 0x2, RZ, 0xc0, !PT ;  /* 0x0000000200ff7812 */ /* 0x000fe2000788c0ff */
[----:B------:R2:W-:Y:S01]  /*1890*/  LDGSTS.E.BYPASS.LTC128B.128 [R10+0x11080], [R14.64], !P2 ;  /* 0x110800000e0a7fae */ /* 0x0005e2000d101d54 */
[----:B------:R-:W-:Y:S01]  /*18a0*/  LEA.HI.X R3, R4, c[0x0][0x1f4], R3, 0x1, P0 ;  /* 0x00007d0004037a11 */ /* 0x000fe200000f0c03 */
[----:B------:R-:W-:Y:S01]  /*18b0*/  USHF.L.U32 UR24, UR22, 0x1, URZ ;  /* 0x0000000116187899 */ /* 0x000fe2000800063f */
[C---:B------:R-:W-:Y:S01]  /*18c0*/  ISETP.LT.OR P0, PT, R6.reuse, 0x1, !P4 ;  /* 0x000000010600780c */ /* 0x040fe20006701670 */
[----:B------:R2:W-:Y:S01]  /*18d0*/  LDGSTS.E.BYPASS.LTC128B.128 [R10+0x13080], [R14.64+0x80], !P1 ;  /* 0x130800800e0a7fae */ /* 0x0005e2000c901d54 */
[----:B------:R-:W-:Y:S01]  /*18e0*/  ISETP.LT.OR P1, PT, R6, 0x1, !P5 ;  /* 0x000000010600780c */ /* 0x000fe20006f21670 */
[----:B------:R-:W-:Y:S01]  /*18f0*/  @!P3 IMAD.SHL.U32 R0, R32, 0x10, RZ ;  /* 0x000000102000b824 */ /* 0x000fe200078e00ff */
[----:B------:R-:W-:Y:S01]  /*1900*/  SHF.R.S32.HI R4, RZ, 0x5, R21 ;  /* 0x00000005ff047819 */ /* 0x000fe20000011415 */
[----:B------:R-:W-:-:S03]  /*1910*/  USHF.L.U64.HI UR6, UR22, 0x1, UR17 ;  /* 0x0000000116067899 */ /* 0x000fc60008010211 */
[----:B------:R4:W-:Y:S04]  /*1920*/  @!P3 LDGSTS.E.BYPASS.LTC128B.128 [R0+0x20080], [R18.64] ;  /* 0x200800001200bfae */ /* 0x0009e8000b901d54 */
[----:B------:R-:W0:Y:S04]  /*1930*/  LDGDEPBAR ;  /* 0x00000000000079af */ /* 0x000e280000000000 */
[----:B------:R5:W-:Y:S04]  /*1940*/  LDGSTS.E.BYPASS.LTC128B.128 [R10+0x18080], [R2.64], !P1 ;  /* 0x18080000020a7fae */ /* 0x000be8000c901d54 */
[----:B------:R5:W-:Y:S01]  /*1950*/  LDGSTS.E.BYPASS.LTC128B.128 [R10+0x1a080], [R2.64+0x80], !P0 ;  /* 0x1a080080020a7fae */ /* 0x000be2000c101d54 */
[----:B------:R-:W-:-:S02]  /*1960*/  ISETP.LT.OR P0, PT, R6, 0x21, !P5 ;  /* 0x000000210600780c */ /* 0x000fc40006f01670 */
[----:B--2---:R-:W-:-:S04]  /*1970*/  LEA.HI R14, R22, R32, RZ, 0x2 ;  /* 0x00000020160e7211 */ /* 0x004fc800078f10ff */
[--C-:B------:R-:W-:Y:S02]  /*1980*/  SHF.R.S32.HI R9, RZ, 0x2, R14.reuse ;  /* 0x00000002ff097819 */ /* 0x100fe4000001140e */
[----:B------:R-:W-:Y:S02]  /*1990*/  SHF.R.S32.HI R11, RZ, 0x1f, R14 ;  /* 0x0000001fff0b7819 */ /* 0x000fe4000001140e */
[----:B----4-:R-:W-:-:S04]  /*19a0*/  LEA.HI R0, R21, R4, RZ, 0x1 ;  /* 0x0000000415007211 */ /* 0x010fc800078f08ff */
[----:B------:R-:W-:Y:S02]  /*19b0*/  LOP3.LUT R5, R0, 0xfffffffe, RZ, 0xc0, !PT ;  /* 0xfffffffe00057812 */ /* 0x000fe400078ec0ff */
[----:B------:R-:W-:-:S03]  /*19c0*/  LEA.HI R0, R22, R32, RZ, 0x4 ;  /* 0x0000002016007211 */ /* 0x000fc600078f20ff */
[----:B------:R-:W-:Y:S01]  /*19d0*/  IMAD.IADD R20, R4, 0x1, -R5 ;  /* 0x0000000104147824 */ /* 0x000fe200078e0a05 */
[----:B------:R-:W-:Y:S02]  /*19e0*/  SHF.R.S32.HI R8, RZ, 0x4, R0 ;  /* 0x00000004ff087819 */ /* 0x000fe40000011400 */
[----:B-----5:R-:W-:Y:S01]  /*19f0*/  IADD3 R2, P1, R2, UR24, RZ ;  /* 0x0000001802027c10 */ /* 0x020fe2000ff3e0ff */
[----:B------:R-:W-:Y:S01]  /*1a00*/  IMAD.SHL.U32 R19, R20, 0x10, RZ ;  /* 0x0000001014137824 */ /* 0x000fe200078e00ff */
[----:B------:R-:W-:Y:S02]  /*1a10*/  LEA.HI R5, R0, R8, RZ, 0x1 ;  /* 0x0000000800057211 */ /* 0x000fe400078f08ff */
[----:B------:R-:W-:Y:S02]  /*1a20*/  IADD3.X R3, R3, UR6, RZ, P1, !PT ;  /* 0x0000000603037c10 */ /* 0x000fe40008ffe4ff */
[----:B------:R-:W-:Y:S02]  /*1a30*/  ISETP.LT.OR P1, PT, R6, 0x21, !P4 ;  /* 0x000000210600780c */ /* 0x000fe40006721670 */
[----:B------:R-:W-:Y:S01]  /*1a40*/  LOP3.LUT R4, R0, 0xfffffff0, RZ, 0xc0, !PT ;  /* 0xfffffff000047812 */ /* 0x000fe200078ec0ff */
[----:B------:R2:W-:Y:S01]  /*1a50*/  LDGSTS.E.BYPASS.LTC128B.128 [R10+0x19080], [R2.64], !P0 ;  /* 0x19080000020a7fae */ /* 0x0005e2000c101d54 */
[----:B------:R-:W-:-:S02]  /*1a60*/  IADD3 R0, P0, R30, UR16, RZ ;  /* 0x000000101e007c10 */ /* 0x000fc4000ff1e0ff */
[----:B------:R-:W-:Y:S01]  /*1a70*/  LOP3.LUT R5, R5, 0xfffffffe, RZ, 0xc0, !PT ;  /* 0xfffffffe05057812 */ /* 0x000fe200078ec0ff */
[----:B------:R-:W-:Y:S01]  /*1a80*/  IMAD.IADD R4, R32, 0x1, -R4 ;  /* 0x0000000120047824 */ /* 0x000fe200078e0a04 */
[----:B------:R-:W-:Y:S01]  /*1a90*/  IADD3.X R6, R29, UR15, RZ, P0, !PT ;  /* 0x0000000f1d067c10 */ /* 0x000fe200087fe4ff */
[----:B------:R-:W-:Y:S01]  /*1aa0*/  UIADD3 UR15, UR12, 0x1, URZ ;  /* 0x000000010c0f7890 */ /* 0x000fe2000fffe03f */
[----:B------:R-:W-:Y:S01]  /*1ab0*/  LEA R22, P0, R0, c[0x0][0x280], 0x2 ;  /* 0x0000a00000167a11 */ /* 0x000fe200078010ff */
[----:B-1----:R-:W-:Y:S01]  /*1ac0*/  IMAD.IADD R12, R8, 0x1, -R5 ;  /* 0x00000001080c7824 */ /* 0x002fe200078e0a05 */
[----:B------:R-:W-:Y:S01]  /*1ad0*/  LEA.HI R5, R11, R9, RZ, 0x3 ;  /* 0x000000090b057211 */ /* 0x000fe200078f18ff */
[----:B------:R2:W-:Y:S01]  /*1ae0*/  LDGSTS.E.BYPASS.LTC128B.128 [R10+0x1b080], [R2.64+0x80], !P1 ;  /* 0x1b080080020a7fae */ /* 0x0005e2000c901d54 */
[----:B------:R-:W-:Y:S01]  /*1af0*/  LEA.HI.X R23, R0, c[0x0][0x284], R6, 0x2, P0 ;  /* 0x0000a10000177a11 */ /* 0x000fe200000f1406 */
[----:B------:R-:W-:Y:S01]  /*1b00*/  IMAD R11, R12, 0x800, R28 ;  /* 0x000008000c0b7824 */ /* 0x000fe200078e021c */
[----:B------:R-:W-:Y:S01]  /*1b10*/  LOP3.LUT R0, R5, 0xfffffff8, RZ, 0xc0, !PT ;  /* 0xfffffff805007812 */ /* 0x000fe200078ec0ff */
[----:B------:R-:W-:Y:S01]  /*1b20*/  UISETP.GE.AND UP0, UPT, UR15, UR14, UPT ;  /* 0x0000000e0f00728c */ /* 0x000fe2000bf06270 */
[----:B------:R-:W-:-:S02]  /*1b30*/  SHF.R.S32.HI R7, RZ, 0x1f, R4 ;  /* 0x0000001fff077819 */ /* 0x000fc40000011404 */
[----:B------:R-:W-:Y:S02]  /*1b40*/  R2P PR, R24, 0x6 ;  /* 0x0000000618007804 */ /* 0x000fe40000000000 */
[----:B------:R-:W-:Y:S02]  /*1b50*/  LEA.HI R13, R7, R4, RZ, 0x3 ;  /* 0x00000004070d7211 */ /* 0x000fe400078f18ff */
[----:B------:R-:W-:Y:S02]  /*1b60*/  PLOP3.LUT P0, PT, PT, PT, UP0, 0x80, 0x0 ;  /* 0x000000000000781c */ /* 0x000fe40003f0f008 */
[----:B------:R-:W-:Y:S02]  /*1b70*/  LOP3.LUT R7, R13, 0xfffffff8, RZ, 0xc0, !PT ;  /* 0xfffffff80d077812 */ /* 0x000fe400078ec0ff */
[----:B------:R-:W-:Y:S02]  /*1b80*/  SEL R210, R210, 0xfffffff0, !P1 ;  /* 0xfffffff0d2d27807 */ /* 0x000fe40004800000 */
[----:B------:R-:W-:Y:S01]  /*1b90*/  SEL R211, R211, 0xffffffe0, !P2 ;  /* 0xffffffe0d3d37807 */ /* 0x000fe20005000000 */
[----:B------:R-:W-:-:S02]  /*1ba0*/  IMAD.IADD R7, R4, 0x1, -R7 ;  /* 0x0000000104077824 */ /* 0x000fc400078e0a07 */
[----:B------:R-:W-:Y:S02]  /*1bb0*/  IMAD.SHL.U32 R4, R12, 0x20, RZ ;  /* 0x000000200c047824 */ /* 0x000fe400078e00ff */
[----:B--2---:R-:W-:Y:S02]  /*1bc0*/  IMAD.SHL.U32 R2, R24, 0x40, RZ ;  /* 0x0000004018027824 */ /* 0x004fe400078e00ff */
[----:B------:R-:W-:Y:S02]  /*1bd0*/  IMAD.IADD R24, R9, 0x1, -R0 ;  /* 0x0000000109187824 */ /* 0x000fe400078e0a00 */
[----:B------:R-:W-:Y:S01]  /*1be0*/  IMAD.SHL.U32 R3, R25, 0x8, RZ ;  /* 0x0000000819037824 */ /* 0x000fe200078e00ff */
[----:B------:R-:W-:Y:S01]  /*1bf0*/  LOP3.LUT R0, R2, 0x1c0, RZ, 0xc0, !PT ;  /* 0x000001c002007812 */ /* 0x000fe200078ec0ff */
[----:B------:R-:W-:-:S03]  /*1c00*/  IMAD.SHL.U32 R2, R24, 0x40, RZ ;  /* 0x0000004018027824 */ /* 0x000fc600078e00ff */
[----:B------:R-:W-:Y:S02]  /*1c10*/  LOP3.LUT R5, R0, 0x8, R27, 0xf8, !PT ;  /* 0x0000000800057812 */ /* 0x000fe400078ef81b */
[----:B------:R-:W-:Y:S02]  /*1c20*/  LOP3.LUT R2, R2, 0x1c0, RZ, 0xc0, !PT ;  /* 0x000001c002027812 */ /* 0x000fe400078ec0ff */
[----:B------:R-:W-:Y:S02]  /*1c30*/  SHF.R.U32.HI R8, RZ, 0x3, R0 ;  /* 0x00000003ff087819 */ /* 0x000fe40000011600 */
[----:B------:R-:W-:Y:S02]  /*1c40*/  LOP3.LUT R0, R0, 0x10, R19, 0xf8, !PT ;  /* 0x0000001000007812 */ /* 0x000fe400078ef813 */
[----:B------:R-:W-:Y:S02]  /*1c50*/  LOP3.LUT R3, R3, 0x18, RZ, 0xc0, !PT ;  /* 0x0000001803037812 */ /* 0x000fe400078ec0ff */
[----:B------:R-:W-:-:S02]  /*1c60*/  SHF.R.U32.HI R6, RZ, 0x3, R2 ;  /* 0x00000003ff067819 */ /* 0x000fc40000011602 */
        /* <DEDUP_REMOVED lines=70> */
.L_x_1527:
[----:B--2---:R-:W-:Y:S05]  /*20d0*/  BSYNC B0 ;  /* 0x0000000000007941 */ /* 0x004fea0003800000 */
.L_x_1526:
        /* <DEDUP_REMOVED lines=9> */
[----:B------:R-:W1:Y:S01]  /*2170*/  S2UR UR23, SR_CTAID.Y ;  /* 0x00000000001779c3 */ /* 0x000e620000002600 */
        /* <DEDUP_REMOVED lines=10> */
[----:B------:R-:W-:Y:S01]  /*2220*/  IMAD.MOV.U32 R217, RZ, RZ, 0x10 ;  /* 0x00000010ffd97424 */ /* 0x000fe200078e00ff */
[C---:B------:R-:W-:Y:S01]  /*2230*/  LOP3.LUT P0, RZ, R7.reuse, 0x4, RZ, 0xc0, !PT ;  /* 0x0000000407ff7812 */ /* 0x040fe2000780c0ff */
[----:B------:R-:W-:Y:S01]  /*2240*/  IMAD.SHL.U32 R4, R2, 0x2, RZ ;  /* 0x0000000202047824 */ /* 0x000fe200078e00ff */
[----:B------:R-:W-:Y:S01]  /*2250*/  LOP3.LUT P1, RZ, R7, 0x2, RZ, 0xc0, !PT ;  /* 0x0000000207ff7812 */ /* 0x000fe2000782c0ff */
[----:B------:R-:W-:Y:S01]  /*2260*/  IMAD.SHL.U32 R209, R5, 0x2, RZ ;  /* 0x0000000205d17824 */ /* 0x000fe200078e00ff */
[----:B------:R-:W-:Y:S01]  /*2270*/  SEL R214, R214, 0xffffffc0, !P0 ;  /* 0xffffffc0d6d67807 */ /* 0x000fe20004000000 */
[----:B------:R-:W-:Y:S01]  /*2280*/  IMAD.U32 R243, RZ, RZ, UR6 ;  /* 0x00000006fff37e24 */ /* 0x000fe2000f8e00ff */
        /* <DEDUP_REMOVED lines=10> */
[C---:B------:R-:W-:Y:S01]  /*2330*/  IMAD R212, R211.reuse, 0x2, R209 ;  /* 0x00000002d3d47824 */ /* 0x040fe200078e02d1 */
        /* <DEDUP_REMOVED lines=19> */
[----:B--2---:R-:W-:Y:S01]  /*2470*/  MOV R0, 0x1 ;  /* 0x0000000100007802 */ /* 0x004fe20000000f00 */
        /* <DEDUP_REMOVED lines=63> */
[----:B-1-3--:R-:W-:-:S02]  /*2870*/  ULDC UR25, c[0x0][0x168] ;  /* 0x00005a0000197ab9 */ /* 0x00afc40000000800 */
.L_x_1546:
        /* <DEDUP_REMOVED lines=147> */
.L_x_1530:
[----:B------:R-:W-:Y:S11]  /*31b0*/  ISETP.NE.AND P0, PT, R226, c[0x0][0x2a8], PT ;  /* 0x0000aa00e2007a0c */ /* 0x000ff60003f05270 */
[----:B------:R-:W-:Y:S02]  /*31c0*/  @!UPT UIADD3 URZ, URZ, URZ, URZ ;  /* 0x0000003f3f3ff290 */ /* 0x000fe4000fffe03f */
[----:B------:R-:W-:Y:S05]  /*31d0*/  @P0 IMAD.HI.U32 R36, R2, c[0x0][0x2ac], RZ ;  /* 0x0000ab0002240a27 */ /* 0x000fea00078e00ff */
[----:B------:R-:W-:Y:S02]  /*31e0*/  @P0 SHF.R.U32.HI R2, RZ, c[0x0][0x2b0], R36 ;  /* 0x0000ac00ff020a19 */ /* 0x000fe40000011624 */
.L_x_1531:
[----:B------:R-:W-:Y:S05]  /*31f0*/  BSYNC B0 ;  /* 0x0000000000007941 */ /* 0x000fea0003800000 */
.L_x_1529:
        /* <DEDUP_REMOVED lines=10> */
.L_x_1528:
        /* <DEDUP_REMOVED lines=17> */
.L_x_1534:
[----:B------:R-:W-:Y:S11]  /*33b0*/  ISETP.NE.AND P0, PT, R226, c[0x0][0x2a8], PT ;  /* 0x0000aa00e2007a0c */ /* 0x000ff60003f05270 */
[----:B------:R-:W-:Y:S02]  /*33c0*/  @!UPT UIADD3 URZ, URZ, URZ, URZ ;  /* 0x0000003f3f3ff290 */ /* 0x000fe4000fffe03f */
[----:B------:R-:W-:Y:S05]  /*33d0*/  @P0 IMAD.HI.U32 R36, R2, c[0x0][0x2ac], RZ ;  /* 0x0000ab0002240a27 */ /* 0x000fea00078e00ff */
[----:B------:R-:W-:Y:S02]  /*33e0*/  @P0 SHF.R.U32.HI R2, RZ, c[0x0][0x2b0], R36 ;  /* 0x0000ac00ff020a19 */ /* 0x000fe40000011624 */
.L_x_1535:
[----:B------:R-:W-:Y:S05]  /*33f0*/  BSYNC B0 ;  /* 0x0000000000007941 */ /* 0x000fea0003800000 */
.L_x_1533:
[----:B------:R-:W2:Y:S01]  /*3400*/  LDL R37, [R1+0x10] ;  /* 0x0000100001257983 */ /* 0x000ea20000100800 */
[----:B------:R-:W-:Y:S04]  /*3410*/  IMAD.MOV.U32 R36, RZ, RZ, c[0x0][0x2a8] ;  /* 0x0000aa00ff247624 */ /* 0x000fe800078e00ff */
[----:B------:R-:W-:Y:S04]  /*3420*/  IMAD R2, R2, R36, -UR16 ;  /* 0x8000001002027e24 */ /* 0x000fe8000f8e0224 */
[----:B--2---:R-:W-:Y:S05]  /*3430*/  IMAD.IADD R2, R2, 0x1, -R37 ;  /* 0x0000000102027824 */ /* 0x004fea00078e0a25 */
[----:B------:R-:W-:Y:S02]  /*3440*/  IADD3 R36, R2, c[0x0][0x2a8], RZ ;  /* 0x0000aa0002247a10 */ /* 0x000fe40007ffe0ff */
[----:B------:R-:W-:Y:S02]  /*3450*/  IMNMX R43, R43, R2, !PT ;  /* 0x000000022b2b7217 */ /* 0x000fe40007800200 */
[----:B------:R-:W-:Y:S02]  /*3460*/  IMNMX R200, R200, R36, PT ;  /* 0x00000024c8c87217 */ /* 0x000fe40003800200 */
.L_x_1532:
        /* <DEDUP_REMOVED lines=17> */
.L_x_1538:
[----:B------:R-:W-:Y:S11]  /*3580*/  ISETP.NE.AND P0, PT, R226, c[0x0][0x2a8], PT ;  /* 0x0000aa00e2007a0c */ /* 0x000ff60003f05270 */
[----:B------:R-:W-:Y:S02]  /*3590*/  @!UPT UIADD3 URZ, URZ, URZ, URZ ;  /* 0x0000003f3f3ff290 */ /* 0x000fe4000fffe03f */
[----:B------:R-:W-:Y:S05]  /*35a0*/  @P0 IMAD.HI.U32 R36, R2, c[0x0][0x2ac], RZ ;  /* 0x0000ab0002240a27 */ /* 0x000fea00078e00ff */
[----:B------:R-:W-:Y:S02]  /*35b0*/  @P0 SHF.R.U32.HI R2, RZ, c[0x0][0x2b0], R36 ;  /* 0x0000ac00ff020a19 */ /* 0x000fe40000011624 */
.L_x_1539:
[----:B------:R-:W-:Y:S05]  /*35c0*/  BSYNC B0 ;  /* 0x0000000000007941 */ /* 0x000fea0003800000 */
.L_x_1537:
[----:B------:R-:W2:Y:S01]  /*35d0*/  LDL R37, [R1+0x10] ;  /* 0x0000100001257983 */ /* 0x000ea20000100800 */
[----:B------:R-:W-:Y:S04]  /*35e0*/  IMAD.MOV.U32 R36, RZ, RZ, c[0x0][0x2a8] ;  /* 0x0000aa00ff247624 */ /* 0x000fe800078e00ff */
[----:B------:R-:W-:Y:S04]  /*35f0*/  IMAD R2, R2, R36, -UR16 ;  /* 0x8000001002027e24 */ /* 0x000fe8000f8e0224 */
[----:B--2---:R-:W-:Y:S05]  /*3600*/  IMAD.IADD R2, R2, 0x1, -R37 ;  /* 0x0000000102027824 */ /* 0x004fea00078e0a25 */
[----:B------:R-:W-:Y:S02]  /*3610*/  IADD3 R36, R2, c[0x0][0x2a8], RZ ;  /* 0x0000aa0002247a10 */ /* 0x000fe40007ffe0ff */
[----:B------:R-:W-:Y:S02]  /*3620*/  IMNMX R41, R41, R2, !PT ;  /* 0x0000000229297217 */ /* 0x000fe40007800200 */
[----:B------:R-:W-:Y:S02]  /*3630*/  IMNMX R42, R42, R36, PT ;  /* 0x000000242a2a7217 */ /* 0x000fe40003800200 */
.L_x_1536:
        /* <DEDUP_REMOVED lines=17> */
.L_x_1542:
[----:B------:R-:W-:Y:S11]  /*3750*/  ISETP.NE.AND P0, PT, R226, c[0x0][0x2a8], PT ;  /* 0x0000aa00e2007a0c */ /* 0x000ff60003f05270 */
[----:B------:R-:W-:Y:S02]  /*3760*/  @!UPT UIADD3 URZ, URZ, URZ, URZ ;  /* 0x0000003f3f3ff290 */ /* 0x000fe4000fffe03f */
[----:B------:R-:W-:Y:S05]  /*3770*/  @P0 IMAD.HI.U32 R36, R0, c[0x0][0x2ac], RZ ;  /* 0x0000ab0000240a27 */ /* 0x000fea00078e00ff */
[----:B------:R-:W-:Y:S02]  /*3780*/  @P0 SHF.R.U32.HI R0, RZ, c[0x0][0x2b0], R36 ;  /* 0x0000ac00ff000a19 */ /* 0x000fe40000011624 */
.L_x_1543:
[----:B------:R-:W-:Y:S05]  /*3790*/  BSYNC B0 ;  /* 0x0000000000007941 */ /* 0x000fea0003800000 */
.L_x_1541:
[----:B------:R-:W2:Y:S01]  /*37a0*/  LDL R37, [R1+0x10] ;  /* 0x0000100001257983 */ /* 0x000ea20000100800 */
[----:B------:R-:W-:Y:S04]  /*37b0*/  IMAD.MOV.U32 R36, RZ, RZ, c[0x0][0x2a8] ;  /* 0x0000aa00ff247624 */ /* 0x000fe800078e00ff */
[----:B------:R-:W-:Y:S04]  /*37c0*/  IMAD R0, R0, R36, -UR16 ;  /* 0x8000001000007e24 */ /* 0x000fe8000f8e0224 */
[----:B--2---:R-:W-:Y:S05]  /*37d0*/  IMAD.IADD R0, R0, 0x1, -R37 ;  /* 0x0000000100007824 */ /* 0x004fea00078e0a25 */
[----:B------:R-:W-:Y:S02]  /*37e0*/  IADD3 R36, R0, c[0x0][0x2a8], RZ ;  /* 0x0000aa0000247a10 */ /* 0x000fe40007ffe0ff */
[----:B------:R-:W-:Y:S02]  /*37f0*/  IMNMX R2, R2, R0, !PT ;  /* 0x0000000002027217 */ /* 0x000fe40007800200 */
[----:B------:R-:W-:Y:S02]  /*3800*/  IMNMX R40, R40, R36, PT ;  /* 0x0000002428287217 */ /* 0x000fe40003800200 */
.L_x_1540:
        /* <DEDUP_REMOVED lines=80> */
.L_x_1544:
        /* <DEDUP_REMOVED lines=587> */
.L_x_1545:
[----:B-12-4-:R-:W2:Y:S01]  /*61c0*/  LDL.64 R6, [R1+0x28] ;  /* 0x0000280001067983 */ /* 0x016ea20000100a00 */
[----:B------:R-:W-:Y:S01]  /*61d0*/  USHF.R.S32.HI UR31, URZ, 0x1f, UR23 ;  /* 0x0000001f3f1f7899 */ /* 0x000fe20008011417 */
[----:B------:R-:W-:Y:S01]  /*61e0*/  IMAD.U32 R4, RZ, RZ, UR23 ;  /* 0x00000017ff047e24 */ /* 0x000fe2000f8e00ff */
[----:B------:R-:W-:Y:S01]  /*61f0*/  ULDC.64 UR6, c[0x0][0x238] ;  /* 0x00008e0000067ab9 */ /* 0x000fe20000000a00 */
[----:B------:R-:W-:Y:S01]  /*6200*/  IMAD.IADD R205, R2, 0x1, R214 ;  /* 0x0000000102cd7824 */ /* 0x000fe200078e02d6 */
[----:B------:R-:W-:Y:S01]  /*6210*/  UIMAD UR6, UR31, UR6, URZ ;  /* 0x000000061f0672a4 */ /* 0x000fe2000f8e023f */
[----:B------:R-:W-:Y:S01]  /*6220*/  LDSM.16.MT88.4 R184, [R0+0x1080] ;  /* 0x0010800000b8783b */ /* 0x000fe20000004200 */
[----:B------:R-:W-:Y:S02]  /*6230*/  USHF.L.U32 UR12, UR12, 0xd, URZ ;  /* 0x0000000d0c0c7899 */ /* 0x000fe4000800063f */
[----:B------:R-:W-:Y:S02]  /*6240*/  UIMAD UR6, UR23, UR7, UR6 ;  /* 0x00000007170672a4 */ /* 0x000fe4000f8e0206 */
[----:B------:R-:W-:Y:S01]  /*6250*/  USHF.R.S32.HI UR31, URZ, 0x1f, UR12 ;  /* 0x0000001f3f1f7899 */ /* 0x000fe2000801140c */
[----:B------:R-:W1:Y:S01]  /*6260*/  LDSM.16.M88.4 R180, [R205+0x24480] ;  /* 0x02448000cdb4783b */ /* 0x000e620000000200 */
[----:B------:R-:W-:Y:S02]  /*6270*/  UISETP.GE.AND UP0, UPT, UR30, UR14, UPT ;  /* 0x0000000e1e00728c */ /* 0x000fe4000bf06270 */
[----:B------:R-:W-:Y:S02]  /*6280*/  UISETP.GE.AND UP3, UPT, UR4, 0x1, UPT ;  /* 0x000000010400788c */ /* 0x000fe4000bf66270 */
[----:B------:R-:W3:Y:S01]  /*6290*/  LDSM.16.M88.4 R188, [R205+0x25480] ;  /* 0x02548000cdbc783b */ /* 0x000ee20000000200 */
[----:B------:R-:W-:Y:S02]  /*62a0*/  UISETP.GE.AND UP2, UPT, UR29, 0x1, UPT ;  /* 0x000000011d00788c */ /* 0x000fe4000bf46270 */
[----:B------:R-:W-:Y:S02]  /*62b0*/  UISETP.GE.AND UP1, UPT, UR28, 0x1, UPT ;  /* 0x000000011c00788c */ /* 0x000fe4000bf26270 */
[----:B------:R-:W4:Y:S05]  /*62c0*/  LDSM.16.MT88.4 R192, [R0+0x5080] ;  /* 0x0050800000c0783b */ /* 0x000f2a0000004200 */
[----:B------:R-:W0:Y:S01]  /*62d0*/  LDGDEPBAR ;  /* 0x00000000000079af */ /* 0x000e220000000000 */
[----:B--2---:R-:W-:Y:S04]  /*62e0*/  IMAD.WIDE.U32 R4, R4, c[0x0][0x238], R6 ;  /* 0x00008e0004047a25 */ /* 0x004fe800078e0006 */
[----:B------:R-:W-:Y:S01]  /*62f0*/  IMAD.U32 R6, RZ, RZ, UR11 ;  /* 0x0000000bff067e24 */ /* 0x000fe2000f8e00ff */
[----:B------:R-:W-:Y:S01]  /*6300*/  IADD3 R5, R5, UR6, RZ ;  /* 0x0000000605057c10 */ /* 0x000fe2000fffe0ff */
[----:B------:R-:W-:Y:S02]  /*6310*/  ULDC.64 UR6, c[0x0][0x240] ;  /* 0x0000900000067ab9 */ /* 0x000fe40000000a00 */
[----:B------:R-:W-:Y:S02]  /*6320*/  UIMAD UR6, UR5, UR6, URZ ;  /* 0x00000006050672a4 */ /* 0x000fe4000f8e023f */
[----:B------:R-:W-:Y:S02]  /*6330*/  IMAD.WIDE.U32 R4, R6, c[0x0][0x240], R4 ;  /* 0x0000900006047a25 */ /* 0x000fe400078e0004 */
[----:B------:R-:W-:Y:S02]  /*6340*/  UIMAD UR6, UR11, UR7, UR6 ;  /* 0x000000070b0672a4 */ /* 0x000fe4000f8e0206 */
[----:B------:R-:W-:Y:S01]  /*6350*/  IMAD.U32 R6, RZ, RZ, UR31 ;  /* 0x0000001fff067e24 */ /* 0x000fe2000f8e00ff */
[----:B------:R-:W-:Y:S01]  /*6360*/  IADD3 R4, P0, R4, UR12, RZ ;  /* 0x0000000c04047c10 */ /* 0x000fe2000ff1e0ff */
[----:B------:R-:W-:Y:S02]  /*6370*/  UIADD3 UR31, UR4, 0x1, URZ ;  /* 0x00000001041f7890 */ /* 0x000fe4000fffe03f */
[----:B------:R-:W-:Y:S01]  /*6380*/  UIADD3 UR7, UR29, 0x1, URZ ;  /* 0x000000011d077890 */ /* 0x000fe2000fffe03f */
[----:B------:R-:W-:Y:S01]  /*6390*/  IADD3.X R5, R6, UR6, R5, P0, !PT ;  /* 0x0000000606057c10 */ /* 0x000fe200087fe405 */
[----:B------:R-:W-:Y:S01]  /*63a0*/  UIADD3 UR6, UR28, 0x1, URZ ;  /* 0x000000011c067890 */ /* 0x000fe2000fffe03f */
[C---:B------:R-:W-:Y:S01]  /*63b0*/  LEA R222, P0, R4.reuse, c[0x0][0x220], 0x2 ;  /* 0x0000880004de7a11 */ /* 0x040fe200078010ff */
[----:B------:R-:W-:Y:S02]  /*63c0*/  UMOV UR12, UR30 ;  /* 0x0000001e000c7c82 */ /* 0x000fe40008000000 */
[----:B------:R-:W-:Y:S01]  /*63d0*/  USEL UR4, UR31, URZ, !UP3 ;  /* 0x0000003f1f047287 */ /* 0x000fe2000d800000 */
[----:B------:R-:W-:Y:S01]  /*63e0*/  LEA.HI.X R223, R4, c[0x0][0x224], R5, 0x2, P0 ;  /* 0x0000890004df7a11 */ /* 0x000fe200000f1405 */
[----:B------:R-:W-:Y:S01]  /*63f0*/  USEL UR29, UR7, URZ, !UP2 ;  /* 0x0000003f071d7287 */ /* 0x000fe2000d000000 */
[-C--:B------:R-:W-:Y:S01]  /*6400*/  HMMA.16816.F32.BF16 R4, R36, R16.reuse, RZ ;  /* 0x000000102404723c */ /* 0x080fe200000418ff */
[----:B------:R-:W-:Y:S01]  /*6410*/  PLOP3.LUT P0, PT, PT, PT, UP0, 0x80, 0x0 ;  /* 0x000000000000781c */ /* 0x000fe20003f0f008 */
[----:B------:R-:W-:Y:S06]  /*6420*/  USEL UR28, UR6, URZ, !UP1 ;  /* 0x0000003f061c7287 */ /* 0x000fec000c800000 */
        /* <DEDUP_REMOVED lines=12> */
[----:B------:R-:W2:Y:S04]  /*64f0*/  LDSM.16.M88.4 R36, [R48+0x24480] ;  /* 0x024480003024783b */ /* 0x000ea80000000200 */
[C---:B------:R-:W-:Y:S01]  /*6500*/  HMMA.16816.F32.BF16 R16, R44.reuse, R50, R16 ;  /* 0x000000322c10723c */ /* 0x040fe20000041810 */
[----:B------:R-:W5:Y:S07]  /*6510*/  LDSM.16.M88.4 R48, [R48+0x25480] ;  /* 0x025480003030783b */ /* 0x000f6e0000000200 */
[-C--:B------:R-:W-:Y:S08]  /*6520*/  HMMA.16816.F32.BF16 R20, R44, R200.reuse, R20 ;  /* 0x000000c82c14723c */ /* 0x080ff00000041814 */
[C---:B------:R-:W-:Y:S08]  /*6530*/  HMMA.16816.F32.BF16 R24, R196.reuse, R200, R24 ;  /* 0x000000c8c418723c */ /* 0x040ff00000041818 */
[-C--:B------:R-:W-:Y:S01]  /*6540*/  HMMA.16816.F32.BF16 R28, R196, R202.reuse, R28 ;  /* 0x000000cac41c723c */ /* 0x080fe2000004181c */
[----:B------:R-:W2:Y:S07]  /*6550*/  LDSM.16.MT88.4 R196, [R0+0x5880] ;  /* 0x0058800000c4783b */ /* 0x000eae0000004200 */
[----:B------:R-:W-:Y:S01]  /*6560*/  HMMA.16816.F32.BF16 R32, R44, R202, R32 ;  /* 0x000000ca2c20723c */ /* 0x000fe20000041820 */
[----:B------:R-:W-:Y:S05]  /*6570*/  LDSM.16.M88.4 R44, [R2+0x26480] ;  /* 0x02648000022c783b */ /* 0x000fea0000000200 */
[----:B------:R-:W-:Y:S02]  /*6580*/  LDSM.16.M88.4 R200, [R205+0x27480] ;  /* 0x02748000cdc8783b */ /* 0x000fe40000000200 */
[-C--:B-1----:R-:W-:Y:S08]  /*6590*/  HMMA.16816.F32.BF16 R4, R180, R184.reuse, R4 ;  /* 0x000000b8b404723c */ /* 0x082ff00000041804 */
[C---:B---3--:R-:W-:Y:S08]  /*65a0*/  HMMA.16816.F32.BF16 R8, R188.reuse, R184, R8 ;  /* 0x000000b8bc08723c */ /* 0x048ff00000041808 */
[-C--:B------:R-:W-:Y:S08]  /*65b0*/  HMMA.16816.F32.BF16 R12, R188, R186.reuse, R12 ;  /* 0x000000babc0c723c */ /* 0x080ff0000004180c */
[C---:B------:R-:W-:Y:S01]  /*65c0*/  HMMA.16816.F32.BF16 R16, R180.reuse, R186, R16 ;  /* 0x000000bab410723c */ /* 0x040fe20000041810 */
[----:B------:R-:W1:Y:S07]  /*65d0*/  LDSM.16.MT88.4 R184, [R0+0x2080] ;  /* 0x0020800000b8783b */ /* 0x000e6e0000004200 */
[-C--:B----4-:R-:W-:Y:S08]  /*65e0*/  HMMA.16816.F32.BF16 R20, R180, R192.reuse, R20 ;  /* 0x000000c0b414723c */ /* 0x090ff00000041814 */
[C---:B------:R-:W-:Y:S08]  /*65f0*/  HMMA.16816.F32.BF16 R24, R188.reuse, R192, R24 ;  /* 0x000000c0bc18723c */ /* 0x040ff00000041818 */
[-C--:B------:R-:W-:Y:S01]  /*6600*/  HMMA.16816.F32.BF16 R28, R188, R194.reuse, R28 ;  /* 0x000000c2bc1c723c */ /* 0x080fe2000004181c */
[----:B------:R3:W4:Y:S07]  /*6610*/  LDSM.16.M88.4 R188, [R2+0x27480] ;  /* 0x0274800002bc783b */ /* 0x00072e0000000200 */
[----:B------:R-:W-:Y:S01]  /*6620*/  HMMA.16816.F32.BF16 R32, R180, R194, R32 ;  /* 0x000000c2b420723c */ /* 0x000fe20000041820 */
[----:B------:R-:W1:Y:S05]  /*6630*/  LDSM.16.MT88.4 R180, [R0+0x6080] ;  /* 0x0060800000b4783b */ /* 0x000e6a0000004200 */
[----:B------:R-:W-:Y:S02]  /*6640*/  LDSM.16.M88.4 R192, [R204+0x27480] ;  /* 0x02748000ccc0783b */ /* 0x000fe40000000200 */
[-C--:B--2---:R-:W-:Y:S08]  /*6650*/  HMMA.16816.F32.BF16 R4, R36, R40.reuse, R4 ;  /* 0x000000282404723c */ /* 0x084ff00000041804 */
[C---:B-----5:R-:W-:Y:S04]  /*6660*/  HMMA.16816.F32.BF16 R8, R48.reuse, R40, R8 ;  /* 0x000000283008723c */ /* 0x060fe80000041808 */
[----:B---3--:R-:W-:Y:S04]  /*6670*/  IADD3 R2, R214, R2, R208 ;  /* 0x00000002d6027210 */ /* 0x008fe80007ffe0d0 */
[-C--:B------:R-:W-:Y:S08]  /*6680*/  HMMA.16816.F32.BF16 R12, R48, R42.reuse, R12 ;  /* 0x0000002a300c723c */ /* 0x080ff0000004180c */
[C---:B------:R-:W-:Y:S01]  /*6690*/  HMMA.16816.F32.BF16 R16, R36.reuse, R42, R16 ;  /* 0x0000002a2410723c */ /* 0x040fe20000041810 */
[----:B------:R-:W-:Y:S07]  /*66a0*/  LDSM.16.M88.4 R40, [R204+0x26480] ;  /* 0x02648000cc28783b */ /* 0x000fee0000000200 */
[-C--:B------:R-:W-:Y:S08]  /*66b0*/  HMMA.16816.F32.BF16 R20, R36, R196.reuse, R20 ;  /* 0x000000c42414723c */ /* 0x080ff00000041814 */
[C---:B------:R-:W-:Y:S08]  /*66c0*/  HMMA.16816.F32.BF16 R24, R48.reuse, R196, R24 ;  /* 0x000000c43018723c */ /* 0x040ff00000041818 */
[-C--:B------:R-:W-:Y:S01]  /*66d0*/  HMMA.16816.F32.BF16 R28, R48, R198.reuse, R28 ;  /* 0x000000c6301c723c */ /* 0x080fe2000004181c */
[----:B------:R-:W2:Y:S07]  /*66e0*/  LDSM.16.MT88.4 R48, [R0+0x2880] ;  /* 0x002880000030783b */ /* 0x000eae0000004200 */
[----:B------:R-:W-:Y:S01]  /*66f0*/  HMMA.16816.F32.BF16 R32, R36, R198, R32 ;  /* 0x000000c62420723c */ /* 0x000fe20000041820 */
[----:B------:R-:W3:Y:S05]  /*6700*/  LDSM.16.MT88.4 R36, [R0+0x6880] ;  /* 0x006880000024783b */ /* 0x000eea0000004200 */
[----:B------:R-:W-:Y:S02]  /*6710*/  LDSM.16.MT88.4 R196, [R0+0x3080] ;  /* 0x0030800000c4783b */ /* 0x000fe40000004200 */
[-C--:B-1----:R-:W-:Y:S08]  /*6720*/  HMMA.16816.F32.BF16 R4, R44, R184.reuse, R4 ;  /* 0x000000b82c04723c */ /* 0x082ff00000041804 */
[C---:B----4-:R-:W-:Y:S08]  /*6730*/  HMMA.16816.F32.BF16 R8, R188.reuse, R184, R8 ;  /* 0x000000b8bc08723c */ /* 0x050ff00000041808 */
        /* <DEDUP_REMOVED lines=8> */
[----:B------:R-:W4:Y:S05]  /*67c0*/  LDSM.16.MT88.4 R44, [R0+0x7080] ;  /* 0x00708000002c783b */ /* 0x000f2a0000004200 */
[----:B------:R-:W-:Y:S02]  /*67d0*/  LDSM.16.MT88.4 R180, [R0+0x3880] ;  /* 0x0038800000b4783b */ /* 0x000fe40000004200 */
[-C--:B--2---:R-:W-:Y:S08]  /*67e0*/  HMMA.16816.F32.BF16 R4, R40, R48.reuse, R4 ;  /* 0x000000302804723c */ /* 0x084ff00000041804 */
[C---:B------:R-:W-:Y:S08]  /*67f0*/  HMMA.16816.F32.BF16 R8, R192.reuse, R48, R8 ;  /* 0x00000030c008723c */ /* 0x040ff00000041808 */
[-C--:B------:R-:W-:Y:S08]  /*6800*/  HMMA.16816.F32.BF16 R12, R192, R50.reuse, R12 ;  /* 0x00000032c00c723c */ /* 0x080ff0000004180c */
[C---:B------:R-:W-:Y:S01]  /*6810*/  HMMA.16816.F32.BF16 R16, R40.reuse, R50, R16 ;  /* 0x000000322810723c */ /* 0x040fe20000041810 */
[----:B------:R-:W2:Y:S07]  /*6820*/  LDSM.16.M88.4 R48, [R2+0x26480] ;  /* 0x026480000230783b */ /* 0x000eae0000000200 */
[-C--:B---3--:R-:W-:Y:S08]  /*6830*/  HMMA.16816.F32.BF16 R20, R40, R36.reuse, R20 ;  /* 0x000000242814723c */ /* 0x088ff00000041814 */
[C---:B------:R-:W-:Y:S08]  /*6840*/  HMMA.16816.F32.BF16 R24, R192.reuse, R36, R24 ;  /* 0x00000024c018723c */ /* 0x040ff00000041818 */
[-C--:B------:R-:W-:Y:S08]  /*6850*/  HMMA.16816.F32.BF16 R28, R192, R38.reuse, R28 ;  /* 0x00000026c01c723c */ /* 0x080ff0000004181c */
[----:B------:R-:W-:Y:S01]  /*6860*/  HMMA.16816.F32.BF16 R32, R40, R38, R32 ;  /* 0x000000262820723c */ /* 0x000fe20000041820 */
[----:B------:R-:W3:Y:S05]  /*6870*/  LDSM.16.MT88.4 R36, [R0+0x7880] ;  /* 0x007880000024783b */ /* 0x000eea0000004200 */
[----:B------:R-:W-:Y:S02]  /*6880*/  LDSM.16.MT88.4 R40, [R206+0x24c80] ;  /* 0x024c8000ce28783b */ /* 0x000fe40000004200 */
[-C--:B-1----:R-:W-:Y:S08]  /*6890*/  HMMA.16816.F32.BF16 R4, R184, R196.reuse, R4 ;  /* 0x000000c4b804723c */ /* 0x082ff00000041804 */
        /* <DEDUP_REMOVED lines=8> */
[-C--:B--2---:R-:W-:Y:S08]  /*6920*/  HMMA.16816.F32.BF16 R4, R48, R180.reuse, R4 ;  /* 0x000000b43004723c */ /* 0x084ff00000041804 */
[C---:B------:R-:W-:Y:S08]  /*6930*/  HMMA.16816.F32.BF16 R8, R188.reuse, R180, R8 ;  /* 0x000000b4bc08723c */ /* 0x040ff00000041808 */
[-C--:B------:R-:W-:Y:S07]  /*6940*/  HMMA.16816.F32.BF16 R12, R188, R182.reuse, R12 ;  /* 0x000000b6bc0c723c */ /* 0x080fee000004180c */
[----:B------:R-:W-:Y:S01]  /*6950*/  RED.E.ADD.F32.FTZ.RN.STRONG.GPU [R222.64], R4 ;  /* 0x00000004de00798e */ /* 0x000fe2000c10e794 */
[C---:B------:R-:W-:Y:S04]  /*6960*/  HMMA.16816.F32.BF16 R16, R48.reuse, R182, R16 ;  /* 0x000000b63010723c */ /* 0x040fe80000041810 */
[----:B------:R-:W-:Y:S04]  /*6970*/  RED.E.ADD.F32.FTZ.RN.STRONG.GPU [R222.64+0x400], R5 ;  /* 0x00040005de00798e */ /* 0x000fe8000c10e794 */
[-C--:B---3--:R-:W-:Y:S01]  /*6980*/  HMMA.16816.F32.BF16 R20, R48, R36.reuse, R20 ;  /* 0x000000243014723c */ /* 0x088fe20000041814 */
        /* <DEDUP_REMOVED lines=185> */
.L_x_1525:
[----:B------:R-:W-:Y:S05]  /*7520*/  @P1 EXIT ;  /* 0x000000000000194d */ /* 0x000fea0003800000 */
[----:B------:R-:W2:Y:S01]  /*7530*/  LDL.64 R2, [R1+0x28] ;  /* 0x0000280001027983 */ /* 0x000ea20000100a00 */
[----:B------:R-:W3:Y:S01]  /*7540*/  S2UR UR6, SR_CTAID.Z ;  /* 0x00000000000679c3 */ /* 0x000ee20000002700 */
[----:B------:R-:W-:Y:S01]  /*7550*/  ULDC.64 UR12, c[0x0][0x338] ;  /* 0x0000ce00000c7ab9 */ /* 0x000fe20000000a00 */
[----:B------:R-:W-:Y:S01]  /*7560*/  BSSY B0, `(.L_x_1547) ;  /* 0x0000022000007945 */ /* 0x000fe20003800000 */
[----:B------:R-:W-:Y:S02]  /*7570*/  UISETP.NE.AND UP0, UPT, UR12, 0x1, UPT ;  /* 0x000000010c00788c */ /* 0x000fe4000bf05270 */
[----:B------:R-:W-:Y:S02]  /*7580*/  ULDC UR7, c[0x0][0x358] ;  /* 0x0000d60000077ab9 */ /* 0x000fe40000000800 */
[----:B------:R-:W-:-:S02]  /*7590*/  UIMAD.WIDE.U32 UR8, UR23, UR13, URZ ;  /* 0x0000000d170872a5 */ /* 0x000fc4000f8e003f */
[----:B------:R-:W-:Y:S02]  /*75a0*/  UIMAD UR7, UR10, UR7, URZ ;  /* 0x000000070a0772a4 */ /* 0x000fe4000f8e023f */
[----:B------:R-:W-:Y:S02]  /*75b0*/  ULDC UR13, c[0x0][0x2f4] ;  /* 0x0000bd00000d7ab9 */ /* 0x000fe40000000800 */
[----:B------:R-:W-:Y:S02]  /*75c0*/  ULDC UR4, c[0x0][0x340] ;  /* 0x0000d00000047ab9 */ /* 0x000fe40000000800 */
[----:B------:R-:W-:Y:S02]  /*75d0*/  UMOV UR11, UR23 ;  /* 0x00000017000b7c82 */ /* 0x000fe40008000000 */
[----:B------:R-:W-:-:S04]  /*75e0*/  @UP0 USHF.R.U32.HI UR11, URZ, UR4, UR9 ;  /* 0x000000043f0b0299 */ /* 0x000fc80008011609 */
[----:B------:R-:W-:Y:S02]  /*75f0*/  USHF.R.S32.HI UR9, URZ, 0x1f, UR11 ;  /* 0x0000001f3f097899 */ /* 0x000fe4000801140b */
[----:B---3--:R-:W-:Y:S02]  /*7600*/  UIMAD UR5, UR6, UR13, URZ ;  /* 0x0000000d060572a4 */ /* 0x008fe4000f8e023f */
[----:B------:R-:W-:Y:S02]  /*7610*/  UIMAD UR13, UR7, UR13, URZ ;  /* 0x0000000d070d72a4 */ /* 0x000fe4000f8e023f */
[----:B------:R-:W-:Y:S02]  /*7620*/  USHF.R.S32.HI UR4, URZ, 0x1f, UR5 ;  /* 0x0000001f3f047899 */ /* 0x000fe40008011405 */
[----:B------:R-:W-:Y:S02]  /*7630*/  USHF.R.S32.HI UR8, URZ, 0x1f, UR13 ;  /* 0x0000001f3f087899 */ /* 0x000fe4000801140d */
[----:B------:R-:W-:-:S04]  /*7640*/  UIADD3 UR13, UP1, UP0, UR13, UR5, UR11 ;  /* 0x000000050d0d7290 */ /* 0x000fc8000f83e00b */
[----:B------:R-:W-:Y:S02]  /*7650*/  UIADD3.X UR8, UR8, UR4, UR9, UP1, UP0 ;  /* 0x0000000408087290 */ /* 0x000fe40008fe0409 */
[----:B------:R-:W-:Y:S02]  /*7660*/  USHF.L.U32 UR7, UR13, 0x2, URZ ;  /* 0x000000020d077899 */ /* 0x000fe4000800063f */
[----:B------:R-:W-:Y:S02]  /*7670*/  ULDC.64 UR4, c[0x0][0x350] ;  /* 0x0000d40000047ab9 */ /* 0x000fe40000000a00 */
[----:B------:R-:W-:Y:S02]  /*7680*/  USHF.L.U64.HI UR8, UR13, 0x2, UR8 ;  /* 0x000000020d087899 */ /* 0x000fe40008010208 */
[----:B------:R-:W-:Y:S02]  /*7690*/  UIADD3 UR4, UP0, UR7, UR4, URZ ;  /* 0x0000000407047290 */ /* 0x000fe4000ff1e03f */
[----:B------:R-:W-:-:S02]  /*76a0*/  UIADD3 UR13, -UR11, URZ, URZ ;  /* 0x0000003f0b0d7290 */ /* 0x000fc4000fffe13f */
[----:B------:R-:W-:Y:S02]  /*76b0*/  UIADD3.X UR5, UR8, UR5, URZ, UP0, !UPT ;  /* 0x0000000508057290 */ /* 0x000fe400087fe43f */
[----:B------:R-:W-:Y:S01]  /*76c0*/  UIMAD UR13, UR13, UR12, UR23 ;  /* 0x0000000c0d0d72a4 */ /* 0x000fe2000f8e0217 */
[----:B-1----:R-:W-:Y:S01]  /*76d0*/  IMAD.U32 R4, RZ, RZ, UR4 ;  /* 0x00000004ff047e24 */ /* 0x002fe2000f8e00ff */
[----:B------:R-:W-:Y:S02]  /*76e0*/  USHF.R.S32.HI UR12, URZ, 0x1f, UR6 ;  /* 0x0000001f3f0c7899 */ /* 0x000fe40008011406 */
[----:B------:R-:W-:Y:S01]  /*76f0*/  MOV R5, UR5 ;  /* 0x0000000500057c02 */ /* 0x000fe20008000f00 */
[----:B------:R-:W-:Y:S01]  /*7700*/  BAR.SYNC.DEFER_BLOCKING 0x1, 0x100 ;  /* 0x0044000000007b1d */ /* 0x000fe20000010000 */
[----:B--2---:R-:W-:-:S13]  /*7710*/  ISETP.NE.AND P1, PT, R2, RZ, PT ;  /* 0x000000ff0200720c */ /* 0x004fda0003f25270 */
[----:B------:R-:W-:Y:S05]  /*7720*/  @P1 BRA `(.L_x_1548) ;  /* 0x0000005000001947 */ /* 0x000fea0003800000 */
.L_x_1549:
[----:B------:R-:W2:Y:S01]  /*7730*/  LDG.E.STRONG.GPU R0, [R4.64] ;  /* 0x0000001404007981 */ /* 0x000ea2000c1ef900 */
[----:B------:R-:W-:Y:S01]  /*7740*/  YIELD ;  /* 0x0000000000007946 */ /* 0x000fe20003800000 */
[----:B--2---:R-:W-:Y:S01]  /*7750*/  ISETP.NE.AND P0, PT, R0, UR13, PT ;  /* 0x0000000d00007c0c */ /* 0x004fe2000bf05270 */
[----:B------:R-:W-:-:S12]  /*7760*/  CCTL.IVALL ;  /* 0x00000000ff00798f */ /* 0x000fd80002000000 */
[----:B------:R-:W-:Y:S05]  /*7770*/  @P0 BRA `(.L_x_1549) ;  /* 0xffffffb000000947 */ /* 0x000fea000383ffff */
.L_x_1548:
[----:B------:R-:W-:Y:S05]  /*7780*/  BSYNC B0 ;  /* 0x0000000000007941 */ /* 0x000fea0003800000 */
.L_x_1547:
[----:B------:R-:W-:Y:S01]  /*7790*/  MOV R11, 0xffffffff ;  /* 0xffffffff000b7802 */ /* 0x000fe20000000f00 */
[----:B------:R-:W-:Y:S05]  /*77a0*/  BRA.CONV ~URZ, `(.L_x_1550) ;  /* 0x000000237f007947 */ /* 0x000fea000b800000 */
[----:B------:R-:W-:Y:S02]  /*77b0*/  MOV R2, 0x77d0 ;  /* 0x000077d000027802 */ /* 0x000fe40000000f00 */
[----:B------:R-:W-:Y:S05]  /*77c0*/  CALL.REL.NOINC `($__internal_8_$__cuda_sm70_warpsync) ;  /* 0x00000d3000007944 */ /* 0x000fea0003c00000 */
.L_x_1550:
[----:B------:R-:W2:Y:S01]  /*77d0*/  LDL.LU.64 R2, [R1+0x28] ;  /* 0x0000280001027983 */ /* 0x000ea20000300a00 */
[----:B------:R-:W-:-:S03]  /*77e0*/  USHF.L.U32 UR4, UR10, 0xe, URZ ;  /* 0x0000000e0a047899 */ /* 0x000fc6000800063f */
[----:B------:R-:W1:Y:S01]  /*77f0*/  S2R R10, SR_CTAID.Z ;  /* 0x00000000000a7919 */ /* 0x000e620000002700 */
[----:B------:R-:W-:Y:S01]  /*7800*/  USHF.R.S32.HI UR14, URZ, 0x1f, UR4 ;  /* 0x0000001f3f0e7899 */ /* 0x000fe20008011404 */
[----:B------:R-:W-:-:S06]  /*7810*/  NOP ;  /* 0x0000000000007918 */ /* 0x000fcc0000000000 */
[C---:B--2---:R-:W-:Y:S01]  /*7820*/  IADD3 R6, P0, R2.reuse, UR4, RZ ;  /* 0x0000000402067c10 */ /* 0x044fe2000ff1e0ff */
[----:B------:R-:W-:Y:S02]  /*7830*/  ULDC.64 UR4, c[0x0][0x328] ;  /* 0x0000ca0000047ab9 */ /* 0x000fe40000000a00 */
[----:B------:R-:W-:Y:S01]  /*7840*/  UIMAD UR4, UR9, UR4, URZ ;  /* 0x00000004090472a4 */ /* 0x000fe2000f8e023f */
[----:B------:R-:W-:Y:S01]  /*7850*/  LEA.HI.X.SX32 R7, R2, UR14, 0x1, P0 ;  /* 0x0000000e02077c11 */ /* 0x000fe200080f0eff */
[----:B------:R-:W-:Y:S02]  /*7860*/  IMAD.U32 R2, RZ, RZ, UR11 ;  /* 0x0000000bff027e24 */ /* 0x000fe4000f8e00ff */
[----:B------:R-:W-:Y:S02]  /*7870*/  UIMAD UR14, UR11, UR5, UR4 ;  /* 0x000000050b0e72a4 */ /* 0x000fe4000f8e0204 */
[----:B------:R-:W-:Y:S01]  /*7880*/  IMAD.WIDE.U32 R2, R2, c[0x0][0x328], R6 ;  /* 0x0000ca0002027a25 */ /* 0x000fe200078e0006 */
[----:B------:R-:W-:-:S02]  /*7890*/  ULDC.64 UR4, c[0x0][0x330] ;  /* 0x0000cc0000047ab9 */ /* 0x000fc40000000a00 */
        /* <DEDUP_REMOVED lines=73> */
[----:B------:R-:W-:Y:S05]  /*7d30*/  CALL.REL.NOINC `($__internal_8_$__cuda_sm70_warpsync) ;  /* 0x000007c000007944 */ /* 0x000fea0003c00000 */
.L_x_1551:
        /* <DEDUP_REMOVED lines=12> */
.L_x_1553:
[----:B------:R-:W-:Y:S05]  /*7e00*/  BSYNC B0 ;  /* 0x0000000000007941 */ /* 0x000fea0003800000 */
.L_x_1552:
[----:B------:R-:W-:Y:S01]  /*7e10*/  ULDC.64 UR4, c[0x0][0x348] ;  /* 0x0000d20000047ab9 */ /* 0x000fe20000000a00 */
[----:B------:R-:W-:Y:S01]  /*7e20*/  BSSY B0, `(.L_x_1554) ;  /* 0x000000b000007945 */ /* 0x000fe20003800000 */
[----:B------:R-:W-:-:S04]  /*7e30*/  UIADD3 UR4, UP0, UR7, UR4, URZ ;  /* 0x0000000407047290 */ /* 0x000fc8000ff1e03f */
[----:B------:R-:W-:Y:S02]  /*7e40*/  UIADD3.X UR5, UR8, UR5, URZ, UP0, !UPT ;  /* 0x0000000508057290 */ /* 0x000fe400087fe43f */
[----:B--2---:R-:W-:-:S04]  /*7e50*/  MOV R4, UR4 ;  /* 0x0000000400047c02 */ /* 0x004fc80008000f00 */
[----:B------:R-:W-:Y:S01]  /*7e60*/  MOV R5, UR5 ;  /* 0x0000000500057c02 */ /* 0x000fe20008000f00 */
[----:B------:R-:W-:Y:S05]  /*7e70*/  @P1 BRA `(.L_x_1555) ;  /* 0x0000005000001947 */ /* 0x000fea0003800000 */
.L_x_1556:
[----:B------:R-:W2:Y:S01]  /*7e80*/  LDG.E.STRONG.GPU R0, [R4.64] ;  /* 0x0000001404007981 */ /* 0x000ea2000c1ef900 */
[----:B------:R-:W-:Y:S01]  /*7e90*/  YIELD ;  /* 0x0000000000007946 */ /* 0x000fe20003800000 */
[----:B--2---:R-:W-:Y:S01]  /*7ea0*/  ISETP.NE.AND P0, PT, R0, UR13, PT ;  /* 0x0000000d00007c0c */ /* 0x004fe2000bf05270 */
[----:B------:R-:W-:-:S12]  /*7eb0*/  CCTL.IVALL ;  /* 0x00000000ff00798f */ /* 0x000fd80002000000 */
[----:B------:R-:W-:Y:S05]  /*7ec0*/  @P0 BRA `(.L_x_1556) ;  /* 0xffffffb000000947 */ /* 0x000fea000383ffff */
.L_x_1555:
[----:B------:R-:W-:Y:S05]  /*7ed0*/  BSYNC B0 ;  /* 0x0000000000007941 */ /* 0x000fea0003800000 */
.L_x_1554:
[----:B------:R-:W-:Y:S05]  /*7ee0*/  BRA.CONV ~URZ, `(.L_x_1557) ;  /* 0x000000237f007947 */ /* 0x000fea000b800000 */
[----:B-1----:R-:W-:Y:S02]  /*7ef0*/  MOV R2, 0x7f10 ;  /* 0x00007f1000027802 */ /* 0x002fe40000000f00 */
[----:B------:R-:W-:Y:S05]  /*7f00*/  CALL.REL.NOINC `($__internal_8_$__cuda_sm70_warpsync) ;  /* 0x000005f000007944 */ /* 0x000fea0003c00000 */
.L_x_1557:
        /* <DEDUP_REMOVED lines=83> */
.L_x_1558:
        /* <DEDUP_REMOVED lines=12> */
        .weak           $__internal_8_$__cuda_sm70_warpsync
        .type           $__internal_8_$__cuda_sm70_warpsync,@function
        .size           $__internal_8_$__cuda_sm70_warpsync,(.L_x_2329 - $__internal_8_$__cuda_sm70_warpsync)
$__internal_8_$__cuda_sm70_warpsync:
[----:B------:R-:W-:Y:S01]  /*8500*/  MOV R3, 0x0 ;  /* 0x0000000000037802 */ /* 0x000fe20000000f00 */
[----:B------:R-:W-:Y:S04]  /*8510*/  WARPSYNC R11 ;  /* 0x0000000b00007348 */ /* 0x000fe80003800000 */
[----:B------:R-:W-:Y:S05]  /*8520*/  RET.REL.NODEC R2 `(_ZN7cutlass13device_kernelIN5flash19enable_sm80_to_sm89INS1_16FlashAttnBwdSm80INS1_25CollectiveMainloopBwdSm80ILi2ELi2EN4cute5tupleIJNS5_1CILi64EEENS7_ILi128EEES9_EEENS_10bfloat16_tEfNS_4arch4Sm80ELb0ELb1ELb0ELb0ELb1ELb0ELb0ELb0ELi2ELi2ELi2ELi2ELb0EEENS1_24CollectiveEpilogueBwdGQAISA_fSD_Li256ELb0ELb1EEENS1_19SingleTileSchedulerILb0ELb0ELb0ELi128EEEEEEEEEvNT_6ParamsE) ;  /* 0xffff7ad002007950 */ /* 0x000fea0003c3ffff */
.L_x_1559:
        /* <DEDUP_REMOVED lines=13> */
.L_x_2329:


//--------------------- .text._ZN7cutlass13device_kernelIN5flash19enable_sm80_to_sm89INS1_16FlashAttnBwdSm80INS1_25CollectiveMainloopBwdSm80ILi2ELi2EN4cute5tupleIJNS5_1CILi64EEENS7_ILi128EEES9_EEENS_10bfloat16_tEfNS_4arch4Sm80ELb0ELb1ELb0ELb1ELb0ELb0ELb0ELb0ELi2ELi2ELi2ELi2ELb0EEENS1_21CollectiveEpilogueBwdISA_SB_SD_Li256ELb1ELb0ELi4EEENS1_19SingleTileSchedulerILb1ELb0ELb0ELi128EEEEEEEEEvNT_6ParamsE --------------------------
	.section	.text._ZN7cutlass13device_kernelIN5flash19enable_sm80_to_sm89INS1_16FlashAttnBwdSm80INS1_25CollectiveMainloopBwdSm80ILi2ELi2EN4cute5tupleIJNS5_1CILi64EEENS7_ILi128EEES9_EEENS_10bfloat16_tEfNS_4arch4Sm80ELb0ELb1ELb0ELb1ELb0ELb0ELb0ELb0ELi2ELi2ELi2ELi2ELb0EEENS1_21CollectiveEpilogueBwdISA_SB_SD_Li256ELb1ELb0ELi4EEENS1_19SingleTileSchedulerILb1ELb0ELb0ELi128EEEEEEEEEvNT_6ParamsE,"ax",@progbits
	.sectioninfo	@"SHI_REGISTERS=255"
	.align	128
.text._ZN7cutlass13device_kernelIN5flash19enable_sm80_to_sm89INS1_16FlashAttnBwdSm80INS1_25CollectiveMainloopBwdSm80ILi2ELi2EN4cute5tupleIJNS5_1CILi64EEENS7_ILi128EEES9_EEENS_10bfloat16_tEfNS_4arch4Sm80ELb0ELb1ELb0ELb1ELb0ELb0ELb0ELb0ELi2ELi2ELi2ELi2ELb0EEENS1_21CollectiveEpilogueBwdISA_SB_SD_Li256ELb1ELb0ELi4EEENS1_19SingleTileSchedulerILb1ELb0ELb0ELi128EEEEEEEEEvNT_6ParamsE:
        .type           _ZN7cutlass13device_kernelIN5flash19enable_sm80_to_sm89INS1_16FlashAttnBwdSm80INS1_25CollectiveMainloopBwdSm80ILi2ELi2EN4cute5tupleIJNS5_1CILi64EEENS7_ILi128EEES9_EEENS_10bfloat16_tEfNS_4arch4Sm80ELb0ELb1ELb0ELb1ELb0ELb0ELb0ELb0ELi2ELi2ELi2ELi2ELb0EEENS1_21CollectiveEpilogueBwdISA_SB_SD_Li256ELb1ELb0ELi4EEENS1_19SingleTileSchedulerILb1ELb0ELb0ELi128EEEEEEEEEvNT_6ParamsE,@function
        .size           _ZN7cutlass13device_kernelIN5flash19enable_sm80_to_sm89INS1_16FlashAttnBwdSm80INS1_25CollectiveMainloopBwdSm80ILi2ELi2EN4cute5tupleIJNS5_1CILi64EEENS7_ILi128EEES9_EEENS_10bfloat16_tEfNS_4arch4Sm80ELb0ELb1ELb0ELb1ELb0ELb0ELb0ELb0ELi2ELi2ELi2ELi2ELb0EEENS1_21CollectiveEpilogueBwdISA_SB_SD_Li256ELb1ELb0ELi4EEENS1_19SingleTileSchedulerILb1ELb0ELb0ELi128EEEEEEEEEvNT_6ParamsE,(.L_x_2331 - _ZN7cutlass13device_kernelIN5flash19enable_sm80_to_sm89INS1_16FlashAttnBwdSm80INS1_25CollectiveMainloopBwdSm80ILi2ELi2EN4cute5tupleIJNS5_1CILi64EEENS7_ILi128EEES9_EEENS_10bfloat16_tEfNS_4arch4Sm80ELb0ELb1ELb0ELb1ELb0ELb0ELb0ELb0ELi2ELi2ELi2ELi2ELb0EEENS1_21CollectiveEpilogueBwdISA_SB_SD_Li256ELb1ELb0ELi4EEENS1_19SingleTileSchedulerILb1ELb0ELb0ELi128EEEEEEEEEvNT_6ParamsE)
        .other          _ZN7cutlass13device_kernelIN5flash19enable_sm80_to_sm89INS1_16FlashAttnBwdSm80INS1_25CollectiveMainloopBwdSm80ILi2ELi2EN4cute5tupleIJNS5_1CILi64EEENS7_ILi128EEES9_EEENS_10bfloat16_tEfNS_4arch4Sm80ELb0ELb1ELb0ELb1ELb0ELb0ELb0ELb0ELi2ELi2ELi2ELi2ELb0EEENS1_21CollectiveEpilogueBwdISA_SB_SD_Li256ELb1ELb0ELi4EEENS1_19SingleTileSchedulerILb1ELb0ELb0ELi128EEEEEEEEEvNT_6ParamsE,@"STO_CUDA_ENTRY STV_DEFAULT"
_ZN7cutlass13device_kernelIN5flash19enable_sm80_to_sm89INS1_16FlashAttnBwdSm80INS1_25CollectiveMainloopBwdSm80ILi2ELi2EN4cute5tupleIJNS5_1CILi64EEENS7_ILi128EEES9_EEENS_10bfloat16_tEfNS_4arch4Sm80ELb0ELb1ELb0ELb1ELb0ELb0ELb0ELb0ELi2ELi2ELi2ELi2ELb0EEENS1_21CollectiveEpilogueBwdISA_SB_SD_Li256ELb1ELb0ELi4EEENS1_19SingleTileSchedulerILb1ELb0ELb0ELi128EEEEEEEEEvNT_6ParamsE:
[----:B------:R-:W-:Y:S02]  /*0000*/  MOV R1, c[0x0][0x28] ;  /* 0x00000a0000017a02 */ /* 0x000fe40000000f00 */
[----:B------:R-:W1:Y:S01]  /*0010*/  S2R R37, SR_TID.X ;  /* 0x0000000000257919 */ /* 0x000e620000002100 */
[----:B------:R-:W-:Y:S01]  /*0020*/  IMAD.MOV.U32 R8, RZ, RZ, 0x4 ;  /* 0x00000004ff087424 */ /* 0x000fe200078e00ff */
[----:B------:R-:W2:Y:S01]  /*0030*/  S2UR UR8, SR_CTAID.X ;  /* 0x00000000000879c3 */ /* 0x000ea20000002500 */
[----:B------:R-:W-:Y:S01]  /*0040*/  ULDC.64 UR14, c[0x0][0x118] ;  /* 0x00004600000e7ab9 */ /* 0x000fe20000000a00 */
[----:B------:R-:W3:Y:S01]  /*0050*/  S2R R5, SR_CTAID.Z ;  /* 0x0000000000057919 */ /* 0x000ee20000002700 */
[----:B------:R-:W-:-:S03]  /*0060*/  IADD3 R1, R1, -0x70, RZ ;  /* 0xffffff9001017810 */ /* 0x000fc60007ffe0ff */
[----:B------:R-:W4:Y:S01]  /*0070*/  S2R R39, SR_CTAID.Y ;  /* 0x0000000000277919 */ /* 0x000f220000002600 */
[----:B-1----:R-:W-:Y:S01]  /*0080*/  SHF.R.U32.HI R0, RZ, 0x5, R37 ;  /* 0x00000005ff007819 */ /* 0x002fe20000011625 */
[----:B---3--:R-:W-:-:S05]  /*0090*/  IMAD.WIDE R2, R5, R8, c[0x0][0x3c0] ;  /* 0x0000f00005027625 */ /* 0x008fca00078e0208 */
[----:B------:R-:W1:Y:S02]  /*00a0*/  SHFL.IDX PT, R0, R0, RZ, 0x1f ;  /* 0x00001fff00007589 */ /* 0x000e6400000e0000 */
[----:B-1----:R-:W-:-:S13]  /*00b0*/  ISETP.NE.AND P0, PT, R0, RZ, PT ;  /* 0x000000ff0000720c */ /* 0x002fda0003f05270 */
[----:B------:R-:W-:Y:S05]  /*00c0*/  @!P0 BRA `(.L_x_1560) ;  /* 0x0000013000008947 */ /* 0x000fea0003800000 */
[----:B--2-4-:R-:W-:-:S04]  /*00d0*/  ISETP.NE.U32.AND P0, PT, RZ, c[0x0][0x3c0], PT ;  /* 0x0000f000ff007a0c */ /* 0x014fc80003f05070 */
[----:B------:R-:W-:-:S13]  /*00e0*/  ISETP.NE.AND.EX P0, PT, RZ, c[0x0][0x3c4], PT, P0 ;  /* 0x0000f100ff007a0c */ /* 0x000fda0003f05300 */
[----:B------:R-:W-:Y:S05]  /*00f0*/  @!P0 BRA `(.L_x_1561) ;  /* 0x0000002000008947 */ /* 0x000fea0003800000 */
[----:B------:R1:W5:Y:S01]  /*0100*/  LDG.E R0, [R2.64] ;  /* 0x0000000e02007981 */ /* 0x000362000c1e1900 */
[----:B------:R-:W-:Y:S05]  /*0110*/  BRA `(.L_x_1562) ;  /* 0x0000009000007947 */ /* 0x000fea0003800000 */
.L_x_1561:
        /* <DEDUP_REMOVED lines=8> */
.L_x_1563:
[----:B------:R-:W-:Y:S02]  /*01a0*/  MOV R0, c[0x0][0x3a4] ;  /* 0x0000e90000007a02 */ /* 0x000fe40000000f00 */
.L_x_1562:
[----:B------:R-:W-:-:S06]  /*01b0*/  USHF.L.U32 UR11, UR8, 0x7, URZ ;  /* 0x00000007080b7899 */ /* 0x000fcc000800063f */
[----:B-----5:R-:W-:-:S04]  /*01c0*/  ISETP.LE.AND P0, PT, R0, UR11, PT ;  /* 0x0000000b00007c0c */ /* 0x020fc8000bf03270 */
[----:B------:R-:W-:-:S05]  /*01d0*/  SEL R0, R5, 0xffffffff, !P0 ;  /* 0xffffffff05007807 */ /* 0x000fca0004000000 */
[----:B------:R2:W-:Y:S01]  /*01e0*/  STL [R1+0x68], R0 ;  /* 0x0000680001007387 */ /* 0x0005e20000100800 */
[----:B------:R-:W-:Y:S05]  /*01f0*/  BRA `(.L_x_1564) ;  /* 0x0000012000007947 */ /* 0x000fea0003800000 */
.L_x_1560:
[----:B--2-4-:R-:W-:-:S04]  /*0200*/  ISETP.NE.U32.AND P0, PT, RZ, c[0x0][0x3c0], PT ;  /* 0x0000f000ff007a0c */ /* 0x014fc80003f05070 */
[----:B------:R-:W-:-:S13]  /*0210*/  ISETP.NE.AND.EX P0, PT, RZ, c[0x0][0x3c4], PT, P0 ;  /* 0x0000f100ff007a0c */ /* 0x000fda0003f05300 */
[----:B------:R-:W-:Y:S05]  /*0220*/  @!P0 BRA `(.L_x_1565) ;  /* 0x0000002000008947 */ /* 0x000fea0003800000 */
[----:B------:R1:W5:Y:S01]  /*0230*/  LDG.E R0, [R2.64] ;  /* 0x0000000e02007981 */ /* 0x000362000c1e1900 */
[----:B------:R-:W-:Y:S05]  /*0240*/  BRA `(.L_x_1566) ;  /* 0x0000009000007947 */ /* 0x000fea0003800000 */
.L_x_1565:
        /* <DEDUP_REMOVED lines=8> */
.L_x_1567:
[----:B------:R-:W-:Y:S02]  /*02d0*/  MOV R0, c[0x0][0x3a4] ;  /* 0x0000e90000007a02 */ /* 0x000fe40000000f00 */
.L_x_1566:
[----:B------:R-:W-:-:S06]  /*02e0*/  USHF.L.U32 UR11, UR8, 0x7, URZ ;  /* 0x00000007080b7899 */ /* 0x000fcc000800063f */
[----:B-----5:R-:W-:-:S04]  /*02f0*/  ISETP.LE.AND P0, PT, R0, UR11, PT ;  /* 0x0000000b00007c0c */ /* 0x020fc8000bf03270 */
[----:B------:R-:W-:-:S05]  /*0300*/  SEL R0, R5, 0xffffffff, !P0 ;  /* 0xffffffff05007807 */ /* 0x000fca0004000000 */
[----:B------:R2:W-:Y:S04]  /*0310*/  STL [R1+0x68], R0 ;  /* 0x0000680001007387 */ /* 0x0005e80000100800 */
.L_x_1564:
[----:B------:R-:W3:Y:S02]  /*0320*/  LDL R42, [R1+0x68] ;  /* 0x00006800012a7983 */ /* 0x000ee40000100800 */
[----:B---3--:R-:W-:-:S13]  /*0330*/  ISETP.GE.AND P0, PT, R42, RZ, PT ;  /* 0x000000ff2a00720c */ /* 0x008fda0003f06270 */
[----:B------:R-:W-:Y:S05]  /*0340*/  @!P0 EXIT ;  /* 0x000000000000894d */ /* 0x000fea0003800000 */
[----:B------:R-:W-:Y:S01]  /*0350*/  ISETP.NE.U32.AND P0, PT, RZ, c[0x0][0x2d8], PT ;  /* 0x0000b600ff007a0c */ /* 0x000fe20003f05070 */
[----:B------:R-:W-:Y:S01]  /*0360*/  IMAD.WIDE R6, R42, R8, c[0x0][0x2c8] ;  /* 0x0000b2002a067625 */ /* 0x000fe200078e0208 */
[----:B------:R-:W-:Y:S02]  /*0370*/  ISETP.NE.U32.AND P1, PT, RZ, c[0x0][0x2c8], PT ;  /* 0x0000b200ff007a0c */ /* 0x000fe40003f25070 */
[----:B------:R-:W-:Y:S02]  /*0380*/  ISETP.NE.AND.EX P0, PT, RZ, c[0x0][0x2dc], PT, P0 ;  /* 0x0000b700ff007a0c */ /* 0x000fe40003f05300 */
[----:B------:R-:W-:Y:S02]  /*0390*/  ISETP.NE.AND.EX P2, PT, RZ, c[0x0][0x2cc], PT, P1 ;  /* 0x0000b300ff007a0c */ /* 0x000fe40003f45310 */
[----:B------:R-:W-:-:S09]  /*03a0*/  ISETP.NE.U32.AND P3, PT, RZ, c[0x0][0x2d0], PT ;  /* 0x0000b400ff007a0c */ /* 0x000fd20003f65070 */
[----:B-1----:R-:W-:Y:S02]  /*03b0*/  @P0 IMAD.WIDE R2, R42, R8, c[0x0][0x2d8] ;  /* 0x0000b6002a020625 */ /* 0x002fe400078e0208 */
[----:B--2---:R-:W2:Y:S01]  /*03c0*/  @P2 LDG.E R0, [R6.64] ;  /* 0x0000000e06002981 */ /* 0x004ea2000c1e1900 */
[----:B------:R-:W-:-:S03]  /*03d0*/  ISETP.NE.AND.EX P3, PT, RZ, c[0x0][0x2d4], PT, P3 ;  /* 0x0000b500ff007a0c */ /* 0x000fc60003f65330 */
[----:B------:R-:W3:Y:S01]  /*03e0*/  @P0 LDG.E R2, [R2.64] ;  /* 0x0000000e02020981 */ /* 0x000ee2000c1e1900 */
[----:B------:R-:W-:Y:S02]  /*03f0*/  IMAD.MOV.U32 R9, RZ, RZ, RZ ;  /* 0x000000ffff097224 */ /* 0x000fe400078e00ff */
[----:B------:R-:W-:Y:S02]  /*0400*/  IMAD.MOV.U32 R11, RZ, RZ, RZ ;  /* 0x000000ffff0b7224 */ /* 0x000fe400078e00ff */
[C---:B------:R-:W-:Y:S01]  /*0410*/  IMAD.WIDE R4, R42.reuse, R8, c[0x0][0x2d0] ;  /* 0x0000b4002a047625 */ /* 0x040fe200078e0208 */
[----:B------:R-:W-:Y:S01]  /*0420*/  ULDC UR10, c[0x0][0x168] ;  /* 0x00005a00000a7ab9 */ /* 0x000fe20000000800 */
[----:B------:R1:W5:Y:S01]  /*0430*/  @P2 LDG.E R9, [R6.64] ;  /* 0x0000000e06092981 */ /* 0x000362000c1e1900 */
[----:B------:R-:W-:Y:S01]  /*0440*/  ULDC UR22, c[0x0][0x198] ;  /* 0x0000660000167ab9 */ /* 0x000fe20000000800 */
[----:B------:R-:W-:Y:S01]  /*0450*/  IMAD.MOV.U32 R20, RZ, RZ, RZ ;  /* 0x000000ffff147224 */ /* 0x000fe200078e00ff */
[----:B------:R-:W-:Y:S01]  /*0460*/  P2R R36, PR, RZ, 0x4 ;  /* 0x00000004ff247803 */ /* 0x000fe20000000000 */
[----:B------:R1:W5:Y:S01]  /*0470*/  @P3 LDG.E R11, [R4.64] ;  /* 0x0000000e040b3981 */ /* 0x000362000c1e1900 */
        /* <DEDUP_REMOVED lines=12> */
.L_x_1568:
[----:B-1-3--:R-:W-:-:S04]  /*0540*/  ISETP.NE.U32.AND P0, PT, RZ, c[0x0][0x2e0], PT ;  /* 0x0000b800ff007a0c */ /* 0x00afc80003f05070 */
[----:B------:R-:W-:-:S13]  /*0550*/  ISETP.NE.AND.EX P0, PT, RZ, c[0x0][0x2e4], PT, P0 ;  /* 0x0000b900ff007a0c */ /* 0x000fda0003f05300 */
[----:B------:R-:W-:Y:S05]  /*0560*/  @!P0 BRA `(.L_x_1569) ;  /* 0x0000004000008947 */ /* 0x000fea0003800000 */
[----:B------:R-:W-:-:S05]  /*0570*/  IMAD.WIDE R2, R42, R8, c[0x0][0x2e0] ;  /* 0x0000b8002a027625 */ /* 0x000fca00078e0208 */
[----:B------:R-:W2:Y:S02]  /*0580*/  LDG.E R0, [R2.64] ;  /* 0x0000000e02007981 */ /* 0x000ea4000c1e1900 */
[----:B--2---:R1:W2:Y:S01]  /*0590*/  R2UR UR22, R0 ;  /* 0x00000000001673c2 */ /* 0x0042a200000e0000 */
[----:B------:R-:W-:Y:S05]  /*05a0*/  BRA `(.L_x_1570) ;  /* 0x0000006000007947 */ /* 0x000fea0003800000 */
.L_x_1569:
[----:B------:R-:W-:Y:S05]  /*05b0*/  @!P3 BRA `(.L_x_1570) ;  /* 0x000000500000b947 */ /* 0x000fea0003800000 */
[----:B------:R-:W2:Y:S04]  /*05c0*/  LDG.E R2, [R4.64] ;  /* 0x0000000e04027981 */ /* 0x000ea8000c1e1900 */
[----:B------:R-:W3:Y:S01]  /*05d0*/  LDG.E R0, [R4.64+0x4] ;  /* 0x0000040e04007981 */ /* 0x000ee2000c1e1900 */
[----:B--2---:R-:W1:Y:S08]  /*05e0*/  R2UR UR22, R2 ;  /* 0x00000000021673c2 */ /* 0x004e7000000e0000 */
[----:B---3--:R-:W1:Y:S02]  /*05f0*/  R2UR UR4, R0 ;  /* 0x00000000000473c2 */ /* 0x008e6400000e0000 */
[----:B-1----:R-:W-:-:S06]  /*0600*/  UIADD3 UR22, -UR22, UR4, URZ ;  /* 0x0000000416167290 */ /* 0x002fcc000fffe13f */
.L_x_1570:
[----:B------:R-:W-:Y:S01]  /*0610*/  UIADD3 UR5, UR10, 0x3f, URZ ;  /* 0x0000003f0a057890 */ /* 0x000fe2000fffe03f */
[----:B------:R-:W-:-:S03]  /*0620*/  ISETP.LE.AND P0, PT, RZ, UR8, PT ;  /* 0x00000008ff007c0c */ /* 0x000fc6000bf03270 */
[----:B------:R-:W-:-:S04]  /*0630*/  USHF.R.S32.HI UR4, URZ, 0x1f, UR5 ;  /* 0x0000001f3f047899 */ /* 0x000fc80008011405 */
[----:B------:R-:W-:-:S04]  /*0640*/  ULEA.HI UR4, UR4, UR5, URZ, 0x6 ;  /* 0x0000000504047291 */ /* 0x000fc8000f8f303f */
[----:B------:R-:W-:Y:S02]  /*0650*/  USHF.R.S32.HI UR9, URZ, 0x6, UR4 ;  /* 0x000000063f097899 */ /* 0x000fe40008011404 */
[----:B------:R-:W-:Y:S05]  /*0660*/  @!P0 BRA `(.L_x_1571) ;  /* 0x0000009000008947 */ /* 0x000fea0003800000 */
[----:B--2---:R-:W-:Y:S02]  /*0670*/  UIADD3 UR4, -UR22, 0xbf, UR10 ;  /* 0x000000bf16047890 */ /* 0x004fe4000fffe10a */
[----:B------:R-:W-:Y:S02]  /*0680*/  ULDC UR5, c[0x0][0x2a0] ;  /* 0x0000a80000057ab9 */ /* 0x000fe40000000800 */
[----:B------:R-:W-:-:S04]  /*0690*/  ULEA UR4, UR8, UR4, 0x7 ;  /* 0x0000000408047291 */ /* 0x000fc8000f8e383f */
[----:B------:R-:W-:-:S04]  /*06a0*/  UIADD3 UR5, UR4, UR5, URZ ;  /* 0x0000000504057290 */ /* 0x000fc8000fffe03f */
[----:B------:R-:W-:-:S04]  /*06b0*/  USHF.R.S32.HI UR4, URZ, 0x1f, UR5 ;  /* 0x0000001f3f047899 */ /* 0x000fc80008011405 */
[----:B------:R-:W-:-:S04]  /*06c0*/  ULEA.HI UR4, UR4, UR5, URZ, 0x6 ;  /* 0x0000000504047291 */ /* 0x000fc8000f8f303f */
[----:B------:R-:W-:-:S04]  /*06d0*/  USHF.R.S32.HI UR4, URZ, 0x6, UR4 ;  /* 0x000000063f047899 */ /* 0x000fc80008011404 */
[----:B------:R-:W-:-:S04]  /*06e0*/  UISETP.LT.AND UP0, UPT, UR9, UR4, UPT ;  /* 0x000000040900728c */ /* 0x000fc8000bf01270 */
[----:B------:R-:W-:Y:S02]  /*06f0*/  USEL UR9, UR9, UR4, UP0 ;  /* 0x0000000409097287 */ /* 0x000fe40008000000 */
.L_x_1571:
[----:B--2---:R-:W-:Y:S01]  /*0700*/  UIADD3 UR4, UR11, UR10, -UR22 ;  /* 0x0000000a0b047290 */ /* 0x004fe2000fffe816 */
[----:B------:R-:W-:Y:S01]  /*0710*/  PLOP3.LUT P0, PT, PT, PT, PT, 0x80, 0x0 ;  /* 0x000000000000781c */ /* 0x000fe20003f0f070 */
[----:B------:R-:W-:Y:S01]  /*0720*/  ULDC UR5, c[0x0][0x2a4] ;  /* 0x0000a90000057ab9 */ /* 0x000fe20000000800 */
[----:B------:R-:W-:Y:S01]  /*0730*/  IMAD.MOV.U32 R10, RZ, RZ, RZ ;  /* 0x000000ffff0a7224 */ /* 0x000fe200078e00ff */
[----:B------:R-:W-:Y:S01]  /*0740*/  UIADD3 UR5, UR4, -UR5, URZ ;  /* 0x8000000504057290 */ /* 0x000fe2000fffe03f */
[----:B------:R-:W-:Y:S01]  /*0750*/  IMAD.MOV.U32 R166, RZ, RZ, RZ ;  /* 0x000000ffffa67224 */ /* 0x000fe200078e00ff */
        /* <DEDUP_REMOVED lines=8> */
[----:B------:R-:W-:Y:S01]  /*07e0*/  MOV R8, RZ ;  /* 0x000000ff00087202 */ /* 0x000fe20000000f00 */
[----:B------:R-:W-:Y:S01]  /*07f0*/  IMAD.MOV.U32 R176, RZ, RZ, RZ ;  /* 0x000000ffffb07224 */ /* 0x000fe200078e00ff */
[----:B------:R-:W-:Y:S01]  /*0800*/  USHF.R.S32.HI UR16, URZ, 0x6, UR4 ;  /* 0x000000063f107899 */ /* 0x000fe20008011404 */
[----:B------:R-:W-:Y:S01]  /*0810*/  CS2R R12, SRZ ;  /* 0x00000000000c7805 */ /* 0x000fe2000001ff00 */
[----:B------:R-:W-:Y:S01]  /*0820*/  MOV R162, RZ ;  /* 0x000000ff00a27202 */ /* 0x000fe20000000f00 */
[----:B------:R-:W-:Y:S01]  /*0830*/  CS2R R160, SRZ ;  /* 0x0000000000a07805 */ /* 0x000fe2000001ff00 */
[----:B------:R-:W-:Y:S01]  /*0840*/  UISETP.LT.AND UP0, UPT, URZ, UR16, UPT ;  /* 0x000000103f00728c */ /* 0x000fe2000bf01270 */
[----:B------:R-:W-:Y:S01]  /*0850*/  IMAD.MOV.U32 R158, RZ, RZ, RZ ;  /* 0x000000ffff9e7224 */ /* 0x000fe200078e00ff */
[----:B------:R-:W-:Y:S01]  /*0860*/  CS2R R14, SRZ ;  /* 0x00000000000e7805 */ /* 0x000fe2000001ff00 */
[----:B------:R-:W-:Y:S01]  /*0870*/  MOV R156, RZ ;  /* 0x000000ff009c7202 */ /* 0x000fe20000000f00 */
[----:B------:R-:W-:Y:S01]  /*0880*/  USEL UR16, URZ, UR16, !UP0 ;  /* 0x000000103f107287 */ /* 0x000fe2000c000000 */
[----:B------:R-:W-:Y:S01]  /*0890*/  IMAD.MOV.U32 R154, RZ, RZ, RZ ;  /* 0x000000ffff9a7224 */ /* 0x000fe200078e00ff */
[----:B------:R-:W-:Y:S01]  /*08a0*/  CS2R R16, SRZ ;  /* 0x0000000000107805 */ /* 0x000fe2000001ff00 */
[----:B------:R-:W-:Y:S01]  /*08b0*/  MOV R152, RZ ;  /* 0x000000ff00987202 */ /* 0x000fe20000000f00 */
[----:B------:R-:W-:Y:S01]  /*08c0*/  UISETP.GT.AND UP0, UPT, UR9, UR16, UPT ;  /* 0x000000100900728c */ /* 0x000fe2000bf04270 */
[----:B------:R-:W-:Y:S01]  /*08d0*/  IMAD.MOV.U32 R150, RZ, RZ, RZ ;  /* 0x000000ffff967224 */ /* 0x000fe200078e00ff */
[----:B------:R-:W-:Y:S01]  /*08e0*/  CS2R R18, SRZ ;  /* 0x0000000000127805 */ /* 0x000fe2000001ff00 */
[----:B------:R-:W-:Y:S01]  /*08f0*/  MOV R148, RZ ;  /* 0x000000ff00947202 */ /* 0x000fe20000000f00 */
[----:B------:R-:W-:Y:S01]  /*0900*/  IMAD.MOV.U32 R134, RZ, RZ, RZ ;  /* 0x000000ffff867224 */ /* 0x000fe200078e00ff */
[----:B------:R-:W-:Y:S01]  /*0910*/  CS2R R132, SRZ ;  /* 0x0000000000847805 */ /* 0x000fe2000001ff00 */
[----:B------:R-:W-:Y:S01]  /*0920*/  PLOP3.LUT P1, PT, PT, PT, UP0, 0x80, 0x0 ;  /* 0x000000000000781c */ /* 0x000fe20003f2f008 */
[----:B------:R-:W-:Y:S01]  /*0930*/  IMAD.MOV.U32 R138, RZ, RZ, RZ ;  /* 0x000000ffff8a7224 */ /* 0x000fe200078e00ff */
[----:B------:R-:W-:Y:S01]  /*0940*/  MOV R21, RZ ;  /* 0x000000ff00157202 */ /* 0x000fe20000000f00 */
        /* <DEDUP_REMOVED lines=54> */
[----:B-1----:R-:W-:Y:S01]  /*0cb0*/  IMAD.MOV.U32 R0, RZ, RZ, c[0x0][0x248] ;  /* 0x00009200ff007624 */ /* 0x002fe200078e00ff */
[----:B------:R-:W-:Y:S01]  /*0cc0*/  SHF.R.S32.HI R29, RZ, 0x1f, R42 ;  /* 0x0000001fff1d7819 */ /* 0x000fe2000001142a */
[----:B------:R-:W-:Y:S01]  /*0cd0*/  IMAD.SHL.U32 R6, R20, 0x80, RZ ;  /* 0x0000008014067824 */ /* 0x000fe200078e00ff */
[----:B------:R-:W-:Y:S01]  /*0ce0*/  LEA.HI R33, R38, R37, RZ, 0x3 ;  /* 0x0000002526217211 */ /* 0x000fe200078f18ff */
[----:B------:R-:W-:Y:S01]  /*0cf0*/  IMAD.U32 R14, RZ, RZ, UR8 ;  /* 0x00000008ff0e7e24 */ /* 0x000fe2000f8e00ff */
[----:B------:R-:W-:Y:S01]  /*0d00*/  ISETP.NE.AND P0, PT, R0, 0x1, PT ;  /* 0x000000010000780c */ /* 0x000fe20003f05270 */
[----:B------:R-:W-:Y:S01]  /*0d10*/  IMAD.MOV.U32 R0, RZ, RZ, R39 ;  /* 0x000000ffff007224 */ /* 0x000fe200078e0027 */
[----:B------:R-:W-:Y:S01]  /*0d20*/  SHF.R.S32.HI R41, RZ, 0x3, R33 ;  /* 0x00000003ff297819 */ /* 0x000fe20000011421 */
[----:B------:R-:W-:Y:S01]  /*0d30*/  IMAD.SHL.U32 R15, R37, 0x4, RZ ;  /* 0x00000004250f7824 */ /* 0x000fe200078e00ff */
[----:B------:R-:W-:Y:S01]  /*0d40*/  LOP3.LUT R2, R33, 0xfffffff8, RZ, 0xc0, !PT ;  /* 0xfffffff821027812 */ /* 0x000fe200078ec0ff */
[----:B------:R-:W-:Y:S01]  /*0d50*/  ULDC.64 UR4, c[0x0][0x1d8] ;  /* 0x0000760000047ab9 */ /* 0x000fe20000000a00 */
[----:B------:R-:W-:Y:S01]  /*0d60*/  SHF.R.S32.HI R8, RZ, 0x1f, R41 ;  /* 0x0000001fff087819 */ /* 0x000fe20000011429 */
[----:B------:R-:W-:Y:S01]  /*0d70*/  STL [R1+0x38], R41 ;  /* 0x0000382901007387 */ /* 0x000fe20000100800 */
[----:B-----5:R-:W-:Y:S01]  /*0d80*/  IADD3 R17, P2, R41, R9, RZ ;  /* 0x0000000929117210 */ /* 0x020fe20007f5e0ff */
[----:B------:R-:W-:Y:S01]  /*0d90*/  IMAD.IADD R32, R37, 0x1, -R2 ;  /* 0x0000000125207824 */ /* 0x000fe200078e0a02 */
[----:B------:R-:W-:Y:S01]  /*0da0*/  SHF.R.S32.HI R12, RZ, 0x1f, R37 ;  /* 0x0000001fff0c7819 */ /* 0x000fe20000011425 */
[----:B------:R-:W2:Y:S01]  /*0db0*/  LDL.LU R40, [R1+0x4] ;  /* 0x0000040001287983 */ /* 0x000ea20000300800 */
[C---:B------:R-:W-:Y:S01]  /*0dc0*/  IADD3 R26, P1, R6.reuse, R37, RZ ;  /* 0x00000025061a7210 */ /* 0x040fe20007f3e0ff */
[----:B------:R-:W-:Y:S01]  /*0dd0*/  @P0 IMAD.HI.U32 R3, R39, c[0x0][0x24c], RZ ;  /* 0x0000930027030a27 */ /* 0x000fe200078e00ff */
[----:B------:R-:W-:Y:S01]  /*0de0*/  LEA.HI.X.SX32 R24, R9, R8, 0x1, P2 ;  /* 0x0000000809187211 */ /* 0x000fe200010f0eff */
[----:B------:R-:W-:Y:S01]  /*0df0*/  USHF.L.U32 UR6, UR4, 0x6, URZ ;  /* 0x0000000604067899 */ /* 0x000fe2000800063f */
[----:B------:R-:W-:Y:S01]  /*0e00*/  LEA.HI.X.SX32 R27, R6, R12, 0x1, P1 ;  /* 0x0000000c061b7211 */ /* 0x000fe200008f0eff */
[----:B------:R-:W-:Y:S01]  /*0e10*/  IMAD.SHL.U32 R18, R32, 0x8, RZ ;  /* 0x0000000820127824 */ /* 0x000fe200078e00ff */
[----:B------:R-:W-:Y:S01]  /*0e20*/  @P0 SHF.R.U32.HI R0, RZ, c[0x0][0x250], R3 ;  /* 0x00009400ff000a19 */ /* 0x000fe20000011603 */
[C---:B------:R-:W-:Y:S01]  /*0e30*/  IMAD.SHL.U32 R6, R41.reuse, 0x40, RZ ;  /* 0x0000004029067824 */ /* 0x040fe200078e00ff */
[----:B------:R-:W-:Y:S01]  /*0e40*/  IADD3 R10, P0, R41, R11, RZ ;  /* 0x0000000b290a7210 */ /* 0x000fe20007f1e0ff */
[----:B------:R-:W-:Y:S01]  /*0e50*/  UIADD3 UR19, -UR11, UR22, URZ ;  /* 0x000000160b137290 */ /* 0x000fe2000fffe13f */
[----:B------:R-:W-:Y:S01]  /*0e60*/  SHF.R.S32.HI R7, RZ, 0x1f, R0 ;  /* 0x0000001fff077819 */ /* 0x000fe20000011400 */
[----:B------:R-:W-:Y:S01]  /*0e70*/  UMOV UR20, 0x6 ;  /* 0x0000000600147882 */ /* 0x000fe20000000000 */
[----:B------:R-:W-:-:S02]  /*0e80*/  SHF.R.S32.HI R19, RZ, 0x1f, R18 ;  /* 0x0000001fff137819 */ /* 0x000fc40000011412 */
[----:B------:R-:W-:Y:S01]  /*0e90*/  LEA.HI.X.SX32 R11, R11, R8, 0x1, P0 ;  /* 0x000000080b0b7211 */ /* 0x000fe200000f0eff */
[----:B------:R-:W-:Y:S01]  /*0ea0*/  IMAD R2, R7, c[0x0][0x1e0], RZ ;  /* 0x0000780007027a24 */ /* 0x000fe200078e02ff */
[----:B------:R-:W-:Y:S02]  /*0eb0*/  SEL R8, R29, RZ, !P3 ;  /* 0x000000ff1d087207 */ /* 0x000fe40005800000 */
[----:B------:R-:W-:Y:S01]  /*0ec0*/  SEL R12, R42, RZ, !P3 ;  /* 0x000000ff2a0c7207 */ /* 0x000fe20005800000 */
[----:B------:R-:W-:Y:S01]  /*0ed0*/  IMAD R4, R0, c[0x0][0x1e4], R2 ;  /* 0x0000790000047a24 */ /* 0x000fe200078e0202 */
[----:B------:R-:W-:Y:S01]  /*0ee0*/  LOP3.LUT R6, R6, 0x1c0, RZ, 0xc0, !PT ;  /* 0x000001c006067812 */ /* 0x000fe200078ec0ff */
[----:B------:R-:W-:Y:S01]  /*0ef0*/  IMAD.WIDE.U32 R2, R0, c[0x0][0x1e0], R18 ;  /* 0x0000780000027a25 */ /* 0x000fe200078e0012 */
[----:B------:R-:W-:Y:S02]  /*0f00*/  SHF.R.S32.HI R31, RZ, 0x1f, R39 ;  /* 0x0000001fff1f7819 */ /* 0x000fe40000011427 */
[----:B------:R-:W-:Y:S01]  /*0f10*/  LOP3.LUT R13, R6, 0x38, R18, 0xf8, !PT ;  /* 0x00000038060d7812 */ /* 0x000fe200078ef812 */
[----:B------:R-:W-:Y:S01]  /*0f20*/  IMAD.IADD R5, R3, 0x1, R4 ;  /* 0x0000000103057824 */ /* 0x000fe200078e0204 */
[----:B------:R-:W-:Y:S01]  /*0f30*/  SHF.R.U32.HI R6, RZ, 0x3, R6 ;  /* 0x00000003ff067819 */ /* 0x000fe20000011606 */
[----:B------:R-:W-:Y:S01]  /*0f40*/  IMAD.MOV.U32 R4, RZ, RZ, R2 ;  /* 0x000000ffff047224 */ /* 0x000fe200078e0002 */
[----:B------:R-:W-:Y:S01]  /*0f50*/  LEA.HI R2, R38, R37, RZ, 0x6 ;  /* 0x0000002526027211 */ /* 0x000fe200078f30ff */
[----:B------:R-:W-:-:S02]  /*0f60*/  IMAD R3, R8, c[0x0][0x1e8], RZ ;  /* 0x00007a0008037a24 */ /* 0x000fc400078e02ff */
[----:B------:R-:W-:Y:S01]  /*0f70*/  IMAD.WIDE.U32 R4, R12, c[0x0][0x1e8], R4 ;  /* 0x00007a000c047a25 */ /* 0x000fe200078e0004 */
[----:B------:R-:W-:-:S03]  /*0f80*/  SHF.R.S32.HI R30, RZ, 0x6, R2 ;  /* 0x00000006ff1e7819 */ /* 0x000fc60000011402 */
[----:B------:R-:W-:Y:S02]  /*0f90*/  IMAD R2, R7, c[0x0][0x1b0], RZ ;  /* 0x00006c0007027a24 */ /* 0x000fe400078e02ff */
[----:B------:R-:W-:Y:S02]  /*0fa0*/  IMAD R9, R12, c[0x0][0x1ec], R3 ;  /* 0x00007b000c097a24 */ /* 0x000fe400078e0203 */
[C---:B------:R-:W-:Y:S02]  /*0fb0*/  IMAD R7, R0.reuse, c[0x0][0x1b4], R2 ;  /* 0x00006d0000077a24 */ /* 0x040fe400078e0202 */
[----:B------:R-:W-:-:S04]  /*0fc0*/  IMAD.WIDE.U32 R2, R0, c[0x0][0x1b0], R18 ;  /* 0x00006c0000027a25 */ /* 0x000fc800078e0012 */
[----:B------:R-:W-:Y:S02]  /*0fd0*/  IMAD.SHL.U32 R35, R30, 0x200, RZ ;  /* 0x000002001e237824 */ /* 0x000fe400078e00ff */
[----:B------:R-:W-:Y:S02]  /*0fe0*/  IMAD R0, R8, c[0x0][0x1b8], RZ ;  /* 0x00006e0008007a24 */ /* 0x000fe400078e02ff */
[----:B------:R-:W-:Y:S02]  /*0ff0*/  IMAD.IADD R3, R3, 0x1, R7 ;  /* 0x0000000103037824 */ /* 0x000fe400078e0207 */
[----:B------:R-:W-:Y:S01]  /*1000*/  IMAD.WIDE R10, R14, 0x80, R10 ;  /* 0x000000800e0a7825 */ /* 0x000fe200078e020a */
[----:B------:R-:W-:-:S03]  /*1010*/  LOP3.LUT R14, R35, R13, R6, 0xf6, !PT ;  /* 0x0000000d230e7212 */ /* 0x000fc600078ef606 */
[C---:B------:R-:W-:Y:S01]  /*1020*/  IMAD R16, R12.reuse, c[0x0][0x1bc], R0 ;  /* 0x00006f000c107a24 */ /* 0x040fe200078e0200 */
[----:B------:R-:W-:Y:S01]  /*1030*/  SHF.R.S32.HI R0, RZ, 0x1f, R20 ;  /* 0x0000001fff007819 */ /* 0x000fe20000011414 */
[----:B------:R-:W-:Y:S01]  /*1040*/  IMAD.WIDE.U32 R12, R12, c[0x0][0x1b8], R2 ;  /* 0x00006e000c0c7a25 */ /* 0x000fe200078e0002 */
[----:B------:R-:W-:-:S03]  /*1050*/  IADD3 R20, P0, R15, R20, RZ ;  /* 0x000000140f147210 */ /* 0x000fc60007f1e0ff */
[----:B------:R-:W-:Y:S01]  /*1060*/  IMAD.IADD R5, R5, 0x1, R9 ;  /* 0x0000000105057824 */ /* 0x000fe200078e0209 */
[----:B------:R-:W-:Y:S01]  /*1070*/  LEA.HI.X.SX32 R21, R15, R0, 0x1, P0 ;  /* 0x000000000f157211 */ /* 0x000fe200000f0eff */
[----:B------:R-:W-:Y:S02]  /*1080*/  IMAD R2, R11, c[0x0][0x1d8], RZ ;  /* 0x000076000b027a24 */ /* 0x000fe400078e02ff */
[----:B------:R-:W-:Y:S01]  /*1090*/  IMAD.WIDE.U32 R4, R10, c[0x0][0x1d8], R4 ;  /* 0x000076000a047a25 */ /* 0x000fe200078e0004 */
[----:B------:R-:W-:-:S03]  /*10a0*/  IADD3 R34, R18, 0x40, RZ ;  /* 0x0000004012227810 */ /* 0x000fc60007ffe0ff */
[----:B------:R-:W-:Y:S01]  /*10b0*/  IMAD R0, R10, c[0x0][0x1dc], R2 ;  /* 0x000077000a007a24 */ /* 0x000fe200078e0202 */
[----:B------:R-:W-:Y:S01]  /*10c0*/  LEA R2, P0, R4, c[0x0][0x1c0], 0x1 ;  /* 0x0000700004027a11 */ /* 0x000fe200078008ff */
[----:B------:R-:W-:Y:S02]  /*10d0*/  IMAD R7, R31, c[0x0][0x270], RZ ;  /* 0x00009c001f077a24 */ /* 0x000fe400078e02ff */
[----:B------:R-:W-:Y:S01]  /*10e0*/  IMAD.IADD R0, R5, 0x1, R0 ;  /* 0x0000000105007824 */ /* 0x000fe200078e0200 */
[----:B------:R-:W-:Y:S01]  /*10f0*/  IADD3 R15, -R41, UR19, RZ ;  /* 0x00000013290f7c10 */ /* 0x000fe2000fffe1ff */
[----:B------:R-:W-:Y:S01]  /*1100*/  IMAD.U32 R6, RZ, RZ, UR6 ;  /* 0x00000006ff067e24 */ /* 0x000fe2000f8e00ff */
[----:B------:R-:W-:Y:S01]  /*1110*/  ISETP.GE.AND P3, PT, R18, c[0x0][0x1cc], PT ;  /* 0x0000730012007a0c */ /* 0x000fe20003f66270 */
[----:B------:R-:W-:Y:S01]  /*1120*/  USHF.L.U64.HI UR5, UR4, UR20, UR5 ;  /* 0x0000001404057299 */ /* 0x000fe20008010205 */
[----:B------:R-:W-:Y:S01]  /*1130*/  ISETP.GE.AND P4, PT, R34, c[0x0][0x1cc], PT ;  /* 0x0000730022007a0c */ /* 0x000fe20003f86270 */
[C---:B------:R-:W-:Y:S01]  /*1140*/  IMAD R7, R39.reuse, c[0x0][0x274], R7 ;  /* 0x00009d0027077a24 */ /* 0x040fe200078e0207 */
[----:B------:R-:W-:Y:S01]  /*1150*/  LEA.HI.X R3, R4, c[0x0][0x1c4], R0, 0x1, P0 ;  /* 0x0000710004037a11 */ /* 0x000fe200000f0c00 */
[----:B------:R-:W-:Y:S01]  /*1160*/  IMAD.WIDE.U32 R8, R39, c[0x0][0x270], R20 ;  /* 0x00009c0027087a25 */ /* 0x000fe200078e0014 */
[----:B------:R-:W-:-:S02]  /*1170*/  ISETP.LT.OR P6, PT, R15, 0x1, P3 ;  /* 0x000000010f00780c */ /* 0x000fc40001fc1670 */
[----:B------:R-:W-:Y:S02]  /*1180*/  IADD3 R6, P1, P0, R6, 0x80, R2 ;  /* 0x0000008006067810 */ /* 0x000fe4000783e002 */
[----:B------:R-:W-:Y:S01]  /*1190*/  ISETP.LT.OR P5, PT, R15, 0x1, P4 ;  /* 0x000000010f00780c */ /* 0x000fe200027a1670 */
[----:B------:R-:W-:Y:S01]  /*11a0*/  IMAD.IADD R23, R9, 0x1, R7 ;  /* 0x0000000109177824 */ /* 0x000fe200078e0207 */
[C---:B------:R-:W-:Y:S02]  /*11b0*/  ISETP.LT.OR P2, PT, R15.reuse, 0x21, P3 ;  /* 0x000000210f00780c */ /* 0x040fe40001f41670 */
[----:B------:R-:W-:Y:S02]  /*11c0*/  IADD3.X R7, RZ, UR5, R3, P1, P0 ;  /* 0x00000005ff077c10 */ /* 0x000fe40008fe0403 */
[----:B------:R-:W-:Y:S02]  /*11d0*/  ISETP.LT.OR P1, PT, R15, 0x21, P4 ;  /* 0x000000210f00780c */ /* 0x000fe40002721670 */
[----:B------:R-:W-:Y:S01]  /*11e0*/  IADD3 R4, P0, R2, UR6, RZ ;  /* 0x0000000602047c10 */ /* 0x000fe2000ff1e0ff */
[----:B------:R-:W-:-:S03]  /*11f0*/  IMAD.SHL.U32 R14, R14, 0x2, RZ ;  /* 0x000000020e0e7824 */ /* 0x000fc600078e00ff */
[----:B------:R-:W-:Y:S01]  /*1200*/  IADD3.X R5, R3, UR5, RZ, P0, !PT ;  /* 0x0000000503057c10 */ /* 0x000fe200087fe4ff */
[----:B------:R-:W-:Y:S01]  /*1210*/  UIADD3 UR12, UP0, UR6, 0x80, URZ ;  /* 0x00000080060c7890 */ /* 0x000fe2000ff1e03f */
[----:B------:R-:W-:Y:S01]  /*1220*/  @!PT LDS RZ, [RZ] ;  /* 0x00000000fffff984 */ /* 0x000fe20000000800 */
[----:B------:R-:W-:Y:S01]  /*1230*/  @!PT LDS RZ, [RZ] ;  /* 0x00000000fffff984 */ /* 0x000fe20000000800 */
[----:B------:R-:W-:Y:S01]  /*1240*/  @!PT LDS RZ, [RZ] ;  /* 0x00000000fffff984 */ /* 0x000fe20000000800 */
[----:B------:R1:W-:Y:S01]  /*1250*/  LDGSTS.E.BYPASS.LTC128B.128 [R14+0x8080], [R2.64], !P6 ;  /* 0x08080000020e7fae */ /* 0x0003e2000f101d4e */
[----:B------:R-:W-:-:S03]  /*1260*/  ISETP.LT.OR P6, PT, R15, 0x41, P3 ;  /* 0x000000410f00780c */ /* 0x000fc60001fc1670 */
[----:B------:R1:W-:Y:S01]  /*1270*/  LDGSTS.E.BYPASS.LTC128B.128 [R14+0xc080], [R2.64+0x80], !P5 ;  /* 0x0c080080020e7fae */ /* 0x0003e2000e901d4e */
[C---:B------:R-:W-:Y:S01]  /*1280*/  ISETP.LT.OR P5, PT, R15.reuse, 0x41, P4 ;  /* 0x000000410f00780c */ /* 0x040fe200027a1670 */
[----:B------:R-:W-:Y:S02]  /*1290*/  UIADD3.X UR7, URZ, UR5, URZ, UP0, !UPT ;  /* 0x000000053f077290 */ /* 0x000fe400087fe43f */
[----:B------:R3:W-:Y:S01]  /*12a0*/  LDGSTS.E.BYPASS.LTC128B.128 [R14+0x9080], [R4.64], !P2 ;  /* 0x09080000040e7fae */ /* 0x0007e2000d101d4e */
[----:B------:R-:W-:-:S03]  /*12b0*/  ISETP.LT.OR P2, PT, R15, 0x61, P3 ;  /* 0x000000610f00780c */ /* 0x000fc60001f41670 */
[----:B------:R4:W-:Y:S01]  /*12c0*/  LDGSTS.E.BYPASS.LTC128B.128 [R14+0xd080], [R6.64], !P1 ;  /* 0x0d080000060e7fae */ /* 0x0009e2000c901d4e */
[----:B------:R-:W-:Y:S02]  /*12d0*/  IMAD R0, R11, c[0x0][0x1a8], RZ ;  /* 0x00006a000b007a24 */ /* 0x000fe400078e02ff */
[----:B------:R-:W-:Y:S01]  /*12e0*/  IMAD.MOV.U32 R22, RZ, RZ, R8 ;  /* 0x000000ffff167224 */ /* 0x000fe200078e0008 */
[----:B-1----:R-:W-:-:S04]  /*12f0*/  IADD3 R2, P0, R4, UR6, RZ ;  /* 0x0000000604027c10 */ /* 0x002fc8000ff1e0ff */
[----:B------:R-:W-:Y:S02]  /*1300*/  IADD3.X R3, R5, UR5, RZ, P0, !PT ;  /* 0x0000000505037c10 */ /* 0x000fe400087fe4ff */
[----:B----4-:R-:W-:-:S03]  /*1310*/  IADD3 R6, P1, R4, UR12, RZ ;  /* 0x0000000c04067c10 */ /* 0x010fc6000ff3e0ff */
[----:B------:R1:W-:Y:S01]  /*1320*/  LDGSTS.E.BYPASS.LTC128B.128 [R14+0xa080], [R2.64], !P6 ;  /* 0x0a080000020e7fae */ /* 0x0003e2000f101d4e */
[----:B---3--:R-:W-:Y:S02]  /*1330*/  IADD3 R4, P0, R2, UR6, RZ ;  /* 0x0000000602047c10 */ /* 0x008fe4000ff1e0ff */
[----:B------:R-:W-:Y:S02]  /*1340*/  IADD3.X R7, R5, UR7, RZ, P1, !PT ;  /* 0x0000000705077c10 */ /* 0x000fe40008ffe4ff */
[----:B------:R-:W-:Y:S01]  /*1350*/  IADD3.X R5, R3, UR5, RZ, P0, !PT ;  /* 0x0000000503057c10 */ /* 0x000fe200087fe4ff */
[----:B------:R-:W-:Y:S02]  /*1360*/  IMAD.IADD R9, R13, 0x1, R16 ;  /* 0x000000010d097824 */ /* 0x000fe400078e0210 */
[----:B------:R-:W-:Y:S01]  /*1370*/  IMAD.MOV.U32 R8, RZ, RZ, R12 ;  /* 0x000000ffff087224 */ /* 0x000fe200078e000c */
[----:B------:R3:W-:Y:S01]  /*1380*/  LDGSTS.E.BYPASS.LTC128B.128 [R14+0xe080], [R6.64], !P5 ;  /* 0x0e080000060e7fae */ /* 0x0007e2000e901d4e */
[----:B------:R-:W-:Y:S01]  /*1390*/  ISETP.GE.AND P1, PT, R34, c[0x0][0x19c], PT ;  /* 0x0000670022007a0c */ /* 0x000fe20003f26270 */
[----:B------:R-:W-:-:S02]  /*13a0*/  ULDC.64 UR4, c[0x0][0x1a8] ;  /* 0x00006a0000047ab9 */ /* 0x000fc40000000a00 */
[----:B------:R4:W-:Y:S01]  /*13b0*/  LDGSTS.E.BYPASS.LTC128B.128 [R14+0xb080], [R4.64], !P2 ;  /* 0x0b080000040e7fae */ /* 0x0009e2000d101d4e */
[----:B------:R-:W-:Y:S01]  /*13c0*/  IMAD R12, R10, c[0x0][0x1ac], R0 ;  /* 0x00006b000a0c7a24 */ /* 0x000fe200078e0200 */
[----:B------:R-:W-:Y:S01]  /*13d0*/  ISETP.GE.AND P2, PT, R18, c[0x0][0x19c], PT ;  /* 0x0000670012007a0c */ /* 0x000fe20003f46270 */
[----:B------:R-:W-:Y:S01]  /*13e0*/  IMAD R0, R24, c[0x0][0x208], RZ ;  /* 0x0000820018007a24 */ /* 0x000fe200078e02ff */
[C---:B------:R-:W-:Y:S01]  /*13f0*/  ISETP.LT.OR P3, PT, R15.reuse, 0x61, P4 ;  /* 0x000000610f00780c */ /* 0x040fe20002761670 */
[----:B------:R-:W-:Y:S01]  /*1400*/  IMAD.WIDE.U32 R10, R10, c[0x0][0x1a8], R8 ;  /* 0x00006a000a0a7a25 */ /* 0x000fe200078e0008 */
[C---:B------:R-:W-:Y:S01]  /*1410*/  ISETP.LT.OR P5, PT, R15.reuse, 0x1, P2 ;  /* 0x000000010f00780c */ /* 0x040fe200017a1670 */
[----:B------:R-:W-:Y:S01]  /*1420*/  USHF.L.U32 UR6, UR4, 0x6, URZ ;  /* 0x0000000604067899 */ /* 0x000fe2000800063f */
[----:B------:R-:W-:Y:S01]  /*1430*/  ISETP.LT.OR P4, PT, R15, 0x1, P1 ;  /* 0x000000010f00780c */ /* 0x000fe20000f81670 */
[----:B------:R-:W-:Y:S02]  /*1440*/  IMAD R25, R17, c[0x0][0x20c], R0 ;  /* 0x0000830011197a24 */ /* 0x000fe400078e0200 */
[----:B------:R-:W-:Y:S01]  /*1450*/  IMAD.IADD R0, R11, 0x1, R12 ;  /* 0x000000010b007824 */ /* 0x000fe200078e020c */
[----:B------:R-:W-:Y:S01]  /*1460*/  USHF.L.U64.HI UR13, UR4, UR20, UR5 ;  /* 0x00000014040d7299 */ /* 0x000fe20008010205 */
[----:B----4-:R-:W-:Y:S01]  /*1470*/  IMAD R4, R24, c[0x0][0x178], RZ ;  /* 0x00005e0018047a24 */ /* 0x010fe200078e02ff */
[----:B------:R-:W-:Y:S01]  /*1480*/  ISETP.LT.OR P6, PT, R15, 0x61, P2 ;  /* 0x000000610f00780c */ /* 0x000fe200017c1670 */
[----:B------:R-:W-:Y:S01]  /*1490*/  IMAD.WIDE.U32 R8, R17, c[0x0][0x178], R18 ;  /* 0x00005e0011087a25 */ /* 0x000fe200078e0012 */
[----:B------:R-:W-:-:S03]  /*14a0*/  ULDC.64 UR4, c[0x0][0x178] ;  /* 0x00005e0000047ab9 */ /* 0x000fc60000000a00 */
[----:B------:R-:W-:Y:S01]  /*14b0*/  IMAD R16, R17, c[0x0][0x17c], R4 ;  /* 0x00005f0011107a24 */ /* 0x000fe200078e0204 */
[----:B------:R-:W-:-:S04]  /*14c0*/  IADD3 R4, P0, R2, UR12, RZ ;  /* 0x0000000c02047c10 */ /* 0x000fc8000ff1e0ff */
[----:B------:R-:W-:Y:S02]  /*14d0*/  IADD3.X R5, R3, UR7, RZ, P0, !PT ;  /* 0x0000000703057c10 */ /* 0x000fe400087fe4ff */
[----:B-1----:R-:W-:-:S03]  /*14e0*/  LEA R2, P0, R10, c[0x0][0x190], 0x1 ;  /* 0x000064000a027a11 */ /* 0x002fc600078008ff */
[----:B------:R1:W-:Y:S01]  /*14f0*/  LDGSTS.E.BYPASS.LTC128B.128 [R14+0xf080], [R4.64], !P3 ;  /* 0x0f080000040e7fae */ /* 0x0003e2000d901d4e */
[----:B------:R-:W-:Y:S02]  /*1500*/  LEA.HI.X R3, R10, c[0x0][0x194], R0, 0x1, P0 ;  /* 0x000065000a037a11 */ /* 0x000fe400000f0c00 */
[----:B---3--:R-:W-:Y:S01]  /*1510*/  IADD3 R6, P0, R2, UR6, RZ ;  /* 0x0000000602067c10 */ /* 0x008fe2000ff1e0ff */
[----:B------:R-:W-:Y:S01]  /*1520*/  IMAD.U32 R10, RZ, RZ, UR6 ;  /* 0x00000006ff0a7e24 */ /* 0x000fe2000f8e00ff */
[----:B------:R-:W-:Y:S01]  /*1530*/  ISETP.LT.OR P3, PT, R15, 0x21, P2 ;  /* 0x000000210f00780c */ /* 0x000fe20001761670 */
[----:B------:R3:W-:Y:S01]  /*1540*/  LDGSTS.E.BYPASS.LTC128B.128 [R14+0x80], [R2.64], !P5 ;  /* 0x00080000020e7fae */ /* 0x0007e2000e901d4e */
[----:B------:R-:W-:Y:S02]  /*1550*/  IADD3.X R7, R3, UR13, RZ, P0, !PT ;  /* 0x0000000d03077c10 */ /* 0x000fe400087fe4ff */
[----:B------:R-:W-:Y:S01]  /*1560*/  ISETP.NE.AND P0, PT, R36, RZ, PT ;  /* 0x000000ff2400720c */ /* 0x000fe20003f05270 */
[----:B------:R3:W-:Y:S01]  /*1570*/  LDGSTS.E.BYPASS.LTC128B.128 [R14+0x4080], [R2.64+0x80], !P4 ;  /* 0x04080080020e7fae */ /* 0x0007e2000e101d4e */
[----:B------:R-:W-:-:S02]  /*1580*/  ISETP.LT.OR P5, PT, R15, 0x41, P2 ;  /* 0x000000410f00780c */ /* 0x000fc400017a1670 */
[----:B------:R-:W-:Y:S02]  /*1590*/  P2R R28, PR, RZ, 0x40 ;  /* 0x00000040ff1c7803 */ /* 0x000fe40000000000 */
[C---:B------:R-:W-:Y:S02]  /*15a0*/  ISETP.LT.OR P2, PT, R15.reuse, 0x21, P1 ;  /* 0x000000210f00780c */ /* 0x040fe40000f41670 */
[C---:B------:R-:W-:Y:S01]  /*15b0*/  ISETP.LT.OR P4, PT, R15.reuse, 0x41, P1 ;  /* 0x000000410f00780c */ /* 0x040fe20000f81670 */
[----:B------:R4:W-:Y:S01]  /*15c0*/  LDGSTS.E.BYPASS.LTC128B.128 [R14+0x1080], [R6.64], !P3 ;  /* 0x01080000060e7fae */ /* 0x0009e2000d901d4e */
[----:B------:R-:W-:Y:S02]  /*15d0*/  ISETP.LT.OR P6, PT, R15, 0x61, P1 ;  /* 0x000000610f00780c */ /* 0x000fe40000fc1670 */
[----:B------:R-:W-:Y:S02]  /*15e0*/  SEL R15, R42, RZ, !P0 ;  /* 0x000000ff2a0f7207 */ /* 0x000fe40004000000 */
[----:B------:R-:W-:-:S02]  /*15f0*/  SEL R24, R29, RZ, !P0 ;  /* 0x000000ff1d187207 */ /* 0x000fc40004000000 */
[----:B------:R-:W-:-:S04]  /*1600*/  IADD3 R10, P1, P0, R10, 0x80, R2 ;  /* 0x000000800a0a7810 */ /* 0x000fc8000783e002 */
[----:B------:R-:W-:Y:S02]  /*1610*/  IADD3.X R11, RZ, UR13, R3, P1, P0 ;  /* 0x0000000dff0b7c10 */ /* 0x000fe40008fe0403 */
[----:B------:R-:W-:Y:S01]  /*1620*/  ISETP.GE.AND P0, PT, R18, c[0x0][0x16c], PT ;  /* 0x00005b0012007a0c */ /* 0x000fe20003f06270 */
[----:B-1----:R-:W-:Y:S01]  /*1630*/  IMAD.IADD R5, R9, 0x1, R16 ;  /* 0x0000000109057824 */ /* 0x002fe200078e0210 */
[----:B------:R-:W-:Y:S01]  /*1640*/  ISETP.GE.AND P3, PT, R34, c[0x0][0x16c], PT ;  /* 0x00005b0022007a0c */ /* 0x000fe20003f66270 */
[----:B------:R-:W-:Y:S01]  /*1650*/  IMAD.MOV.U32 R4, RZ, RZ, R8 ;  /* 0x000000ffff047224 */ /* 0x000fe200078e0008 */
[----:B------:R-:W-:Y:S01]  /*1660*/  USHF.R.S32.HI UR12, URZ, 0x1f, UR16 ;  /* 0x0000001f3f0c7899 */ /* 0x000fe20008011410 */
[----:B------:R-:W-:Y:S01]  /*1670*/  IMAD R0, R31, c[0x0][0x180], RZ ;  /* 0x000060001f007a24 */ /* 0x000fe200078e02ff */
[----:B------:R-:W-:Y:S01]  /*1680*/  SEL R8, RZ, 0x2, P3 ;  /* 0x00000002ff087807 */ /* 0x000fe20001800000 */
[C---:B---3--:R-:W-:Y:S01]  /*1690*/  IMAD.WIDE.U32 R2, R39.reuse, c[0x0][0x180], R4 ;  /* 0x0000600027027a25 */ /* 0x048fe200078e0004 */
[----:B------:R-:W-:Y:S01]  /*16a0*/  SEL R4, RZ, 0x1, P0 ;  /* 0x00000001ff047807 */ /* 0x000fe20000000000 */
[----:B------:R-:W-:Y:S01]  /*16b0*/  UIMAD UR7, UR12, UR4, URZ ;  /* 0x000000040c0772a4 */ /* 0x000fe2000f8e023f */
[----:B------:R1:W-:Y:S01]  /*16c0*/  LDGSTS.E.BYPASS.LTC128B.128 [R14+0x5080], [R10.64], !P2 ;  /* 0x050800000a0e7fae */ /* 0x0003e2000d101d4e */
[----:B------:R-:W-:Y:S01]  /*16d0*/  IMAD R0, R39, c[0x0][0x184], R0 ;  /* 0x0000610027007a24 */ /* 0x000fe200078e0200 */
[----:B------:R-:W-:Y:S01]  /*16e0*/  UIMAD.WIDE.U32 UR24, UR16, UR4, URZ ;  /* 0x00000004101872a5 */ /* 0x000fe2000f8e003f */
[----:B------:R-:W-:Y:S01]  /*16f0*/  IMAD.IADD R29, R8, 0x1, R4 ;  /* 0x00000001081d7824 */ /* 0x000fe200078e0204 */
[----:B------:R-:W-:Y:S01]  /*1700*/  UIADD3 UR18, UP0, UR6, 0x80, URZ ;  /* 0x0000008006127890 */ /* 0x000fe2000ff1e03f */
[----:B------:R-:W-:Y:S01]  /*1710*/  IMAD.MOV.U32 R4, RZ, RZ, R2 ;  /* 0x000000ffff047224 */ /* 0x000fe200078e0002 */
[----:B------:R-:W-:Y:S01]  /*1720*/  UIMAD UR7, UR16, UR5, UR7 ;  /* 0x00000005100772a4 */ /* 0x000fe2000f8e0207 */
[----:B------:R-:W-:-:S02]  /*1730*/  IMAD.IADD R5, R3, 0x1, R0 ;  /* 0x0000000103057824 */ /* 0x000fc400078e0200 */
[----:B------:R-:W-:Y:S01]  /*1740*/  IMAD R0, R24, c[0x0][0x188], RZ ;  /* 0x0000620018007a24 */ /* 0x000fe200078e02ff */
[----:B------:R-:W-:Y:S01]  /*1750*/  UIADD3.X UR17, URZ, UR13, URZ, UP0, !UPT ;  /* 0x0000000d3f117290 */ /* 0x000fe200087fe43f */
[----:B------:R-:W-:Y:S01]  /*1760*/  IMAD.WIDE.U32 R42, R15, c[0x0][0x188], R4 ;  /* 0x000062000f2a7a25 */ /* 0x000fe200078e0004 */
[----:B------:R-:W-:-:S03]  /*1770*/  UIADD3 UR7, UR25, UR7, URZ ;  /* 0x0000000719077290 */ /* 0x000fc6000fffe03f */
[----:B------:R-:W-:Y:S02]  /*1780*/  IMAD R0, R15, c[0x0][0x18c], R0 ;  /* 0x000063000f007a24 */ /* 0x000fe400078e0200 */
[----:B------:R-:W-:Y:S02]  /*1790*/  IMAD.U32 R4, RZ, RZ, UR24 ;  /* 0x00000018ff047e24 */ /* 0x000fe4000f8e00ff */
[----:B------:R-:W-:Y:S02]  /*17a0*/  IMAD.U32 R5, RZ, RZ, UR25 ;  /* 0x00000019ff057e24 */ /* 0x000fe4000f8e00ff */
[----:B------:R-:W-:Y:S02]  /*17b0*/  IMAD.U32 R5, RZ, RZ, UR7 ;  /* 0x00000007ff057e24 */ /* 0x000fe4000f8e00ff */
[----:B------:R-:W-:Y:S02]  /*17c0*/  IMAD.IADD R16, R43, 0x1, R0 ;  /* 0x000000012b107824 */ /* 0x000fe400078e0200 */
[----:B------:R-:W-:-:S04]  /*17d0*/  IMAD.WIDE.U32 R12, R17, c[0x0][0x208], R18 ;  /* 0x00008200110c7a25 */ /* 0x000fc800078e0012 */
[----:B------:R-:W-:Y:S02]  /*17e0*/  IMAD.IADD R9, R13, 0x1, R25 ;  /* 0x000000010d097824 */ /* 0x000fe400078e0219 */
[----:B------:R-:W-:Y:S02]  /*17f0*/  IMAD.MOV.U32 R8, RZ, RZ, R12 ;  /* 0x000000ffff087224 */ /* 0x000fe400078e000c */
[----:B------:R-:W-:Y:S02]  /*1800*/  IMAD R12, R31, c[0x0][0x210], RZ ;  /* 0x000084001f0c7a24 */ /* 0x000fe400078e02ff */
[----:B-1----:R-:W-:Y:S01]  /*1810*/  IMAD.WIDE.U32 R10, R39, c[0x0][0x210], R8 ;  /* 0x00008400270a7a25 */ /* 0x002fe200078e0008 */
[----:B--2---:R-:W-:-:S04]  /*1820*/  LOP3.LUT R40, R40, 0xfffffffd, RZ, 0xc0, !PT ;  /* 0xfffffffd28287812 */ /* 0x004fc800078ec0ff */
[----:B------:R-:W-:Y:S02]  /*1830*/  @P0 LOP3.LUT R40, R40, 0x2, RZ, 0xfc, !PT ;  /* 0x0000000228280812 */ /* 0x000fe400078efcff */
[----:B------:R-:W-:-:S04]  /*1840*/  IADD3 R2, P0, R6, UR6, RZ ;  /* 0x0000000606027c10 */ /* 0x000fc8000ff1e0ff */
[----:B------:R-:W-:Y:S02]  /*1850*/  IADD3.X R3, R7, UR13, RZ, P0, !PT ;  /* 0x0000000d07037c10 */ /* 0x000fe400087fe4ff */
[----:B----4-:R-:W-:Y:S01]  /*1860*/  IADD3 R6, P0, R6, UR18, RZ ;  /* 0x0000001206067c10 */ /* 0x010fe2000ff1e0ff */
[----:B------:R-:W-:Y:S01]  /*1870*/  IMAD R12, R39, c[0x0][0x214], R12 ;  /* 0x00008500270c7a24 */ /* 0x000fe200078e020c */
[----:B------:R-:W-:Y:S01]  /*1880*/  IADD3 R8, P1, R2, UR6, RZ ;  /* 0x0000000602087c10 */ /* 0x000fe2000ff3e0ff */
[----:B------:R1:W-:Y:S01]  /*1890*/  LDGSTS.E.BYPASS.LTC128B.128 [R14+0x2080], [R2.64], !P5 ;  /* 0x02080000020e7fae */ /* 0x0003e2000e901d4e */
[----:B------:R-:W-:Y:S01]  /*18a0*/  IADD3.X R7, R7, UR17, RZ, P0, !PT ;  /* 0x0000001107077c10 */ /* 0x000fe200087fe4ff */
[----:B------:R-:W-:Y:S01]  /*18b0*/  IMAD.U32 R13, RZ, RZ, UR5 ;  /* 0x00000005ff0d7e24 */ /* 0x000fe2000f8e00ff */
[C---:B------:R-:W-:Y:S01]  /*18c0*/  LEA R0, P0, R4.reuse, R42, 0x6 ;  /* 0x0000002a04007211 */ /* 0x040fe200078030ff */
[----:B------:R-:W-:Y:S01]  /*18d0*/  IMAD.WIDE.U32 R22, R15, c[0x0][0x278], R22 ;  /* 0x00009e000f167a25 */ /* 0x000fe200078e0016 */
[----:B------:R-:W-:Y:S01]  /*18e0*/  IADD3.X R9, R3, UR13, RZ, P1, !PT ;  /* 0x0000000d03097c10 */ /* 0x000fe20008ffe4ff */
[----:B------:R2:W-:Y:S01]  /*18f0*/  LDGSTS.E.BYPASS.LTC128B.128 [R14+0x6080], [R6.64], !P4 ;  /* 0x06080000060e7fae */ /* 0x0005e2000e101d4e */
[----:B------:R-:W-:Y:S01]  /*1900*/  LEA.HI.X R5, R4, R16, R5, 0x6, P0 ;  /* 0x0000001004057211 */ /* 0x000fe200000f3405 */
[----:B------:R-:W-:Y:S01]  /*1910*/  ULDC.64 UR6, c[0x0][0x208] ;  /* 0x0000820000067ab9 */ /* 0x000fe20000000a00 */
[----:B------:R-:W-:-:S04]  /*1920*/  LEA R4, P0, R0, c[0x0][0x160], 0x1 ;  /* 0x0000580000047a11 */ /* 0x000fc800078008ff */
[----:B------:R-:W-:Y:S01]  /*1930*/  LEA.HI.X R5, R0, c[0x0][0x164], R5, 0x1, P0 ;  /* 0x0000590000057a11 */ /* 0x000fe200000f0c05 */
[----:B------:R-:W-:Y:S01]  /*1940*/  IMAD.U32 R0, RZ, RZ, UR4 ;  /* 0x00000004ff007e24 */ /* 0x000fe2000f8e00ff */
[----:B------:R-:W-:Y:S02]  /*1950*/  ISETP.NE.AND P5, PT, R28, RZ, PT ;  /* 0x000000ff1c00720c */ /* 0x000fe40003fa5270 */
[----:B-1----:R-:W-:Y:S01]  /*1960*/  IADD3 R2, P0, R2, UR18, RZ ;  /* 0x0000001202027c10 */ /* 0x002fe2000ff1e0ff */
[----:B------:R-:W-:Y:S01]  /*1970*/  USHF.L.U32 UR18, UR16, 0x6, URZ ;  /* 0x0000000610127899 */ /* 0x000fe2000800063f */
[----:B--2---:R-:W-:Y:S02]  /*1980*/  IMAD.IADD R7, R11, 0x1, R12 ;  /* 0x000000010b077824 */ /* 0x004fe400078e020c */
[----:B------:R-:W-:-:S07]  /*1990*/  IADD3.X R3, R3, UR17, RZ, P0, !PT ;  /* 0x0000001103037c10 */ /* 0x000fce00087fe4ff */
[----:B------:R1:W-:Y:S01]  /*19a0*/  LDGSTS.E.BYPASS.LTC128B.128 [R14+0x3080], [R8.64], !P5 ;  /* 0x03080000080e7fae */ /* 0x0003e2000e901d4e */
[C---:B------:R-:W-:Y:S02]  /*19b0*/  LEA R12, P0, R0.reuse, R4, 0x6 ;  /* 0x00000004000c7211 */ /* 0x040fe400078030ff */
[----:B------:R-:W-:Y:S01]  /*19c0*/  LOP3.LUT P2, RZ, R29, 0x1, RZ, 0xc0, !PT ;  /* 0x000000011dff7812 */ /* 0x000fe2000784c0ff */
[----:B------:R2:W-:Y:S01]  /*19d0*/  LDGSTS.E.BYPASS.LTC128B.128 [R14+0x7080], [R2.64], !P6 ;  /* 0x07080000020e7fae */ /* 0x0005e2000f101d4e */
[----:B------:R-:W-:Y:S01]  /*19e0*/  LEA.HI.X R13, R0, R5, R13, 0x6, P0 ;  /* 0x00000005000d7211 */ /* 0x000fe200000f340d */
[----:B------:R-:W-:Y:S01]  /*19f0*/  IMAD.U32 R0, RZ, RZ, UR18 ;  /* 0x00000012ff007e24 */ /* 0x000fe2000f8e00ff */
[----:B------:R-:W-:Y:S02]  /*1a00*/  ISETP.GT.AND P4, PT, R37, 0xf, PT ;  /* 0x0000000f2500780c */ /* 0x000fe40003f84270 */
[----:B------:R-:W-:Y:S01]  /*1a10*/  LOP3.LUT R40, R40, 0xfffffffe, RZ, 0xc0, !PT ;  /* 0xfffffffe28287812 */ /* 0x000fe200078ec0ff */
[----:B------:R-:W-:Y:S01]  /*1a20*/  USHF.R.S32.HI UR17, URZ, 0x1f, UR18 ;  /* 0x0000001f3f117899 */ /* 0x000fe20008011412 */
[----:B------:R-:W-:Y:S01]  /*1a30*/  IADD3 R0, -R41, UR10, -R0 ;  /* 0x0000000a29007c10 */ /* 0x000fe2000fffe900 */
[----:B------:R-:W0:Y:S03]  /*1a40*/  LDGDEPBAR ;  /* 0x00000000000079af */ /* 0x000e260000000000 */
[----:B------:R-:W-:-:S02]  /*1a50*/  ISETP.LT.OR P0, PT, R0, 0x1, !P2 ;  /* 0x000000010000780c */ /* 0x000fc40005701670 */
[----:B------:R-:W-:Y:S01]  /*1a60*/  @P3 LOP3.LUT R40, R40, 0x1, RZ, 0xfc, !PT ;  /* 0x0000000128283812 */ /* 0x000fe200078efcff */
[----:B------:R-:W-:Y:S02]  /*1a70*/  IMAD.MOV.U32 R6, RZ, RZ, R10 ;  /* 0x000000ffff067224 */ /* 0x000fe400078e000a */
[----:B--2---:R-:W-:-:S08]  /*1a80*/  IMAD R2, R24, c[0x0][0x278], RZ ;  /* 0x00009e0018027a24 */ /* 0x004fd000078e02ff */
[----:B------:R2:W-:Y:S01]  /*1a90*/  LDGSTS.E.BYPASS.LTC128B.128 [R14+0x10080], [R4.64], !P0 ;  /* 0x10080000040e7fae */ /* 0x0005e2000c101d4e */
[----:B------:R-:W-:Y:S01]  /*1aa0*/  IMAD R2, R15, c[0x0][0x27c], R2 ;  /* 0x00009f000f027a24 */ /* 0x000fe200078e0202 */
[----:B-1----:R-:W-:-:S03]  /*1ab0*/  @!P4 IADD3 R9, P0, R22, UR18, RZ ;  /* 0x000000121609cc10 */ /* 0x002fc6000ff1e0ff */
[----:B------:R-:W-:Y:S01]  /*1ac0*/  IMAD.IADD R36, R23, 0x1, R2 ;  /* 0x0000000117247824 */ /* 0x000fe200078e0202 */
[----:B------:R-:W-:Y:S01]  /*1ad0*/  STL [R1+0x4], R40 ;  /* 0x0000042801007387 */ /* 0x000fe20000100800 */
[----:B------:R-:W-:Y:S01]  /*1ae0*/  LOP3.LUT P3, RZ, R29, 0x2, RZ, 0xc0, !PT ;  /* 0x000000021dff7812 */ /* 0x000fe2000786c0ff */
[----:B------:R-:W-:Y:S02]  /*1af0*/  IMAD R3, R24, c[0x0][0x218], RZ ;  /* 0x0000860018037a24 */ /* 0x000fe400078e02ff */
[----:B------:R-:W-:Y:S01]  /*1b00*/  @!P4 IADD3.X R11, R36, UR17, RZ, P0, !PT ;  /* 0x00000011240bcc10 */ /* 0x000fe200087fe4ff */
[----:B------:R-:W-:Y:S01]  /*1b10*/  STL.64 [R1+0x28], R42 ;  /* 0x0000282a01007387 */ /* 0x000fe20000100a00 */
[----:B------:R-:W-:Y:S01]  /*1b20*/  ISETP.GE.AND P0, PT, R34, c[0x0][0x1fc], PT ;  /* 0x00007f0022007a0c */ /* 0x000fe20003f06270 */
[----:B------:R-:W-:Y:S02]  /*1b30*/  USHF.L.U32 UR21, UR6, 0x6, URZ ;  /* 0x0000000606157899 */ /* 0x000fe4000800063f */
[----:B------:R1:W-:Y:S01]  /*1b40*/  STL [R1+0x34], R16 ;  /* 0x0000341001007387 */ /* 0x0003e20000100800 */
[----:B------:R-:W-:Y:S01]  /*1b50*/  ISETP.GE.AND P1, PT, R18, c[0x0][0x1fc], PT ;  /* 0x00007f0012007a0c */ /* 0x000fe20003f26270 */
[----:B------:R-:W-:-:S02]  /*1b60*/  USHF.L.U64.HI UR20, UR6, UR20, UR7 ;  /* 0x0000001406147299 */ /* 0x000fc40008010207 */
[----:B------:R3:W-:Y:S01]  /*1b70*/  STL.64 [R1+0x48], R22 ;  /* 0x0000481601007387 */ /* 0x0007e20000100a00 */
[----:B------:R-:W-:Y:S01]  /*1b80*/  IMAD R2, R15, c[0x0][0x21c], R3 ;  /* 0x000087000f027a24 */ /* 0x000fe200078e0203 */
[C---:B------:R-:W-:Y:S01]  /*1b90*/  ISETP.LT.OR P5, PT, R0.reuse, 0x1, !P3 ;  /* 0x000000010000780c */ /* 0x040fe20005fa1670 */
[----:B------:R-:W-:Y:S01]  /*1ba0*/  UIMAD UR13, UR20, UR16, URZ ;  /* 0x00000010140d72a4 */ /* 0x000fe2000f8e023f */
[----:B------:R-:W-:Y:S02]  /*1bb0*/  SEL R3, RZ, 0x1, P1 ;  /* 0x00000001ff037807 */ /* 0x000fe40000800000 */
[C---:B------:R-:W-:Y:S01]  /*1bc0*/  ISETP.LT.OR P2, PT, R0.reuse, 0x21, !P2 ;  /* 0x000000210000780c */ /* 0x040fe20005741670 */
[----:B------:R-:W-:Y:S01]  /*1bd0*/  IMAD.U32 R28, RZ, RZ, UR21 ;  /* 0x00000015ff1c7e24 */ /* 0x000fe2000f8e00ff */
[----:B------:R-:W-:Y:S01]  /*1be0*/  ISETP.LT.OR P1, PT, R0, 0x21, !P3 ;  /* 0x000000210000780c */ /* 0x000fe20005f21670 */
[----:B------:R-:W-:Y:S01]  /*1bf0*/  UIMAD UR13, UR12, UR21, UR13 ;  /* 0x000000150c0d72a4 */ /* 0x000fe2000f8e020d */
[----:B------:R-:W-:-:S05]  /*1c00*/  LEA.HI R29, R38, R37, RZ, 0x5 ;  /* 0x00000025261d7211 */ /* 0x000fca00078f28ff */
[----:B------:R2:W-:Y:S04]  /*1c10*/  LDGSTS.E.BYPASS.LTC128B.128 [R14+0x12080], [R4.64+0x80], !P5 ;  /* 0x12080080040e7fae */ /* 0x0005e8000e901d4e */
[----:B------:R4:W-:Y:S01]  /*1c20*/  LDGSTS.E.BYPASS.LTC128B.128 [R14+0x11080], [R12.64], !P2 ;  /* 0x110800000c0e7fae */ /* 0x0009e2000d101d4e */
[----:B-1----:R-:W-:-:S04]  /*1c30*/  IMAD.WIDE.U32 R16, R39, c[0x0][0x288], R20 ;  /* 0x0000a20027107a25 */ /* 0x002fc800078e0014 */
[----:B---3--:R-:W-:Y:S01]  /*1c40*/  IMAD.WIDE.U32 R22, R15, c[0x0][0x218], R6 ;  /* 0x000086000f167a25 */ /* 0x008fe200078e0006 */
[----:B------:R-:W-:Y:S01]  /*1c50*/  SEL R6, RZ, 0xffffffff, P0 ;  /* 0xffffffffff067807 */ /* 0x000fe20000000000 */
[----:B------:R4:W-:Y:S02]  /*1c60*/  LDGSTS.E.BYPASS.LTC128B.128 [R14+0x13080], [R12.64+0x80], !P1 ;  /* 0x130800800c0e7fae */ /* 0x0009e4000c901d4e */
[----:B------:R-:W-:Y:S02]  /*1c70*/  IMAD.IADD R45, R23, 0x1, R2 ;  /* 0x00000001172d7824 */ /* 0x000fe400078e0202 */
[----:B------:R-:W-:Y:S02]  /*1c80*/  IMAD.SHL.U32 R2, R6, 0x2, RZ ;  /* 0x0000000206027824 */ /* 0x000fe400078e00ff */
[----:B------:R-:W-:Y:S01]  /*1c90*/  IMAD.MOV.U32 R44, RZ, RZ, R22 ;  /* 0x000000ffff2c7224 */ /* 0x000fe200078e0016 */
[C---:B------:R-:W-:Y:S02]  /*1ca0*/  @!P4 LEA R8, P0, R9.reuse, c[0x0][0x258], 0x2 ;  /* 0x000096000908ca11 */ /* 0x040fe400078010ff */
[----:B------:R-:W-:Y:S01]  /*1cb0*/  LOP3.LUT R3, R2, 0x2, R3, 0xe2, !PT ;  /* 0x0000000202037812 */ /* 0x000fe200078ee203 */
[----:B------:R-:W-:Y:S01]  /*1cc0*/  IMAD.WIDE.U32 R6, R28, UR16, R44 ;  /* 0x000000101c067c25 */ /* 0x000fe2000f8e002c */
[----:B------:R-:W-:-:S02]  /*1cd0*/  @!P4 LEA.HI.X R9, R9, c[0x0][0x25c], R11, 0x2, P0 ;  /* 0x000097000909ca11 */ /* 0x000fc400000f140b */
[----:B------:R-:W-:Y:S02]  /*1ce0*/  LOP3.LUT P5, RZ, R3, 0x1, RZ, 0xc0, !PT ;  /* 0x0000000103ff7812 */ /* 0x000fe400078ac0ff */
[----:B--2---:R-:W-:Y:S02]  /*1cf0*/  IADD3 R4, R7, UR13, RZ ;  /* 0x0000000d07047c10 */ /* 0x004fe4000fffe0ff */
[C---:B------:R-:W-:Y:S02]  /*1d00*/  LEA R2, P0, R6.reuse, c[0x0][0x1f0], 0x1 ;  /* 0x00007c0006027a11 */ /* 0x040fe400078008ff */
[----:B------:R-:W-:Y:S02]  /*1d10*/  LOP3.LUT P6, RZ, R3, 0x2, RZ, 0xc0, !PT ;  /* 0x0000000203ff7812 */ /* 0x000fe400078cc0ff */
[----:B------:R-:W-:Y:S02]  /*1d20*/  SHF.R.S32.HI R20, RZ, 0x5, R29 ;  /* 0x00000005ff147819 */ /* 0x000fe4000001141d */
[----:B------:R-:W-:-:S02]  /*1d30*/  LEA.HI.X R3, R6, c[0x0][0x1f4], R4, 0x1, P0 ;  /* 0x00007d0006037a11 */ /* 0x000fc400000f0c04 */
[C---:B------:R-:W-:Y:S02]  /*1d40*/  ISETP.LT.OR P1, PT, R0.reuse, 0x1, !P5 ;  /* 0x000000010000780c */ /* 0x040fe40006f21670 */
[----:B------:R-:W-:Y:S01]  /*1d50*/  ISETP.LT.OR P0, PT, R0, 0x1, !P6 ;  /* 0x000000010000780c */ /* 0x000fe20007701670 */
[----:B------:R-:W-:Y:S01]  /*1d60*/  IMAD R25, R31, c[0x0][0x288], RZ ;  /* 0x0000a2001f197a24 */ /* 0x000fe200078e02ff */
[----:B------:R-:W-:Y:S01]  /*1d70*/  LEA.HI R10, R29, R20, RZ, 0x1 ;  /* 0x000000141d0a7211 */ /* 0x000fe200078f08ff */
[----:B------:R-:W-:Y:S01]  /*1d80*/  @!P4 IMAD.SHL.U32 R6, R37, 0x10, RZ ;  /* 0x000000102506c824 */ /* 0x000fe200078e00ff */
[----:B------:R-:W-:Y:S01]  /*1d90*/  USHF.L.U32 UR13, UR6, 0x5, URZ ;  /* 0x00000005060d7899 */ /* 0x000fe2000800063f */
[----:B------:R-:W-:Y:S01]  /*1da0*/  IMAD R25, R39, c[0x0][0x28c], R25 ;  /* 0x0000a30027197a24 */ /* 0x000fe200078e0219 */
[----:B------:R-:W-:Y:S01]  /*1db0*/  LOP3.LUT R10, R10, 0xfffffffe, RZ, 0xc0, !PT ;  /* 0xfffffffe0a0a7812 */ /* 0x000fe200078ec0ff */
[----:B------:R-:W-:Y:S01]  /*1dc0*/  UMOV UR12, 0x5 ;  /* 0x00000005000c7882 */ /* 0x000fe20000000000 */
[----:B------:R-:W-:Y:S01]  /*1dd0*/  LEA.HI R7, R38, R37, RZ, 0x4 ;  /* 0x0000002526077211 */ /* 0x000fe200078f20ff */
[----:B------:R-:W-:Y:S01]  /*1de0*/  USHF.L.U64.HI UR12, UR6, UR12, UR7 ;  /* 0x0000000c060c7299 */ /* 0x000fe20008010207 */
[----:B------:R-:W-:Y:S01]  /*1df0*/  STL [R1+0x58], R36 ;  /* 0x0000582401007387 */ /* 0x000fe20000100800 */
[----:B------:R-:W-:Y:S01]  /*1e00*/  USHF.L.U32 UR7, UR13, 0x1, URZ ;  /* 0x000000010d077899 */ /* 0x000fe2000800063f */
[----:B------:R-:W-:-:S02]  /*1e10*/  IMAD.IADD R5, R17, 0x1, R25 ;  /* 0x0000000111057824 */ /* 0x000fc400078e0219 */
[----:B------:R1:W-:Y:S01]  /*1e20*/  STL.64 [R1+0x20], R22 ;  /* 0x0000201601007387 */ /* 0x0003e20000100a00 */
[----:B------:R-:W-:-:S03]  /*1e30*/  IMAD.MOV.U32 R4, RZ, RZ, R16 ;  /* 0x000000ffff047224 */ /* 0x000fc600078e0010 */
[----:B------:R2:W-:Y:S01]  /*1e40*/  @!P4 LDGSTS.E.BYPASS.LTC128B.128 [R6+0x20080], [R8.64] ;  /* 0x200800000806cfae */ /* 0x0005e2000b901d4e */
[----:B------:R-:W-:-:S03]  /*1e50*/  USHF.L.U64.HI UR6, UR13, 0x1, UR12 ;  /* 0x000000010d067899 */ /* 0x000fc6000801020c */
[----:B------:R-:W0:Y:S01]  /*1e60*/  LDGDEPBAR ;  /* 0x00000000000079af */ /* 0x000e220000000000 */
[----:B------:R-:W-:-:S03]  /*1e70*/  IMAD.WIDE.U32 R42, R15, c[0x0][0x290], R4 ;  /* 0x0000a4000f2a7a25 */ /* 0x000fc600078e0004 */
[----:B------:R3:W-:Y:S01]  /*1e80*/  LDGSTS.E.BYPASS.LTC128B.128 [R14+0x18080], [R2.64], !P1 ;  /* 0x18080000020e7fae */ /* 0x0007e2000c901d4e */
[----:B------:R-:W-:-:S03]  /*1e90*/  ISETP.LT.OR P2, PT, R0, 0x21, !P5 ;  /* 0x000000210000780c */ /* 0x000fc60006f41670 */
[----:B------:R3:W-:Y:S01]  /*1ea0*/  LDGSTS.E.BYPASS.LTC128B.128 [R14+0x1a080], [R2.64+0x80], !P0 ;  /* 0x1a080080020e7fae */ /* 0x0007e2000c101d4e */
[----:B------:R-:W-:Y:S02]  /*1eb0*/  ISETP.LT.OR P1, PT, R0, 0x21, !P6 ;  /* 0x000000210000780c */ /* 0x000fe40007721670 */
[----:B------:R-:W-:Y:S01]  /*1ec0*/  LEA.HI R11, R38, R37, RZ, 0x2 ;  /* 0x00000025260b7211 */ /* 0x000fe200078f10ff */
[----:B-1----:R-:W-:Y:S01]  /*1ed0*/  IMAD.IADD R22, R20, 0x1, -R10 ;  /* 0x0000000114167824 */ /* 0x002fe200078e0a0a */
[----:B------:R-:W-:Y:S01]  /*1ee0*/  SHF.R.S32.HI R10, RZ, 0x4, R7 ;  /* 0x00000004ff0a7819 */ /* 0x000fe20000011407 */
[----:B--2---:R-:W-:-:S03]  /*1ef0*/  IMAD R6, R24, c[0x0][0x290], RZ ;  /* 0x0000a40018067a24 */ /* 0x004fc600078e02ff */
[----:B------:R-:W-:Y:S01]  /*1f00*/  LEA.HI R4, R7, R10, RZ, 0x1 ;  /* 0x0000000a07047211 */ /* 0x000fe200078f08ff */
[----:B------:R-:W-:-:S03]  /*1f10*/  IMAD R6, R15, c[0x0][0x294], R6 ;  /* 0x0000a5000f067a24 */ /* 0x000fc600078e0206 */
[----:B------:R-:W-:Y:S01]  /*1f20*/  LOP3.LUT R4, R4, 0xfffffffe, RZ, 0xc0, !PT ;  /* 0xfffffffe04047812 */ /* 0x000fe200078ec0ff */
[----:B------:R-:W-:Y:S01]  /*1f30*/  IMAD.IADD R36, R43, 0x1, R6 ;  /* 0x000000012b247824 */ /* 0x000fe200078e0206 */
[----:B---3--:R-:W-:-:S04]  /*1f40*/  IADD3 R2, P0, R2, UR7, RZ ;  /* 0x0000000702027c10 */ /* 0x008fc8000ff1e0ff */
[----:B------:R-:W-:Y:S02]  /*1f50*/  IADD3.X R3, R3, UR6, RZ, P0, !PT ;  /* 0x0000000603037c10 */ /* 0x000fe400087fe4ff */
[----:B------:R-:W-:Y:S02]  /*1f60*/  IADD3 R0, P0, R42, UR18, RZ ;  /* 0x000000122a007c10 */ /* 0x000fe4000ff1e0ff */
[--C-:B------:R-:W-:Y:S02]  /*1f70*/  SHF.R.S32.HI R8, RZ, 0x2, R11.reuse ;  /* 0x00000002ff087819 */ /* 0x100fe4000001140b */
[----:B------:R-:W-:Y:S01]  /*1f80*/  LOP3.LUT R7, R7, 0xfffffff0, RZ, 0xc0, !PT ;  /* 0xfffffff007077812 */ /* 0x000fe200078ec0ff */
[----:B------:R-:W-:Y:S01]  /*1f90*/  IMAD.IADD R10, R10, 0x1, -R4 ;  /* 0x000000010a0a7824 */ /* 0x000fe200078e0a04 */
[----:B------:R-:W-:Y:S01]  /*1fa0*/  SHF.R.S32.HI R6, RZ, 0x1f, R11 ;  /* 0x0000001fff067819 */ /* 0x000fe2000001140b */
[----:B------:R-:W-:Y:S01]  /*1fb0*/  IMAD R31, R31, c[0x0][0x238], RZ ;  /* 0x00008e001f1f7a24 */ /* 0x000fe200078e02ff */
[----:B------:R-:W-:Y:S01]  /*1fc0*/  IADD3.X R5, R36, UR17, RZ, P0, !PT ;  /* 0x0000001124057c10 */ /* 0x000fe200087fe4ff */
[----:B------:R1:W-:Y:S01]  /*1fd0*/  LDGSTS.E.BYPASS.LTC128B.128 [R14+0x19080], [R2.64], !P2 ;  /* 0x19080000020e7fae */ /* 0x0003e2000d101d4e */
[----:B------:R-:W-:-:S02]  /*1fe0*/  LEA R20, P0, R0, c[0x0][0x280], 0x2 ;  /* 0x0000a00000147a11 */ /* 0x000fc400078010ff */
[----:B------:R-:W-:Y:S01]  /*1ff0*/  LEA.HI R4, R6, R8, RZ, 0x3 ;  /* 0x0000000806047211 */ /* 0x000fe200078f18ff */
[----:B------:R-:W-:Y:S01]  /*2000*/  IMAD.IADD R7, R37, 0x1, -R7 ;  /* 0x0000000125077824 */ /* 0x000fe200078e0a07 */
[----:B------:R-:W-:Y:S01]  /*2010*/  LEA.HI.X R21, R0, c[0x0][0x284], R5, 0x2, P0 ;  /* 0x0000a10000157a11 */ /* 0x000fe200000f1405 */
[----:B------:R1:W-:Y:S01]  /*2020*/  LDGSTS.E.BYPASS.LTC128B.128 [R14+0x1b080], [R2.64+0x80], !P1 ;  /* 0x1b080080020e7fae */ /* 0x0003e2000c901d4e */
[----:B------:R-:W-:Y:S01]  /*2030*/  LOP3.LUT R0, R4, 0xfffffff8, RZ, 0xc0, !PT ;  /* 0xfffffff804007812 */ /* 0x000fe200078ec0ff */
[C---:B------:R-:W-:Y:S01]  /*2040*/  IMAD R31, R39.reuse, c[0x0][0x23c], R31 ;  /* 0x00008f00271f7a24 */ /* 0x040fe200078e021f */
[----:B------:R-:W-:Y:S01]  /*2050*/  SHF.R.S32.HI R4, RZ, 0x1f, R7 ;  /* 0x0000001fff047819 */ /* 0x000fe20000011407 */
[----:B------:R-:W-:-:S04]  /*2060*/  IMAD.WIDE.U32 R26, R39, c[0x0][0x238], R26 ;  /* 0x00008e00271a7a25 */ /* 0x000fc800078e001a */
[----:B------:R-:W-:Y:S01]  /*2070*/  IMAD.IADD R17, R8, 0x1, -R0 ;  /* 0x0000000108117824 */ /* 0x000fe200078e0a00 */
[----:B----4-:R-:W-:Y:S01]  /*2080*/  LEA.HI R13, R4, R7, RZ, 0x3 ;  /* 0x00000007040d7211 */ /* 0x010fe200078f18ff */
[----:B------:R-:W-:-:S03]  /*2090*/  IMAD.SHL.U32 R16, R22, 0x10, RZ ;  /* 0x0000001016107824 */ /* 0x000fc600078e00ff */
[----:B------:R-:W-:Y:S01]  /*20a0*/  LOP3.LUT R5, R13, 0xfffffff8, RZ, 0xc0, !PT ;  /* 0xfffffff80d057812 */ /* 0x000fe200078ec0ff */
[----:B------:R-:W-:Y:S02]  /*20b0*/  IMAD R4, R24, c[0x0][0x240], RZ ;  /* 0x0000900018047a24 */ /* 0x000fe400078e02ff */
[----:B-1----:R-:W-:Y:S02]  /*20c0*/  IMAD.SHL.U32 R2, R32, 0x40, RZ ;  /* 0x0000004020027824 */ /* 0x002fe400078e00ff */
[----:B------:R-:W-:-:S03]  /*20d0*/  IMAD.IADD R3, R27, 0x1, R31 ;  /* 0x000000011b037824 */ /* 0x000fc600078e021f */
[----:B------:R-:W-:Y:S01]  /*20e0*/  LOP3.LUT R0, R2, 0x1c0, RZ, 0xc0, !PT ;  /* 0x000001c002007812 */ /* 0x000fe200078ec0ff */
[----:B------:R-:W-:-:S03]  /*20f0*/  IMAD.MOV.U32 R2, RZ, RZ, R26 ;  /* 0x000000ffff027224 */ /* 0x000fc600078e001a */
[C---:B------:R-:W-:Y:S01]  /*2100*/  LOP3.LUT R6, R0.reuse, 0x10, R16, 0xf8, !PT ;  /* 0x0000001000067812 */ /* 0x040fe200078ef810 */
[----:B------:R-:W-:Y:S01]  /*2110*/  IMAD.WIDE.U32 R46, R15, c[0x0][0x240], R2 ;  /* 0x000090000f2e7a25 */ /* 0x000fe200078e0002 */
[--C-:B------:R-:W-:Y:S02]  /*2120*/  LOP3.LUT R2, R0, 0x8, R33.reuse, 0xf8, !PT ;  /* 0x0000000800027812 */ /* 0x100fe400078ef821 */
[----:B------:R-:W-:Y:S01]  /*2130*/  SHF.R.U32.HI R8, RZ, 0x3, R0 ;  /* 0x00000003ff087819 */ /* 0x000fe20000011600 */
[----:B------:R-:W-:Y:S02]  /*2140*/  IMAD.SHL.U32 R0, R17, 0x40, RZ ;  /* 0x0000004011007824 */ /* 0x000fe400078e00ff */
[----:B------:R-:W-:Y:S01]  /*2150*/  IMAD.SHL.U32 R3, R30, 0x8, RZ ;  /* 0x000000081e037824 */ /* 0x000fe200078e00ff */
[----:B------:R-:W-:Y:S01]  /*2160*/  LOP3.LUT R9, R6, 0x8, R33, 0xf8, !PT ;  /* 0x0000000806097812 */ /* 0x000fe200078ef821 */
[----:B------:R-:W-:Y:S01]  /*2170*/  IMAD.IADD R7, R7, 0x1, -R5 ;  /* 0x0000000107077824 */ /* 0x000fe200078e0a05 */
[----:B------:R-:W-:Y:S01]  /*2180*/  LOP3.LUT R5, R2, R8, RZ, 0x3c, !PT ;  /* 0x0000000802057212 */ /* 0x000fe200078e3cff */
[----:B------:R-:W-:Y:S01]  /*2190*/  IMAD R23, R15, c[0x0][0x244], R4 ;  /* 0x000091000f177a24 */ /* 0x000fe200078e0204 */
[----:B------:R-:W-:Y:S01]  /*21a0*/  LOP3.LUT R2, R0, 0x1c0, RZ, 0xc0, !PT ;  /* 0x000001c000027812 */ /* 0x000fe200078ec0ff */
[C---:B------:R-:W-:Y:S01]  /*21b0*/  IMAD R4, R10.reuse, 0x800, R35 ;  /* 0x000008000a047824 */ /* 0x040fe200078e0223 */
[----:B------:R-:W-:Y:S01]  /*21c0*/  LOP3.LUT R0, R3, 0x18, RZ, 0xc0, !PT ;  /* 0x0000001803007812 */ /* 0x000fe200078ec0ff */
[----:B------:R-:W-:Y:S01]  /*21d0*/  IMAD.SHL.U32 R6, R10, 0x20, RZ ;  /* 0x000000200a067824 */ /* 0x000fe200078e00ff */
[----:B------:R-:W-:Y:S01]  /*21e0*/  SHF.R.U32.HI R3, RZ, 0x3, R2 ;  /* 0x00000003ff037819 */ /* 0x000fe20000011602 */
[----:B------:R-:W-:Y:S01]  /*21f0*/  IMAD.IADD R5, R4, 0x1, R5 ;  /* 0x0000000104057824 */ /* 0x000fe200078e0205 */
[----:B------:R-:W-:-:S02]  /*2200*/  LOP3.LUT R4, R11, 0x3ffffffc, RZ, 0xc0, !PT ;  /* 0x3ffffffc0b047812 */ /* 0x000fc400078ec0ff */
[----:B------:R-:W-:Y:S01]  /*2210*/  LOP3.LUT R12, R0, 0x20, R6, 0xf8, !PT ;  /* 0x00000020000c7812 */ /* 0x000fe200078ef806 */
[----:B------:R-:W-:Y:S01]  /*2220*/  IMAD.SHL.U32 R6, R7, 0x40, RZ ;  /* 0x0000004007067824 */ /* 0x000fe200078e00ff */
[----:B------:R-:W-:Y:S01]  /*2230*/  LOP3.LUT R11, R3, R2, R0, 0x1e, !PT ;  /* 0x00000002030b7212 */ /* 0x000fe200078e1e00 */
[----:B------:R-:W-:Y:S01]  /*2240*/  IMAD.IADD R0, R37, 0x1, -R4 ;  /* 0x0000000125007824 */ /* 0x000fe200078e0a04 */
[----:B------:R-:W-:Y:S01]  /*2250*/  LOP3.LUT R3, R9, R8, RZ, 0x3c, !PT ;  /* 0x0000000809037212 */ /* 0x000fe200078e3cff */
[----:B------:R-:W-:Y:S01]  /*2260*/  IMAD.SHL.U32 R2, R22, 0x400, RZ ;  /* 0x0000040016027824 */ /* 0x000fe200078e00ff */
[----:B------:R-:W-:Y:S01]  /*2270*/  LOP3.LUT R4, R6, 0x1c0, RZ, 0xc0, !PT ;  /* 0x000001c006047812 */ /* 0x000fe200078ec0ff */
[----:B------:R-:W-:Y:S02]  /*2280*/  IMAD.SHL.U32 R9, R10, 0x8, RZ ;  /* 0x000000080a097824 */ /* 0x000fe400078e00ff */
[----:B------:R-:W-:Y:S01]  /*2290*/  IMAD R8, R0, 0x2, R2 ;  /* 0x0000000200087824 */ /* 0x000fe200078e0202 */
[--C-:B------:R-:W-:Y:S01]  /*22a0*/  SHF.R.U32.HI R6, RZ, 0x3, R4.reuse ;  /* 0x00000003ff067819 */ /* 0x100fe20000011604 */
[----:B------:R-:W-:Y:S01]  /*22b0*/  IMAD R0, R10, 0x200, R3 ;  /* 0x000002000a007824 */ /* 0x000fe200078e0203 */
[----:B------:R-:W-:Y:S01]  /*22c0*/  LOP3.LUT R3, R4, 0x8, R9, 0xf8, !PT ;  /* 0x0000000804037812 */ /* 0x000fe200078ef809 */
[----:B------:R-:W-:Y:S01]  /*22d0*/  IMAD.IADD R11, R8, 0x1, R11 ;  /* 0x00000001080b7824 */ /* 0x000fe200078e020b */
[----:B------:R-:W-:-:S02]  /*22e0*/  LOP3.LUT R4, R6, R12, R4, 0x1e, !PT ;  /* 0x0000000c06047212 */ /* 0x000fc400078e1e04 */
[----:B------:R-:W-:Y:S01]  /*22f0*/  LOP3.LUT R6, R3, R6, RZ, 0x3c, !PT ;  /* 0x0000000603067212 */ /* 0x000fe200078e3cff */
[----:B------:R-:W-:Y:S01]  /*2300*/  IMAD.SHL.U32 R3, R13, 0x40, RZ ;  /* 0x000000400d037824 */ /* 0x000fe200078e00ff */
[----:B------:R-:W-:-:S04]  /*2310*/  LOP3.LUT R8, R29, 0xffffffe0, RZ, 0xc0, !PT ;  /* 0xffffffe01d087812 */ /* 0x000fc800078ec0ff */
[----:B------:R-:W-:Y:S01]  /*2320*/  LOP3.LUT R3, R3, 0xfffffe00, RZ, 0xc0, !PT ;  /* 0xfffffe0003037812 */ /* 0x000fe200078ec0ff */
[----:B------:R-:W-:-:S03]  /*2330*/  IMAD.IADD R10, R37, 0x1, -R8 ;  /* 0x00000001250a7824 */ /* 0x000fc600078e0a08 */
[----:B------:R-:W-:Y:S02]  /*2340*/  IADD3 R213, R6, R3, R2 ;  /* 0x0000000306d57210 */ /* 0x000fe40007ffe002 */
[----:B------:R-:W-:-:S04]  /*2350*/  SHF.R.S32.HI R6, RZ, 0x1f, R10 ;  /* 0x0000001fff067819 */ /* 0x000fc8000001140a */
[----:B------:R-:W-:Y:S01]  /*2360*/  LEA.HI R6, R6, R10, RZ, 0x2 ;  /* 0x0000000a06067211 */ /* 0x000fe200078f10ff */
[----:B------:R-:W-:Y:S03]  /*2370*/  STL.64 [R1+0x18], R44 ;  /* 0x0000182c01007387 */ /* 0x000fe60000100a00 */
[----:B------:R-:W-:Y:S01]  /*2380*/  LEA.HI.SX32 R2, R6, R16, 0x1e ;  /* 0x0000001006027211 */ /* 0x000fe200078ff2ff */
[----:B------:R-:W-:Y:S01]  /*2390*/  STL.64 [R1+0x40], R42 ;  /* 0x0000402a01007387 */ /* 0x000fe20000100a00 */
[----:B------:R-:W-:Y:S01]  /*23a0*/  LOP3.LUT R216, R4, R3, RZ, 0xfc, !PT ;  /* 0x0000000304d87212 */ /* 0x000fe200078efcff */
[----:B------:R-:W-:Y:S02]  /*23b0*/  IMAD.IADD R4, R47, 0x1, R23 ;  /* 0x000000012f047824 */ /* 0x000fe400078e0217 */
[----:B------:R-:W-:Y:S01]  /*23c0*/  STL [R1+0x3c], R36 ;  /* 0x00003c2401007387 */ /* 0x000fe20000100800 */
[----:B------:R-:W-:Y:S01]  /*23d0*/  IADD3 R3, R14, 0x10080, RZ ;  /* 0x000100800e037810 */ /* 0x000fe20007ffe0ff */
[----:B------:R-:W-:-:S02]  /*23e0*/  UIADD3 UR17, UR16, 0x1, URZ ;  /* 0x0000000110117890 */ /* 0x000fc4000fffe03f */
[----:B------:R-:W-:Y:S04]  /*23f0*/  STL.64 [R1+0x50], R46 ;  /* 0x0000502e01007387 */ /* 0x000fe80000100a00 */
[----:B------:R1:W-:Y:S01]  /*2400*/  STL [R1+0x30], R2 ;  /* 0x0000300201007387 */ /* 0x0003e20000100800 */
[----:B------:R-:W-:-:S03]  /*2410*/  UISETP.GE.AND UP0, UPT, UR17, UR9, UPT ;  /* 0x000000091100728c */ /* 0x000fc6000bf06270 */
[----:B------:R2:W-:Y:S04]  /*2420*/  STL [R1+0x5c], R4 ;  /* 0x00005c0401007387 */ /* 0x0005e80000100800 */
[----:B------:R2:W-:Y:S01]  /*2430*/  STL [R1+0x64], R3 ;  /* 0x0000640301007387 */ /* 0x0005e20000100800 */
[----:B------:R-:W-:Y:S02]  /*2440*/  R2P PR, R32, 0x6 ;  /* 0x0000000620007804 */ /* 0x000fe40000000000 */
[----:B------:R-:W-:Y:S02]  /*2450*/  PLOP3.LUT P0, PT, PT, PT, UP0, 0x80, 0x0 ;  /* 0x000000000000781c */ /* 0x000fe40003f0f008 */
[----:B-1----:R-:W-:-:S05]  /*2460*/  IADD3 R2, R14, 0x18080, RZ ;  /* 0x000180800e027810 */ /* 0x002fca0007ffe0ff */
[----:B------:R2:W-:Y:S01]  /*2470*/  STL [R1+0x60], R2 ;  /* 0x0000600201007387 */ /* 0x0005e20000100800 */
[----:B------:R-:W-:Y:S02]  /*2480*/  @!P4 IMAD.SHL.U32 R9, R37, 0x10, RZ ;  /* 0x000000102509c824 */ /* 0x000fe400078e00ff */
[----:B------:R-:W-:Y:S02]  /*2490*/  IMAD.MOV.U32 R210, RZ, RZ, 0x10 ;  /* 0x00000010ffd27424 */ /* 0x000fe400078e00ff */
[----:B------:R-:W-:Y:S01]  /*24a0*/  IMAD.MOV.U32 R211, RZ, RZ, 0x20 ;  /* 0x00000020ffd37424 */ /* 0x000fe200078e00ff */
[----:B------:R2:W-:Y:S01]  /*24b0*/  @!P4 LDGSTS.E.BYPASS.LTC128B.128 [R9+0x20280], [R20.64] ;  /* 0x202800001409cfae */ /* 0x0005e2000b901d4e */
[----:B------:R-:W-:Y:S01]  /*24c0*/  IMAD.SHL.U32 R236, R11, 0x2, RZ ;  /* 0x000000020bec7824 */ /* 0x000fe200078e00ff */
[----:B------:R-:W-:Y:S02]  /*24d0*/  UMOV UR18, UR5 ;  /* 0x0000000500127c82 */ /* 0x000fe40008000000 */
[----:B------:R-:W0:Y:S01]  /*24e0*/  LDGDEPBAR ;  /* 0x00000000000079af */ /* 0x000e220000000000 */
[----:B------:R-:W-:-:S03]  /*24f0*/  SEL R210, R210, 0xfffffff0, !P1 ;  /* 0xfffffff0d2d27807 */ /* 0x000fc60004800000 */
[----:B------:R-:W0:Y:S01]  /*2500*/  LDGDEPBAR ;  /* 0x00000000000079af */ /* 0x000e220000000000 */
[----:B------:R-:W-:Y:S02]  /*2510*/  SEL R211, R211, 0xffffffe0, !P2 ;  /* 0xffffffe0d3d37807 */ /* 0x000fe40005000000 */
[----:B------:R-:W-:Y:S01]  /*2520*/  IADD3 R12, R236, 0x20480, RZ ;  /* 0x00020480ec0c7810 */ /* 0x000fe20007ffe0ff */
[----:B------:R-:W-:Y:S05]  /*2530*/  @P0 BRA `(.L_x_1573) ;  /* 0x000001f000000947 */ /* 0x000fea0003800000 */
[----:B------:R-:W-:Y:S01]  /*2540*/  USHF.R.S32.HI UR5, URZ, 0x1f, UR17 ;  /* 0x0000001f3f057899 */ /* 0x000fe20008011411 */
[----:B--2---:R-:W-:Y:S01]  /*2550*/  IMAD.WIDE.U32 R8, R28, UR17, R44 ;  /* 0x000000111c087c25 */ /* 0x004fe2000f8e002c */
[----:B------:R-:W-:Y:S01]  /*2560*/  UIMAD UR20, UR20, UR17, URZ ;  /* 0x00000011141472a4 */ /* 0x000fe2000f8e023f */
[----:B------:R-:W-:Y:S01]  /*2570*/  ISETP.GE.AND P2, PT, R18, c[0x0][0x1fc], PT ;  /* 0x00007f0012007a0c */ /* 0x000fe20003f46270 */
[----:B------:R-:W-:Y:S01]  /*2580*/  USHF.L.U32 UR23, UR17, 0x6, URZ ;  /* 0x0000000611177899 */ /* 0x000fe2000800063f */
[----:B------:R-:W-:Y:S01]  /*2590*/  BSSY B0, `(.L_x_1573) ;  /* 0x0000019000007945 */ /* 0x000fe20003800000 */
[----:B------:R-:W-:Y:S01]  /*25a0*/  UIMAD UR5, UR5, UR21, UR20 ;  /* 0x00000015050572a4 */ /* 0x000fe2000f8e0214 */
[----:B------:R-:W-:-:S03]  /*25b0*/  LEA R2, P0, R8, c[0x0][0x1f0], 0x1 ;  /* 0x00007c0008027a11 */ /* 0x000fc600078008ff */
[----:B------:R-:W-:Y:S02]  /*25c0*/  IMAD.U32 R11, RZ, RZ, UR23 ;  /* 0x00000017ff0b7e24 */ /* 0x000fe4000f8e00ff */
[----:B------:R-:W-:-:S03]  /*25d0*/  IADD3 R3, R9, UR5, RZ ;  /* 0x0000000509037c10 */ /* 0x000fc6000fffe0ff */
[----:B------:R-:W-:Y:S02]  /*25e0*/  IADD3 R4, -R11, UR10, -R41 ;  /* 0x0000000a0b047c10 */ /* 0x000fe4000fffe929 */
[----:B------:R-:W-:Y:S02]  /*25f0*/  LEA.HI.X R3, R8, c[0x0][0x1f4], R3, 0x1, P0 ;  /* 0x00007d0008037a11 */ /* 0x000fe400000f0c03 */
[----:B------:R-:W-:-:S13]  /*2600*/  ISETP.LT.OR P0, PT, R4, 0x1, P2 ;  /* 0x000000010400780c */ /* 0x000fda0001701670 */
[----:B------:R1:W-:Y:S01]  /*2610*/  LDGSTS.E.BYPASS.LTC128B.128 [R14+0x1c080], [R2.64], !P0 ;  /* 0x1c080000020e7fae */ /* 0x0003e2000c101d4e */
[----:B------:R-:W-:-:S04]  /*2620*/  IADD3 R8, P0, R2, UR7, RZ ;  /* 0x0000000702087c10 */ /* 0x000fc8000ff1e0ff */
[----:B------:R-:W-:Y:S02]  /*2630*/  IADD3.X R9, R3, UR6, RZ, P0, !PT ;  /* 0x0000000603097c10 */ /* 0x000fe400087fe4ff */
[----:B------:R-:W-:-:S04]  /*2640*/  ISETP.GE.AND P0, PT, R34, c[0x0][0x1fc], PT ;  /* 0x00007f0022007a0c */ /* 0x000fc80003f06270 */
[C---:B------:R-:W-:Y:S02]  /*2650*/  ISETP.LT.OR P1, PT, R4.reuse, 0x1, P0 ;  /* 0x000000010400780c */ /* 0x040fe40000721670 */
[----:B------:R-:W-:-:S11]  /*2660*/  ISETP.LT.OR P0, PT, R4, 0x21, P0 ;  /* 0x000000210400780c */ /* 0x000fd60000701670 */
[----:B------:R1:W-:Y:S01]  /*2670*/  LDGSTS.E.BYPASS.LTC128B.128 [R14+0x1e080], [R2.64+0x80], !P1 ;  /* 0x1e080080020e7fae */ /* 0x0003e2000c901d4e */
[----:B------:R-:W-:-:S13]  /*2680*/  ISETP.LT.OR P1, PT, R4, 0x21, P2 ;  /* 0x000000210400780c */ /* 0x000fda0001721670 */
[----:B------:R2:W-:Y:S04]  /*2690*/  LDGSTS.E.BYPASS.LTC128B.128 [R14+0x1d080], [R8.64], !P1 ;  /* 0x1d080000080e7fae */ /* 0x0005e8000c901d4e */
[----:B------:R2:W-:Y:S01]  /*26a0*/  LDGSTS.E.BYPASS.LTC128B.128 [R14+0x1f080], [R8.64+0x80], !P0 ;  /* 0x1f080080080e7fae */ /* 0x0005e2000c101d4e */
[----:B-1----:R-:W-:-:S04]  /*26b0*/  IADD3 R3, P1, R42, UR23, RZ ;  /* 0x000000172a037c10 */ /* 0x002fc8000ff3e0ff */
[----:B------:R-:W-:Y:S02]  /*26c0*/  LEA R2, P0, R3, c[0x0][0x280], 0x2 ;  /* 0x0000a00003027a11 */ /* 0x000fe400078010ff */
[----:B------:R-:W-:-:S04]  /*26d0*/  LEA.HI.X.SX32 R4, R11, R36, 0x1, P1 ;  /* 0x000000240b047211 */ /* 0x000fc800008f0eff */
[----:B------:R-:W-:Y:S01]  /*26e0*/  LEA.HI.X R3, R3, c[0x0][0x284], R4, 0x2, P0 ;  /* 0x0000a10003037a11 */ /* 0x000fe200000f1404 */
[----:B------:R-:W-:Y:S05]  /*26f0*/  @P4 BRA `(.L_x_1574) ;  /* 0x0000002000004947 */ /* 0x000fea0003800000 */
[----:B------:R-:W-:-:S05]  /*2700*/  SHF.L.U32 R37, R37, 0x4, RZ ;  /* 0x0000000425257819 */ /* 0x000fca00000006ff */
[----:B------:R1:W-:Y:S02]  /*2710*/  LDGSTS.E.BYPASS.LTC128B.128 [R37+0x20380], [R2.64] ;  /* 0x2038000002257fae */ /* 0x0003e4000b901d4e */
.L_x_1574:
[----:B------:R-:W-:Y:S05]  /*2720*/  BSYNC B0 ;  /* 0x0000000000007941 */ /* 0x000fea0003800000 */
.L_x_1573:
[----:B-12---:R-:W-:Y:S01]  /*2730*/  SHF.R.S32.HI R2, RZ, 0x1f, R30 ;  /* 0x0000001fff027819 */ /* 0x006fe2000001141e */
[----:B------:R-:W-:Y:S01]  /*2740*/  UIADD3 UR7, UR22, 0x1, -UR11 ;  /* 0x0000000116077890 */ /* 0x000fe2000fffe80b */
[----:B------:R-:W-:Y:S01]  /*2750*/  LOP3.LUT R3, R6, 0x7ffffffc, RZ, 0xc0, !PT ;  /* 0x7ffffffc06037812 */ /* 0x000fe200078ec0ff */
[----:B------:R-:W-:Y:S01]  /*2760*/  IMAD.SHL.U32 R207, R0, 0x2, RZ ;  /* 0x0000000200cf7824 */ /* 0x000fe200078e00ff */
[----:B------:R-:W-:Y:S01]  /*2770*/  LEA.HI R2, R2, R30, RZ, 0x2 ;  /* 0x0000001e02027211 */ /* 0x000fe200078f10ff */
[----:B------:R-:W-:Y:S01]  /*2780*/  IMAD.IADD R206, R211, 0x1, R0 ;  /* 0x00000001d3ce7824 */ /* 0x000fe200078e0200 */
[----:B------:R-:W-:Y:S01]  /*2790*/  LOP3.LUT P0, RZ, R17, 0x4, RZ, 0xc0, !PT ;  /* 0x0000000411ff7812 */ /* 0x000fe2000780c0ff */
[----:B------:R-:W-:Y:S01]  /*27a0*/  IMAD.IADD R3, R10, 0x1, -R3 ;  /* 0x000000010a037824 */ /* 0x000fe200078e0a03 */
[----:B------:R-:W-:Y:S01]  /*27b0*/  LOP3.LUT R2, R2, 0x1ffffffc, RZ, 0xc0, !PT ;  /* 0x1ffffffc02027812 */ /* 0x000fe200078ec0ff */
[----:B------:R-:W-:Y:S01]  /*27c0*/  IMAD.U32 R0, RZ, RZ, UR7 ;  /* 0x00000007ff007e24 */ /* 0x000fe2000f8e00ff */
[----:B------:R-:W-:Y:S01]  /*27d0*/  IADD3 R235, R236, 0x204c0, RZ ;  /* 0x000204c0eceb7810 */ /* 0x000fe20007ffe0ff */
[----:B------:R-:W-:Y:S01]  /*27e0*/  IMAD.MOV.U32 R215, RZ, RZ, 0x40 ;  /* 0x00000040ffd77424 */ /* 0x000fe200078e00ff */
[----:B------:R-:W-:Y:S01]  /*27f0*/  ULDC UR6, c[0x0][0x2a0] ;  /* 0x0000a80000067ab9 */ /* 0x000fe20000000800 */
[----:B------:R-:W-:Y:S01]  /*2800*/  IMAD.IADD R2, R30, 0x1, -R2 ;  /* 0x000000011e027824 */ /* 0x000fe200078e0a02 */
[----:B------:R-:W-:Y:S01]  /*2810*/  ULOP3.LUT UR6, URZ, UR6, URZ, 0x33, !UPT ;  /* 0x000000063f067292 */ /* 0x000fe2000f8e333f */
[----:B------:R-:W-:Y:S01]  /*2820*/  IMAD.MOV.U32 R221, RZ, RZ, 0x20 ;  /* 0x00000020ffdd7424 */ /* 0x000fe200078e00ff */
[----:B------:R-:W0:Y:S01]  /*2830*/  LDGDEPBAR ;  /* 0x00000000000079af */ /* 0x000e220000000000 */
[----:B------:R-:W-:Y:S01]  /*2840*/  IMAD R2, R2, 0x4, R3 ;  /* 0x0000000402027824 */ /* 0x000fe200078e0203 */
[C---:B------:R-:W-:Y:S01]  /*2850*/  LOP3.LUT P1, RZ, R7.reuse, 0x2, RZ, 0xc0, !PT ;  /* 0x0000000207ff7812 */ /* 0x040fe2000782c0ff */
[----:B------:R-:W-:Y:S01]  /*2860*/  IMAD.MOV.U32 R4, RZ, RZ, R40 ;  /* 0x000000ffff047224 */ /* 0x000fe200078e0028 */
[----:B------:R-:W-:Y:S01]  /*2870*/  @P0 IADD3 R235, R12, -0x40, RZ ;  /* 0xffffffc00ceb0810 */ /* 0x000fe20007ffe0ff */
[----:B------:R-:W-:Y:S01]  /*2880*/  IMAD.SHL.U32 R8, R2, 0x2, RZ ;  /* 0x0000000202087824 */ /* 0x000fe200078e00ff */
[----:B------:R-:W-:Y:S01]  /*2890*/  LOP3.LUT P0, RZ, R7, 0x4, RZ, 0xc0, !PT ;  /* 0x0000000407ff7812 */ /* 0x000fe2000780c0ff */
[----:B------:R-:W-:Y:S01]  /*28a0*/  IMAD.MOV.U32 R217, RZ, RZ, 0x10 ;  /* 0x00000010ffd97424 */ /* 0x000fe200078e00ff */
[----:B------:R-:W-:Y:S01]  /*28b0*/  LOP3.LUT R4, R4, 0xfffffffb, RZ, 0xc0, !PT ;  /* 0xfffffffb04047812 */ /* 0x000fe200078ec0ff */
[----:B------:R-:W-:Y:S01]  /*28c0*/  IMAD.SHL.U32 R209, R5, 0x2, RZ ;  /* 0x0000000205d17824 */ /* 0x000fe200078e00ff */
[----:B------:R-:W-:Y:S01]  /*28d0*/  IADD3 R0, R0, -UR10, -R8 ;  /* 0x8000000a00007c10 */ /* 0x000fe2000fffe808 */
[----:B------:R-:W-:Y:S01]  /*28e0*/  STL [R1+0x10], R8 ;  /* 0x0000100801007387 */ /* 0x000fe20000100800 */
[----:B------:R-:W-:Y:S01]  /*28f0*/  IADD3 R3, -R8, UR19, RZ ;  /* 0x0000001308037c10 */ /* 0x000fe2000fffe1ff */
[--C-:B------:R-:W-:Y:S01]  /*2900*/  IMAD R210, R210, 0x2, R209.reuse ;  /* 0x00000002d2d27824 */ /* 0x100fe200078e02d1 */
[C---:B------:R-:W-:Y:S01]  /*2910*/  IADD3 R2, R0.reuse, c[0x0][0x2a4], RZ ;  /* 0x0000a90000027a10 */ /* 0x040fe20007ffe0ff */
[----:B------:R-:W-:Y:S01]  /*2920*/  IMAD R212, R211, 0x2, R209 ;  /* 0x00000002d3d47824 */ /* 0x000fe200078e02d1 */
[----:B------:R-:W-:Y:S01]  /*2930*/  SEL R215, R215, 0xffffffc0, !P0 ;  /* 0xffffffc0d7d77807 */ /* 0x000fe20004000000 */
[----:B------:R-:W-:Y:S01]  /*2940*/  STL [R1+0x14], R3 ;  /* 0x0000140301007387 */ /* 0x000fe20000100800 */
[----:B------:R-:W-:Y:S01]  /*2950*/  SEL R214, R221, 0xffffffe0, !P0 ;  /* 0xffffffe0ddd67807 */ /* 0x000fe20004000000 */
[----:B------:R-:W-:Y:S01]  /*2960*/  CS2R R178, SRZ ;  /* 0x0000000000b27805 */ /* 0x000fe2000001ff00 */
[----:B------:R-:W-:Y:S01]  /*2970*/  IADD3 R0, R0, UR6, RZ ;  /* 0x0000000600007c10 */ /* 0x000fe2000fffe0ff */
[----:B------:R1:W-:Y:S01]  /*2980*/  STL [R1+0xc], R2 ;  /* 0x00000c0201007387 */ /* 0x0003e20000100800 */
[----:B------:R-:W-:Y:S01]  /*2990*/  SEL R217, R217, 0xfffffff0, !P1 ;  /* 0xfffffff0d9d97807 */ /* 0x000fe20004800000 */
        /* <DEDUP_REMOVED lines=40> */
[----:B------:R-:W-:Y:S01]  /*2c20*/  @P0 LOP3.LUT R4, R4, 0x4, RZ, 0xfc, !PT ;  /* 0x0000000404040812 */ /* 0x000fe200078efcff */
[----:B------:R-:W-:Y:S01]  /*2c30*/  CS2R R104, SRZ ;  /* 0x0000000000687805 */ /* 0x000fe2000001ff00 */
        /* <DEDUP_REMOVED lines=29> */
[----:B------:R-:W-:Y:S01]  /*2e10*/  USHF.L.U64.HI UR17, UR4, 0x5, UR18 ;  /* 0x0000000504117899 */ /* 0x000fe20008010212 */
[----:B------:R-:W-:Y:S01]  /*2e20*/  IMAD.IADD R220, R213, 0x1, R217 ;  /* 0x00000001d5dc7824 */ /* 0x000fe200078e02d9 */
[----:B------:R-:W-:Y:S01]  /*2e30*/  USHF.L.U32 UR18, UR4, 0x5, URZ ;  /* 0x0000000504127899 */ /* 0x000fe2000800063f */
[----:B------:R-:W-:Y:S01]  /*2e40*/  IMAD.IADD R219, R217, 0x1, R218 ;  /* 0x00000001d9db7824 */ /* 0x000fe200078e02da */
[----:B------:R-:W-:-:S02]  /*2e50*/  UIADD3 UR5, UR22, -UR10, URZ ;  /* 0x8000000a16057290 */ /* 0x000fc4000fffe03f */
[----:B------:R-:W-:Y:S02]  /*2e60*/  UMOV UR4, URZ ;  /* 0x0000003f00047c82 */ /* 0x000fe40008000000 */
[----:B------:R-:W-:Y:S02]  /*2e70*/  UMOV UR21, 0x1 ;  /* 0x0000000100157882 */ /* 0x000fe40000000000 */
[----:B------:R-:W-:Y:S02]  /*2e80*/  UISETP.GT.AND UP4, UPT, UR8, -0x1, UPT ;  /* 0xffffffff0800788c */ /* 0x000fe4000bf84270 */
[----:B--2---:R-:W-:Y:S02]  /*2e90*/  UMOV UR20, URZ ;  /* 0x0000003f00147c82 */ /* 0x004fe40008000000 */
.L_x_1593:
[----:B------:R-:W-:Y:S04]  /*2ea0*/  DEPBAR.LE SB0, 0x1 ;  /* 0x000080400000791a */ /* 0x000fe80000000000 */
[----:B------:R-:W-:Y:S01]  /*2eb0*/  BAR.SYNC.DEFER_BLOCKING 0x0 ;  /* 0x0000000000007b1d */ /* 0x000fe20000010000 */
[----:B------:R-:W-:Y:S01]  /*2ec0*/  IMAD.U32 R0, RZ, RZ, UR4 ;  /* 0x00000004ff007e24 */ /* 0x000fe2000f8e00ff */
[----:B------:R-:W-:Y:S01]  /*2ed0*/  MOV R228, UR4 ;  /* 0x0000000400e47c02 */ /* 0x000fe20008000f00 */
[----:B------:R-:W-:Y:S01]  /*2ee0*/  IMAD.U32 R2, RZ, RZ, UR4 ;  /* 0x00000004ff027e24 */ /* 0x000fe2000f8e00ff */
[----:B------:R-:W-:Y:S01]  /*2ef0*/  MOV R226, 0x1 ;  /* 0x0000000100e27802 */ /* 0x000fe20000000f00 */
[C---:B------:R-:W-:Y:S02]  /*2f00*/  IMAD R204, R0.reuse, 0x2000, R213 ;  /* 0x0000200000cc7824 */ /* 0x040fe400078e02d5 */
[----:B------:R-:W-:Y:S01]  /*2f10*/  IMAD R0, R0, 0x2000, R220 ;  /* 0x0000200000007824 */ /* 0x000fe200078e02dc */
[----:B------:R-:W-:Y:S02]  /*2f20*/  LEA R192, R2, R217, 0xd ;  /* 0x000000d902c07211 */ /* 0x000fe400078e68ff */
[----:B------:R-:W-:Y:S01]  /*2f30*/  SHF.L.U32 R3, R204, 0x1, RZ ;  /* 0x00000001cc037819 */ /* 0x000fe200000006ff */
[----:B------:R-:W-:Y:S01]  /*2f40*/  IMAD.SHL.U32 R0, R0, 0x2, RZ ;  /* 0x0000000200007824 */ /* 0x000fe200078e00ff */
[CC--:B------:R-:W-:Y:S02]  /*2f50*/  IADD3 R2, R213.reuse, R192.reuse, RZ ;  /* 0x000000c0d5027210 */ /* 0x0c0fe40007ffe0ff */
[C---:B------:R-:W-:Y:S02]  /*2f60*/  IADD3 R192, R213.reuse, R192, R214 ;  /* 0x000000c0d5c07210 */ /* 0x040fe40007ffe0d6 */
[----:B------:R-:W-:Y:S01]  /*2f70*/  SHF.L.U32 R201, R2, 0x1, RZ ;  /* 0x0000000102c97819 */ /* 0x000fe200000006ff */
[----:B------:R-:W-:Y:S01]  /*2f80*/  IMAD.U32 R2, RZ, RZ, UR4 ;  /* 0x00000004ff027e24 */ /* 0x000fe2000f8e00ff */
[----:B------:R-:W-:Y:S02]  /*2f90*/  SHF.L.U32 R203, R192, 0x1, RZ ;  /* 0x00000001c0cb7819 */ /* 0x000fe400000006ff */
[----:B------:R-:W-:Y:S01]  /*2fa0*/  ISETP.LE.AND P2, PT, R226, c[0x0][0x2a8], PT ;  /* 0x0000aa00e2007a0c */ /* 0x000fe20003f43270 */
[----:B------:R-:W-:Y:S01]  /*2fb0*/  IMAD R2, R2, 0x2000, R218 ;  /* 0x0000200002027824 */ /* 0x000fe200078e02da */
[----:B------:R-:W-:Y:S03]  /*2fc0*/  LDSM.16.M88.4 R16, [R209+0x80] ;  /* 0x00008000d110783b */ /* 0x000fe60000000200 */
[----:B------:R-:W-:Y:S03]  /*2fd0*/  IMAD.SHL.U32 R2, R2, 0x2, RZ ;  /* 0x0000000202027824 */ /* 0x000fe600078e00ff */
[----:B------:R-:W1:Y:S06]  /*2fe0*/  LDSM.16.M88.4 R32, [R3+0x10080] ;  /* 0x010080000320783b */ /* 0x000e6c0000000200 */
[----:B------:R-:W2:Y:S06]  /*2ff0*/  LDSM.16.M88.4 R28, [R3+0x11080] ;  /* 0x01108000031c783b */ /* 0x000eac0000000200 */
[----:B------:R-:W3:Y:S06]  /*3000*/  LDSM.16.M88.4 R36, [R209+0x2080] ;  /* 0x00208000d124783b */ /* 0x000eec0000000200 */
[----:B------:R-:W4:Y:S06]  /*3010*/  LDL R230, [R1+0xc] ;  /* 0x00000c0001e67983 */ /* 0x000f2c0000100800 */
[----:B------:R-:W-:Y:S06]  /*3020*/  LDSM.16.M88.4 R44, [R210+0x80] ;  /* 0x00008000d22c783b */ /* 0x000fec0000000200 */
[----:B------:R-:W5:Y:S06]  /*3030*/  LDL R229, [R1+0x8] ;  /* 0x0000080001e57983 */ /* 0x000f6c0000100800 */
[----:B------:R-:W3:Y:S01]  /*3040*/  LDSM.16.M88.4 R40, [R201+0x10080] ;  /* 0x01008000c928783b */ /* 0x000ee20000000200 */
[-C--:B-1----:R-:W-:Y:S05]  /*3050*/  HMMA.16816.F32.BF16 R4, R32, R16.reuse, RZ ;  /* 0x000000102004723c */ /* 0x082fea00000418ff */
[----:B------:R-:W4:Y:S03]  /*3060*/  LDL R227, [R1+0x14] ;  /* 0x0000140001e37983 */ /* 0x000f260000100800 */
[C---:B--2---:R-:W-:Y:S03]  /*3070*/  HMMA.16816.F32.BF16 R8, R28.reuse, R16, RZ ;  /* 0x000000101c08723c */ /* 0x044fe600000418ff */
[----:B------:R-:W1:Y:S06]  /*3080*/  LDSM.16.M88.4 R48, [R0+0x11080] ;  /* 0x011080000030783b */ /* 0x000e6c0000000200 */
[----:B------:R-:W2:Y:S01]  /*3090*/  LDSM.16.M88.4 R180, [R210+0x2080] ;  /* 0x00208000d2b4783b */ /* 0x000ea20000000200 */
[-C--:B------:R-:W-:Y:S05]  /*30a0*/  HMMA.16816.F32.BF16 R12, R28, R18.reuse, RZ ;  /* 0x000000121c0c723c */ /* 0x080fea00000418ff */
[----:B------:R-:W-:Y:S03]  /*30b0*/  LDSM.16.M88.4 R184, [R2+0x11080] ;  /* 0x0110800002b8783b */ /* 0x000fe60000000200 */
[C---:B------:R-:W-:Y:S03]  /*30c0*/  HMMA.16816.F32.BF16 R16, R32.reuse, R18, RZ ;  /* 0x000000122010723c */ /* 0x040fe600000418ff */
[----:B------:R-:W-:Y:S05]  /*30d0*/  LDSM.16.M88.4 R188, [R212+0x2080] ;  /* 0x00208000d4bc783b */ /* 0x000fea0000000200 */
[-C--:B---3--:R-:W-:Y:S01]  /*30e0*/  HMMA.16816.F32.BF16 R20, R32, R36.reuse, RZ ;  /* 0x000000242014723c */ /* 0x088fe200000418ff */
[----:B------:R-:W-:Y:S06]  /*30f0*/  LDSM.16.M88.4 R192, [R211+0x80] ;  /* 0x00008000d3c0783b */ /* 0x000fec0000000200 */
[----:B------:R-:W3:Y:S01]  /*3100*/  LDL R205, [R1+0x30] ;  /* 0x0000300001cd7983 */ /* 0x000ee20000100800 */
[C---:B------:R-:W-:Y:S07]  /*3110*/  HMMA.16816.F32.BF16 R24, R28.reuse, R36, RZ ;  /* 0x000000241c18723c */ /* 0x040fee00000418ff */
[----:B------:R-:W-:Y:S01]  /*3120*/  IMAD.U32 R36, RZ, RZ, UR4 ;  /* 0x00000004ff247e24 */ /* 0x000fe2000f8e00ff */
[-C--:B------:R-:W-:Y:S04]  /*3130*/  HMMA.16816.F32.BF16 R28, R28, R38.reuse, RZ ;  /* 0x000000261c1c723c */ /* 0x080fe800000418ff */
[----:B------:R-:W-:Y:S04]  /*3140*/  LEA R36, R36, R214, 0xd ;  /* 0x000000d624247211 */ /* 0x000fe800078e68ff */
[----:B------:R-:W-:Y:S04]  /*3150*/  HMMA.16816.F32.BF16 R32, R32, R38, RZ ;  /* 0x000000262020723c */ /* 0x000fe800000418ff */
[----:B------:R-:W-:Y:S04]  /*3160*/  IADD3 R36, R213, R36, RZ ;  /* 0x00000024d5247210 */ /* 0x000fe80007ffe0ff */
[-C--:B------:R-:W-:Y:S05]  /*3170*/  HMMA.16816.F32.BF16 R4, R40, R44.reuse, R4 ;  /* 0x0000002c2804723c */ /* 0x080fea0000041804 */
[----:B------:R-:W-:Y:S03]  /*3180*/  SHF.L.U32 R202, R36, 0x1, RZ ;  /* 0x0000000124ca7819 */ /* 0x000fe600000006ff */
[C---:B-1----:R-:W-:Y:S02]  /*3190*/  HMMA.16816.F32.BF16 R8, R48.reuse, R44, R8 ;  /* 0x0000002c3008723c */ /* 0x042fe40000041808 */
[----:B------:R-:W-:Y:S06]  /*31a0*/  LDSM.16.M88.4 R36, [R202+0x10080] ;  /* 0x01008000ca24783b */ /* 0x000fec0000000200 */
[-C--:B------:R-:W-:Y:S08]  /*31b0*/  HMMA.16816.F32.BF16 R12, R48, R46.reuse, R12 ;  /* 0x0000002e300c723c */ /* 0x080ff0000004180c */
[C---:B------:R-:W-:Y:S01]  /*31c0*/  HMMA.16816.F32.BF16 R16, R40.reuse, R46, R16 ;  /* 0x0000002e2810723c */ /* 0x040fe20000041810 */
[----:B------:R-:W1:Y:S07]  /*31d0*/  LDSM.16.M88.4 R44, [R212+0x80] ;  /* 0x00008000d42c783b */ /* 0x000e6e0000000200 */
[-C--:B--2---:R-:W-:Y:S08]  /*31e0*/  HMMA.16816.F32.BF16 R20, R40, R180.reuse, R20 ;  /* 0x000000b42814723c */ /* 0x084ff00000041814 */
[C---:B------:R-:W-:Y:S07]  /*31f0*/  HMMA.16816.F32.BF16 R24, R48.reuse, R180, R24 ;  /* 0x000000b43018723c */ /* 0x040fee0000041818 */
[----:B------:R-:W-:Y:S01]  /*3200*/  MOV R180, UR4 ;  /* 0x0000000400b47c02 */ /* 0x000fe20008000f00 */
[-C--:B------:R-:W-:Y:S01]  /*3210*/  HMMA.16816.F32.BF16 R28, R48, R182.reuse, R28 ;  /* 0x000000b6301c723c */ /* 0x080fe2000004181c */
[----:B------:R-:W2:Y:S03]  /*3220*/  LDSM.16.M88.4 R48, [R203+0x10080] ;  /* 0x01008000cb30783b */ /* 0x000ea60000000200 */
[----:B------:R-:W-:Y:S04]  /*3230*/  IMAD R180, R180, 0x2000, R219 ;  /* 0x00002000b4b47824 */ /* 0x000fe800078e02db */
[----:B------:R-:W-:Y:S01]  /*3240*/  HMMA.16816.F32.BF16 R32, R40, R182, R32 ;  /* 0x000000b62820723c */ /* 0x000fe20000041820 */
[----:B------:R-:W-:Y:S03]  /*3250*/  LDSM.16.M88.4 R40, [R211+0x2080] ;  /* 0x00208000d328783b */ /* 0x000fe60000000200 */
[----:B------:R-:W-:Y:S03]  /*3260*/  IMAD.SHL.U32 R200, R180, 0x2, RZ ;  /* 0x00000002b4c87824 */ /* 0x000fe600078e00ff */
[----:B------:R-:W-:Y:S01]  /*3270*/  LDSM.16.M88.4 R180, [R209+0x4080] ;  /* 0x00408000d1b4783b */ /* 0x000fe20000000200 */
[-C--:B-1----:R-:W-:Y:S05]  /*3280*/  HMMA.16816.F32.BF16 R4, R36, R44.reuse, R4 ;  /* 0x0000002c2404723c */ /* 0x082fea0000041804 */
[----:B------:R-:W1:Y:S03]  /*3290*/  LDSM.16.M88.4 R196, [R200+0x11080] ;  /* 0x01108000c8c4783b */ /* 0x000e660000000200 */
[C---:B------:R-:W-:Y:S08]  /*32a0*/  HMMA.16816.F32.BF16 R8, R184.reuse, R44, R8 ;  /* 0x0000002cb808723c */ /* 0x040ff00000041808 */
[-C--:B------:R-:W-:Y:S08]  /*32b0*/  HMMA.16816.F32.BF16 R12, R184, R46.reuse, R12 ;  /* 0x0000002eb80c723c */ /* 0x080ff0000004180c */
[C---:B------:R-:W-:Y:S01]  /*32c0*/  HMMA.16816.F32.BF16 R16, R36.reuse, R46, R16 ;  /* 0x0000002e2410723c */ /* 0x040fe20000041810 */
[----:B------:R-:W1:Y:S07]  /*32d0*/  LDSM.16.M88.4 R44, [R3+0x12080] ;  /* 0x01208000032c783b */ /* 0x000e6e0000000200 */
[-C--:B------:R-:W-:Y:S08]  /*32e0*/  HMMA.16816.F32.BF16 R20, R36, R188.reuse, R20 ;  /* 0x000000bc2414723c */ /* 0x080ff00000041814 */
[C---:B------:R-:W-:Y:S08]  /*32f0*/  HMMA.16816.F32.BF16 R24, R184.reuse, R188, R24 ;  /* 0x000000bcb818723c */ /* 0x040ff00000041818 */
[-C--:B------:R-:W-:Y:S01]  /*3300*/  HMMA.16816.F32.BF16 R28, R184, R190.reuse, R28 ;  /* 0x000000beb81c723c */ /* 0x080fe2000004181c */
[----:B------:R-:W1:Y:S07]  /*3310*/  LDSM.16.M88.4 R184, [R3+0x13080] ;  /* 0x0130800003b8783b */ /* 0x000e6e0000000200 */
[----:B------:R-:W-:Y:S01]  /*3320*/  HMMA.16816.F32.BF16 R32, R36, R190, R32 ;  /* 0x000000be2420723c */ /* 0x000fe20000041820 */
[----:B------:R-:W5:Y:S06]  /*3330*/  LDSM.16.M88.4 R36, [R209+0x6080] ;  /* 0x00608000d124783b */ /* 0x000f6c0000000200 */
[----:B------:R-:W-:Y:S01]  /*3340*/  LDSM.16.M88.4 R188, [R0+0x12080] ;  /* 0x0120800000bc783b */ /* 0x000fe20000000200 */
[-C--:B--2---:R-:W-:Y:S08]  /*3350*/  HMMA.16816.F32.BF16 R4, R48, R192.reuse, R4 ;  /* 0x000000c03004723c */ /* 0x084ff00000041804 */
[C---:B-1----:R-:W-:Y:S08]  /*3360*/  HMMA.16816.F32.BF16 R8, R196.reuse, R192, R8 ;  /* 0x000000c0c408723c */ /* 0x042ff00000041808 */
        /* <DEDUP_REMOVED lines=10> */
[-C--:B------:R-:W-:Y:S08]  /*3410*/  HMMA.16816.F32.BF16 R4, R44, R180.reuse, R4 ;  /* 0x000000b42c04723c */ /* 0x080ff00000041804 */
[C---:B------:R-:W-:Y:S01]  /*3420*/  HMMA.16816.F32.BF16 R8, R184.reuse, R180, R8 ;  /* 0x000000b4b808723c */ /* 0x040fe20000041808 */
[----:B--2---:R-:W-:Y:S07]  /*3430*/  IMAD.U32 R0, RZ, RZ, UR16 ;  /* 0x00000010ff007e24 */ /* 0x004fee000f8e00ff */
[-C--:B------:R-:W-:Y:S08]  /*3440*/  HMMA.16816.F32.BF16 R12, R184, R182.reuse, R12 ;  /* 0x000000b6b80c723c */ /* 0x080ff0000004180c */
[C---:B------:R-:W-:Y:S01]  /*3450*/  HMMA.16816.F32.BF16 R16, R44.reuse, R182, R16 ;  /* 0x000000b62c10723c */ /* 0x040fe20000041810 */
[----:B------:R-:W2:Y:S07]  /*3460*/  LDSM.16.M88.4 R180, [R212+0x4080] ;  /* 0x00408000d4b4783b */ /* 0x000eae0000000200 */
[-C--:B-----5:R-:W-:Y:S08]  /*3470*/  HMMA.16816.F32.BF16 R20, R44, R36.reuse, R20 ;  /* 0x000000242c14723c */ /* 0x0a0ff00000041814 */
[C---:B------:R-:W-:Y:S08]  /*3480*/  HMMA.16816.F32.BF16 R24, R184.reuse, R36, R24 ;  /* 0x00000024b818723c */ /* 0x040ff00000041818 */
[-C--:B------:R-:W-:Y:S01]  /*3490*/  HMMA.16816.F32.BF16 R28, R184, R38.reuse, R28 ;  /* 0x00000026b81c723c */ /* 0x080fe2000004181c */
[----:B------:R-:W5:Y:S07]  /*34a0*/  LDSM.16.M88.4 R184, [R2+0x13080] ;  /* 0x0130800002b8783b */ /* 0x000f6e0000000200 */
[----:B------:R-:W-:Y:S01]  /*34b0*/  HMMA.16816.F32.BF16 R32, R44, R38, R32 ;  /* 0x000000262c20723c */ /* 0x000fe20000041820 */
[----:B------:R-:W2:Y:S06]  /*34c0*/  LDSM.16.M88.4 R36, [R212+0x6080] ;  /* 0x00608000d424783b */ /* 0x000eac0000000200 */
[----:B------:R-:W-:Y:S01]  /*34d0*/  LDSM.16.M88.4 R44, [R211+0x4080] ;  /* 0x00408000d32c783b */ /* 0x000fe20000000200 */
[-C--:B-1----:R-:W-:Y:S08]  /*34e0*/  HMMA.16816.F32.BF16 R4, R188, R192.reuse, R4 ;  /* 0x000000c0bc04723c */ /* 0x082ff00000041804 */
[C---:B------:R-:W-:Y:S08]  /*34f0*/  HMMA.16816.F32.BF16 R8, R196.reuse, R192, R8 ;  /* 0x000000c0c408723c */ /* 0x040ff00000041808 */
[-C--:B------:R-:W-:Y:S04]  /*3500*/  HMMA.16816.F32.BF16 R12, R196, R194.reuse, R12 ;  /* 0x000000c2c40c723c */ /* 0x080fe8000004180c */
[----:B---3--:R-:W-:Y:S01]  /*3510*/  IMAD R228, R228, 0x40, R205 ;  /* 0x00000040e4e47824 */ /* 0x008fe200078e02cd */
[----:B------:R-:W-:Y:S03]  /*3520*/  LEA R0, R0, R205, 0x6 ;  /* 0x000000cd00007211 */ /* 0x000fe600078e30ff */
[C---:B------:R-:W-:Y:S01]  /*3530*/  HMMA.16816.F32.BF16 R16, R188.reuse, R194, R16 ;  /* 0x000000c2bc10723c */ /* 0x040fe20000041810 */
[----:B------:R-:W-:Y:S03]  /*3540*/  LDSM.16.M88.4 R192, [R211+0x6080] ;  /* 0x00608000d3c0783b */ /* 0x000fe60000000200 */
[----:B----4-:R-:W-:Y:S01]  /*3550*/  IMAD.IADD R205, R230, 0x1, R0 ;  /* 0x00000001e6cd7824 */ /* 0x010fe200078e0200 */
[----:B------:R-:W-:Y:S02]  /*3560*/  IADD3 R208, R229, R0, RZ ;  /* 0x00000000e5d07210 */ /* 0x000fe40007ffe0ff */
[----:B------:R-:W-:Y:S01]  /*3570*/  LDS R225, [R228.X4+0x20080] ;  /* 0x02008000e4e17984 */ /* 0x000fe20000004800 */
[-C--:B------:R-:W-:Y:S04]  /*3580*/  HMMA.16816.F32.BF16 R20, R188, R40.reuse, R20 ;  /* 0x00000028bc14723c */ /* 0x080fe80000041814 */
[----:B------:R-:W-:Y:S01]  /*3590*/  IMNMX R205, R227, R205, PT ;  /* 0x000000cde3cd7217 */ /* 0x000fe20003800200 */
[----:B------:R-:W-:Y:S03]  /*35a0*/  LDS R222, [R228.X4+0x200a0] ;  /* 0x0200a000e4de7984 */ /* 0x000fe60000004800 */
[C---:B------:R-:W-:Y:S03]  /*35b0*/  HMMA.16816.F32.BF16 R24, R196.reuse, R40, R24 ;  /* 0x00000028c418723c */ /* 0x040fe60000041818 */
[----:B------:R-:W-:Y:S05]  /*35c0*/  LDS R223, [R228.X4+0x20100] ;  /* 0x02010000e4df7984 */ /* 0x000fea0000004800 */
[-C--:B------:R-:W-:Y:S01]  /*35d0*/  HMMA.16816.F32.BF16 R28, R196, R42.reuse, R28 ;  /* 0x0000002ac41c723c */ /* 0x080fe2000004181c */
[----:B------:R-:W-:Y:S07]  /*35e0*/  LDS R224, [R228.X4+0x20120] ;  /* 0x02012000e4e07984 */ /* 0x000fee0000004800 */
[----:B------:R-:W-:Y:S01]  /*35f0*/  HMMA.16816.F32.BF16 R32, R188, R42, R32 ;  /* 0x0000002abc20723c */ /* 0x000fe20000041820 */
[----:B------:R-:W1:Y:S06]  /*3600*/  LDSM.16.M88.4 R40, [R200+0x12080] ;  /* 0x01208000c828783b */ /* 0x000e6c0000000200 */
[----:B------:R-:W3:Y:S01]  /*3610*/  LDSM.16.M88.4 R188, [R200+0x13080] ;  /* 0x01308000c8bc783b */ /* 0x000ee20000000200 */
[-C--:B--2---:R-:W-:Y:S08]  /*3620*/  HMMA.16816.F32.BF16 R4, R48, R180.reuse, R4 ;  /* 0x000000b43004723c */ /* 0x084ff00000041804 */
[C---:B-----5:R-:W-:Y:S08]  /*3630*/  HMMA.16816.F32.BF16 R8, R184.reuse, R180, R8 ;  /* 0x000000b4b808723c */ /* 0x060ff00000041808 */
[-C--:B------:R-:W-:Y:S08]  /*3640*/  HMMA.16816.F32.BF16 R12, R184, R182.reuse, R12 ;  /* 0x000000b6b80c723c */ /* 0x080ff0000004180c */
[C---:B------:R-:W-:Y:S08]  /*3650*/  HMMA.16816.F32.BF16 R16, R48.reuse, R182, R16 ;  /* 0x000000b63010723c */ /* 0x040ff00000041810 */
[-C--:B------:R-:W-:Y:S08]  /*3660*/  HMMA.16816.F32.BF16 R20, R48, R36.reuse, R20 ;  /* 0x000000243014723c */ /* 0x080ff00000041814 */
[C---:B------:R-:W-:Y:S08]  /*3670*/  HMMA.16816.F32.BF16 R24, R184.reuse, R36, R24 ;  /* 0x00000024b818723c */ /* 0x040ff00000041818 */
[-C--:B------:R-:W-:Y:S08]  /*3680*/  HMMA.16816.F32.BF16 R28, R184, R38.reuse, R28 ;  /* 0x00000026b81c723c */ /* 0x080ff0000004181c */
[----:B------:R-:W-:Y:S08]  /*3690*/  HMMA.16816.F32.BF16 R32, R48, R38, R32 ;  /* 0x000000263020723c */ /* 0x000ff00000041820 */
[-C--:B-1----:R-:W-:Y:S08]  /*36a0*/  HMMA.16816.F32.BF16 R4, R40, R44.reuse, R4 ;  /* 0x0000002c2804723c */ /* 0x082ff00000041804 */
[C---:B---3--:R-:W-:Y:S08]  /*36b0*/  HMMA.16816.F32.BF16 R8, R188.reuse, R44, R8 ;  /* 0x0000002cbc08723c */ /* 0x048ff00000041808 */
[-C--:B------:R-:W-:Y:S08]  /*36c0*/  HMMA.16816.F32.BF16 R12, R188, R46.reuse, R12 ;  /* 0x0000002ebc0c723c */ /* 0x080ff0000004180c */
[C---:B------:R-:W-:Y:S08]  /*36d0*/  HMMA.16816.F32.BF16 R16, R40.reuse, R46, R16 ;  /* 0x0000002e2810723c */ /* 0x040ff00000041810 */
[-C--:B------:R-:W-:Y:S08]  /*36e0*/  HMMA.16816.F32.BF16 R20, R40, R192.reuse, R20 ;  /* 0x000000c02814723c */ /* 0x080ff00000041814 */
[C---:B------:R-:W-:Y:S08]  /*36f0*/  HMMA.16816.F32.BF16 R24, R188.reuse, R192, R24 ;  /* 0x000000c0bc18723c */ /* 0x040ff00000041818 */
[-C--:B------:R-:W-:Y:S08]  /*3700*/  HMMA.16816.F32.BF16 R28, R188, R194.reuse, R28 ;  /* 0x000000c2bc1c723c */ /* 0x080ff0000004181c */
[----:B------:R-:W-:Y:S01]  /*3710*/  HMMA.16816.F32.BF16 R32, R40, R194, R32 ;  /* 0x000000c22820723c */ /* 0x000fe20000041820 */
[----:B------:R-:W-:-:S07]  /*3720*/  @!P2 BRA `(.L_x_1575) ;  /* 0x000001800000a947 */ /* 0x000fce0003800000 */
[----:B------:R-:W-:Y:S01]  /*3730*/  IADD3 R2, R0, UR5, RZ ;  /* 0x0000000500027c10 */ /* 0x000fe2000fffe0ff */
[----:B------:R-:W-:Y:S03]  /*3740*/  BSSY B0, `(.L_x_1576) ;  /* 0x000000e000007945 */ /* 0x000fe60003800000 */
        /* <DEDUP_REMOVED lines=9> */
.L_x_1577:
[----:B------:R-:W-:Y:S11]  /*37e0*/  ISETP.NE.AND P0, PT, R226, c[0x0][0x2a8], PT ;  /* 0x0000aa00e2007a0c */ /* 0x000ff60003f05270 */
[----:B------:R-:W-:Y:S02]  /*37f0*/  @!UPT UIADD3 URZ, URZ, URZ, URZ ;  /* 0x0000003f3f3ff290 */ /* 0x000fe4000fffe03f */
[----:B------:R-:W-:Y:S05]  /*3800*/  @P0 IMAD.HI.U32 R36, R2, c[0x0][0x2ac], RZ ;  /* 0x0000ab0002240a27 */ /* 0x000fea00078e00ff */
[----:B------:R-:W-:Y:S02]  /*3810*/  @P0 SHF.R.U32.HI R2, RZ, c[0x0][0x2b0], R36 ;  /* 0x0000ac00ff020a19 */ /* 0x000fe40000011624 */
.L_x_1578:
[----:B------:R-:W-:Y:S05]  /*3820*/  BSYNC B0 ;  /* 0x0000000000007941 */ /* 0x000fea0003800000 */
.L_x_1576:
[----:B------:R-:W2:Y:S01]  /*3830*/  LDL R36, [R1+0x10] ;  /* 0x0000100001247983 */ /* 0x000ea20000100800 */
[----:B------:R-:W-:Y:S04]  /*3840*/  IMAD.MOV.U32 R208, RZ, RZ, c[0x0][0x2a8] ;  /* 0x0000aa00ffd07624 */ /* 0x000fe800078e00ff */
[----:B------:R-:W-:Y:S02]  /*3850*/  IMAD R208, R2, R208, -UR11 ;  /* 0x8000000b02d07e24 */ /* 0x000fe4000f8e02d0 */
[----:B------:R-:W-:Y:S03]  /*3860*/  IMAD.IADD R2, R229, 0x1, R0 ;  /* 0x00000001e5027824 */ /* 0x000fe600078e0200 */
[----:B--2---:R-:W-:Y:S04]  /*3870*/  IADD3 R208, -R36, R208, RZ ;  /* 0x000000d024d07210 */ /* 0x004fe80007ffe1ff */
[----:B------:R-:W-:Y:S02]  /*3880*/  IADD3 R36, R208, c[0x0][0x2a8], RZ ;  /* 0x0000aa00d0247a10 */ /* 0x000fe40007ffe0ff */
[----:B------:R-:W-:Y:S02]  /*3890*/  IMNMX R208, R2, R208, !PT ;  /* 0x000000d002d07217 */ /* 0x000fe40007800200 */
[----:B------:R-:W-:Y:S02]  /*38a0*/  IMNMX R205, R205, R36, PT ;  /* 0x00000024cdcd7217 */ /* 0x000fe40003800200 */
.L_x_1575:
        /* <DEDUP_REMOVED lines=16> */
.L_x_1581:
[----:B------:R-:W-:Y:S11]  /*39b0*/  ISETP.NE.AND P0, PT, R226, c[0x0][0x2a8], PT ;  /* 0x0000aa00e2007a0c */ /* 0x000ff60003f05270 */
[----:B------:R-:W-:Y:S02]  /*39c0*/  @!UPT UIADD3 URZ, URZ, URZ, URZ ;  /* 0x0000003f3f3ff290 */ /* 0x000fe4000fffe03f */
[----:B------:R-:W-:Y:S05]  /*39d0*/  @P0 IMAD.HI.U32 R36, R2, c[0x0][0x2ac], RZ ;  /* 0x0000ab0002240a27 */ /* 0x000fea00078e00ff */
[----:B------:R-:W-:Y:S02]  /*39e0*/  @P0 SHF.R.U32.HI R2, RZ, c[0x0][0x2b0], R36 ;  /* 0x0000ac00ff020a19 */ /* 0x000fe40000011624 */
.L_x_1582:
[----:B------:R-:W-:Y:S05]  /*39f0*/  BSYNC B0 ;  /* 0x0000000000007941 */ /* 0x000fea0003800000 */
.L_x_1580:
[----:B------:R-:W2:Y:S01]  /*3a00*/  LDL R37, [R1+0x10] ;  /* 0x0000100001257983 */ /* 0x000ea20000100800 */
[----:B------:R-:W-:Y:S04]  /*3a10*/  IMAD.MOV.U32 R36, RZ, RZ, c[0x0][0x2a8] ;  /* 0x0000aa00ff247624 */ /* 0x000fe800078e00ff */
[----:B------:R-:W-:Y:S04]  /*3a20*/  IMAD R2, R2, R36, -UR11 ;  /* 0x8000000b02027e24 */ /* 0x000fe8000f8e0224 */
[----:B--2---:R-:W-:Y:S05]  /*3a30*/  IMAD.IADD R2, R2, 0x1, -R37 ;  /* 0x0000000102027824 */ /* 0x004fea00078e0a25 */
[----:B------:R-:W-:Y:S02]  /*3a40*/  IADD3 R36, R2, c[0x0][0x2a8], RZ ;  /* 0x0000aa0002247a10 */ /* 0x000fe40007ffe0ff */
[----:B------:R-:W-:Y:S02]  /*3a50*/  IMNMX R43, R43, R2, !PT ;  /* 0x000000022b2b7217 */ /* 0x000fe40007800200 */
[----:B------:R-:W-:Y:S02]  /*3a60*/  IMNMX R200, R200, R36, PT ;  /* 0x00000024c8c87217 */ /* 0x000fe40003800200 */
.L_x_1579:
        /* <DEDUP_REMOVED lines=16> */
.L_x_1585:
[----:B------:R-:W-:Y:S11]  /*3b70*/  ISETP.NE.AND P0, PT, R226, c[0x0][0x2a8], PT ;  /* 0x0000aa00e2007a0c */ /* 0x000ff60003f05270 */
[----:B------:R-:W-:Y:S02]  /*3b80*/  @!UPT UIADD3 URZ, URZ, URZ, URZ ;  /* 0x0000003f3f3ff290 */ /* 0x000fe4000fffe03f */
[----:B------:R-:W-:Y:S05]  /*3b90*/  @P0 IMAD.HI.U32 R36, R2, c[0x0][0x2ac], RZ ;  /* 0x0000ab0002240a27 */ /* 0x000fea00078e00ff */
[----:B------:R-:W-:Y:S02]  /*3ba0*/  @P0 SHF.R.U32.HI R2, RZ, c[0x0][0x2b0], R36 ;  /* 0x0000ac00ff020a19 */ /* 0x000fe40000011624 */
.L_x_1586:
[----:B------:R-:W-:Y:S05]  /*3bb0*/  BSYNC B0 ;  /* 0x0000000000007941 */ /* 0x000fea0003800000 */
.L_x_1584:
[----:B------:R-:W2:Y:S01]  /*3bc0*/  LDL R37, [R1+0x10] ;  /* 0x0000100001257983 */ /* 0x000ea20000100800 */
[----:B------:R-:W-:Y:S04]  /*3bd0*/  IMAD.MOV.U32 R36, RZ, RZ, c[0x0][0x2a8] ;  /* 0x0000aa00ff247624 */ /* 0x000fe800078e00ff */
[----:B------:R-:W-:Y:S04]  /*3be0*/  IMAD R2, R2, R36, -UR11 ;  /* 0x8000000b02027e24 */ /* 0x000fe8000f8e0224 */
[----:B--2---:R-:W-:Y:S05]  /*3bf0*/  IMAD.IADD R2, R2, 0x1, -R37 ;  /* 0x0000000102027824 */ /* 0x004fea00078e0a25 */
[----:B------:R-:W-:Y:S02]  /*3c00*/  IADD3 R36, R2, c[0x0][0x2a8], RZ ;  /* 0x0000aa0002247a10 */ /* 0x000fe40007ffe0ff */
[----:B------:R-:W-:Y:S02]  /*3c10*/  IMNMX R41, R41, R2, !PT ;  /* 0x0000000229297217 */ /* 0x000fe40007800200 */
[----:B------:R-:W-:Y:S02]  /*3c20*/  IMNMX R42, R42, R36, PT ;  /* 0x000000242a2a7217 */ /* 0x000fe40003800200 */
.L_x_1583:
        /* <DEDUP_REMOVED lines=16> */
.L_x_1589:
[----:B------:R-:W-:Y:S11]  /*3d30*/  ISETP.NE.AND P0, PT, R226, c[0x0][0x2a8], PT ;  /* 0x0000aa00e2007a0c */ /* 0x000ff60003f05270 */
[----:B------:R-:W-:Y:S02]  /*3d40*/  @!UPT UIADD3 URZ, URZ, URZ, URZ ;  /* 0x0000003f3f3ff290 */ /* 0x000fe4000fffe03f */
[----:B------:R-:W-:Y:S05]  /*3d50*/  @P0 IMAD.HI.U32 R36, R0, c[0x0][0x2ac], RZ ;  /* 0x0000ab0000240a27 */ /* 0x000fea00078e00ff */
[----:B------:R-:W-:Y:S02]  /*3d60*/  @P0 SHF.R.U32.HI R0, RZ, c[0x0][0x2b0], R36 ;  /* 0x0000ac00ff000a19 */ /* 0x000fe40000011624 */
.L_x_1590:
[----:B------:R-:W-:Y:S05]  /*3d70*/  BSYNC B0 ;  /* 0x0000000000007941 */ /* 0x000fea0003800000 */
.L_x_1588:
[----:B------:R-:W2:Y:S01]  /*3d80*/  LDL R37, [R1+0x10] ;  /* 0x0000100001257983 */ /* 0x000ea20000100800 */
[----:B------:R-:W-:Y:S04]  /*3d90*/  IMAD.MOV.U32 R36, RZ, RZ, c[0x0][0x2a8] ;  /* 0x0000aa00ff247624 */ /* 0x000fe800078e00ff */
[----:B------:R-:W-:Y:S04]  /*3da0*/  IMAD R0, R0, R36, -UR11 ;  /* 0x8000000b00007e24 */ /* 0x000fe8000f8e0224 */
[----:B--2---:R-:W-:Y:S05]  /*3db0*/  IMAD.IADD R0, R0, 0x1, -R37 ;  /* 0x0000000100007824 */ /* 0x004fea00078e0a25 */
[----:B------:R-:W-:Y:S02]  /*3dc0*/  IADD3 R36, R0, c[0x0][0x2a8], RZ ;  /* 0x0000aa0000247a10 */ /* 0x000fe40007ffe0ff */
[----:B------:R-:W-:Y:S02]  /*3dd0*/  IMNMX R2, R2, R0, !PT ;  /* 0x0000000002027217 */ /* 0x000fe40007800200 */
[----:B------:R-:W-:Y:S02]  /*3de0*/  IMNMX R40, R40, R36, PT ;  /* 0x0000002428287217 */ /* 0x000fe40003800200 */
.L_x_1587:
        /* <DEDUP_REMOVED lines=15> */
[----:B------:R-:W5:Y:S01]  /*3ee0*/  LDL.64 R238, [R1+0x28] ;  /* 0x0000280001ee7983 */ /* 0x000f620000100a00 */
[----:B------:R-:W-:Y:S02]  /*3ef0*/  ULDC.64 UR6, c[0x0][0x178] ;  /* 0x00005e0000067ab9 */ /* 0x000fe40000000a00 */
[----:B------:R-:W-:Y:S01]  /*3f00*/  UIMAD.WIDE.U32 UR24, UR19, UR6, URZ ;  /* 0x00000006131872a5 */ /* 0x000fe2000f8e003f */
[----:B----4-:R-:W4:Y:S01]  /*3f10*/  LDL R229, [R1+0x64] ;  /* 0x0000640001e57983 */ /* 0x010f220000100800 */
[----:B------:R-:W-:Y:S03]  /*3f20*/  USHF.R.S32.HI UR22, URZ, 0x1f, UR19 ;  /* 0x0000001f3f167899 */ /* 0x000fe60008011413 */
[----:B---3--:R-:W3:Y:S01]  /*3f30*/  LDL R234, [R1+0x34] ;  /* 0x0000340001ea7983 */ /* 0x008ee20000100800 */
[----:B------:R-:W-:Y:S02]  /*3f40*/  UIMAD UR22, UR22, UR6, URZ ;  /* 0x00000006161672a4 */ /* 0x000fe4000f8e023f */
[----:B------:R-:W-:Y:S01]  /*3f50*/  USHF.L.U32 UR6, UR24, 0x6, URZ ;  /* 0x0000000618067899 */ /* 0x000fe2000800063f */
[----:B--2---:R-:W2:Y:S01]  /*3f60*/  LDL.LU R231, [R1+0x4] ;  /* 0x0000040001e77983 */ /* 0x004ea20000300800 */
[----:B------:R-:W-:Y:S02]  /*3f70*/  UIMAD UR22, UR19, UR7, UR22 ;  /* 0x00000007131672a4 */ /* 0x000fe4000f8e0216 */
[----:B------:R-:W-:Y:S01]  /*3f80*/  UIMAD UR7, UR19, -0x40, UR10 ;  /* 0xffffffc0130778a4 */ /* 0x000fe2000f8e020a */
[----:B------:R-:W4:Y:S01]  /*3f90*/  LDL.64 R232, [R1+0x48] ;  /* 0x0000480001e87983 */ /* 0x000f220000100a00 */
[----:B------:R-:W-:Y:S03]  /*3fa0*/  UIADD3 UR22, UR25, UR22, URZ ;  /* 0x0000001619167290 */ /* 0x000fe6000fffe03f */
[----:B------:R-:W4:Y:S01]  /*3fb0*/  LDL R230, [R1+0x58] ;  /* 0x0000580001e67983 */ /* 0x000f220000100800 */
[----:B------:R-:W-:Y:S03]  /*3fc0*/  USHF.L.U64.HI UR22, UR24, 0x6, UR22 ;  /* 0x0000000618167899 */ /* 0x000fe60008010216 */
[----:B------:R-:W1:Y:S04]  /*3fd0*/  S2R R237, SR_TID.X ;  /* 0x0000000000ed7919 */ /* 0x000e680000002100 */
[----:B------:R-:W1:Y:S02]  /*3fe0*/  S2R R240, SR_TID.X ;  /* 0x0000000000f07919 */ /* 0x000e640000002100 */
[----:B-1----:R-:W-:Y:S04]  /*3ff0*/  SHF.R.S32.HI R237, RZ, 0x1f, R237 ;  /* 0x0000001fffed7819 */ /* 0x002fe800000114ed */
[----:B------:R-:W-:Y:S04]  /*4000*/  LEA.HI R237, R237, R240, RZ, 0x3 ;  /* 0x000000f0eded7211 */ /* 0x000fe800078f18ff */
[----:B------:R-:W-:Y:S02]  /*4010*/  SHF.R.S32.HI R237, RZ, 0x3, R237 ;  /* 0x00000003ffed7819 */ /* 0x000fe400000114ed */
[----:B-----5:R-:W-:Y:S04]  /*4020*/  IADD3 R3, P0, R238, UR6, RZ ;  /* 0x00000006ee037c10 */ /* 0x020fe8000ff1e0ff */
[----:B---3--:R-:W-:Y:S02]  /*4030*/  IADD3.X R204, R234, UR22, RZ, P0, !PT ;  /* 0x00000016eacc7c10 */ /* 0x008fe400087fe4ff */
[----:B------:R-:W-:Y:S02]  /*4040*/  LEA R226, P0, R3, c[0x0][0x160], 0x1 ;  /* 0x0000580003e27a11 */ /* 0x000fe400078008ff */
[----:B--2---:R-:W-:Y:S02]  /*4050*/  LOP3.LUT P3, RZ, R231, 0x2, RZ, 0xc0, !PT ;  /* 0x00000002e7ff7812 */ /* 0x004fe4000786c0ff */
[----:B------:R-:W-:Y:S01]  /*4060*/  LEA.HI.X R227, R3, c[0x0][0x164], R204, 0x1, P0 ;  /* 0x0000590003e37a11 */ /* 0x000fe200000f0ccc */
[----:B------:R-:W-:Y:S01]  /*4070*/  IMAD.U32 R3, RZ, RZ, UR21 ;  /* 0x00000015ff037e24 */ /* 0x000fe2000f8e00ff */
[----:B------:R-:W-:Y:S02]  /*4080*/  IADD3 R204, -R237, UR7, RZ ;  /* 0x00000007edcc7c10 */ /* 0x000fe4000fffe1ff */
[----:B------:R-:W-:Y:S01]  /*4090*/  LOP3.LUT R231, R231, 0xfffffff7, RZ, 0xc0, !PT ;  /* 0xfffffff7e7e77812 */ /* 0x000fe200078ec0ff */
[----:B----4-:R-:W-:Y:S01]  /*40a0*/  IMAD R3, R3, 0x4000, R229 ;  /* 0x0000400003037824 */ /* 0x010fe200078e02e5 */
[C---:B------:R-:W-:Y:S01]  /*40b0*/  ISETP.LT.OR P0, PT, R204.reuse, 0x1, P3 ;  /* 0x00000001cc00780c */ /* 0x040fe20001f01670 */
[----:B------:R-:W-:Y:S01]  /*40c0*/  IMAD.U32 R229, RZ, RZ, UR17 ;  /* 0x00000011ffe57e24 */ /* 0x000fe2000f8e00ff */
[----:B------:R-:W-:Y:S02]  /*40d0*/  @P1 LOP3.LUT R231, R231, 0x8, RZ, 0xfc, !PT ;  /* 0x00000008e7e71812 */ /* 0x000fe400078efcff */
[C---:B------:R-:W-:Y:S02]  /*40e0*/  ISETP.LT.OR P3, PT, R204.reuse, 0x21, P3 ;  /* 0x00000021cc00780c */ /* 0x040fe40001f61670 */
[----:B------:R-:W-:Y:S01]  /*40f0*/  LOP3.LUT P1, RZ, R231, 0x1, RZ, 0xc0, !PT ;  /* 0x00000001e7ff7812 */ /* 0x000fe2000782c0ff */
[----:B------:R1:W-:Y:S06]  /*4100*/  STL [R1+0x4], R231 ;  /* 0x000004e701007387 */ /* 0x0003ec0000100800 */
[----:B------:R-:W-:Y:S01]  /*4110*/  @!PT LDS RZ, [RZ] ;  /* 0x00000000fffff984 */ /* 0x000fe20000000800 */
[----:B------:R-:W-:Y:S01]  /*4120*/  @!PT LDS RZ, [RZ] ;  /* 0x00000000fffff984 */ /* 0x000fe20000000800 */
[----:B------:R-:W-:Y:S01]  /*4130*/  @!PT LDS RZ, [RZ] ;  /* 0x00000000fffff984 */ /* 0x000fe20000000800 */
[----:B------:R2:W-:Y:S01]  /*4140*/  LDGSTS.E.BYPASS.LTC128B.128 [R3], [R226.64], !P0 ;  /* 0x00000000e2037fae */ /* 0x0005e2000c101d4e */
[----:B------:R-:W-:Y:S11]  /*4150*/  ISETP.LT.OR P0, PT, R204, 0x1, P1 ;  /* 0x00000001cc00780c */ /* 0x000ff60000f01670 */
[----:B------:R-:W-:Y:S02]  /*4160*/  @!UPT UIADD3 URZ, URZ, URZ, URZ ;  /* 0x0000003f3f3ff290 */ /* 0x000fe4000fffe03f */
[----:B------:R2:W-:Y:S02]  /*4170*/  LDGSTS.E.BYPASS.LTC128B.128 [R3+0x2000], [R226.64+0x80], !P0 ;  /* 0x02000080e2037fae */ /* 0x0005e4000c101d4e */
[----:B--2---:R-:W-:Y:S05]  /*4180*/  IMAD.U32 R227, RZ, RZ, UR18 ;  /* 0x00000012ffe37e24 */ /* 0x004fea000f8e00ff */
[----:B------:R-:W-:Y:S04]  /*4190*/  IADD3 R227, P2, P0, R238, UR6, R227 ;  /* 0x00000006eee37c10 */ /* 0x000fe8000f85e0e3 */
[----:B------:R-:W-:Y:S02]  /*41a0*/  IADD3.X R229, R234, UR22, R229, P2, P0 ;  /* 0x00000016eae57c10 */ /* 0x000fe400097e04e5 */
[----:B------:R-:W-:Y:S02]  /*41b0*/  ISETP.LT.OR P2, PT, R204, 0x21, P1 ;  /* 0x00000021cc00780c */ /* 0x000fe40000f41670 */
[----:B------:R-:W-:Y:S02]  /*41c0*/  LEA R226, P0, R227, c[0x0][0x160], 0x1 ;  /* 0x00005800e3e27a11 */ /* 0x000fe400078008ff */
[----:B------:R-:W-:Y:S02]  /*41d0*/  LOP3.LUT P1, RZ, R231, 0x8, RZ, 0xc0, !PT ;  /* 0x00000008e7ff7812 */ /* 0x000fe4000782c0ff */
[----:B------:R-:W-:Y:S05]  /*41e0*/  LEA.HI.X R227, R227, c[0x0][0x164], R229, 0x1, P0 ;  /* 0x00005900e3e37a11 */ /* 0x000fea00000f0ce5 */
[----:B------:R2:W-:Y:S04]  /*41f0*/  LDGSTS.E.BYPASS.LTC128B.128 [R3+0x1000], [R226.64], !P3 ;  /* 0x01000000e2037fae */ /* 0x0005e8000d901d4e */
[----:B------:R2:W-:Y:S02]  /*4200*/  LDGSTS.E.BYPASS.LTC128B.128 [R3+0x3000], [R226.64+0x80], !P2 ;  /* 0x03000080e2037fae */ /* 0x0005e4000d101d4e */
[----:B--2---:R-:W-:Y:S05]  /*4210*/  IMAD.U32 R3, RZ, RZ, UR16 ;  /* 0x00000010ff037e24 */ /* 0x004fea000f8e00ff */
[----:B------:R-:W-:Y:S04]  /*4220*/  @!P4 LEA R3, R3, 0x40, 0x6 ;  /* 0x000000400303c811 */ /* 0x000fe800078e30ff */
[C---:B------:R-:W-:Y:S04]  /*4230*/  @!P4 IADD3 R204, P0, R3.reuse, R232, RZ ;  /* 0x000000e803ccc210 */ /* 0x040fe80007f1e0ff */
[----:B------:R-:W-:Y:S02]  /*4240*/  @!P4 LEA.HI.X.SX32 R3, R3, R230, 0x1, P0 ;  /* 0x000000e60303c211 */ /* 0x000fe400000f0eff */
[----:B------:R-:W2:Y:S01]  /*4250*/  S2R R230, SR_TID.X ;  /* 0x0000000000e67919 */ /* 0x000ea20000002100 */
[C---:B------:R-:W-:Y:S04]  /*4260*/  @!P4 LEA R226, P0, R204.reuse, c[0x0][0x258], 0x2 ;  /* 0x00009600cce2ca11 */ /* 0x040fe800078010ff */
[----:B------:R-:W-:Y:S01]  /*4270*/  @!P4 LEA.HI.X R227, R204, c[0x0][0x25c], R3, 0x2, P0 ;  /* 0x00009700cce3ca11 */ /* 0x000fe200000f1403 */
[----:B------:R-:W-:Y:S02]  /*4280*/  IMAD.U32 R3, RZ, RZ, UR21 ;  /* 0x00000015ff037e24 */ /* 0x000fe4000f8e00ff */
[----:B--2---:R-:W-:Y:S04]  /*4290*/  IMAD.SHL.U32 R230, R230, 0x4, RZ ;  /* 0x00000004e6e67824 */ /* 0x004fe800078e00ff */
[----:B------:R-:W-:Y:S04]  /*42a0*/  @!P4 IMAD R3, R3, 0x40, R230 ;  /* 0x000000400303c824 */ /* 0x000fe800078e02e6 */
[----:B------:R-:W-:Y:S05]  /*42b0*/  @!P4 IMAD.SHL.U32 R3, R3, 0x4, RZ ;  /* 0x000000040303c824 */ /* 0x000fea00078e00ff */
[----:B------:R1:W-:Y:S02]  /*42c0*/  @!P4 LDGSTS.E.BYPASS.LTC128B.128 [R3+0x20080], [R226.64] ;  /* 0x20080000e203cfae */ /* 0x0003e4000b901d4e */
.L_x_1591:
        /* <DEDUP_REMOVED lines=95> */
[C---:B------:R-:W-:Y:S01]  /*48c0*/  ISETP.LT.OR P0, PT, R200.reuse, 0x2, P0 ;  /* 0x00000002c800780c */ /* 0x040fe20000701670 */
[----:B------:R-:W-:Y:S03]  /*48d0*/  FFMA.FTZ R223, R3, c[0x0][0x29c], -R223 ;  /* 0x0000a70003df7a23 */ /* 0x000fe600000108df */
[----:B------:R-:W-:Y:S02]  /*48e0*/  FSEL R7, R7, -INF , !P0 ;  /* 0xff80000007077808 */ /* 0x000fe40004000000 */
[----:B------:R-:W-:Y:S01]  /*48f0*/  PLOP3.LUT P0, PT, PT, PT, UP4, 0x80, 0x0 ;  /* 0x000000000000781c */ /* 0x000fe20003f0f048 */
[----:B------:R-:W-:Y:S02]  /*4900*/  MUFU.EX2 R223, R223 ;  /* 0x000000df00df7308 */ /* 0x000fe40000000800 */
        /* <DEDUP_REMOVED lines=33> */
[C---:B------:R-:W-:Y:S03]  /*4b20*/  ISETP.GT.AND P0, PT, R208.reuse, 0x1, P0 ;  /* 0x00000001d000780c */ /* 0x040fe60000704270 */
[----:B------:R-:W-:Y:S01]  /*4b30*/  HMMA.16816.F32.BF16 R48, R48, R182, RZ ;  /* 0x000000b63030723c */ /* 0x000fe200000418ff */
[----:B------:R-:W-:Y:S01]  /*4b40*/  LDSM.16.M88.4 R180, [R202+0x1b080] ;  /* 0x01b08000cab4783b */ /* 0x000fe20000000200 */
[----:B------:R-:W-:Y:S01]  /*4b50*/  ISETP.LT.OR P0, PT, R205, 0x2, P0 ;  /* 0x00000002cd00780c */ /* 0x000fe20000701670 */
[----:B------:R-:W-:Y:S03]  /*4b60*/  MUFU.EX2 R222, R222 ;  /* 0x000000de00de7308 */ /* 0x000fe60000000800 */
[----:B------:R-:W-:Y:S02]  /*4b70*/  FSEL R3, R5, -INF , !P0 ;  /* 0xff80000005037808 */ /* 0x000fe40004000000 */
[-C--:B------:R-:W-:Y:S01]  /*4b80*/  HMMA.16816.F32.BF16 R8, R184, R188.reuse, R8 ;  /* 0x000000bcb808723c */ /* 0x080fe20000041808 */
[----:B------:R-:W-:Y:S04]  /*4b90*/  PLOP3.LUT P0, PT, PT, PT, UP4, 0x80, 0x0 ;  /* 0x000000000000781c */ /* 0x000fe80003f0f048 */
[----:B------:R-:W-:Y:S03]  /*4ba0*/  ISETP.GT.AND P0, PT, R208, RZ, P0 ;  /* 0x000000ffd000720c */ /* 0x000fe60000704270 */
[C---:B------:R-:W-:Y:S04]  /*4bb0*/  HMMA.16816.F32.BF16 R12, R192.reuse, R188, R12 ;  /* 0x000000bcc00c723c */ /* 0x040fe8000004180c */
[C---:B------:R-:W-:Y:S04]  /*4bc0*/  ISETP.LT.OR P0, PT, R205.reuse, 0x1, P0 ;  /* 0x00000001cd00780c */ /* 0x040fe80000701670 */
[-C--:B------:R-:W-:Y:S04]  /*4bd0*/  HMMA.16816.F32.BF16 R24, R192, R190.reuse, R24 ;  /* 0x000000bec018723c */ /* 0x080fe80000041818 */
[----:B------:R-:W-:Y:S02]  /*4be0*/  FSEL R200, R4, -INF , !P0 ;  /* 0xff80000004c87808 */ /* 0x000fe40004000000 */
[----:B------:R-:W-:Y:S02]  /*4bf0*/  PLOP3.LUT P0, PT, PT, PT, UP4, 0x80, 0x0 ;  /* 0x000000000000781c */ /* 0x000fe40003f0f048 */
[C---:B------:R-:W-:Y:S01]  /*4c00*/  HMMA.16816.F32.BF16 R28, R184.reuse, R190, R28 ;  /* 0x000000beb81c723c */ /* 0x040fe2000004181c */
[----:B------:R-:W-:Y:S03]  /*4c10*/  MUFU.EX2 R190, R246 ;  /* 0x000000f600be7308 */ /* 0x000fe60000000800 */
[----:B------:R-:W-:Y:S04]  /*4c20*/  ISETP.GT.AND P0, PT, R208, 0x20, P0 ;  /* 0x00000020d000780c */ /* 0x000fe80000704270 */
[-C--:B------:R-:W-:Y:S03]  /*4c30*/  HMMA.16816.F32.BF16 R36, R184, R196.reuse, R36 ;  /* 0x000000c4b824723c */ /* 0x080fe60000041824 */
[C---:B------:R-:W-:Y:S04]  /*4c40*/  ISETP.LT.OR P0, PT, R205.reuse, 0x21, P0 ;  /* 0x00000021cd00780c */ /* 0x040fe80000701670 */
[----:B------:R-:W-:Y:S01]  /*4c50*/  FSEL R204, R16, -INF , !P0 ;  /* 0xff80000010cc7808 */ /* 0x000fe20004000000 */
[C---:B------:R-:W-:Y:S01]  /*4c60*/  HMMA.16816.F32.BF16 R40, R192.reuse, R196, R40 ;  /* 0x000000c4c028723c */ /* 0x040fe20000041828 */
[----:B------:R-:W-:Y:S01]  /*4c70*/  PLOP3.LUT P0, PT, PT, PT, UP4, 0x80, 0x0 ;  /* 0x000000000000781c */ /* 0x000fe20003f0f048 */
[----:B------:R-:W-:Y:S03]  /*4c80*/  MUFU.EX2 R196, R233 ;  /* 0x000000e900c47308 */ /* 0x000fe60000000800 */
[C---:B------:R-:W-:Y:S03]  /*4c90*/  ISETP.GT.AND P0, PT, R208.reuse, 0x21, P0 ;  /* 0x00000021d000780c */ /* 0x040fe60000704270 */
[-C--:B------:R-:W-:Y:S03]  /*4ca0*/  HMMA.16816.F32.BF16 R44, R192, R198.reuse, R44 ;  /* 0x000000c6c02c723c */ /* 0x080fe6000004182c */
[----:B------:R-:W-:Y:S01]  /*4cb0*/  ISETP.LT.OR P0, PT, R205, 0x22, P0 ;  /* 0x00000022cd00780c */ /* 0x000fe20000701670 */
[----:B------:R-:W-:Y:S03]  /*4cc0*/  MUFU.EX2 R193, R245 ;  /* 0x000000f500c17308 */ /* 0x000fe60000000800 */
[----:B------:R-:W-:Y:S01]  /*4cd0*/  FSEL R226, R17, -INF , !P0 ;  /* 0xff80000011e27808 */ /* 0x000fe20004000000 */
[----:B------:R-:W-:Y:S01]  /*4ce0*/  HMMA.16816.F32.BF16 R48, R184, R198, R48 ;  /* 0x000000c6b830723c */ /* 0x000fe20000041830 */
[----:B------:R-:W-:Y:S01]  /*4cf0*/  PLOP3.LUT P0, PT, PT, PT, UP4, 0x80, 0x0 ;  /* 0x000000000000781c */ /* 0x000fe20003f0f048 */
[----:B------:R-:W-:Y:S03]  /*4d00*/  LDSM.16.M88.4 R16, [R212+0x8080] ;  /* 0x00808000d410783b */ /* 0x000fe60000000200 */
[----:B------:R-:W-:Y:S01]  /*4d10*/  ISETP.GT.AND P0, PT, R208, 0x40, P0 ;  /* 0x00000040d000780c */ /* 0x000fe20000704270 */
[----:B------:R-:W-:Y:S03]  /*4d20*/  MUFU.EX2 R186, R242 ;  /* 0x000000f200ba7308 */ /* 0x000fe60000000800 */
[C---:B------:R-:W-:Y:S04]  /*4d30*/  ISETP.LT.OR P0, PT, R205.reuse, 0x41, P0 ;  /* 0x00000041cd00780c */ /* 0x040fe80000701670 */
[----:B------:R-:W-:Y:S02]  /*4d40*/  FSEL R227, R20, -INF , !P0 ;  /* 0xff80000014e37808 */ /* 0x000fe40004000000 */
[----:B------:R-:W-:Y:S01]  /*4d50*/  PLOP3.LUT P0, PT, PT, PT, UP4, 0x80, 0x0 ;  /* 0x000000000000781c */ /* 0x000fe20003f0f048 */
[----:B------:R-:W-:Y:S03]  /*4d60*/  MUFU.EX2 R195, R244 ;  /* 0x000000f400c37308 */ /* 0x000fe60000000800 */
[C---:B------:R-:W-:Y:S04]  /*4d70*/  ISETP.GT.AND P0, PT, R208.reuse, 0x41, P0 ;  /* 0x00000041d000780c */ /* 0x040fe80000704270 */
[----:B------:R-:W-:Y:S03]  /*4d80*/  ISETP.LT.OR P0, PT, R205, 0x42, P0 ;  /* 0x00000042cd00780c */ /* 0x000fe60000701670 */
[----:B------:R-:W-:Y:S01]  /*4d90*/  MUFU.EX2 R184, R247 ;  /* 0x000000f700b87308 */ /* 0x000fe20000000800 */
[----:B------:R-:W-:Y:S02]  /*4da0*/  FSEL R229, R21, -INF , !P0 ;  /* 0xff80000015e57808 */ /* 0x000fe40004000000 */
[----:B------:R-:W-:Y:S01]  /*4db0*/  PLOP3.LUT P0, PT, PT, PT, UP4, 0x80, 0x0 ;  /* 0x000000000000781c */ /* 0x000fe20003f0f048 */
[----:B------:R-:W-:Y:S03]  /*4dc0*/  LDSM.16.M88.4 R20, [R202+0x19080] ;  /* 0x01908000ca14783b */ /* 0x000fe60000000200 */
[----:B------:R-:W-:Y:S03]  /*4dd0*/  ISETP.GT.AND P0, PT, R208, 0x60, P0 ;  /* 0x00000060d000780c */ /* 0x000fe60000704270 */
[----:B------:R-:W-:Y:S01]  /*4de0*/  MUFU.EX2 R185, R251 ;  /* 0x000000fb00b97308 */ /* 0x000fe20000000800 */
[C---:B------:R-:W-:Y:S04]  /*4df0*/  ISETP.LT.OR P0, PT, R205.reuse, 0x61, P0 ;  /* 0x00000061cd00780c */ /* 0x040fe80000701670 */
[----:B------:R-:W-:Y:S02]  /*4e00*/  FSEL R230, R32, -INF , !P0 ;  /* 0xff80000020e67808 */ /* 0x000fe40004000000 */
[----:B------:R-:W-:Y:S03]  /*4e10*/  PLOP3.LUT P0, PT, PT, PT, UP4, 0x80, 0x0 ;  /* 0x000000000000781c */ /* 0x000fe60003f0f048 */
[----:B------:R-:W-:Y:S01]  /*4e20*/  MUFU.EX2 R199, R231 ;  /* 0x000000e700c77308 */ /* 0x000fe20000000800 */
[----:B------:R-:W-:Y:S01]  /*4e30*/  ISETP.GT.AND P0, PT, R208, 0x61, P0 ;  /* 0x00000061d000780c */ /* 0x000fe20000704270 */
[----:B------:R-:W-:Y:S02]  /*4e40*/  IMAD.MOV.U32 R208, RZ, RZ, R6 ;  /* 0x000000ffffd07224 */ /* 0x000fe400078e0006 */
[----:B------:R-:W1:Y:S01]  /*4e50*/  LDSM.16.M88.4 R4, [R202+0x18080] ;  /* 0x01808000ca04783b */ /* 0x000e620000000200 */
[----:B------:R-:W-:Y:S04]  /*4e60*/  ISETP.LT.OR P0, PT, R205, 0x62, P0 ;  /* 0x00000062cd00780c */ /* 0x000fe80000701670 */
[----:B------:R-:W-:Y:S01]  /*4e70*/  FSEL R205, R33, -INF , !P0 ;  /* 0xff80000021cd7808 */ /* 0x000fe20004000000 */
[----:B------:R-:W-:Y:S01]  /*4e80*/  MUFU.EX2 R194, R252 ;  /* 0x000000fc00c27308 */ /* 0x000fe20000000800 */
[----:B------:R-:W-:Y:S01]  /*4e90*/  PLOP3.LUT P0, PT, PT, PT, UP0, 0x80, 0x0 ;  /* 0x000000000000781c */ /* 0x000fe20003f0f008 */
[----:B------:R-:W2:Y:S08]  /*4ea0*/  LDSM.16.M88.4 R32, [R212+0xa080] ;  /* 0x00a08000d420783b */ /* 0x000eb00000000200 */
        /* <DEDUP_REMOVED lines=38> */
[--C-:B-1----:R-:W-:Y:S02]  /*5110*/  FFMA.FTZ R0, R204, c[0x0][0x29c], -R225.reuse ;  /* 0x0000a700cc007a23 */ /* 0x102fe400000108e1 */
[----:B------:R-:W-:Y:S02]  /*5120*/  IMAD.SHL.U32 R204, R213, 0x2, RZ ;  /* 0x00000002d5cc7824 */ /* 0x000fe400078e00ff */
        /* <DEDUP_REMOVED lines=125> */
[----:B------:R-:W-:Y:S01]  /*5900*/  STS [R236+0x21880], R3 ;  /* 0x02188003ec007388 */ /* 0x000fe20000000800 */
        /* <DEDUP_REMOVED lines=23> */
[----:B------:R3:W-:Y:S01]  /*5a80*/  STS [R236+0x23480], R4 ;  /* 0x02348004ec007388 */ /* 0x0007e20000000800 */
[----:B-1----:R-:W-:Y:S01]  /*5a90*/  F2FP.BF16.PACK_AB R2, R30, R31 ;  /* 0x0000001f1e02723e */ /* 0x002fe200000010ff */
[----:B------:R-:W-:Y:S01]  /*5aa0*/  FMUL.FTZ R40, R199, R40 ;  /* 0x00000028c7287220 */ /* 0x000fe20000410000 */
[----:B------:R-:W-:Y:S01]  /*5ab0*/  F2FP.BF16.PACK_AB R23, R23, R50 ;  /* 0x000000321717723e */ /* 0x000fe200000010ff */
[----:B------:R-:W-:Y:S02]  /*5ac0*/  FMUL.FTZ R10, R194, R41 ;  /* 0x00000029c20a7220 */ /* 0x000fe40000410000 */
[----:B------:R1:W-:Y:S01]  /*5ad0*/  STS [R236+0x23880], R2 ;  /* 0x02388002ec007388 */ /* 0x0003e20000000800 */
[--C-:B------:R-:W-:Y:S02]  /*5ae0*/  FADD.FTZ R47, R47, -R0.reuse ;  /* 0x800000002f2f7221 */ /* 0x100fe40000010000 */
[----:B------:R-:W-:Y:S01]  /*5af0*/  FMUL.FTZ R42, R31, R42 ;  /* 0x0000002a1f2a7220 */ /* 0x000fe20000410000 */
[----:B------:R4:W-:Y:S01]  /*5b00*/  STS [R235+0x3000], R5 ;  /* 0x00300005eb007388 */ /* 0x0009e20000000800 */
[----:B------:R-:W-:Y:S01]  /*5b10*/  FADD.FTZ R46, R46, -R0 ;  /* 0x800000002e2e7221 */ /* 0x000fe20000010000 */
[----:B------:R-:W-:Y:S01]  /*5b20*/  F2FP.BF16.PACK_AB R10, R10, R40 ;  /* 0x000000280a0a723e */ /* 0x000fe200000010ff */
[----:B------:R-:W-:Y:S02]  /*5b30*/  FMUL.FTZ R44, R187, R44 ;  /* 0x0000002cbb2c7220 */ /* 0x000fe40000410000 */
[----:B------:R-:W-:Y:S02]  /*5b40*/  FMUL.FTZ R11, R223, R45 ;  /* 0x0000002ddf0b7220 */ /* 0x000fe40000410000 */
[----:B--2---:R-:W-:Y:S02]  /*5b50*/  FMUL.FTZ R46, R13, R46 ;  /* 0x0000002e0d2e7220 */ /* 0x004fe40000410000 */
[----:B------:R-:W-:Y:S01]  /*5b60*/  FMUL.FTZ R3, R224, R47 ;  /* 0x0000002fe0037220 */ /* 0x000fe20000410000 */
[----:B------:R-:W-:Y:S01]  /*5b70*/  F2FP.BF16.PACK_AB R11, R11, R44 ;  /* 0x0000002c0b0b723e */ /* 0x000fe200000010ff */
[----:B------:R-:W-:Y:S03]  /*5b80*/  IMAD.U32 R0, RZ, RZ, UR4 ;  /* 0x00000004ff007e24 */ /* 0x000fe6000f8e00ff */
[----:B------:R-:W-:Y:S01]  /*5b90*/  F2FP.BF16.PACK_AB R3, R3, R46 ;  /* 0x0000002e0303723e */ /* 0x000fe200000010ff */
[----:B---3--:R-:W-:Y:S02]  /*5ba0*/  FMUL.FTZ R4, R30, R43 ;  /* 0x0000002b1e047220 */ /* 0x008fe40000410000 */
[----:B------:R-:W-:Y:S03]  /*5bb0*/  IMAD R0, R0, 0x2000, R216 ;  /* 0x0000200000007824 */ /* 0x000fe600078e02d8 */
[----:B------:R-:W-:Y:S02]  /*5bc0*/  F2FP.BF16.PACK_AB R4, R4, R42 ;  /* 0x0000002a0404723e */ /* 0x000fe400000010ff */
        /* <DEDUP_REMOVED lines=124> */
[----:B-12-4-:R-:W2:Y:S01]  /*6390*/  LDL R226, [R1+0x38] ;  /* 0x0000380001e27983 */ /* 0x016ea20000100800 */
[----:B------:R-:W-:Y:S01]  /*63a0*/  ULDC.64 UR6, c[0x0][0x208] ;  /* 0x0000820000067ab9 */ /* 0x000fe20000000a00 */
[----:B------:R-:W-:Y:S01]  /*63b0*/  IMAD.U32 R4, RZ, RZ, UR13 ;  /* 0x0000000dff047e24 */ /* 0x000fe2000f8e00ff */
[----:B------:R-:W-:Y:S01]  /*63c0*/  USHF.R.S32.HI UR23, URZ, 0x1f, UR22 ;  /* 0x0000001f3f177899 */ /* 0x000fe20008011416 */
[----:B------:R-:W3:Y:S01]  /*63d0*/  LDL.64 R242, [R1+0x20] ;  /* 0x0000200001f27983 */ /* 0x000ee20000100a00 */
[----:B------:R-:W-:Y:S01]  /*63e0*/  IMAD.U32 R7, RZ, RZ, UR12 ;  /* 0x0000000cff077e24 */ /* 0x000fe2000f8e00ff */
[----:B------:R-:W-:Y:S02]  /*63f0*/  UIMAD.WIDE.U32 UR24, UR22, UR6, URZ ;  /* 0x00000006161872a5 */ /* 0x000fe4000f8e003f */
[----:B------:R-:W4:Y:S01]  /*6400*/  LDL.64 R244, [R1+0x40] ;  /* 0x0000400001f47983 */ /* 0x000f220000100a00 */
[----:B------:R-:W-:Y:S02]  /*6410*/  UIMAD UR23, UR23, UR6, URZ ;  /* 0x00000006171772a4 */ /* 0x000fe4000f8e023f */
[----:B------:R-:W-:Y:S01]  /*6420*/  USHF.L.U32 UR6, UR24, 0x6, URZ ;  /* 0x0000000618067899 */ /* 0x000fe2000800063f */
[----:B------:R-:W5:Y:S01]  /*6430*/  LDL.64 R230, [R1+0x18] ;  /* 0x0000180001e67983 */ /* 0x000f620000100a00 */
[----:B------:R-:W-:Y:S02]  /*6440*/  UIMAD UR23, UR22, UR7, UR23 ;  /* 0x00000007161772a4 */ /* 0x000fe4000f8e0217 */
[----:B------:R-:W-:Y:S01]  /*6450*/  USHF.L.U32 UR22, UR22, 0x6, URZ ;  /* 0x0000000616167899 */ /* 0x000fe2000800063f */
[----:B------:R-:W4:Y:S01]  /*6460*/  LDL R229, [R1+0x3c] ;  /* 0x00003c0001e57983 */ /* 0x000f220000100800 */
[----:B------:R-:W-:Y:S04]  /*6470*/  UIADD3 UR23, UR25, UR23, URZ ;  /* 0x0000001719177290 */ /* 0x000fe8000fffe03f */
[----:B------:R-:W-:Y:S01]  /*6480*/  USHF.L.U64.HI UR23, UR24, 0x6, UR23 ;  /* 0x0000000618177899 */ /* 0x000fe20008010217 */
[----:B------:R-:W-:Y:S01]  /*6490*/  IMAD.U32 R5, RZ, RZ, UR22 ;  /* 0x00000016ff057e24 */ /* 0x000fe2000f8e00ff */
[----:B---3--:R-:W-:Y:S01]  /*64a0*/  IADD3 R4, P2, P0, R242, UR6, R4 ;  /* 0x00000006f2047c10 */ /* 0x008fe2000f85e004 */
[----:B--2---:R-:W-:Y:S02]  /*64b0*/  IMAD.MOV.U32 R227, RZ, RZ, R226 ;  /* 0x000000ffffe37224 */ /* 0x004fe400078e00e2 */
[----:B------:R-:W2:Y:S01]  /*64c0*/  LDL R226, [R1+0x60] ;  /* 0x0000600001e27983 */ /* 0x000ea20000100800 */
[----:B-----5:R-:W-:Y:S02]  /*64d0*/  IADD3.X R7, R231, UR23, R7, P2, P0 ;  /* 0x00000017e7077c10 */ /* 0x020fe400097e0407 */
[----:B----4-:R-:W-:Y:S04]  /*64e0*/  IADD3 R3, P0, R244, UR22, RZ ;  /* 0x00000016f4037c10 */ /* 0x010fe8000ff1e0ff */
[----:B------:R-:W-:Y:S02]  /*64f0*/  LEA.HI.X.SX32 R5, R5, R229, 0x1, P0 ;  /* 0x000000e505057211 */ /* 0x000fe400000f0eff */
[C---:B------:R-:W-:Y:S04]  /*6500*/  LEA R10, P0, R3.reuse, c[0x0][0x280], 0x2 ;  /* 0x0000a000030a7a11 */ /* 0x040fe800078010ff */
[----:B------:R-:W-:Y:S02]  /*6510*/  LEA.HI.X R11, R3, c[0x0][0x284], R5, 0x2, P0 ;  /* 0x0000a100030b7a11 */ /* 0x000fe400000f1405 */
[----:B------:R-:W-:Y:S04]  /*6520*/  IADD3 R3, P0, R242, UR6, RZ ;  /* 0x00000006f2037c10 */ /* 0x000fe8000ff1e0ff */
[----:B------:R-:W-:Y:S02]  /*6530*/  IADD3.X R5, R231, UR23, RZ, P0, !PT ;  /* 0x00000017e7057c10 */ /* 0x000fe400087fe4ff */
[C---:B------:R-:W-:Y:S04]  /*6540*/  LEA R8, P0, R3.reuse, c[0x0][0x1f0], 0x1 ;  /* 0x00007c0003087a11 */ /* 0x040fe800078008ff */
[----:B------:R-:W-:Y:S01]  /*6550*/  LEA.HI.X R9, R3, c[0x0][0x1f4], R5, 0x1, P0 ;  /* 0x00007d0003097a11 */ /* 0x000fe200000f0c05 */
[----:B------:R-:W-:Y:S01]  /*6560*/  IMAD.U32 R3, RZ, RZ, UR20 ;  /* 0x00000014ff037e24 */ /* 0x000fe2000f8e00ff */
[C---:B------:R-:W-:Y:S04]  /*6570*/  LEA R6, P0, R4.reuse, c[0x0][0x1f0], 0x1 ;  /* 0x00007c0004067a11 */ /* 0x040fe800078008ff */
[----:B------:R-:W-:Y:S01]  /*6580*/  LEA.HI.X R7, R4, c[0x0][0x1f4], R7, 0x1, P0 ;  /* 0x00007d0004077a11 */ /* 0x000fe200000f0c07 */
[----:B------:R-:W-:Y:S05]  /*6590*/  IMAD.U32 R4, RZ, RZ, UR22 ;  /* 0x00000016ff047e24 */ /* 0x000fea000f8e00ff */
[----:B------:R-:W-:Y:S04]  /*65a0*/  IADD3 R4, -R227, UR10, -R4 ;  /* 0x0000000ae3047c10 */ /* 0x000fe8000fffe904 */
[C---:B------:R-:W-:Y:S01]  /*65b0*/  ISETP.LT.OR P0, PT, R4.reuse, 0x1, !P5 ;  /* 0x000000010400780c */ /* 0x040fe20006f01670 */
[----:B--2---:R-:W-:Y:S02]  /*65c0*/  IMAD R3, R3, 0x4000, R226 ;  /* 0x0000400003037824 */ /* 0x004fe400078e02e2 */
[----:B------:R-:W1:Y:S10]  /*65d0*/  S2R R226, SR_TID.X ;  /* 0x0000000000e27919 */ /* 0x000e740000002100 */
[----:B------:R-:W-:Y:S01]  /*65e0*/  @!PT LDS RZ, [RZ] ;  /* 0x00000000fffff984 */ /* 0x000fe20000000800 */
[----:B------:R-:W-:Y:S01]  /*65f0*/  @!PT LDS RZ, [RZ] ;  /* 0x00000000fffff984 */ /* 0x000fe20000000800 */
[----:B------:R-:W-:Y:S01]  /*6600*/  @!PT LDS RZ, [RZ] ;  /* 0x00000000fffff984 */ /* 0x000fe20000000800 */
[----:B------:R2:W-:Y:S01]  /*6610*/  LDGSTS.E.BYPASS.LTC128B.128 [R3], [R8.64], !P0 ;  /* 0x0000000008037fae */ /* 0x0005e2000c101d4e */
[C---:B------:R-:W-:Y:S11]  /*6620*/  ISETP.LT.OR P0, PT, R4.reuse, 0x1, !P6 ;  /* 0x000000010400780c */ /* 0x040ff60007701670 */
[----:B------:R-:W-:Y:S02]  /*6630*/  @!UPT UIADD3 URZ, URZ, URZ, URZ ;  /* 0x0000003f3f3ff290 */ /* 0x000fe4000fffe03f */
[----:B------:R2:W-:Y:S01]  /*6640*/  LDGSTS.E.BYPASS.LTC128B.128 [R3+0x2000], [R8.64+0x80], !P0 ;  /* 0x0200008008037fae */ /* 0x0005e2000c101d4e */
[----:B------:R-:W-:Y:S01]  /*6650*/  ISETP.LT.OR P0, PT, R4, 0x21, !P5 ;  /* 0x000000210400780c */ /* 0x000fe20006f01670 */
[----:B-1----:R-:W-:Y:S11]  /*6660*/  IMAD.SHL.U32 R226, R226, 0x4, RZ ;  /* 0x00000004e2e27824 */ /* 0x002ff600078e00ff */
[----:B------:R-:W-:Y:S01]  /*6670*/  @!UPT UIADD3 URZ, URZ, URZ, URZ ;  /* 0x0000003f3f3ff290 */ /* 0x000fe2000fffe03f */
[----:B------:R2:W-:Y:S01]  /*6680*/  LDGSTS.E.BYPASS.LTC128B.128 [R3+0x1000], [R6.64], !P0 ;  /* 0x0100000006037fae */ /* 0x0005e2000c101d4e */
[----:B------:R-:W-:Y:S11]  /*6690*/  ISETP.LT.OR P0, PT, R4, 0x21, !P6 ;  /* 0x000000210400780c */ /* 0x000ff60007701670 */
[----:B------:R-:W-:Y:S02]  /*66a0*/  @!UPT UIADD3 URZ, URZ, URZ, URZ ;  /* 0x0000003f3f3ff290 */ /* 0x000fe4000fffe03f */
[----:B------:R2:W-:Y:S02]  /*66b0*/  LDGSTS.E.BYPASS.LTC128B.128 [R3+0x3000], [R6.64+0x80], !P0 ;  /* 0x0300008006037fae */ /* 0x0005e4000c101d4e */
[----:B--2---:R-:W-:Y:S04]  /*66c0*/  IMAD.U32 R3, RZ, RZ, UR20 ;  /* 0x00000014ff037e24 */ /* 0x004fe8000f8e00ff */
[----:B------:R-:W-:Y:S04]  /*66d0*/  @!P4 IMAD R3, R3, 0x40, R226 ;  /* 0x000000400303c824 */ /* 0x000fe800078e02e2 */
[----:B------:R-:W-:Y:S05]  /*66e0*/  @!P4 IMAD.SHL.U32 R3, R3, 0x4, RZ ;  /* 0x000000040303c824 */ /* 0x000fea00078e00ff */
[----:B------:R1:W-:Y:S02]  /*66f0*/  @!P4 LDGSTS.E.BYPASS.LTC128B.128 [R3+0x20280], [R10.64] ;  /* 0x202800000a03cfae */ /* 0x0003e4000b901d4e */
.L_x_1592:
[----:B-12-4-:R-:W2:Y:S01]  /*6700*/  LDL.64 R6, [R1+0x50] ;  /* 0x0000500001067983 */ /* 0x016ea20000100a00 */
[----:B------:R-:W-:Y:S02]  /*6710*/  USHF.L.U32 UR16, UR16, 0xd, URZ ;  /* 0x0000000d10107899 */ /* 0x000fe4000800063f */
[----:B------:R-:W-:Y:S02]  /*6720*/  UISETP.GE.AND UP0, UPT, UR19, UR9, UPT ;  /* 0x000000091300728c */ /* 0x000fe4000bf06270 */
[----:B------:R-:W3:Y:S01]  /*6730*/  LDL R5, [R1+0x5c] ;  /* 0x00005c0001057983 */ /* 0x000ee20000100800 */
[----:B------:R-:W-:Y:S01]  /*6740*/  UIADD3 UR22, UR4, 0x1, URZ ;  /* 0x0000000104167890 */ /* 0x000fe2000fffe03f */
[----:B------:R-:W-:Y:S01]  /*6750*/  IMAD.U32 R4, RZ, RZ, UR16 ;  /* 0x00000010ff047e24 */ /* 0x000fe2000f8e00ff */
[----:B------:R-:W-:Y:S02]  /*6760*/  UISETP.GE.AND UP3, UPT, UR4, 0x1, UPT ;  /* 0x000000010400788c */ /* 0x000fe4000bf66270 */
[----:B------:R-:W-:Y:S01]  /*6770*/  LDSM.16.MT88.4 R184, [R0+0x1080] ;  /* 0x0010800000b8783b */ /* 0x000fe20000004200 */
[----:B------:R-:W-:Y:S02]  /*6780*/  UIADD3 UR7, UR21, 0x1, URZ ;  /* 0x0000000115077890 */ /* 0x000fe4000fffe03f */
[----:B------:R-:W-:Y:S02]  /*6790*/  UISETP.GE.AND UP2, UPT, UR21, 0x1, UPT ;  /* 0x000000011500788c */ /* 0x000fe4000bf46270 */
[----:B------:R-:W0:Y:S01]  /*67a0*/  LDGDEPBAR ;  /* 0x00000000000079af */ /* 0x000e220000000000 */
[----:B------:R-:W-:Y:S02]  /*67b0*/  UIADD3 UR6, UR20, 0x1, URZ ;  /* 0x0000000114067890 */ /* 0x000fe4000fffe03f */
[----:B------:R-:W-:Y:S02]  /*67c0*/  UISETP.GE.AND UP1, UPT, UR20, 0x1, UPT ;  /* 0x000000011400788c */ /* 0x000fe4000bf26270 */
[----:B------:R-:W-:Y:S02]  /*67d0*/  USEL UR4, UR22, URZ, !UP3 ;  /* 0x0000003f16047287 */ /* 0x000fe4000d800000 */
[----:B------:R-:W-:Y:S02]  /*67e0*/  USEL UR21, UR7, URZ, !UP2 ;  /* 0x0000003f07157287 */ /* 0x000fe4000d000000 */
[----:B------:R-:W-:Y:S01]  /*67f0*/  USEL UR20, UR6, URZ, !UP1 ;  /* 0x0000003f06147287 */ /* 0x000fe2000c800000 */
[----:B--2---:R-:W-:Y:S01]  /*6800*/  IADD3 R3, P0, R6, UR16, RZ ;  /* 0x0000001006037c10 */ /* 0x004fe2000ff1e0ff */
[----:B------:R-:W-:Y:S03]  /*6810*/  UMOV UR16, UR19 ;  /* 0x0000001300107c82 */ /* 0x000fe60008000000 */
[----:B---3--:R-:W-:Y:S02]  /*6820*/  LEA.HI.X.SX32 R4, R4, R5, 0x1, P0 ;  /* 0x0000000504047211 */ /* 0x008fe400000f0eff */
[C---:B------:R-:W-:Y:S04]  /*6830*/  LEA R222, P0, R3.reuse, c[0x0][0x220], 0x2 ;  /* 0x0000880003de7a11 */ /* 0x040fe800078010ff */
[----:B------:R-:W-:Y:S01]  /*6840*/  LEA.HI.X R223, R3, c[0x0][0x224], R4, 0x2, P0 ;  /* 0x0000890003df7a11 */ /* 0x000fe200000f1404 */
[----:B------:R-:W-:Y:S01]  /*6850*/  IMAD.IADD R3, R204, 0x1, R215 ;  /* 0x00000001cc037824 */ /* 0x000fe200078e02d7 */
[-C--:B------:R-:W-:Y:S01]  /*6860*/  HMMA.16816.F32.BF16 R4, R36, R16.reuse, RZ ;  /* 0x000000102404723c */ /* 0x080fe200000418ff */
[----:B------:R-:W-:Y:S02]  /*6870*/  PLOP3.LUT P0, PT, PT, PT, UP0, 0x80, 0x0 ;  /* 0x000000000000781c */ /* 0x000fe40003f0f008 */
[----:B------:R-:W-:Y:S01]  /*6880*/  IMAD.IADD R192, R208, 0x1, R3 ;  /* 0x00000001d0c07824 */ /* 0x000fe200078e0203 */
[----:B------:R-:W1:Y:S04]  /*6890*/  LDSM.16.M88.4 R180, [R3+0x24480] ;  /* 0x0244800003b4783b */ /* 0x000e680000000200 */
[C---:B------:R-:W-:Y:S01]  /*68a0*/  HMMA.16816.F32.BF16 R8, R28.reuse, R16, RZ ;  /* 0x000000101c08723c */ /* 0x040fe200000418ff */
[----:B------:R-:W2:Y:S07]  /*68b0*/  LDSM.16.M88.4 R188, [R3+0x25480] ;  /* 0x0254800003bc783b */ /* 0x000eae0000000200 */
[-C--:B------:R-:W-:Y:S08]  /*68c0*/  HMMA.16816.F32.BF16 R12, R28, R18.reuse, RZ ;  /* 0x000000121c0c723c */ /* 0x080ff000000418ff */
[C---:B------:R-:W-:Y:S08]  /*68d0*/  HMMA.16816.F32.BF16 R16, R36.reuse, R18, RZ ;  /* 0x000000122410723c */ /* 0x040ff000000418ff */
[-C--:B------:R-:W-:Y:S08]  /*68e0*/  HMMA.16816.F32.BF16 R20, R36, R40.reuse, RZ ;  /* 0x000000282414723c */ /* 0x080ff000000418ff */
[C---:B------:R-:W-:Y:S08]  /*68f0*/  HMMA.16816.F32.BF16 R24, R28.reuse, R40, RZ ;  /* 0x000000281c18723c */ /* 0x040ff000000418ff */
[-C--:B------:R-:W-:Y:S08]  /*6900*/  HMMA.16816.F32.BF16 R28, R28, R42.reuse, RZ ;  /* 0x0000002a1c1c723c */ /* 0x080ff000000418ff */
[----:B------:R-:W-:Y:S01]  /*6910*/  HMMA.16816.F32.BF16 R32, R36, R42, RZ ;  /* 0x0000002a2420723c */ /* 0x000fe200000418ff */
[----:B------:R-:W3:Y:S05]  /*6920*/  LDSM.16.MT88.4 R36, [R0+0x5080] ;  /* 0x005080000024783b */ /* 0x000eea0000004200 */
[----:B------:R-:W-:Y:S02]  /*6930*/  LDSM.16.M88.4 R40, [R192+0x24480] ;  /* 0x02448000c028783b */ /* 0x000fe40000000200 */
[-C--:B------:R-:W-:Y:S03]  /*6940*/  HMMA.16816.F32.BF16 R4, R44, R48.reuse, R4 ;  /* 0x000000302c04723c */ /* 0x080fe60000041804 */
[----:B------:R-:W-:Y:S05]  /*6950*/  LDSM.16.M88.4 R192, [R192+0x25480] ;  /* 0x02548000c0c0783b */ /* 0x000fea0000000200 */
[C---:B------:R-:W-:Y:S08]  /*6960*/  HMMA.16816.F32.BF16 R8, R196.reuse, R48, R8 ;  /* 0x00000030c408723c */ /* 0x040ff00000041808 */
[-C--:B------:R-:W-:Y:S08]  /*6970*/  HMMA.16816.F32.BF16 R12, R196, R50.reuse, R12 ;  /* 0x00000032c40c723c */ /* 0x080ff0000004180c */
[C---:B------:R-:W-:Y:S01]  /*6980*/  HMMA.16816.F32.BF16 R16, R44.reuse, R50, R16 ;  /* 0x000000322c10723c */ /* 0x040fe20000041810 */
[----:B------:R-:W4:Y:S07]  /*6990*/  LDSM.16.MT88.4 R48, [R0+0x1880] ;  /* 0x001880000030783b */ /* 0x000f2e0000004200 */
[-C--:B------:R-:W-:Y:S08]  /*69a0*/  HMMA.16816.F32.BF16 R20, R44, R200.reuse, R20 ;  /* 0x000000c82c14723c */ /* 0x080ff00000041814 */
[C---:B------:R-:W-:Y:S08]  /*69b0*/  HMMA.16816.F32.BF16 R24, R196.reuse, R200, R24 ;  /* 0x000000c8c418723c */ /* 0x040ff00000041818 */
[-C--:B------:R-:W-:Y:S01]  /*69c0*/  HMMA.16816.F32.BF16 R28, R196, R202.reuse, R28 ;  /* 0x000000cac41c723c */ /* 0x080fe2000004181c */
[----:B------:R-:W-:Y:S07]  /*69d0*/  LDSM.16.M88.4 R196, [R204+0x27480] ;  /* 0x02748000ccc4783b */ /* 0x000fee0000000200 */
[----:B------:R-:W-:Y:S01]  /*69e0*/  HMMA.16816.F32.BF16 R32, R44, R202, R32 ;  /* 0x000000ca2c20723c */ /* 0x000fe20000041820 */
[----:B------:R-:W5:Y:S05]  /*69f0*/  LDSM.16.MT88.4 R44, [R0+0x5880] ;  /* 0x00588000002c783b */ /* 0x000f6a0000004200 */
[----:B------:R-:W-:Y:S02]  /*6a00*/  LDSM.16.M88.4 R200, [R3+0x27480] ;  /* 0x0274800003c8783b */ /* 0x000fe40000000200 */
[-C--:B-1----:R-:W-:Y:S08]  /*6a10*/  HMMA.16816.F32.BF16 R4, R180, R184.reuse, R4 ;  /* 0x000000b8b404723c */ /* 0x082ff00000041804 */
[C---:B--2---:R-:W-:Y:S08]  /*6a20*/  HMMA.16816.F32.BF16 R8, R188.reuse, R184, R8 ;  /* 0x000000b8bc08723c */ /* 0x044ff00000041808 */
[-C--:B------:R-:W-:Y:S08]  /*6a30*/  HMMA.16816.F32.BF16 R12, R188, R186.reuse, R12 ;  /* 0x000000babc0c723c */ /* 0x080ff0000004180c */
[C---:B------:R-:W-:Y:S01]  /*6a40*/  HMMA.16816.F32.BF16 R16, R180.reuse, R186, R16 ;  /* 0x000000bab410723c */ /* 0x040fe20000041810 */
[----:B------:R-:W-:Y:S07]  /*6a50*/  LDSM.16.M88.4 R184, [R204+0x26480] ;  /* 0x02648000ccb8783b */ /* 0x000fee0000000200 */
[-C--:B---3--:R-:W-:Y:S08]  /*6a60*/  HMMA.16816.F32.BF16 R20, R180, R36.reuse, R20 ;  /* 0x00000024b414723c */ /* 0x088ff00000041814 */
[C---:B------:R-:W-:Y:S08]  /*6a70*/  HMMA.16816.F32.BF16 R24, R188.reuse, R36, R24 ;  /* 0x00000024bc18723c */ /* 0x040ff00000041818 */
[-C--:B------:R-:W-:Y:S01]  /*6a80*/  HMMA.16816.F32.BF16 R28, R188, R38.reuse, R28 ;  /* 0x00000026bc1c723c */ /* 0x080fe2000004181c */
[----:B------:R-:W1:Y:S07]  /*6a90*/  LDSM.16.MT88.4 R188, [R0+0x2080] ;  /* 0x0020800000bc783b */ /* 0x000e6e0000004200 */
[----:B------:R-:W-:Y:S01]  /*6aa0*/  HMMA.16816.F32.BF16 R32, R180, R38, R32 ;  /* 0x00000026b420723c */ /* 0x000fe20000041820 */
[----:B------:R-:W2:Y:S05]  /*6ab0*/  LDSM.16.MT88.4 R36, [R0+0x6080] ;  /* 0x006080000024783b */ /* 0x000eaa0000004200 */
[----:B------:R-:W-:Y:S02]  /*6ac0*/  LDSM.16.MT88.4 R180, [R0+0x2880] ;  /* 0x0028800000b4783b */ /* 0x000fe40000004200 */
[-C--:B----4-:R-:W-:Y:S08]  /*6ad0*/  HMMA.16816.F32.BF16 R4, R40, R48.reuse, R4 ;  /* 0x000000302804723c */ /* 0x090ff00000041804 */
[C---:B------:R-:W-:Y:S08]  /*6ae0*/  HMMA.16816.F32.BF16 R8, R192.reuse, R48, R8 ;  /* 0x00000030c008723c */ /* 0x040ff00000041808 */
[-C--:B------:R-:W-:Y:S08]  /*6af0*/  HMMA.16816.F32.BF16 R12, R192, R50.reuse, R12 ;  /* 0x00000032c00c723c */ /* 0x080ff0000004180c */
[C---:B------:R-:W-:Y:S01]  /*6b00*/  HMMA.16816.F32.BF16 R16, R40.reuse, R50, R16 ;  /* 0x000000322810723c */ /* 0x040fe20000041810 */
[----:B------:R-:W3:Y:S07]  /*6b10*/  LDSM.16.M88.4 R48, [R205+0x26480] ;  /* 0x02648000cd30783b */ /* 0x000eee0000000200 */
[-C--:B-----5:R-:W-:Y:S08]  /*6b20*/  HMMA.16816.F32.BF16 R20, R40, R44.reuse, R20 ;  /* 0x0000002c2814723c */ /* 0x0a0ff00000041814 */
[C---:B------:R-:W-:Y:S08]  /*6b30*/  HMMA.16816.F32.BF16 R24, R192.reuse, R44, R24 ;  /* 0x0000002cc018723c */ /* 0x040ff00000041818 */
[-C--:B------:R-:W-:Y:S01]  /*6b40*/  HMMA.16816.F32.BF16 R28, R192, R46.reuse, R28 ;  /* 0x0000002ec01c723c */ /* 0x080fe2000004181c */
[----:B------:R-:W4:Y:S07]  /*6b50*/  LDSM.16.M88.4 R192, [R205+0x27480] ;  /* 0x02748000cdc0783b */ /* 0x000f2e0000000200 */
[----:B------:R-:W-:Y:S01]  /*6b60*/  HMMA.16816.F32.BF16 R32, R40, R46, R32 ;  /* 0x0000002e2820723c */ /* 0x000fe20000041820 */
[----:B------:R-:W5:Y:S05]  /*6b70*/  LDSM.16.MT88.4 R40, [R0+0x6880] ;  /* 0x006880000028783b */ /* 0x000f6a0000004200 */
[----:B------:R-:W-:Y:S02]  /*6b80*/  LDSM.16.M88.4 R44, [R3+0x26480] ;  /* 0x02648000032c783b */ /* 0x000fe40000000200 */
[-C--:B-1----:R-:W-:Y:S08]  /*6b90*/  HMMA.16816.F32.BF16 R4, R184, R188.reuse, R4 ;  /* 0x000000bcb804723c */ /* 0x082ff00000041804 */
[C---:B------:R-:W-:Y:S08]  /*6ba0*/  HMMA.16816.F32.BF16 R8, R196.reuse, R188, R8 ;  /* 0x000000bcc408723c */ /* 0x040ff00000041808 */
[-C--:B------:R-:W-:Y:S08]  /*6bb0*/  HMMA.16816.F32.BF16 R12, R196, R190.reuse, R12 ;  /* 0x000000bec40c723c */ /* 0x080ff0000004180c */
[C---:B------:R-:W-:Y:S01]  /*6bc0*/  HMMA.16816.F32.BF16 R16, R184.reuse, R190, R16 ;  /* 0x000000beb810723c */ /* 0x040fe20000041810 */
[----:B------:R-:W1:Y:S07]  /*6bd0*/  LDSM.16.MT88.4 R188, [R0+0x3080] ;  /* 0x0030800000bc783b */ /* 0x000e6e0000004200 */
[-C--:B--2---:R-:W-:Y:S08]  /*6be0*/  HMMA.16816.F32.BF16 R20, R184, R36.reuse, R20 ;  /* 0x00000024b814723c */ /* 0x084ff00000041814 */
[C---:B------:R-:W-:Y:S08]  /*6bf0*/  HMMA.16816.F32.BF16 R24, R196.reuse, R36, R24 ;  /* 0x00000024c418723c */ /* 0x040ff00000041818 */
[-C--:B------:R-:W-:Y:S07]  /*6c00*/  HMMA.16816.F32.BF16 R28, R196, R38.reuse, R28 ;  /* 0x00000026c41c723c */ /* 0x080fee000004181c */
[----:B------:R-:W-:Y:S01]  /*6c10*/  IADD3 R196, R215, R204, R208 ;  /* 0x000000ccd7c47210 */ /* 0x000fe20007ffe0d0 */
[----:B------:R-:W-:Y:S01]  /*6c20*/  HMMA.16816.F32.BF16 R32, R184, R38, R32 ;  /* 0x00000026b820723c */ /* 0x000fe20000041820 */
[----:B------:R-:W2:Y:S05]  /*6c30*/  LDSM.16.MT88.4 R36, [R0+0x7080] ;  /* 0x007080000024783b */ /* 0x000eaa0000004200 */
[----:B------:R-:W-:Y:S02]  /*6c40*/  LDSM.16.MT88.4 R184, [R0+0x3880] ;  /* 0x0038800000b8783b */ /* 0x000fe40000004200 */
[-C--:B---3--:R-:W-:Y:S08]  /*6c50*/  HMMA.16816.F32.BF16 R4, R48, R180.reuse, R4 ;  /* 0x000000b43004723c */ /* 0x088ff00000041804 */
[C---:B----4-:R-:W-:Y:S08]  /*6c60*/  HMMA.16816.F32.BF16 R8, R192.reuse, R180, R8 ;  /* 0x000000b4c008723c */ /* 0x050ff00000041808 */
[-C--:B------:R-:W-:Y:S08]  /*6c70*/  HMMA.16816.F32.BF16 R12, R192, R182.reuse, R12 ;  /* 0x000000b6c00c723c */ /* 0x080ff0000004180c */
[C---:B------:R-:W-:Y:S01]  /*6c80*/  HMMA.16816.F32.BF16 R16, R48.reuse, R182, R16 ;  /* 0x000000b63010723c */ /* 0x040fe20000041810 */
[----:B------:R-:W3:Y:S05]  /*6c90*/  LDSM.16.M88.4 R180, [R196+0x26480] ;  /* 0x02648000c4b4783b */ /* 0x000eea0000000200 */
[----:B------:R-:W4:Y:S02]  /*6ca0*/  LDSM.16.M88.4 R196, [R196+0x27480] ;  /* 0x02748000c4c4783b */ /* 0x000f240000000200 */
[-C--:B-----5:R-:W-:Y:S08]  /*6cb0*/  HMMA.16816.F32.BF16 R20, R48, R40.reuse, R20 ;  /* 0x000000283014723c */ /* 0x0a0ff00000041814 */
[C---:B------:R-:W-:Y:S08]  /*6cc0*/  HMMA.16816.F32.BF16 R24, R192.reuse, R40, R24 ;  /* 0x00000028c018723c */ /* 0x040ff00000041818 */
[-C--:B------:R-:W-:Y:S08]  /*6cd0*/  HMMA.16816.F32.BF16 R28, R192, R42.reuse, R28 ;  /* 0x0000002ac01c723c */ /* 0x080ff0000004181c */
[----:B------:R-:W-:Y:S01]  /*6ce0*/  HMMA.16816.F32.BF16 R32, R48, R42, R32 ;  /* 0x0000002a3020723c */ /* 0x000fe20000041820 */
[----:B------:R-:W5:Y:S05]  /*6cf0*/  LDSM.16.MT88.4 R40, [R0+0x7880] ;  /* 0x007880000028783b */ /* 0x000f6a0000004200 */
[----:B------:R-:W-:Y:S02]  /*6d00*/  LDSM.16.MT88.4 R48, [R207+0x27c80] ;  /* 0x027c8000cf30783b */ /* 0x000fe40000004200 */
        /* <DEDUP_REMOVED lines=8> */
[----:B------:R-:W-:Y:S05]  /*6d90*/  LDSM.16.MT88.4 R36, [R2+0x10880] ;  /* 0x010880000224783b */ /* 0x000fea0000004200 */
[----:B------:R-:W-:Y:S02]  /*6da0*/  LDSM.16.MT88.4 R44, [R206+0x26c80] ;  /* 0x026c8000ce2c783b */ /* 0x000fe40000004200 */
[-C--:B---3--:R-:W-:Y:S08]  /*6db0*/  HMMA.16816.F32.BF16 R4, R180, R184.reuse, R4 ;  /* 0x000000b8b404723c */ /* 0x088ff00000041804 */
[C---:B----4-:R-:W-:Y:S08]  /*6dc0*/  HMMA.16816.F32.BF16 R8, R196.reuse, R184, R8 ;  /* 0x000000b8c408723c */ /* 0x050ff00000041808 */
[-C--:B------:R-:W-:Y:S07]  /*6dd0*/  HMMA.16816.F32.BF16 R12, R196, R186.reuse, R12 ;  /* 0x000000bac40c723c */ /* 0x080fee000004180c */
[----:B------:R-:W-:Y:S01]  /*6de0*/  RED.E.ADD.F32.FTZ.RN.STRONG.GPU [R222.64], R4 ;  /* 0x00000004de00798e */ /* 0x000fe2000c10e78e */
[C---:B------:R-:W-:Y:S04]  /*6df0*/  HMMA.16816.F32.BF16 R16, R180.reuse, R186, R16 ;  /* 0x000000bab410723c */ /* 0x040fe80000041810 */
[----:B------:R-:W-:Y:S04]  /*6e00*/  RED.E.ADD.F32.FTZ.RN.STRONG.GPU [R222.64+0x400], R5 ;  /* 0x00040005de00798e */ /* 0x000fe8000c10e78e */
[-C--:B-----5:R-:W-:Y:S01]  /*6e10*/  HMMA.16816.F32.BF16 R20, R180, R40.reuse, R20 ;  /* 0x00000028b414723c */ /* 0x0a0fe20000041814 */
        /* <DEDUP_REMOVED lines=184> */
.L_x_1572:
        /* <DEDUP_REMOVED lines=20> */
[CC--:B------:R-:W-:Y:S02]  /*7ae0*/  LEA.HI R2, R35.reuse, R36.reuse, RZ, 0x5 ;  /* 0x0000002423027211 */ /* 0x0c0fe400078f28ff */
[--C-:B------:R-:W-:Y:S02]  /*7af0*/  SHF.R.S32.HI R7, RZ, 0x2, R5.reuse ;  /* 0x00000002ff077819 */ /* 0x100fe40000011405 */
[----:B-1----:R-:W-:Y:S02]  /*7b00*/  SHF.R.S32.HI R0, RZ, 0x1f, R5 ;  /* 0x0000001fff007819 */ /* 0x002fe40000011405 */
        /* <DEDUP_REMOVED lines=83> */
[----:B-----5:R-:W-:Y:S02]  /*8040*/  F2FP.BF16.PACK_AB R9, R161, R160 ;  /* 0x000000a0a109723e */ /* 0x020fe400000010ff */
        /* <DEDUP_REMOVED lines=71> */
.L_x_1595:
[CC--:B-1----:R-:W-:Y:S01]  /*84c0*/  LEA.HI R2, R35.reuse, R36.reuse, RZ, 0x4 ;  /* 0x0000002423027211 */ /* 0x0c2fe200078f20ff */
[----:B------:R-:W1:Y:S01]  /*84d0*/  S2R R30, SR_CTAID.Y ;  /* 0x00000000001e7919 */ /* 0x000e620000002600 */
[----:B------:R-:W-:Y:S01]  /*84e0*/  LEA.HI R4, R35, R36, RZ, 0x7 ;  /* 0x0000002423047211 */ /* 0x000fe200078f38ff */
[----:B------:R-:W-:Y:S01]  /*84f0*/  BSSY B0, `(.L_x_1596) ;  /* 0x0000040000007945 */ /* 0x000fe20003800000 */
[----:B------:R-:W-:-:S02]  /*8500*/  LOP3.LUT R0, R2, 0xfffffff0, RZ, 0xc0, !PT ;  /* 0xfffffff002007812 */ /* 0x000fc400078ec0ff */
[----:B------:R-:W-:Y:S01]  /*8510*/  SHF.R.S32.HI R14, RZ, 0x4, R2 ;  /* 0x00000004ff0e7819 */ /* 0x000fe20000011402 */
[----:B------:R-:W-:Y:S01]  /*8520*/  IMAD.SHL.U32 R4, R4, 0x4, RZ ;  /* 0x0000000404047824 */ /* 0x000fe200078e00ff */
[----:B-----5:R-:W-:Y:S01]  /*8530*/  IADD3 R8, R8, -UR11, RZ ;  /* 0x8000000b08087c10 */ /* 0x020fe2000fffe0ff */
[----:B------:R-:W-:Y:S01]  /*8540*/  IMAD.IADD R0, R36, 0x1, -R0 ;  /* 0x0000000124007824 */ /* 0x000fe200078e0a00 */
[C---:B------:R-:W-:Y:S01]  /*8550*/  IADD3 R6, P0, R14.reuse, R6, RZ ;  /* 0x000000060e067210 */ /* 0x040fe20007f1e0ff */
[----:B------:R-:W-:Y:S01]  /*8560*/  IMAD.SHL.U32 R2, R14, 0x40, RZ ;  /* 0x000000400e027824 */ /* 0x000fe200078e00ff */
[----:B------:R-:W-:Y:S01]  /*8570*/  IMNMX R15, R8, 0x80, PT ;  /* 0x00000080080f7817 */ /* 0x000fe20003800200 */
[----:B------:R-:W-:Y:S01]  /*8580*/  IMAD.SHL.U32 R12, R0, 0x8, RZ ;  /* 0x00000008000c7824 */ /* 0x000fe200078e00ff */
[----:B------:R-:W-:Y:S02]  /*8590*/  SHF.R.S32.HI R3, RZ, 0x1f, R0 ;  /* 0x0000001fff037819 */ /* 0x000fe40000011400 */
[----:B------:R-:W-:-:S02]  /*85a0*/  LOP3.LUT R2, R2, 0x1c0, RZ, 0xc0, !PT ;  /* 0x000001c002027812 */ /* 0x000fc400078ec0ff */
[----:B------:R-:W-:Y:S02]  /*85b0*/  LEA.HI R3, R3, R0, RZ, 0x3 ;  /* 0x0000000003037211 */ /* 0x000fe400078f18ff */
[----:B------:R-:W-:Y:S02]  /*85c0*/  LOP3.LUT R5, R2, 0x38, R12, 0xf8, !PT ;  /* 0x0000003802057812 */ /* 0x000fe400078ef80c */
[----:B------:R-:W-:Y:S01]  /*85d0*/  SHF.R.U32.HI R0, RZ, 0x3, R2 ;  /* 0x00000003ff007819 */ /* 0x000fe20000011602 */
[----:B------:R-:W-:Y:S01]  /*85e0*/  IMAD.SHL.U32 R2, R3, 0x400, RZ ;  /* 0x0000040003027824 */ /* 0x000fe200078e00ff */
[----:B------:R-:W-:Y:S02]  /*85f0*/  LOP3.LUT R3, R4, 0x7ffffe00, RZ, 0xc0, !PT ;  /* 0x7ffffe0004037812 */ /* 0x000fe400078ec0ff */
[----:B------:R-:W-:Y:S02]  /*8600*/  LOP3.LUT R0, R5, R0, RZ, 0x3c, !PT ;  /* 0x0000000005007212 */ /* 0x000fe400078e3cff */
[----:B------:R-:W-:-:S02]  /*8610*/  LOP3.LUT R2, R2, 0x7fffe000, RZ, 0xc0, !PT ;  /* 0x7fffe00002027812 */ /* 0x000fc400078ec0ff */
[----:B-1----:R-:W-:Y:S02]  /*8620*/  SHF.R.S32.HI R31, RZ, 0x1f, R30 ;  /* 0x0000001fff1f7819 */ /* 0x002fe4000001141e */
[----:B------:R-:W-:Y:S02]  /*8630*/  IADD3 R0, R0, R2, R3 ;  /* 0x0000000200007210 */ /* 0x000fe40007ffe003 */
[----:B------:R-:W-:Y:S01]  /*8640*/  ISETP.GE.AND P2, PT, R14, R15, PT ;  /* 0x0000000f0e00720c */ /* 0x000fe20003f46270 */
[----:B------:R-:W-:Y:S01]  /*8650*/  IMAD R5, R31, c[0x0][0x338], RZ ;  /* 0x0000ce001f057a24 */ /* 0x000fe200078e02ff */
[--C-:B------:R-:W-:Y:S01]  /*8660*/  SHF.R.S32.HI R13, RZ, 0x1f, R12.reuse ;  /* 0x0000001fff0d7819 */ /* 0x100fe2000001140c */
[----:B------:R-:W-:Y:S01]  /*8670*/  IMAD.SHL.U32 R0, R0, 0x2, RZ ;  /* 0x0000000200007824 */ /* 0x000fe200078e00ff */
[----:B------:R-:W-:Y:S01]  /*8680*/  SHF.R.S32.HI R4, RZ, 0x1f, R117 ;  /* 0x0000001fff047819 */ /* 0x000fe20000011475 */
[----:B------:R-:W-:Y:S01]  /*8690*/  IMAD R5, R30, c[0x0][0x33c], R5 ;  /* 0x0000cf001e057a24 */ /* 0x000fe200078e0205 */
[----:B------:R-:W-:Y:S01]  /*86a0*/  LEA.HI.X.SX32 R7, R14, R7, 0x1, P0 ;  /* 0x000000070e077211 */ /* 0x000fe200000f0eff */
[----:B------:R-:W-:Y:S01]  /*86b0*/  IMAD.WIDE.U32 R2, R30, c[0x0][0x338], R12 ;  /* 0x0000ce001e027a25 */ /* 0x000fe200078e000c */
[----:B------:R1:W2:Y:S01]  /*86c0*/  LDS.128 R20, [R0+0x8880] ;  /* 0x0088800000147984 */ /* 0x0002a20000000c00 */
[----:B------:R-:W-:-:S02]  /*86d0*/  ISETP.GE.OR P0, PT, R12, c[0x0][0x324], P2 ;  /* 0x0000c9000c007a0c */ /* 0x000fc40001706670 */
[----:B------:R-:W-:Y:S01]  /*86e0*/  SEL R29, R4, RZ, !P1 ;  /* 0x000000ff041d7207 */ /* 0x000fe20004800000 */
[----:B------:R1:W3:Y:S01]  /*86f0*/  LDS.128 R24, [R0+0x9080] ;  /* 0x0090800000187984 */ /* 0x0002e20000000c00 */
[----:B------:R-:W-:Y:S01]  /*8700*/  SEL R28, R117, RZ, !P1 ;  /* 0x000000ff751c7207 */ /* 0x000fe20004800000 */
[----:B------:R-:W-:Y:S02]  /*8710*/  IMAD.IADD R3, R3, 0x1, R5 ;  /* 0x0000000103037824 */ /* 0x000fe400078e0205 */
[----:B------:R1:W4:Y:S01]  /*8720*/  LDS.128 R32, [R0+0x9880] ;  /* 0x0098800000207984 */ /* 0x0003220000000c00 */
[----:B------:R-:W-:Y:S02]  /*8730*/  IMAD R4, R29, c[0x0][0x340], RZ ;  /* 0x0000d0001d047a24 */ /* 0x000fe400078e02ff */
[----:B------:R-:W-:Y:S01]  /*8740*/  IMAD.U32 R5, RZ, RZ, UR8 ;  /* 0x00000008ff057e24 */ /* 0x000fe2000f8e00ff */
[----:B------:R1:W1:Y:S01]  /*8750*/  LDS.128 R36, [R0+0xa080] ;  /* 0x00a0800000247984 */ /* 0x0002620000000c00 */
[----:B------:R-:W-:-:S02]  /*8760*/  IMAD R4, R28, c[0x0][0x344], R4 ;  /* 0x0000d1001c047a24 */ /* 0x000fc400078e0204 */
[----:B------:R-:W-:Y:S01]  /*8770*/  IMAD.WIDE.U32 R10, R28, c[0x0][0x340], R2 ;  /* 0x0000d0001c0a7a25 */ /* 0x000fe200078e0002 */
[----:B------:R1:W1:Y:S03]  /*8780*/  LDS.128 R40, [R0+0xa880] ;  /* 0x00a8800000287984 */ /* 0x0002660000000c00 */
[----:B------:R-:W-:Y:S01]  /*8790*/  IMAD.WIDE R6, R5, 0x80, R6 ;  /* 0x0000008005067825 */ /* 0x000fe200078e0206 */
        /* <DEDUP_REMOVED lines=21> */
.L_x_1597:
[----:B--234-:R-:W-:Y:S05]  /*88f0*/  BSYNC B0 ;  /* 0x0000000000007941 */ /* 0x01cfea0003800000 */
.L_x_1596:
        /* <DEDUP_REMOVED lines=17> */
.L_x_1599:
[----:B------:R-:W-:Y:S05]  /*8a10*/  BSYNC B0 ;  /* 0x0000000000007941 */ /* 0x000fea0003800000 */
.L_x_1598:
        /* <DEDUP_REMOVED lines=17> */
.L_x_1601:
[----:B------:R-:W-:Y:S05]  /*8b30*/  BSYNC B0 ;  /* 0x0000000000007941 */ /* 0x000fea0003800000 */
.L_x_1600:
        /* <DEDUP_REMOVED lines=16> */
.L_x_1603:
[----:B------:R-:W-:Y:S05]  /*8c40*/  BSYNC B0 ;  /* 0x0000000000007941 */ /* 0x000fea0003800000 */
.L_x_1602:
        /* <DEDUP_REMOVED lines=16> */
.L_x_1605:
[----:B------:R-:W-:Y:S05]  /*8d50*/  BSYNC B0 ;  /* 0x0000000000007941 */ /* 0x000fea0003800000 */
.L_x_1604:
        /* <DEDUP_REMOVED lines=16> */
.L_x_1607:
[----:B------:R-:W-:Y:S05]  /*8e60*/  BSYNC B0 ;  /* 0x0000000000007941 */ /* 0x000fea0003800000 */
.L_x_1606:
        /* <DEDUP_REMOVED lines=16> */
.L_x_1609:
[----:B------:R-:W-:Y:S05]  /*8f70*/  BSYNC B0 ;  /* 0x0000000000007941 */ /* 0x000fea0003800000 */
.L_x_1608:
        /* <DEDUP_REMOVED lines=16> */
.L_x_1611:
[----:B------:R-:W-:Y:S05]  /*9080*/  BSYNC B0 ;  /* 0x0000000000007941 */ /* 0x000fea0003800000 */
.L_x_1610:
        /* <DEDUP_REMOVED lines=19> */
.L_x_1613:
[----:B------:R-:W-:Y:S05]  /*91c0*/  BSYNC B0 ;  /* 0x0000000000007941 */ /* 0x000fea0003800000 */
.L_x_1612:
        /* <DEDUP_REMOVED lines=15> */
.L_x_1615:
[----:B------:R-:W-:Y:S05]  /*92c0*/  BSYNC B0 ;  /* 0x0000000000007941 */ /* 0x000fea0003800000 */
.L_x_1614:
        /* <DEDUP_REMOVED lines=15> */
.L_x_1617:
[----:B------:R-:W-:Y:S05]  /*93c0*/  BSYNC B0 ;  /* 0x0000000000007941 */ /* 0x000fea0003800000 */
.L_x_1616:
        /* <DEDUP_REMOVED lines=14> */
.L_x_1619:
[----:B------:R-:W-:Y:S05]  /*94b0*/  BSYNC B0 ;  /* 0x0000000000007941 */ /* 0x000fea0003800000 */
.L_x_1618:
        /* <DEDUP_REMOVED lines=14> */
.L_x_1621:
[----:B------:R-:W-:Y:S05]  /*95a0*/  BSYNC B0 ;  /* 0x0000000000007941 */ /* 0x000fea0003800000 */
.L_x_1620:
        /* <DEDUP_REMOVED lines=14> */
.L_x_1623:
[----:B------:R-:W-:Y:S05]  /*9690*/  BSYNC B0 ;  /* 0x0000000000007941 */ /* 0x000fea0003800000 */
.L_x_1622:
        /* <DEDUP_REMOVED lines=14> */
.L_x_1625:
[----:B------:R-:W-:Y:S05]  /*9780*/  BSYNC B0 ;  /* 0x0000000000007941 */ /* 0x000fea0003800000 */
.L_x_1624:
        /* <DEDUP_REMOVED lines=14> */
.L_x_1594:
[----:B-----5:R-:W2:Y:S01]  /*9870*/  LDL R9, [R1+0x68] ;  /* 0x0000680001097983 */ /* 0x020ea20000100800 */
[----:B------:R-:W-:Y:S01]  /*9880*/  ISETP.NE.U32.AND P0, PT, RZ, c[0x0][0x358], PT ;  /* 0x0000d600ff007a0c */ /* 0x000fe20003f05070 */
[----:B------:R-:W-:-:S03]  /*9890*/  IMAD.MOV.U32 R2, RZ, RZ, 0x4 ;  /* 0x00000004ff027424 */ /* 0x000fc600078e00ff */
[----:B------:R-:W-:Y:S02]  /*98a0*/  ISETP.NE.AND.EX P1, PT, RZ, c[0x0][0x35c], PT, P0 ;  /* 0x0000d700ff007a0c */ /* 0x000fe40003f25300 */
[----:B------:R-:W-:-:S04]  /*98b0*/  ISETP.NE.U32.AND P0, PT, RZ, c[0x0][0x360], PT ;  /* 0x0000d800ff007a0c */ /* 0x000fc80003f05070 */
[----:B------:R-:W-:Y:S01]  /*98c0*/  ISETP.NE.AND.EX P0, PT, RZ, c[0x0][0x364], PT, P0 ;  /* 0x0000d900ff007a0c */ /* 0x000fe20003f05300 */
[----:B--2---:R-:W-:-:S06]  /*98d0*/  IMAD.WIDE R4, R9, R2, c[0x0][0x358] ;  /* 0x0000d60009047625 */ /* 0x004fcc00078e0202 */
[----:B-1----:R-:W2:Y:S01]  /*98e0*/  @P1 LDG.E R0, [R4.64] ;  /* 0x0000000e04001981 */ /* 0x002ea2000c1e1900 */
        /* <DEDUP_REMOVED lines=10> */
[----:B--2--5:R-:W-:-:S03]  /*9990*/  IADD3 R6, -R0, R4, RZ ;  /* 0x0000000400067210 */ /* 0x024fc60007ffe1ff */
.L_x_1626:
[----:B------:R-:W1:Y:S01]  /*99a0*/  S2R R5, SR_TID.X ;  /* 0x0000000000057919 */ /* 0x000e620000002100 */
[----:B-----5:R-:W-:Y:S01]  /*99b0*/  IADD3 R15, R6, -UR11, RZ ;  /* 0x8000000b060f7c10 */ /* 0x020fe2000fffe0ff */
[----:B------:R-:W-:Y:S01]  /*99c0*/  IMAD.U32 R6, RZ, RZ, UR8 ;  /* 0x00000008ff067e24 */ /* 0x000fe2000f8e00ff */
[----:B------:R-:W-:Y:S01]  /*99d0*/  SHF.R.S32.HI R7, RZ, 0x1f, R9 ;  /* 0x0000001fff077819 */ /* 0x000fe20000011409 */
[----:B------:R-:W2:Y:S01]  /*99e0*/  S2R R20, SR_CTAID.Y ;  /* 0x0000000000147919 */ /* 0x000ea20000002600 */
[----:B------:R-:W-:Y:S01]  /*99f0*/  SEL R16, R9, RZ, !P1 ;  /* 0x000000ff09107207 */ /* 0x000fe20004800000 */
[----:B------:R-:W-:Y:S01]  /*9a00*/  BSSY B0, `(.L_x_1627) ;  /* 0x0000020000007945 */ /* 0x000fe20003800000 */
[----:B------:R-:W-:-:S02]  /*9a10*/  SEL R17, R7, RZ, !P1 ;  /* 0x000000ff07117207 */ /* 0x000fc40004800000 */
[----:B-1----:R-:W-:-:S04]  /*9a20*/  SHF.R.S32.HI R4, RZ, 0x1f, R5 ;  /* 0x0000001fff047819 */ /* 0x002fc80000011405 */
[----:B------:R-:W-:Y:S02]  /*9a30*/  LEA.HI R4, R4, R5, RZ, 0x4 ;  /* 0x0000000504047211 */ /* 0x000fe400078f20ff */
[----:B--2---:R-:W-:Y:S02]  /*9a40*/  SHF.R.S32.HI R21, RZ, 0x1f, R20 ;  /* 0x0000001fff157819 */ /* 0x004fe40000011414 */
[----:B------:R-:W-:Y:S02]  /*9a50*/  LOP3.LUT R0, R4, 0x1ffffff0, RZ, 0xc0, !PT ;  /* 0x1ffffff004007812 */ /* 0x000fe400078ec0ff */
[----:B------:R-:W-:-:S03]  /*9a60*/  SHF.R.S32.HI R14, RZ, 0x4, R4 ;  /* 0x00000004ff0e7819 */ /* 0x000fc60000011404 */
[----:B------:R-:W-:Y:S01]  /*9a70*/  IMAD.IADD R0, R5, 0x1, -R0 ;  /* 0x0000000105007824 */ /* 0x000fe200078e0a00 */
[C---:B------:R-:W-:Y:S02]  /*9a80*/  IADD3 R2, P0, R14.reuse, R2, RZ ;  /* 0x000000020e027210 */ /* 0x040fe40007f1e0ff */
[----:B------:R-:W-:Y:S01]  /*9a90*/  ISETP.GE.AND P2, PT, R14, R15, PT ;  /* 0x0000000f0e00720c */ /* 0x000fe20003f46270 */
[----:B------:R-:W-:Y:S01]  /*9aa0*/  IMAD.SHL.U32 R12, R0, 0x8, RZ ;  /* 0x00000008000c7824 */ /* 0x000fe200078e00ff */
[----:B------:R-:W-:Y:S01]  /*9ab0*/  LEA.HI.X.SX32 R3, R14, R3, 0x1, P0 ;  /* 0x000000030e037211 */ /* 0x000fe200000f0eff */
[----:B------:R-:W-:-:S03]  /*9ac0*/  IMAD R0, R21, c[0x0][0x308], RZ ;  /* 0x0000c20015007a24 */ /* 0x000fc600078e02ff */
[----:B------:R-:W-:Y:S01]  /*9ad0*/  SHF.R.S32.HI R13, RZ, 0x1f, R12 ;  /* 0x0000001fff0d7819 */ /* 0x000fe2000001140c */
[----:B------:R-:W-:Y:S01]  /*9ae0*/  IMAD R0, R20, c[0x0][0x30c], R0 ;  /* 0x0000c30014007a24 */ /* 0x000fe200078e0200 */
[----:B------:R-:W-:Y:S01]  /*9af0*/  ISETP.GE.OR P0, PT, R12, c[0x0][0x2f4], P2 ;  /* 0x0000bd000c007a0c */ /* 0x000fe20001706670 */
[----:B------:R-:W-:-:S04]  /*9b00*/  IMAD.WIDE R6, R6, 0x80, R2 ;  /* 0x0000008006067825 */ /* 0x000fc800078e0202 */
        /* <DEDUP_REMOVED lines=15> */
.L_x_1628:
[----:B------:R-:W-:Y:S05]  /*9c00*/  BSYNC B0 ;  /* 0x0000000000007941 */ /* 0x000fea0003800000 */
.L_x_1627:
        /* <DEDUP_REMOVED lines=17> */
.L_x_1630:
[----:B------:R-:W-:Y:S05]  /*9d20*/  BSYNC B0 ;  /* 0x0000000000007941 */ /* 0x000fea0003800000 */
.L_x_1629:
        /* <DEDUP_REMOVED lines=17> */
.L_x_1632:
[----:B------:R-:W-:Y:S05]  /*9e40*/  BSYNC B0 ;  /* 0x0000000000007941 */ /* 0x000fea0003800000 */
.L_x_1631:
        /* <DEDUP_REMOVED lines=16> */
.L_x_1634:
[----:B------:R-:W-:Y:S05]  /*9f50*/  BSYNC B0 ;  /* 0x0000000000007941 */ /* 0x000fea0003800000 */
.L_x_1633:
        /* <DEDUP_REMOVED lines=16> */
.L_x_1636:
[----:B------:R-:W-:Y:S05]  /*a060*/  BSYNC B0 ;  /* 0x0000000000007941 */ /* 0x000fea0003800000 */
.L_x_1635:
        /* <DEDUP_REMOVED lines=16> */
.L_x_1638:
[----:B------:R-:W-:Y:S05]  /*a170*/  BSYNC B0 ;  /* 0x0000000000007941 */ /* 0x000fea0003800000 */
.L_x_1637:
        /* <DEDUP_REMOVED lines=16> */
.L_x_1640:
[----:B------:R-:W-:Y:S05]  /*a280*/  BSYNC B0 ;  /* 0x0000000000007941 */ /* 0x000fea0003800000 */
.L_x_1639:
        /* <DEDUP_REMOVED lines=16> */
.L_x_1642:
[----:B------:R-:W-:Y:S05]  /*a390*/  BSYNC B0 ;  /* 0x0000000000007941 */ /* 0x000fea0003800000 */
.L_x_1641:
        /* <DEDUP_REMOVED lines=19> */
.L_x_1644:
[----:B------:R-:W-:Y:S05]  /*a4d0*/  BSYNC B0 ;  /* 0x0000000000007941 */ /* 0x000fea0003800000 */
.L_x_1643:
        /* <DEDUP_REMOVED lines=15> */
.L_x_1646:
[----:B------:R-:W-:Y:S05]  /*a5d0*/  BSYNC B0 ;  /* 0x0000000000007941 */ /* 0x000fea0003800000 */
.L_x_1645:
        /* <DEDUP_REMOVED lines=15> */
.L_x_1648:
[----:B------:R-:W-:Y:S05]  /*a6d0*/  BSYNC B0 ;  /* 0x0000000000007941 */ /* 0x000fea0003800000 */
.L_x_1647:
        /* <DEDUP_REMOVED lines=14> */
.L_x_1650:
[----:B------:R-:W-:Y:S05]  /*a7c0*/  BSYNC B0 ;  /* 0x0000000000007941 */ /* 0x000fea0003800000 */
.L_x_1649:
        /* <DEDUP_REMOVED lines=14> */
.L_x_1652:
[----:B------:R-:W-:Y:S05]  /*a8b0*/  BSYNC B0 ;  /* 0x0000000000007941 */ /* 0x000fea0003800000 */
.L_x_1651:
        /* <DEDUP_REMOVED lines=14> */
.L_x_1654:
[----:B------:R-:W-:Y:S05]  /*a9a0*/  BSYNC B0 ;  /* 0x0000000000007941 */ /* 0x000fea0003800000 */
.L_x_1653:
        /* <DEDUP_REMOVED lines=14> */
.L_x_1656:
[----:B------:R-:W-:Y:S05]  /*aa90*/  BSYNC B0 ;  /* 0x0000000000007941 */ /* 0x000fea0003800000 */
.L_x_1655:
        /* <DEDUP_REMOVED lines=14> */
.L_x_1657:
        /* <DEDUP_REMOVED lines=16> */
.L_x_2331:


//--------------------- .text._ZN7cutlass13device_kernelIN5flash19enable_sm80_to_sm89INS1_16FlashAttnBwdSm80INS1_25CollectiveMainloopBwdSm80ILi2ELi2EN4cute5tupleIJNS5_1CILi64EEENS7_ILi128EEES9_EEENS_10bfloat16_tEfNS_4arch4Sm80ELb0ELb1ELb0ELb1ELb1ELb0ELb0ELb0ELi2ELi2ELi2ELi2ELb0EEENS1_21CollectiveEpilogueBwdISA_SB_SD_Li256ELb1ELb0ELi4EEENS1_19SingleTileSchedulerILb1ELb0ELb0ELi128EEEEEEEEEvNT_6ParamsE --------------------------
	.section	.text._ZN7cutlass13device_kernelIN5flash19enable_sm80_to_sm89INS1_16FlashAttnBwdSm80INS1_25CollectiveMainloopBwdSm80ILi2ELi2EN4cute5tupleIJNS5_1CILi64EEENS7_ILi128EEES9_EEENS_10bfloat16_tEfNS_4arch4Sm80ELb0ELb1ELb0ELb1ELb1ELb0ELb0ELb0ELi2ELi2ELi2ELi2ELb0EEENS1_21CollectiveEpilogueBwdISA_SB_SD_Li256ELb1ELb0ELi4EEENS1_19SingleTileSchedulerILb1ELb0ELb0ELi128EEEEEEEEEvNT_6ParamsE,"ax",@progbits
	.sectioninfo	@"SHI_REGISTERS=255"
	.align	128
.text._ZN7cutlass13device_kernelIN5flash19enable_sm80_to_sm89INS1_16FlashAttnBwdSm80INS1_25CollectiveMainloopBwdSm80ILi2ELi2EN4cute5tupleIJNS5_1CILi64EEENS7_ILi128EEES9_EEENS_10bfloat16_tEfNS_4arch4Sm80ELb0ELb1ELb0ELb1ELb1ELb0ELb0ELb0ELi2ELi2ELi2ELi2ELb0EEENS1_21CollectiveEpilogueBwdISA_SB_SD_Li256ELb1ELb0ELi4EEENS1_19SingleTileSchedulerILb1ELb0ELb0ELi128EEEEEEEEEvNT_6ParamsE:
        .type           _ZN7cutlass13device_kernelIN5flash19enable_sm80_to_sm89INS1_16FlashAttnBwdSm80INS1_25CollectiveMainloopBwdSm80ILi2ELi2EN4cute5tupleIJNS5_1CILi64EEENS7_ILi128EEES9_EEENS_10bfloat16_tEfNS_4arch4Sm80ELb0ELb1ELb0ELb1ELb1ELb0ELb0ELb0ELi2ELi2ELi2ELi2ELb0EEENS1_21CollectiveEpilogueBwdISA_SB_SD_Li256ELb1ELb0ELi4EEENS1_19SingleTileSchedulerILb1ELb0ELb0ELi128EEEEEEEEEvNT_6ParamsE,@function
        .size           _ZN7cutlass13device_kernelIN5flash19enable_sm80_to_sm89INS1_16FlashAttnBwdSm80INS1_25CollectiveMainloopBwdSm80ILi2ELi2EN4cute5tupleIJNS5_1CILi64EEENS7_ILi128EEES9_EEENS_10bfloat16_tEfNS_4arch4Sm80ELb0ELb1ELb0ELb1ELb1ELb0ELb0ELb0ELi2ELi2ELi2ELi2ELb0EEENS1_21CollectiveEpilogueBwdISA_SB_SD_Li256ELb1ELb0ELi4EEENS1_19SingleTileSchedulerILb1ELb0ELb0ELi128EEEEEEEEEvNT_6ParamsE,(.L_x_2332 - _ZN7cutlass13device_kernelIN5flash19enable_sm80_to_sm89INS1_16FlashAttnBwdSm80INS1_25CollectiveMainloopBwdSm80ILi2ELi2EN4cute5tupleIJNS5_1CILi64EEENS7_ILi128EEES9_EEENS_10bfloat16_tEfNS_4arch4Sm80ELb0ELb1ELb0ELb1ELb1ELb0ELb0ELb0ELi2ELi2ELi2ELi2ELb0EEENS1_21CollectiveEpilogueBwdISA_SB_SD_Li256ELb1ELb0ELi4EEENS1_19SingleTileSchedulerILb1ELb0ELb0ELi128EEEEEEEEEvNT_6ParamsE)
        .other          _ZN7cutlass13device_kernelIN5flash19enable_sm80_to_sm89INS1_16FlashAttnBwdSm80INS1_25CollectiveMainloopBwdSm80ILi2ELi2EN4cute5tupleIJNS5_1CILi64EEENS7_ILi128EEES9_EEENS_10bfloat16_tEfNS_4arch4Sm80ELb0ELb1ELb0ELb1ELb1ELb0ELb0ELb0ELi2ELi2ELi2ELi2ELb0EEENS1_21CollectiveEpilogueBwdISA_SB_SD_Li256ELb1ELb0ELi4EEENS1_19SingleTileSchedulerILb1ELb0ELb0ELi128EEEEEEEEEvNT_6ParamsE,@"STO_CUDA_ENTRY STV_DEFAULT"
_ZN7cutlass13device_kernelIN5flash19enable_sm80_to_sm89INS1_16FlashAttnBwdSm80INS1_25CollectiveMainloopBwdSm80ILi2ELi2EN4cute5tupleIJNS5_1CILi64EEENS7_ILi128EEES9_EEENS_10bfloat16_tEfNS_4arch4Sm80ELb0ELb1ELb0ELb1ELb1ELb0ELb0ELb0ELi2ELi2ELi2ELi2ELb0EEENS1_21CollectiveEpilogueBwdISA_SB_SD_Li256ELb1ELb0ELi4EEENS1_19SingleTileSchedulerILb1ELb0ELb0ELi128EEEEEEEEEvNT_6ParamsE:
        /* <DEDUP_REMOVED lines=18> */
.L_x_1659:
        /* <DEDUP_REMOVED lines=8> */
.L_x_1661:
[----:B------:R-:W-:Y:S02]  /*01a0*/  MOV R0, c[0x0][0x3a4] ;  /* 0x0000e90000007a02 */ /* 0x000fe40000000f00 */
.L_x_1660:
[----:B------:R-:W-:-:S06]  /*01b0*/  USHF.L.U32 UR11, UR8, 0x7, URZ ;  /* 0x00000007080b7899 */ /* 0x000fcc000800063f */
[----:B-----5:R-:W-:-:S04]  /*01c0*/  ISETP.LE.AND P0, PT, R0, UR11, PT ;  /* 0x0000000b00007c0c */ /* 0x020fc8000bf03270 */
[----:B------:R-:W-:-:S05]  /*01d0*/  SEL R0, R5, 0xffffffff, !P0 ;  /* 0xffffffff05007807 */ /* 0x000fca0004000000 */
[----:B------:R2:W-:Y:S01]  /*01e0*/  STL [R1+0x68], R0 ;  /* 0x0000680001007387 */ /* 0x0005e20000100800 */
[----:B------:R-:W-:Y:S05]  /*01f0*/  BRA `(.L_x_1662) ;  /* 0x0000012000007947 */ /* 0x000fea0003800000 */
.L_x_1658:
[----:B--2-4-:R-:W-:-:S04]  /*0200*/  ISETP.NE.U32.AND P0, PT, RZ, c[0x0][0x3c0], PT ;  /* 0x0000f000ff007a0c */ /* 0x014fc80003f05070 */
[----:B------:R-:W-:-:S13]  /*0210*/  ISETP.NE.AND.EX P0, PT, RZ, c[0x0][0x3c4], PT, P0 ;  /* 0x0000f100ff007a0c */ /* 0x000fda0003f05300 */
[----:B------:R-:W-:Y:S05]  /*0220*/  @!P0 BRA `(.L_x_1663) ;  /* 0x0000002000008947 */ /* 0x000fea0003800000 */
[----:B------:R1:W5:Y:S01]  /*0230*/  LDG.E R0, [R2.64] ;  /* 0x0000000e02007981 */ /* 0x000362000c1e1900 */
[----:B------:R-:W-:Y:S05]  /*0240*/  BRA `(.L_x_1664) ;  /* 0x0000009000007947 */ /* 0x000fea0003800000 */
.L_x_1663:
        /* <DEDUP_REMOVED lines=8> */
.L_x_1665:
[----:B------:R-:W-:Y:S02]  /*02d0*/  MOV R0, c[0x0][0x3a4] ;  /* 0x0000e90000007a02 */ /* 0x000fe40000000f00 */
.L_x_1664:
[----:B------:R-:W-:-:S06]  /*02e0*/  USHF.L.U32 UR11, UR8, 0x7, URZ ;  /* 0x00000007080b7899 */ /* 0x000fcc000800063f */
[----:B-----5:R-:W-:-:S04]  /*02f0*/  ISETP.LE.AND P0, PT, R0, UR11, PT ;  /* 0x0000000b00007c0c */ /* 0x020fc8000bf03270 */
[----:B------:R-:W-:-:S05]  /*0300*/  SEL R0, R5, 0xffffffff, !P0 ;  /* 0xffffffff05007807 */ /* 0x000fca0004000000 */
[----:B------:R2:W-:Y:S04]  /*0310*/  STL [R1+0x68], R0 ;  /* 0x0000680001007387 */ /* 0x0005e80000100800 */
.L_x_1662:
        /* <DEDUP_REMOVED lines=34> */
.L_x_1666:
[----:B-1-3--:R-:W-:-:S04]  /*0540*/  ISETP.NE.U32.AND P0, PT, RZ, c[0x0][0x2e0], PT ;  /* 0x0000b800ff007a0c */ /* 0x00afc80003f05070 */
[----:B------:R-:W-:-:S13]  /*0550*/  ISETP.NE.AND.EX P0, PT, RZ, c[0x0][0x2e4], PT, P0 ;  /* 0x0000b900ff007a0c */ /* 0x000fda0003f05300 */
[----:B------:R-:W-:Y:S05]  /*0560*/  @!P0 BRA `(.L_x_1667) ;  /* 0x0000004000008947 */ /* 0x000fea0003800000 */
[----:B------:R-:W-:-:S05]  /*0570*/  IMAD.WIDE R2, R42, R8, c[0x0][0x2e0] ;  /* 0x0000b8002a027625 */ /* 0x000fca00078e0208 */
[----:B------:R-:W2:Y:S02]  /*0580*/  LDG.E R0, [R2.64] ;  /* 0x0000000e02007981 */ /* 0x000ea4000c1e1900 */
[----:B--2---:R1:W2:Y:S01]  /*0590*/  R2UR UR22, R0 ;  /* 0x00000000001673c2 */ /* 0x0042a200000e0000 */
[----:B------:R-:W-:Y:S05]  /*05a0*/  BRA `(.L_x_1668) ;  /* 0x0000006000007947 */ /* 0x000fea0003800000 */
.L_x_1667:
[----:B------:R-:W-:Y:S05]  /*05b0*/  @!P3 BRA `(.L_x_1668) ;  /* 0x000000500000b947 */ /* 0x000fea0003800000 */
[----:B------:R-:W2:Y:S04]  /*05c0*/  LDG.E R2, [R4.64] ;  /* 0x0000000e04027981 */ /* 0x000ea8000c1e1900 */
[----:B------:R-:W3:Y:S01]  /*05d0*/  LDG.E R0, [R4.64+0x4] ;  /* 0x0000040e04007981 */ /* 0x000ee2000c1e1900 */
[----:B--2---:R-:W1:Y:S08]  /*05e0*/  R2UR UR22, R2 ;  /* 0x00000000021673c2 */ /* 0x004e7000000e0000 */
[----:B---3--:R-:W1:Y:S02]  /*05f0*/  R2UR UR4, R0 ;  /* 0x00000000000473c2 */ /* 0x008e6400000e0000 */
[----:B-1----:R-:W-:-:S06]  /*0600*/  UIADD3 UR22, -UR22, UR4, URZ ;  /* 0x0000000416167290 */ /* 0x002fcc000fffe13f */
.L_x_1668:
        /* <DEDUP_REMOVED lines=15> */
.L_x_1669:
        /* <DEDUP_REMOVED lines=514> */
.L_x_1672:
[----:B------:R-:W-:Y:S05]  /*2720*/  BSYNC B0 ;  /* 0x0000000000007941 */ /* 0x000fea0003800000 */
.L_x_1671:
        /* <DEDUP_REMOVED lines=119> */
.L_x_1691:
        /* <DEDUP_REMOVED lines=148> */
.L_x_1675:
[----:B------:R-:W-:Y:S11]  /*37e0*/  ISETP.NE.AND P0, PT, R226, c[0x0][0x2a8], PT ;  /* 0x0000aa00e2007a0c */ /* 0x000ff60003f05270 */
[----:B------:R-:W-:Y:S02]  /*37f0*/  @!UPT UIADD3 URZ, URZ, URZ, URZ ;  /* 0x0000003f3f3ff290 */ /* 0x000fe4000fffe03f */
[----:B------:R-:W-:Y:S05]  /*3800*/  @P0 IMAD.HI.U32 R36, R2, c[0x0][0x2ac], RZ ;  /* 0x0000ab0002240a27 */ /* 0x000fea00078e00ff */
[----:B------:R-:W-:Y:S02]  /*3810*/  @P0 SHF.R.U32.HI R2, RZ, c[0x0][0x2b0], R36 ;  /* 0x0000ac00ff020a19 */ /* 0x000fe40000011624 */
.L_x_1676:
[----:B------:R-:W-:Y:S05]  /*3820*/  BSYNC B0 ;  /* 0x0000000000007941 */ /* 0x000fea0003800000 */
.L_x_1674:
        /* <DEDUP_REMOVED lines=8> */
.L_x_1673:
        /* <DEDUP_REMOVED lines=16> */
.L_x_1679:
[----:B------:R-:W-:Y:S11]  /*39b0*/  ISETP.NE.AND P0, PT, R226, c[0x0][0x2a8], PT ;  /* 0x0000aa00e2007a0c */ /* 0x000ff60003f05270 */
[----:B------:R-:W-:Y:S02]  /*39c0*/  @!UPT UIADD3 URZ, URZ, URZ, URZ ;  /* 0x0000003f3f3ff290 */ /* 0x000fe4000fffe03f */
[----:B------:R-:W-:Y:S05]  /*39d0*/  @P0 IMAD.HI.U32 R36, R2, c[0x0][0x2ac], RZ ;  /* 0x0000ab0002240a27 */ /* 0x000fea00078e00ff */
[----:B------:R-:W-:Y:S02]  /*39e0*/  @P0 SHF.R.U32.HI R2, RZ, c[0x0][0x2b0], R36 ;  /* 0x0000ac00ff020a19 */ /* 0x000fe40000011624 */
.L_x_1680:
[----:B------:R-:W-:Y:S05]  /*39f0*/  BSYNC B0 ;  /* 0x0000000000007941 */ /* 0x000fea0003800000 */
.L_x_1678:
[----:B------:R-:W2:Y:S01]  /*3a00*/  LDL R37, [R1+0x10] ;  /* 0x0000100001257983 */ /* 0x000ea20000100800 */
[----:B------:R-:W-:Y:S04]  /*3a10*/  IMAD.MOV.U32 R36, RZ, RZ, c[0x0][0x2a8] ;  /* 0x0000aa00ff247624 */ /* 0x000fe800078e00ff */
[----:B------:R-:W-:Y:S04]  /*3a20*/  IMAD R2, R2, R36, -UR11 ;  /* 0x8000000b02027e24 */ /* 0x000fe8000f8e0224 */
[----:B--2---:R-:W-:Y:S05]  /*3a30*/  IMAD.IADD R2, R2, 0x1, -R37 ;  /* 0x0000000102027824 */ /* 0x004fea00078e0a25 */
[----:B------:R-:W-:Y:S02]  /*3a40*/  IADD3 R36, R2, c[0x0][0x2a8], RZ ;  /* 0x0000aa0002247a10 */ /* 0x000fe40007ffe0ff */
[----:B------:R-:W-:Y:S02]  /*3a50*/  IMNMX R43, R43, R2, !PT ;  /* 0x000000022b2b7217 */ /* 0x000fe40007800200 */
[----:B------:R-:W-:Y:S02]  /*3a60*/  IMNMX R200, R200, R36, PT ;  /* 0x00000024c8c87217 */ /* 0x000fe40003800200 */
.L_x_1677:
        /* <DEDUP_REMOVED lines=16> */
.L_x_1683:
[----:B------:R-:W-:Y:S11]  /*3b70*/  ISETP.NE.AND P0, PT, R226, c[0x0][0x2a8], PT ;  /* 0x0000aa00e2007a0c */ /* 0x000ff60003f05270 */
[----:B------:R-:W-:Y:S02]  /*3b80*/  @!UPT UIADD3 URZ, URZ, URZ, URZ ;  /* 0x0000003f3f3ff290 */ /* 0x000fe4000fffe03f */
[----:B------:R-:W-:Y:S05]  /*3b90*/  @P0 IMAD.HI.U32 R36, R2, c[0x0][0x2ac], RZ ;  /* 0x0000ab0002240a27 */ /* 0x000fea00078e00ff */
[----:B------:R-:W-:Y:S02]  /*3ba0*/  @P0 SHF.R.U32.HI R2, RZ, c[0x0][0x2b0], R36 ;  /* 0x0000ac00ff020a19 */ /* 0x000fe40000011624 */
.L_x_1684:
[----:B------:R-:W-:Y:S05]  /*3bb0*/  BSYNC B0 ;  /* 0x0000000000007941 */ /* 0x000fea0003800000 */
.L_x_1682:
[----:B------:R-:W2:Y:S01]  /*3bc0*/  LDL R37, [R1+0x10] ;  /* 0x0000100001257983 */ /* 0x000ea20000100800 */
[----:B------:R-:W-:Y:S04]  /*3bd0*/  IMAD.MOV.U32 R36, RZ, RZ, c[0x0][0x2a8] ;  /* 0x0000aa00ff247624 */ /* 0x000fe800078e00ff */
[----:B------:R-:W-:Y:S04]  /*3be0*/  IMAD R2, R2, R36, -UR11 ;  /* 0x8000000b02027e24 */ /* 0x000fe8000f8e0224 */
[----:B--2---:R-:W-:Y:S05]  /*3bf0*/  IMAD.IADD R2, R2, 0x1, -R37 ;  /* 0x0000000102027824 */ /* 0x004fea00078e0a25 */
[----:B------:R-:W-:Y:S02]  /*3c00*/  IADD3 R36, R2, c[0x0][0x2a8], RZ ;  /* 0x0000aa0002247a10 */ /* 0x000fe40007ffe0ff */
[----:B------:R-:W-:Y:S02]  /*3c10*/  IMNMX R41, R41, R2, !PT ;  /* 0x0000000229297217 */ /* 0x000fe40007800200 */
[----:B------:R-:W-:Y:S02]  /*3c20*/  IMNMX R42, R42, R36, PT ;  /* 0x000000242a2a7217 */ /* 0x000fe40003800200 */
.L_x_1681:
        /* <DEDUP_REMOVED lines=16> */
.L_x_1687:
[----:B------:R-:W-:Y:S11]  /*3d30*/  ISETP.NE.AND P0, PT, R226, c[0x0][0x2a8], PT ;  /* 0x0000aa00e2007a0c */ /* 0x000ff60003f05270 */
[----:B------:R-:W-:Y:S02]  /*3d40*/  @!UPT UIADD3 URZ, URZ, URZ, URZ ;  /* 0x0000003f3f3ff290 */ /* 0x000fe4000fffe03f */
[----:B------:R-:W-:Y:S05]  /*3d50*/  @P0 IMAD.HI.U32 R36, R0, c[0x0][0x2ac], RZ ;  /* 0x0000ab0000240a27 */ /* 0x000fea00078e00ff */
[----:B------:R-:W-:Y:S02]  /*3d60*/  @P0 SHF.R.U32.HI R0, RZ, c[0x0][0x2b0], R36 ;  /* 0x0000ac00ff000a19 */ /* 0x000fe40000011624 */
.L_x_1688:
[----:B------:R-:W-:Y:S05]  /*3d70*/  BSYNC B0 ;  /* 0x0000000000007941 */ /* 0x000fea0003800000 */
.L_x_1686:
[----:B------:R-:W2:Y:S01]  /*3d80*/  LDL R37, [R1+0x10] ;  /* 0x0000100001257983 */ /* 0x000ea20000100800 */
[----:B------:R-:W-:Y:S04]  /*3d90*/  IMAD.MOV.U32 R36, RZ, RZ, c[0x0][0x2a8] ;  /* 0x0000aa00ff247624 */ /* 0x000fe800078e00ff */
[----:B------:R-:W-:Y:S04]  /*3da0*/  IMAD R0, R0, R36, -UR11 ;  /* 0x8000000b00007e24 */ /* 0x000fe8000f8e0224 */
[----:B--2---:R-:W-:Y:S05]  /*3db0*/  IMAD.IADD R0, R0, 0x1, -R37 ;  /* 0x0000000100007824 */ /* 0x004fea00078e0a25 */
[----:B------:R-:W-:Y:S02]  /*3dc0*/  IADD3 R36, R0, c[0x0][0x2a8], RZ ;  /* 0x0000aa0000247a10 */ /* 0x000fe40007ffe0ff */
[----:B------:R-:W-:Y:S02]  /*3dd0*/  IMNMX R2, R2, R0, !PT ;  /* 0x0000000002027217 */ /* 0x000fe40007800200 */
[----:B------:R-:W-:Y:S02]  /*3de0*/  IMNMX R40, R40, R36, PT ;  /* 0x0000002428287217 */ /* 0x000fe40003800200 */
.L_x_1685:
        /* <DEDUP_REMOVED lines=78> */
.L_x_1689:
        /* <DEDUP_REMOVED lines=579> */
.L_x_1690:
        /* <DEDUP_REMOVED lines=298> */
.L_x_1670:
        /* <DEDUP_REMOVED lines=178> */
.L_x_1693:
        /* <DEDUP_REMOVED lines=67> */
.L_x_1695:
[----:B--234-:R-:W-:Y:S05]  /*88f0*/  BSYNC B0 ;  /* 0x0000000000007941 */ /* 0x01cfea0003800000 */
.L_x_1694:
        /* <DEDUP_REMOVED lines=17> */
.L_x_1697:
[----:B------:R-:W-:Y:S05]  /*8a10*/  BSYNC B0 ;  /* 0x0000000000007941 */ /* 0x000fea0003800000 */
.L_x_1696:
        /* <DEDUP_REMOVED lines=17> */
.L_x_1699:
[----:B------:R-:W-:Y:S05]  /*8b30*/  BSYNC B0 ;  /* 0x0000000000007941 */ /* 0x000fea0003800000 */
.L_x_1698:
        /* <DEDUP_REMOVED lines=16> */
.L_x_1701:
[----:B------:R-:W-:Y:S05]  /*8c40*/  BSYNC B0 ;  /* 0x0000000000007941 */ /* 0x000fea0003800000 */
.L_x_1700:
        /* <DEDUP_REMOVED lines=16> */
.L_x_1703:
[----:B------:R-:W-:Y:S05]  /*8d50*/  BSYNC B0 ;  /* 0x0000000000007941 */ /* 0x000fea0003800000 */
.L_x_1702:
        /* <DEDUP_REMOVED lines=16> */
.L_x_1705:
[----:B------:R-:W-:Y:S05]  /*8e60*/  BSYNC B0 ;  /* 0x0000000000007941 */ /* 0x000fea0003800000 */
.L_x_1704:
        /* <DEDUP_REMOVED lines=16> */
.L_x_1707:
[----:B------:R-:W-:Y:S05]  /*8f70*/  BSYNC B0 ;  /* 0x0000000000007941 */ /* 0x000fea0003800000 */
.L_x_1706:
        /* <DEDUP_REMOVED lines=16> */
.L_x_1709:
[----:B------:R-:W-:Y:S05]  /*9080*/  BSYNC B0 ;  /* 0x0000000000007941 */ /* 0x000fea0003800000 */
.L_x_1708:
        /* <DEDUP_REMOVED lines=19> */
.L_x_1711:
[----:B------:R-:W-:Y:S05]  /*91c0*/  BSYNC B0 ;  /* 0x0000000000007941 */ /* 0x000fea0003800000 */
.L_x_1710:
        /* <DEDUP_REMOVED lines=15> */
.L_x_1713:
[----:B------:R-:W-:Y:S05]  /*92c0*/  BSYNC B0 ;  /* 0x0000000000007941 */ /* 0x000fea0003800000 */
.L_x_1712:
        /* <DEDUP_REMOVED lines=15> */
.L_x_1715:
[----:B------:R-:W-:Y:S05]  /*93c0*/  BSYNC B0 ;  /* 0x0000000000007941 */ /* 0x000fea0003800000 */
.L_x_1714:
        /* <DEDUP_REMOVED lines=14> */
.L_x_1717:
[----:B------:R-:W-:Y:S05]  /*94b0*/  BSYNC B0 ;  /* 0x0000000000007941 */ /* 0x000fea0003800000 */
.L_x_1716:
        /* <DEDUP_REMOVED lines=14> */
.L_x_1719:
[----:B------:R-:W-:Y:S05]  /*95a0*/  BSYNC B0 ;  /* 0x0000000000007941 */ /* 0x000fea0003800000 */
.L_x_1718:
        /* <DEDUP_REMOVED lines=14> */
.L_x_1721:
[----:B------:R-:W-:Y:S05]  /*9690*/  BSYNC B0 ;  /* 0x0000000000007941 */ /* 0x000fea0003800000 */
.L_x_1720:
        /* <DEDUP_REMOVED lines=14> */
.L_x_1723:
[----:B------:R-:W-:Y:S05]  /*9780*/  BSYNC B0 ;  /* 0x0000000000007941 */ /* 0x000fea0003800000 */
.L_x_1722:
        /* <DEDUP_REMOVED lines=14> */
.L_x_1692:
        /* <DEDUP_REMOVED lines=19> */
.L_x_1724:
        /* <DEDUP_REMOVED lines=38> */
.L_x_1726:
[----:B------:R-:W-:Y:S05]  /*9c00*/  BSYNC B0 ;  /* 0x0000000000007941 */ /* 0x000fea0003800000 */
.L_x_1725:
        /* <DEDUP_REMOVED lines=17> */
.L_x_1728:
[----:B------:R-:W-:Y:S05]  /*9d20*/  BSYNC B0 ;  /* 0x0000000000007941 */ /* 0x000fea0003800000 */
.L_x_1727:
        /* <DEDUP_REMOVED lines=17> */
.L_x_1730:
[----:B------:R-:W-:Y:S05]  /*9e40*/  BSYNC B0 ;  /* 0x0000000000007941 */ /* 0x000fea0003800000 */
.L_x_1729:
        /* <DEDUP_REMOVED lines=16> */
.L_x_1732:
[----:B------:R-:W-:Y:S05]  /*9f50*/  BSYNC B0 ;  /* 0x0000000000007941 */ /* 0x000fea0003800000 */
.L_x_1731:
        /* <DEDUP_REMOVED lines=16> */
.L_x_1734:
[----:B------:R-:W-:Y:S05]  /*a060*/  BSYNC B0 ;  /* 0x0000000000007941 */ /* 0x000fea0003800000 */
.L_x_1733:
        /* <DEDUP_REMOVED lines=16> */
.L_x_1736:
[----:B------:R-:W-:Y:S05]  /*a170*/  BSYNC B0 ;  /* 0x0000000000007941 */ /* 0x000fea0003800000 */
.L_x_1735:
        /* <DEDUP_REMOVED lines=16> */
.L_x_1738:
[----:B------:R-:W-:Y:S05]  /*a280*/  BSYNC B0 ;  /* 0x0000000000007941 */ /* 0x000fea0003800000 */
.L_x_1737:
        /* <DEDUP_REMOVED lines=16> */
.L_x_1740:
[----:B------:R-:W-:Y:S05]  /*a390*/  BSYNC B0 ;  /* 0x0000000000007941 */ /* 0x000fea0003800000 */
.L_x_1739:
        /* <DEDUP_REMOVED lines=19> */
.L_x_1742:
[----:B------:R-:W-:Y:S05]  /*a4d0*/  BSYNC B0 ;  /* 0x0000000000007941 */ /* 0x000fea0003800000 */
.L_x_1741:
        /* <DEDUP_REMOVED lines=15> */
.L_x_1744:
[----:B------:R-:W-:Y:S05]  /*a5d0*/  BSYNC B0 ;  /* 0x0000000000007941 */ /* 0x000fea0003800000 */
.L_x_1743:
        /* <DEDUP_REMOVED lines=15> */
.L_x_1746:
[----:B------:R-:W-:Y:S05]  /*a6d0*/  BSYNC B0 ;  /* 0x0000000000007941 */ /* 0x000fea0003800000 */
.L_x_1745:
        /* <DEDUP_REMOVED lines=14> */
.L_x_1748:
[----:B------:R-:W-:Y:S05]  /*a7c0*/  BSYNC B0 ;  /* 0x0000000000007941 */ /* 0x000fea0003800000 */
.L_x_1747:
        /* <DEDUP_REMOVED lines=14> */
.L_x_1750:
[----:B------:R-:W-:Y:S05]  /*a8b0*/  BSYNC B0 ;  /* 0x0000000000007941 */ /* 0x000fea0003800000 */
.L_x_1749:
        /* <DEDUP_REMOVED lines=14> */
.L_x_1752:
[----:B------:R-:W-:Y:S05]  /*a9a0*/  BSYNC B0 ;  /* 0x0000000000007941 */ /* 0x000fea0003800000 */
.L_x_1751:
        /* <DEDUP_REMOVED lines=14> */
.L_x_1754:
[----:B------:R-:W-:Y:S05]  /*aa90*/  BSYNC B0 ;  /* 0x0000000000007941 */ /* 0x000fea0003800000 */
.L_x_1753:
        /* <DEDUP_REMOVED lines=14> */
.L_x_1755:
        /* <DEDUP_REMOVED lines=16> */
.L_x_2332:


//--------------------- .text._ZN7cutlass13device_kernelIN5flash19enable_sm80_to_sm89INS1_16FlashAttnBwdSm80INS1_25CollectiveMainloopBwdSm80ILi2ELi2EN4cute5tupleIJNS5_1CILi64EEENS7_ILi128EEES9_EEENS_10bfloat16_tEfNS_4arch4Sm80ELb0ELb1ELb0ELb1ELb0ELb0ELb0ELb0ELi2ELi2ELi2ELi2ELb0EEENS1_24CollectiveEpilogueBwdGQAISA_fSD_Li256ELb1ELb0EEENS1_19SingleTileSchedulerILb1ELb0ELb0ELi128EEEEEEEEEvNT_6ParamsE --------------------------
	.section	.text._ZN7cutlass13device_kernelIN5flash19enable_sm80_to_sm89INS1_16FlashAttnBwdSm80INS1_25CollectiveMainloopBwdSm80ILi2ELi2EN4cute5tupleIJNS5_1CILi64EEENS7_ILi128EEES9_EEENS_10bfloat16_tEfNS_4arch4Sm80ELb0ELb1ELb0ELb1ELb0ELb0ELb0ELb0ELi2ELi2ELi2ELi2ELb0EEENS1_24CollectiveEpilogueBwdGQAISA_fSD_Li256ELb1ELb0EEENS1_19SingleTileSchedulerILb1ELb0ELb0ELi128EEEEEEEEEvNT_6ParamsE,"ax",@progbits
	.sectioninfo	@"SHI_REGISTERS=255"
	.align	128
.text._ZN7cutlass13device_kernelIN5flash19enable_sm80_to_sm89INS1_16FlashAttnBwdSm80INS1_25CollectiveMainloopBwdSm80ILi2ELi2EN4cute5tupleIJNS5_1CILi64EEENS7_ILi128EEES9_EEENS_10bfloat16_tEfNS_4arch4Sm80ELb0ELb1ELb0ELb1ELb0ELb0ELb0ELb0ELi2ELi2ELi2ELi2ELb0EEENS1_24CollectiveEpilogueBwdGQAISA_fSD_Li256ELb1ELb0EEENS1_19SingleTileSchedulerILb1ELb0ELb0ELi128EEEEEEEEEvNT_6ParamsE:
        .type           _ZN7cutlass13device_kernelIN5flash19enable_sm80_to_sm89INS1_16FlashAttnBwdSm80INS1_25CollectiveMainloopBwdSm80ILi2ELi2EN4cute5tupleIJNS5_1CILi64EEENS7_ILi128EEES9_EEENS_10bfloat16_tEfNS_4arch4Sm80ELb0ELb1ELb0ELb1ELb0ELb0ELb0ELb0ELi2ELi2ELi2ELi2ELb0EEENS1_24CollectiveEpilogueBwdGQAISA_fSD_Li256ELb1ELb0EEENS1_19SingleTileSchedulerILb1ELb0ELb0ELi128EEEEEEEEEvNT_6ParamsE,@function
        .size           _ZN7cutlass13device_kernelIN5flash19enable_sm80_to_sm89INS1_16FlashAttnBwdSm80INS1_25CollectiveMainloopBwdSm80ILi2ELi2EN4cute5tupleIJNS5_1CILi64EEENS7_ILi128EEES9_EEENS_10bfloat16_tEfNS_4arch4Sm80ELb0ELb1ELb0ELb1ELb0ELb0ELb0ELb0ELi2ELi2ELi2ELi2ELb0EEENS1_24CollectiveEpilogueBwdGQAISA_fSD_Li256ELb1ELb0EEENS1_19SingleTileSchedulerILb1ELb0ELb0ELi128EEEEEEEEEvNT_6ParamsE,(.L_x_2333 - _ZN7cutlass13device_kernelIN5flash19enable_sm80_to_sm89INS1_16FlashAttnBwdSm80INS1_25CollectiveMainloopBwdSm80ILi2ELi2EN4cute5tupleIJNS5_1CILi64EEENS7_ILi128EEES9_EEENS_10bfloat16_tEfNS_4arch4Sm80ELb0ELb1ELb0ELb1ELb0ELb0ELb0ELb0ELi2ELi2ELi2ELi2ELb0EEENS1_24CollectiveEpilogueBwdGQAISA_fSD_Li256ELb1ELb0EEENS1_19SingleTileSchedulerILb1ELb0ELb0ELi128EEEEEEEEEvNT_6ParamsE)
        .other          _ZN7cutlass13device_kernelIN5flash19enable_sm80_to_sm89INS1_16FlashAttnBwdSm80INS1_25CollectiveMainloopBwdSm80ILi2ELi2EN4cute5tupleIJNS5_1CILi64EEENS7_ILi128EEES9_EEENS_10bfloat16_tEfNS_4arch4Sm80ELb0ELb1ELb0ELb1ELb0ELb0ELb0ELb0ELi2ELi2ELi2ELi2ELb0EEENS1_24CollectiveEpilogueBwdGQAISA_fSD_Li256ELb1ELb0EEENS1_19SingleTileSchedulerILb1ELb0ELb0ELi128EEEEEEEEEvNT_6ParamsE,@"STO_CUDA_ENTRY STV_DEFAULT"
_ZN7cutlass13device_kernelIN5flash19enable_sm80_to_sm89INS1_16FlashAttnBwdSm80INS1_25CollectiveMainloopBwdSm80ILi2ELi2EN4cute5tupleIJNS5_1CILi64EEENS7_ILi128EEES9_EEENS_10bfloat16_tEfNS_4arch4Sm80ELb0ELb1ELb0ELb1ELb0ELb0ELb0ELb0ELi2ELi2ELi2ELi2ELb0EEENS1_24CollectiveEpilogueBwdGQAISA_fSD_Li256ELb1ELb0EEENS1_19SingleTileSchedulerILb1ELb0ELb0ELi128EEEEEEEEEvNT_6ParamsE:
        /* <DEDUP_REMOVED lines=18> */
.L_x_1757:
        /* <DEDUP_REMOVED lines=8> */
.L_x_1759:
[----:B------:R-:W-:Y:S02]  /*01a0*/  MOV R0, c[0x0][0x3ac] ;  /* 0x0000eb0000007a02 */ /* 0x000fe40000000f00 */
.L_x_1758:
[----:B------:R-:W-:-:S06]  /*01b0*/  USHF.L.U32 UR12, UR8, 0x7, URZ ;  /* 0x00000007080c7899 */ /* 0x000fcc000800063f */
[----:B-----5:R-:W-:-:S04]  /*01c0*/  ISETP.LE.AND P0, PT, R0, UR12, PT ;  /* 0x0000000c00007c0c */ /* 0x020fc8000bf03270 */
[----:B------:R-:W-:-:S05]  /*01d0*/  SEL R0, R5, 0xffffffff, !P0 ;  /* 0xffffffff05007807 */ /* 0x000fca0004000000 */
[----:B------:R2:W-:Y:S01]  /*01e0*/  STL [R1+0x68], R0 ;  /* 0x0000680001007387 */ /* 0x0005e20000100800 */
[----:B------:R-:W-:Y:S05]  /*01f0*/  BRA `(.L_x_1760) ;  /* 0x0000012000007947 */ /* 0x000fea0003800000 */
.L_x_1756:
[----:B--2-4-:R-:W-:-:S04]  /*0200*/  ISETP.NE.U32.AND P0, PT, RZ, c[0x0][0x3c8], PT ;  /* 0x0000f200ff007a0c */ /* 0x014fc80003f05070 */
[----:B------:R-:W-:-:S13]  /*0210*/  ISETP.NE.AND.EX P0, PT, RZ, c[0x0][0x3cc], PT, P0 ;  /* 0x0000f300ff007a0c */ /* 0x000fda0003f05300 */
[----:B------:R-:W-:Y:S05]  /*0220*/  @!P0 BRA `(.L_x_1761) ;  /* 0x0000002000008947 */ /* 0x000fea0003800000 */
[----:B------:R1:W5:Y:S01]  /*0230*/  LDG.E R0, [R2.64] ;  /* 0x0000000e02007981 */ /* 0x000362000c1e1900 */
[----:B------:R-:W-:Y:S05]  /*0240*/  BRA `(.L_x_1762) ;  /* 0x0000009000007947 */ /* 0x000fea0003800000 */
.L_x_1761:
        /* <DEDUP_REMOVED lines=8> */
.L_x_1763:
[----:B------:R-:W-:Y:S02]  /*02d0*/  MOV R0, c[0x0][0x3ac] ;  /* 0x0000eb0000007a02 */ /* 0x000fe40000000f00 */
.L_x_1762:
[----:B------:R-:W-:-:S06]  /*02e0*/  USHF.L.U32 UR12, UR8, 0x7, URZ ;  /* 0x00000007080c7899 */ /* 0x000fcc000800063f */
[----:B-----5:R-:W-:-:S04]  /*02f0*/  ISETP.LE.AND P0, PT, R0, UR12, PT ;  /* 0x0000000c00007c0c */ /* 0x020fc8000bf03270 */
[----:B------:R-:W-:-:S05]  /*0300*/  SEL R0, R5, 0xffffffff, !P0 ;  /* 0xffffffff05007807 */ /* 0x000fca0004000000 */
[----:B------:R2:W-:Y:S04]  /*0310*/  STL [R1+0x68], R0 ;  /* 0x0000680001007387 */ /* 0x0005e80000100800 */
.L_x_1760:
        /* <DEDUP_REMOVED lines=8> */
[----:B------:R-:W-:Y:S01]  /*03a0*/  ISETP.NE.U32.AND P3, PT, RZ, c[0x0][0x2d0], PT ;  /* 0x0000b400ff007a0c */ /* 0x000fe20003f65070 */
[----:B------:R-:W-:Y:S01]  /*03b0*/  ULDC UR11, c[0x0][0x168] ;  /* 0x00005a00000b7ab9 */ /* 0x000fe20000000800 */
[----:B------:R-:W-:Y:S01]  /*03c0*/  CS2R R10, SRZ ;  /* 0x00000000000a7805 */ /* 0x000fe2000001ff00 */
[----:B------:R-:W-:Y:S01]  /*03d0*/  ULDC UR10, c[0x0][0x198] ;  /* 0x00006600000a7ab9 */ /* 0x000fe20000000800 */
[----:B------:R-:W-:Y:S01]  /*03e0*/  ISETP.NE.AND.EX P3, PT, RZ, c[0x0][0x2d4], PT, P3 ;  /* 0x0000b500ff007a0c */ /* 0x000fe20003f65330 */
[----:B------:R-:W-:Y:S01]  /*03f0*/  IMAD.MOV.U32 R20, RZ, RZ, RZ ;  /* 0x000000ffff147224 */ /* 0x000fe200078e00ff */
[----:B------:R-:W-:-:S03]  /*0400*/  P2R R28, PR, RZ, 0x4 ;  /* 0x00000004ff1c7803 */ /* 0x000fc60000000000 */
[CC--:B-1----:R-:W-:Y:S02]  /*0410*/  @P0 IMAD.WIDE R2, R40.reuse, R12.reuse, c[0x0][0x2d8] ;  /* 0x0000b60028020625 */ /* 0x0c2fe400078e020c */
[----:B--2---:R-:W2:Y:S04]  /*0420*/  @P2 LDG.E R0, [R4.64] ;  /* 0x0000000e04002981 */ /* 0x004ea8000c1e1900 */
[----:B------:R1:W3:Y:S04]  /*0430*/  @P0 LDG.E R8, [R2.64] ;  /* 0x0000000e02080981 */ /* 0x0002e8000c1e1900 */
[----:B------:R-:W4:Y:S01]  /*0440*/  @P2 LDG.E R7, [R4.64] ;  /* 0x0000000e04072981 */ /* 0x000f22000c1e1900 */
[----:B-1----:R-:W-:-:S05]  /*0450*/  IMAD.WIDE R2, R40, R12, c[0x0][0x2d0] ;  /* 0x0000b40028027625 */ /* 0x002fca00078e020c */
[----:B------:R-:W5:Y:S01]  /*0460*/  @P3 LDG.E R6, [R2.64] ;  /* 0x0000000e02063981 */ /* 0x000f62000c1e1900 */
[----:B--2---:R-:W-:Y:S01]  /*0470*/  @P2 IMAD R0, R40, 0x40, R0 ;  /* 0x0000004028002824 */ /* 0x004fe200078e0200 */
[----:B---3--:R1:W2:Y:S04]  /*0480*/  @P0 R2UR UR11, R8 ;  /* 0x00000000080b03c2 */ /* 0x0082a800000e0000 */
[----:B-1----:R-:W-:-:S04]  /*0490*/  @P2 SHF.R.S32.HI R8, RZ, 0x1f, R0 ;  /* 0x0000001fff082819 */ /* 0x002fc80000011400 */
[----:B------:R-:W-:Y:S02]  /*04a0*/  @P2 LEA.HI R0, R8, R0, RZ, 0x6 ;  /* 0x0000000008002211 */ /* 0x000fe400078f30ff */
[----:B------:R-:W-:Y:S01]  /*04b0*/  CS2R R8, SRZ ;  /* 0x0000000000087805 */ /* 0x000fe2000001ff00 */
[--C-:B-----5:R-:W-:Y:S01]  /*04c0*/  @P3 SHF.R.S32.HI R11, RZ, 0x1f, R6.reuse ;  /* 0x0000001fff0b3819 */ /* 0x120fe20000011406 */
[--C-:B----4-:R-:W-:Y:S01]  /*04d0*/  @P2 IMAD.MOV.U32 R8, RZ, RZ, R7.reuse ;  /* 0x000000ffff082224 */ /* 0x110fe200078e0007 */
[----:B------:R-:W-:Y:S01]  /*04e0*/  @P2 SHF.R.S32.HI R9, RZ, 0x1f, R7 ;  /* 0x0000001fff092819 */ /* 0x000fe20000011407 */
        /* <DEDUP_REMOVED lines=9> */
.L_x_1764:
[----:B--2---:R-:W-:-:S04]  /*0580*/  ISETP.NE.U32.AND P0, PT, RZ, c[0x0][0x2e0], PT ;  /* 0x0000b800ff007a0c */ /* 0x004fc80003f05070 */
[----:B------:R-:W-:-:S13]  /*0590*/  ISETP.NE.AND.EX P0, PT, RZ, c[0x0][0x2e4], PT, P0 ;  /* 0x0000b900ff007a0c */ /* 0x000fda0003f05300 */
[----:B------:R-:W-:Y:S05]  /*05a0*/  @!P0 BRA `(.L_x_1765) ;  /* 0x0000004000008947 */ /* 0x000fea0003800000 */
[----:B------:R-:W-:-:S05]  /*05b0*/  IMAD.WIDE R2, R40, R12, c[0x0][0x2e0] ;  /* 0x0000b80028027625 */ /* 0x000fca00078e020c */
[----:B------:R-:W2:Y:S02]  /*05c0*/  LDG.E R0, [R2.64] ;  /* 0x0000000e02007981 */ /* 0x000ea4000c1e1900 */
[----:B--2---:R1:W2:Y:S01]  /*05d0*/  R2UR UR10, R0 ;  /* 0x00000000000a73c2 */ /* 0x0042a200000e0000 */
[----:B------:R-:W-:Y:S05]  /*05e0*/  BRA `(.L_x_1766) ;  /* 0x0000006000007947 */ /* 0x000fea0003800000 */
.L_x_1765:
[----:B------:R-:W-:Y:S05]  /*05f0*/  @!P3 BRA `(.L_x_1766) ;  /* 0x000000500000b947 */ /* 0x000fea0003800000 */
[----:B------:R1:W2:Y:S04]  /*0600*/  LDG.E R0, [R2.64] ;  /* 0x0000000e02007981 */ /* 0x0002a8000c1e1900 */
[----:B-1----:R-:W3:Y:S01]  /*0610*/  LDG.E R2, [R2.64+0x4] ;  /* 0x0000040e02027981 */ /* 0x002ee2000c1e1900 */
[----:B--2---:R-:W1:Y:S08]  /*0620*/  R2UR UR10, R0 ;  /* 0x00000000000a73c2 */ /* 0x004e7000000e0000 */
[----:B---3--:R-:W1:Y:S02]  /*0630*/  R2UR UR4, R2 ;  /* 0x00000000020473c2 */ /* 0x008e6400000e0000 */
[----:B-1----:R-:W-:-:S06]  /*0640*/  UIADD3 UR10, -UR10, UR4, URZ ;  /* 0x000000040a0a7290 */ /* 0x002fcc000fffe13f */
.L_x_1766:
        /* <DEDUP_REMOVED lines=15> */
.L_x_1767:
[----:B--2---:R-:W-:Y:S01]  /*0740*/  UIADD3 UR4, UR12, UR11, -UR10 ;  /* 0x0000000b0c047290 */ /* 0x004fe2000fffe80a */
[----:B------:R-:W-:Y:S01]  /*0750*/  PLOP3.LUT P0, PT, PT, PT, PT, 0x80, 0x0 ;  /* 0x000000000000781c */ /* 0x000fe20003f0f070 */
[----:B------:R-:W-:Y:S01]  /*0760*/  ULDC UR5, c[0x0][0x2a4] ;  /* 0x0000a90000057ab9 */ /* 0x000fe20000000800 */
        /* <DEDUP_REMOVED lines=74> */
[----:B-1----:R-:W-:Y:S01]  /*0c10*/  IMAD.MOV.U32 R0, RZ, RZ, c[0x0][0x248] ;  /* 0x00009200ff007624 */ /* 0x002fe200078e00ff */
[----:B------:R-:W-:Y:S01]  /*0c20*/  SHF.R.S32.HI R12, RZ, 0x1f, R36 ;  /* 0x0000001fff0c7819 */ /* 0x000fe20000011424 */
[----:B------:R-:W-:Y:S01]  /*0c30*/  IMAD.SHL.U32 R5, R20, 0x80, RZ ;  /* 0x0000008014057824 */ /* 0x000fe200078e00ff */
[-C--:B------:R-:W-:Y:S01]  /*0c40*/  LEA.HI R33, R37, R36.reuse, RZ, 0x3 ;  /* 0x0000002425217211 */ /* 0x080fe200078f18ff */
[----:B------:R-:W-:Y:S01]  /*0c50*/  IMAD.U32 R16, RZ, RZ, UR8 ;  /* 0x00000008ff107e24 */ /* 0x000fe2000f8e00ff */
[----:B------:R-:W-:Y:S01]  /*0c60*/  ISETP.NE.AND P0, PT, R0, 0x1, PT ;  /* 0x000000010000780c */ /* 0x000fe20003f05270 */
[----:B------:R-:W-:Y:S01]  /*0c70*/  IMAD.MOV.U32 R0, RZ, RZ, R38 ;  /* 0x000000ffff007224 */ /* 0x000fe200078e0026 */
[----:B------:R-:W-:Y:S01]  /*0c80*/  SHF.R.S32.HI R42, RZ, 0x3, R33 ;  /* 0x00000003ff2a7819 */ /* 0x000fe20000011421 */
[C---:B------:R-:W-:Y:S01]  /*0c90*/  IMAD.SHL.U32 R23, R36.reuse, 0x4, RZ ;  /* 0x0000000424177824 */ /* 0x040fe200078e00ff */
[----:B------:R-:W-:Y:S01]  /*0ca0*/  LOP3.LUT R2, R33, 0xfffffff8, RZ, 0xc0, !PT ;  /* 0xfffffff821027812 */ /* 0x000fe200078ec0ff */
[----:B------:R-:W-:Y:S01]  /*0cb0*/  ULDC.64 UR4, c[0x0][0x1d8] ;  /* 0x0000760000047ab9 */ /* 0x000fe20000000a00 */
[C---:B------:R-:W-:Y:S01]  /*0cc0*/  IADD3 R26, P1, R5.reuse, R36, RZ ;  /* 0x00000024051a7210 */ /* 0x040fe20007f3e0ff */
[----:B------:R-:W-:Y:S01]  /*0cd0*/  STL [R1+0x38], R42 ;  /* 0x0000382a01007387 */ /* 0x000fe20000100800 */
[----:B------:R-:W-:Y:S01]  /*0ce0*/  SHF.R.S32.HI R29, RZ, 0x1f, R40 ;  /* 0x0000001fff1d7819 */ /* 0x000fe20000011428 */
[----:B------:R-:W-:Y:S01]  /*0cf0*/  IMAD.IADD R32, R36, 0x1, -R2 ;  /* 0x0000000124207824 */ /* 0x000fe200078e0a02 */
[----:B------:R-:W-:Y:S01]  /*0d00*/  LEA.HI.X.SX32 R27, R5, R12, 0x1, P1 ;  /* 0x0000000c051b7211 */ /* 0x000fe200008f0eff */
[----:B------:R-:W2:Y:S01]  /*0d10*/  LDL.LU R39, [R1+0x4] ;  /* 0x0000040001277983 */ /* 0x000ea20000300800 */
[----:B------:R-:W-:Y:S01]  /*0d20*/  SEL R12, R29, RZ, !P3 ;  /* 0x000000ff1d0c7207 */ /* 0x000fe20005800000 */
[----:B------:R-:W-:Y:S01]  /*0d30*/  @P0 IMAD.HI.U32 R3, R38, c[0x0][0x24c], RZ ;  /* 0x0000930026030a27 */ /* 0x000fe200078e00ff */
[----:B------:R-:W-:Y:S01]  /*0d40*/  SHF.R.S32.HI R7, RZ, 0x1f, R42 ;  /* 0x0000001fff077819 */ /* 0x000fe2000001142a */
[----:B------:R-:W-:Y:S01]  /*0d50*/  USHF.L.U32 UR6, UR4, 0x6, URZ ;  /* 0x0000000604067899 */ /* 0x000fe2000800063f */
[----:B------:R-:W-:Y:S01]  /*0d60*/  IADD3 R17, P2, R42, R8, RZ ;  /* 0x000000082a117210 */ /* 0x000fe20007f5e0ff */
[----:B------:R-:W-:Y:S01]  /*0d70*/  IMAD.SHL.U32 R18, R32, 0x8, RZ ;  /* 0x0000000820127824 */ /* 0x000fe200078e00ff */
[----:B------:R-:W-:Y:S01]  /*0d80*/  @P0 SHF.R.U32.HI R0, RZ, c[0x0][0x250], R3 ;  /* 0x00009400ff000a19 */ /* 0x000fe20000011603 */
[----:B------:R-:W-:Y:S01]  /*0d90*/  IMAD R5, R12, c[0x0][0x1e8], RZ ;  /* 0x00007a000c057a24 */ /* 0x000fe200078e02ff */
[----:B------:R-:W-:Y:S01]  /*0da0*/  SEL R13, R40, RZ, !P3 ;  /* 0x000000ff280d7207 */ /* 0x000fe20005800000 */
[----:B------:R-:W-:Y:S01]  /*0db0*/  IMAD.X R24, R7, 0x1, R9, P2 ;  /* 0x0000000107187824 */ /* 0x000fe200010e0609 */
[----:B------:R-:W-:Y:S01]  /*0dc0*/  SHF.R.S32.HI R6, RZ, 0x1f, R0 ;  /* 0x0000001fff067819 */ /* 0x000fe20000011400 */
[C---:B------:R-:W-:Y:S01]  /*0dd0*/  IMAD.SHL.U32 R8, R42.reuse, 0x40, RZ ;  /* 0x000000402a087824 */ /* 0x040fe200078e00ff */
[----:B------:R-:W-:Y:S01]  /*0de0*/  SHF.R.S32.HI R19, RZ, 0x1f, R18 ;  /* 0x0000001fff137819 */ /* 0x000fe20000011412 */
[----:B------:R-:W-:Y:S01]  /*0df0*/  IMAD R14, R13, c[0x0][0x1ec], R5 ;  /* 0x00007b000d0e7a24 */ /* 0x000fe200078e0205 */
[----:B------:R-:W-:Y:S01]  /*0e00*/  IADD3 R10, P0, R42, R10, RZ ;  /* 0x0000000a2a0a7210 */ /* 0x000fe20007f1e0ff */
[----:B------:R-:W-:Y:S01]  /*0e10*/  IMAD R2, R6, c[0x0][0x1e0], RZ ;  /* 0x0000780006027a24 */ /* 0x000fe200078e02ff */
[----:B------:R-:W-:Y:S01]  /*0e20*/  LOP3.LUT R8, R8, 0x1c0, RZ, 0xc0, !PT ;  /* 0x000001c008087812 */ /* 0x000fe200078ec0ff */
[----:B------:R-:W-:Y:S01]  /*0e30*/  UIADD3 UR20, -UR12, UR10, URZ ;  /* 0x0000000a0c147290 */ /* 0x000fe2000fffe13f */
[----:B------:R-:W-:Y:S01]  /*0e40*/  SHF.R.S32.HI R31, RZ, 0x1f, R38 ;  /* 0x0000001fff1f7819 */ /* 0x000fe20000011426 */
[----:B------:R-:W-:Y:S01]  /*0e50*/  IMAD R4, R0, c[0x0][0x1e4], R2 ;  /* 0x0000790000047a24 */ /* 0x000fe200078e0202 */
[--C-:B------:R-:W-:Y:S01]  /*0e60*/  LOP3.LUT R15, R8, 0x38, R18.reuse, 0xf8, !PT ;  /* 0x00000038080f7812 */ /* 0x100fe200078ef812 */
[----:B------:R-:W-:Y:S01]  /*0e70*/  IMAD.WIDE.U32 R2, R0, c[0x0][0x1e0], R18 ;  /* 0x0000780000027a25 */ /* 0x000fe200078e0012 */
[----:B------:R-:W-:Y:S01]  /*0e80*/  SHF.R.U32.HI R8, RZ, 0x3, R8 ;  /* 0x00000003ff087819 */ /* 0x000fe20000011608 */
[----:B------:R-:W-:-:S02]  /*0e90*/  UMOV UR21, 0x6 ;  /* 0x0000000600157882 */ /* 0x000fc40000000000 */
[----:B------:R-:W-:Y:S01]  /*0ea0*/  IMAD.IADD R3, R3, 0x1, R4 ;  /* 0x0000000103037824 */ /* 0x000fe200078e0204 */
[----:B------:R-:W-:Y:S01]  /*0eb0*/  LEA.HI R4, R37, R36, RZ, 0x6 ;  /* 0x0000002425047211 */ /* 0x000fe200078f30ff */
[----:B------:R-:W-:-:S03]  /*0ec0*/  IMAD.X R11, R7, 0x1, R11, P0 ;  /* 0x00000001070b7824 */ /* 0x000fc600000e060b */
[----:B------:R-:W-:Y:S01]  /*0ed0*/  SHF.R.S32.HI R30, RZ, 0x6, R4 ;  /* 0x00000006ff1e7819 */ /* 0x000fe20000011404 */
[----:B------:R-:W-:Y:S02]  /*0ee0*/  IMAD R4, R6, c[0x0][0x1b0], RZ ;  /* 0x00006c0006047a24 */ /* 0x000fe400078e02ff */
[----:B------:R-:W-:-:S04]  /*0ef0*/  IMAD.WIDE.U32 R6, R13, c[0x0][0x1e8], R2 ;  /* 0x00007a000d067a25 */ /* 0x000fc800078e0002 */
[C---:B------:R-:W-:Y:S02]  /*0f00*/  IMAD R9, R0.reuse, c[0x0][0x1b4], R4 ;  /* 0x00006d0000097a24 */ /* 0x040fe400078e0204 */
[----:B------:R-:W-:-:S04]  /*0f10*/  IMAD.WIDE.U32 R4, R0, c[0x0][0x1b0], R18 ;  /* 0x00006c0000047a25 */ /* 0x000fc800078e0012 */
[----:B------:R-:W-:Y:S02]  /*0f20*/  IMAD R0, R12, c[0x0][0x1b8], RZ ;  /* 0x00006e000c007a24 */ /* 0x000fe400078e02ff */
[----:B------:R-:W-:Y:S02]  /*0f30*/  IMAD.IADD R3, R5, 0x1, R9 ;  /* 0x0000000105037824 */ /* 0x000fe400078e0209 */
[----:B------:R-:W-:Y:S02]  /*0f40*/  IMAD.MOV.U32 R2, RZ, RZ, R4 ;  /* 0x000000ffff027224 */ /* 0x000fe400078e0004 */
[----:B------:R-:W-:-:S04]  /*0f50*/  IMAD.WIDE R10, R16, 0x80, R10 ;  /* 0x00000080100a7825 */ /* 0x000fc800078e020a */
[C---:B------:R-:W-:Y:S01]  /*0f60*/  IMAD R16, R13.reuse, c[0x0][0x1bc], R0 ;  /* 0x00006f000d107a24 */ /* 0x040fe200078e0200 */
[----:B------:R-:W-:Y:S01]  /*0f70*/  SHF.R.S32.HI R0, RZ, 0x1f, R20 ;  /* 0x0000001fff007819 */ /* 0x000fe20000011414 */
[----:B------:R-:W-:Y:S01]  /*0f80*/  IMAD.WIDE.U32 R12, R13, c[0x0][0x1b8], R2 ;  /* 0x00006e000d0c7a25 */ /* 0x000fe200078e0002 */
[----:B------:R-:W-:-:S03]  /*0f90*/  IADD3 R20, P0, R23, R20, RZ ;  /* 0x0000001417147210 */ /* 0x000fc60007f1e0ff */
[----:B------:R-:W-:Y:S01]  /*0fa0*/  IMAD.IADD R5, R7, 0x1, R14 ;  /* 0x0000000107057824 */ /* 0x000fe200078e020e */
[----:B------:R-:W-:Y:S01]  /*0fb0*/  LEA.HI.X.SX32 R21, R23, R0, 0x1, P0 ;  /* 0x0000000017157211 */ /* 0x000fe200000f0eff */
[----:B------:R-:W-:Y:S02]  /*0fc0*/  IMAD.MOV.U32 R4, RZ, RZ, R6 ;  /* 0x000000ffff047224 */ /* 0x000fe400078e0006 */
[----:B------:R-:W-:Y:S02]  /*0fd0*/  IMAD R2, R11, c[0x0][0x1d8], RZ ;  /* 0x000076000b027a24 */ /* 0x000fe400078e02ff */
[----:B------:R-:W-:Y:S02]  /*0fe0*/  IMAD.SHL.U32 R35, R30, 0x200, RZ ;  /* 0x000002001e237824 */ /* 0x000fe400078e00ff */
[C---:B------:R-:W-:Y:S02]  /*0ff0*/  IMAD R0, R10.reuse, c[0x0][0x1dc], R2 ;  /* 0x000077000a007a24 */ /* 0x040fe400078e0202 */
[----:B------:R-:W-:Y:S01]  /*1000*/  IMAD.WIDE.U32 R4, R10, c[0x0][0x1d8], R4 ;  /* 0x000076000a047a25 */ /* 0x000fe200078e0004 */
[----:B------:R-:W-:-:S02]  /*1010*/  IADD3 R34, R18, 0x40, RZ ;  /* 0x0000004012227810 */ /* 0x000fc40007ffe0ff */
[----:B------:R-:W-:Y:S01]  /*1020*/  LOP3.LUT R14, R35, R15, R8, 0xf6, !PT ;  /* 0x0000000f230e7212 */ /* 0x000fe200078ef608 */
[----:B------:R-:W-:Y:S01]  /*1030*/  IMAD.IADD R0, R5, 0x1, R0 ;  /* 0x0000000105007824 */ /* 0x000fe200078e0200 */
[----:B------:R-:W-:Y:S01]  /*1040*/  LEA R2, P0, R4, c[0x0][0x1c0], 0x1 ;  /* 0x0000700004027a11 */ /* 0x000fe200078008ff */
[----:B------:R-:W-:Y:S01]  /*1050*/  IMAD R7, R31, c[0x0][0x270], RZ ;  /* 0x00009c001f077a24 */ /* 0x000fe200078e02ff */
[----:B------:R-:W-:Y:S01]  /*1060*/  IADD3 R15, -R42, UR20, RZ ;  /* 0x000000142a0f7c10 */ /* 0x000fe2000fffe1ff */
[----:B------:R-:W-:Y:S01]  /*1070*/  IMAD.U32 R6, RZ, RZ, UR6 ;  /* 0x00000006ff067e24 */ /* 0x000fe2000f8e00ff */
[----:B------:R-:W-:Y:S01]  /*1080*/  ISETP.GE.AND P3, PT, R18, c[0x0][0x1cc], PT ;  /* 0x0000730012007a0c */ /* 0x000fe20003f66270 */
[----:B------:R-:W-:Y:S01]  /*1090*/  USHF.L.U64.HI UR5, UR4, UR21, UR5 ;  /* 0x0000001504057299 */ /* 0x000fe20008010205 */
[----:B------:R-:W-:Y:S01]  /*10a0*/  ISETP.GE.AND P4, PT, R34, c[0x0][0x1cc], PT ;  /* 0x0000730022007a0c */ /* 0x000fe20003f86270 */
[----:B------:R-:W-:Y:S01]  /*10b0*/  IMAD R7, R38, c[0x0][0x274], R7 ;  /* 0x00009d0026077a24 */ /* 0x000fe200078e0207 */
        /* <DEDUP_REMOVED lines=36> */
[----:B------:R-:W-:Y:S01]  /*1300*/  IMAD R11, R10, c[0x0][0x1ac], R0 ;  /* 0x00006b000a0b7a24 */ /* 0x000fe200078e0200 */
[----:B------:R-:W-:Y:S01]  /*1310*/  ISETP.GE.AND P1, PT, R34, c[0x0][0x19c], PT ;  /* 0x0000670022007a0c */ /* 0x000fe20003f26270 */
[----:B------:R-:W-:Y:S01]  /*1320*/  ULDC.64 UR4, c[0x0][0x1a8] ;  /* 0x00006a0000047ab9 */ /* 0x000fe20000000a00 */
[----:B------:R4:W-:Y:S01]  /*1330*/  LDGSTS.E.BYPASS.LTC128B.128 [R14+0xb080], [R4.64], !P2 ;  /* 0x0b080000040e7fae */ /* 0x0009e2000d101d4e */
[----:B------:R-:W-:Y:S01]  /*1340*/  IMAD R0, R24, c[0x0][0x208], RZ ;  /* 0x0000820018007a24 */ /* 0x000fe200078e02ff */
[----:B------:R-:W-:Y:S01]  /*1350*/  ISETP.GE.AND P2, PT, R18, c[0x0][0x19c], PT ;  /* 0x0000670012007a0c */ /* 0x000fe20003f46270 */
[----:B------:R-:W-:Y:S01]  /*1360*/  IMAD.WIDE.U32 R12, R10, c[0x0][0x1a8], R8 ;  /* 0x00006a000a0c7a25 */ /* 0x000fe200078e0008 */
[C---:B------:R-:W-:Y:S01]  /*1370*/  ISETP.LT.OR P3, PT, R15.reuse, 0x61, P4 ;  /* 0x000000610f00780c */ /* 0x040fe20002761670 */
[----:B------:R-:W-:Y:S01]  /*1380*/  USHF.L.U32 UR6, UR4, 0x6, URZ ;  /* 0x0000000604067899 */ /* 0x000fe2000800063f */
[----:B------:R-:W-:Y:S01]  /*1390*/  ISETP.LT.OR P5, PT, R15, 0x1, P2 ;  /* 0x000000010f00780c */ /* 0x000fe200017a1670 */
[----:B------:R-:W-:Y:S01]  /*13a0*/  IMAD R25, R17, c[0x0][0x20c], R0 ;  /* 0x0000830011197a24 */ /* 0x000fe200078e0200 */
[----:B------:R-:W-:Y:S01]  /*13b0*/  ISETP.LT.OR P4, PT, R15, 0x1, P1 ;  /* 0x000000010f00780c */ /* 0x000fe20000f81670 */
        /* <DEDUP_REMOVED lines=57> */
[----:B------:R-:W-:Y:S01]  /*1750*/  IMAD.IADD R11, R11, 0x1, R25 ;  /* 0x000000010b0b7824 */ /* 0x000fe200078e0219 */
[----:B--2---:R-:W-:-:S04]  /*1760*/  LOP3.LUT R39, R39, 0xfffffffd, RZ, 0xc0, !PT ;  /* 0xfffffffd27277812 */ /* 0x004fc800078ec0ff */
[----:B------:R-:W-:Y:S02]  /*1770*/  @P0 LOP3.LUT R39, R39, 0x2, RZ, 0xfc, !PT ;  /* 0x0000000227270812 */ /* 0x000fe400078efcff */
[----:B------:R-:W-:-:S04]  /*1780*/  IADD3 R2, P0, R6, UR6, RZ ;  /* 0x0000000606027c10 */ /* 0x000fc8000ff1e0ff */
[----:B------:R-:W-:Y:S02]  /*1790*/  IADD3.X R3, R7, UR16, RZ, P0, !PT ;  /* 0x0000001007037c10 */ /* 0x000fe400087fe4ff */
[----:B------:R-:W-:-:S03]  /*17a0*/  IADD3 R8, P0, R6, UR19, RZ ;  /* 0x0000001306087c10 */ /* 0x000fc6000ff1e0ff */
[----:B------:R2:W-:Y:S01]  /*17b0*/  LDGSTS.E.BYPASS.LTC128B.128 [R14+0x2080], [R2.64], !P5 ;  /* 0x02080000020e7fae */ /* 0x0005e2000e901d4e */
[----:B------:R-:W-:Y:S02]  /*17c0*/  IADD3.X R9, R7, UR18, RZ, P0, !PT ;  /* 0x0000001207097c10 */ /* 0x000fe400087fe4ff */
[----:B------:R-:W-:-:S03]  /*17d0*/  LEA R0, P0, R4, R40, 0x6 ;  /* 0x0000002804007211 */ /* 0x000fc600078030ff */
[----:B------:R3:W-:Y:S01]  /*17e0*/  LDGSTS.E.BYPASS.LTC128B.128 [R14+0x6080], [R8.64], !P4 ;  /* 0x06080000080e7fae */ /* 0x0007e2000e101d4e */
[----:B----4-:R-:W-:Y:S02]  /*17f0*/  LEA.HI.X R7, R4, R16, R5, 0x6, P0 ;  /* 0x0000001004077211 */ /* 0x010fe400000f3405 */
[----:B------:R-:W-:-:S04]  /*1800*/  LEA R6, P0, R0, c[0x0][0x160], 0x1 ;  /* 0x0000580000067a11 */ /* 0x000fc800078008ff */
[----:B------:R-:W-:Y:S01]  /*1810*/  LEA.HI.X R7, R0, c[0x0][0x164], R7, 0x1, P0 ;  /* 0x0000590000077a11 */ /* 0x000fe200000f0c07 */
[----:B------:R-:W-:Y:S02]  /*1820*/  IMAD.U32 R0, RZ, RZ, UR4 ;  /* 0x00000004ff007e24 */ /* 0x000fe4000f8e00ff */
[----:B------:R-:W-:-:S04]  /*1830*/  IMAD.WIDE.U32 R4, R38, c[0x0][0x210], R10 ;  /* 0x0000840026047a25 */ /* 0x000fc800078e000a */
[----:B------:R-:W-:Y:S01]  /*1840*/  IMAD.U32 R11, RZ, RZ, UR5 ;  /* 0x00000005ff0b7e24 */ /* 0x000fe2000f8e00ff */
[----:B------:R-:W-:Y:S02]  /*1850*/  ISETP.NE.AND P5, PT, R28, RZ, PT ;  /* 0x000000ff1c00720c */ /* 0x000fe40003fa5270 */
[C---:B---3--:R-:W-:Y:S01]  /*1860*/  IADD3 R8, P1, R2.reuse, UR6, RZ ;  /* 0x0000000602087c10 */ /* 0x048fe2000ff3e0ff */
[----:B------:R-:W-:Y:S01]  /*1870*/  IMAD.WIDE.U32 R22, R15, c[0x0][0x278], R22 ;  /* 0x00009e000f167a25 */ /* 0x000fe200078e0016 */
[----:B--2---:R-:W-:Y:S01]  /*1880*/  IADD3 R2, P0, R2, UR19, RZ ;  /* 0x0000001302027c10 */ /* 0x004fe2000ff1e0ff */
[----:B------:R-:W-:Y:S01]  /*1890*/  USHF.L.U32 UR19, UR17, 0x6, URZ ;  /* 0x0000000611137899 */ /* 0x000fe2000800063f */
[----:B------:R-:W-:Y:S01]  /*18a0*/  IADD3.X R9, R3, UR16, RZ, P1, !PT ;  /* 0x0000001003097c10 */ /* 0x000fe20008ffe4ff */
[----:B-1----:R-:W-:Y:S01]  /*18b0*/  IMAD R12, R31, c[0x0][0x210], RZ ;  /* 0x000084001f0c7a24 */ /* 0x002fe200078e02ff */
[----:B------:R-:W-:Y:S01]  /*18c0*/  IADD3.X R3, R3, UR18, RZ, P0, !PT ;  /* 0x0000001203037c10 */ /* 0x000fe200087fe4ff */
[----:B------:R-:W-:Y:S01]  /*18d0*/  ULDC.64 UR6, c[0x0][0x208] ;  /* 0x0000820000067ab9 */ /* 0x000fe20000000a00 */
[----:B------:R-:W-:-:S03]  /*18e0*/  LEA R10, P0, R0, R6, 0x6 ;  /* 0x00000006000a7211 */ /* 0x000fc600078030ff */
[----:B------:R1:W-:Y:S01]  /*18f0*/  LDGSTS.E.BYPASS.LTC128B.128 [R14+0x3080], [R8.64], !P5 ;  /* 0x03080000080e7fae */ /* 0x0003e2000e901d4e */
[----:B------:R-:W-:Y:S01]  /*1900*/  LEA.HI.X R11, R0, R7, R11, 0x6, P0 ;  /* 0x00000007000b7211 */ /* 0x000fe200000f340b */
[----:B------:R-:W-:Y:S01]  /*1910*/  IMAD.U32 R0, RZ, RZ, UR19 ;  /* 0x00000013ff007e24 */ /* 0x000fe2000f8e00ff */
[----:B------:R-:W-:Y:S01]  /*1920*/  LOP3.LUT P2, RZ, R29, 0x1, RZ, 0xc0, !PT ;  /* 0x000000011dff7812 */ /* 0x000fe2000784c0ff */
[----:B------:R2:W-:Y:S03]  /*1930*/  LDGSTS.E.BYPASS.LTC128B.128 [R14+0x7080], [R2.64], !P6 ;  /* 0x07080000020e7fae */ /* 0x0005e6000f101d4e */
[----:B------:R-:W-:Y:S02]  /*1940*/  IADD3 R0, -R42, UR11, -R0 ;  /* 0x0000000b2a007c10 */ /* 0x000fe4000fffe900 */
[----:B------:R-:W-:Y:S02]  /*1950*/  ISETP.GT.AND P4, PT, R36, 0xf, PT ;  /* 0x0000000f2400780c */ /* 0x000fe40003f84270 */
[----:B------:R-:W-:Y:S01]  /*1960*/  LOP3.LUT R39, R39, 0xfffffffe, RZ, 0xc0, !PT ;  /* 0xfffffffe27277812 */ /* 0x000fe200078ec0ff */
[----:B------:R-:W-:Y:S01]  /*1970*/  USHF.R.S32.HI UR18, URZ, 0x1f, UR19 ;  /* 0x0000001f3f127899 */ /* 0x000fe20008011413 */
[----:B------:R-:W-:Y:S01]  /*1980*/  ISETP.LT.OR P0, PT, R0, 0x1, !P2 ;  /* 0x000000010000780c */ /* 0x000fe20005701670 */
[----:B------:R-:W0:Y:S01]  /*1990*/  LDGDEPBAR ;  /* 0x00000000000079af */ /* 0x000e220000000000 */
[----:B------:R-:W-:Y:S01]  /*19a0*/  @P3 LOP3.LUT R39, R39, 0x1, RZ, 0xfc, !PT ;  /* 0x0000000127273812 */ /* 0x000fe200078efcff */
[----:B------:R-:W-:-:S04]  /*19b0*/  IMAD R12, R38, c[0x0][0x214], R12 ;  /* 0x00008500260c7a24 */ /* 0x000fc800078e020c */
[----:B------:R-:W-:Y:S01]  /*19c0*/  STL [R1+0x4], R39 ;  /* 0x0000042701007387 */ /* 0x000fe20000100800 */
[----:B--2---:R-:W-:-:S05]  /*19d0*/  IMAD R2, R24, c[0x0][0x278], RZ ;  /* 0x00009e0018027a24 */ /* 0x004fca00078e02ff */
[----:B------:R2:W-:Y:S01]  /*19e0*/  LDGSTS.E.BYPASS.LTC128B.128 [R14+0x10080], [R6.64], !P0 ;  /* 0x10080000060e7fae */ /* 0x0005e2000c101d4e */
[----:B------:R-:W-:-:S03]  /*19f0*/  IMAD R2, R15, c[0x0][0x27c], R2 ;  /* 0x00009f000f027a24 */ /* 0x000fc600078e0202 */
[----:B------:R-:W-:Y:S01]  /*1a00*/  STL.64 [R1+0x28], R40 ;  /* 0x0000282801007387 */ /* 0x000fe20000100a00 */
[----:B-1----:R-:W-:Y:S01]  /*1a10*/  @!P4 IADD3 R9, P0, R22, UR19, RZ ;  /* 0x000000131609cc10 */ /* 0x002fe2000ff1e0ff */
[----:B------:R-:W-:Y:S02]  /*1a20*/  IMAD.IADD R13, R23, 0x1, R2 ;  /* 0x00000001170d7824 */ /* 0x000fe400078e0202 */
[----:B------:R-:W-:Y:S01]  /*1a30*/  STL [R1+0x34], R16 ;  /* 0x0000341001007387 */ /* 0x000fe20000100800 */
[----:B------:R-:W-:-:S03]  /*1a40*/  IMAD.IADD R5, R5, 0x1, R12 ;  /* 0x0000000105057824 */ /* 0x000fc600078e020c */
[----:B------:R-:W-:Y:S01]  /*1a50*/  STL.64 [R1+0x48], R22 ;  /* 0x0000481601007387 */ /* 0x000fe20000100a00 */
[----:B------:R-:W-:Y:S01]  /*1a60*/  LOP3.LUT P3, RZ, R29, 0x2, RZ, 0xc0, !PT ;  /* 0x000000021dff7812 */ /* 0x000fe2000786c0ff */
[----:B------:R-:W-:Y:S02]  /*1a70*/  IMAD R3, R24, c[0x0][0x218], RZ ;  /* 0x0000860018037a24 */ /* 0x000fe400078e02ff */
[----:B------:R1:W-:Y:S01]  /*1a80*/  STL [R1+0x58], R13 ;  /* 0x0000580d01007387 */ /* 0x0003e20000100800 */
[----:B------:R-:W-:Y:S01]  /*1a90*/  USHF.L.U32 UR22, UR6, 0x6, URZ ;  /* 0x0000000606167899 */ /* 0x000fe2000800063f */
[----:B------:R-:W-:Y:S01]  /*1aa0*/  ISETP.GE.AND P1, PT, R18, c[0x0][0x1fc], PT ;  /* 0x00007f0012007a0c */ /* 0x000fe20003f26270 */
[----:B------:R-:W-:Y:S01]  /*1ab0*/  USHF.L.U64.HI UR21, UR6, UR21, UR7 ;  /* 0x0000001506157299 */ /* 0x000fe20008010207 */
[----:B------:R-:W-:Y:S01]  /*1ac0*/  IMAD R2, R15, c[0x0][0x21c], R3 ;  /* 0x000087000f027a24 */ /* 0x000fe200078e0203 */
[C---:B------:R-:W-:Y:S02]  /*1ad0*/  ISETP.LT.OR P5, PT, R0.reuse, 0x1, !P3 ;  /* 0x000000010000780c */ /* 0x040fe40005fa1670 */
[----:B------:R-:W-:Y:S01]  /*1ae0*/  SEL R3, RZ, 0x1, P1 ;  /* 0x00000001ff037807 */ /* 0x000fe20000800000 */
[----:B------:R-:W-:Y:S01]  /*1af0*/  UIMAD UR16, UR21, UR17, URZ ;  /* 0x00000011151072a4 */ /* 0x000fe2000f8e023f */
[C---:B------:R-:W-:Y:S01]  /*1b00*/  ISETP.LT.OR P2, PT, R0.reuse, 0x21, !P2 ;  /* 0x000000210000780c */ /* 0x040fe20005741670 */
[----:B------:R-:W-:Y:S01]  /*1b10*/  IMAD.U32 R28, RZ, RZ, UR22 ;  /* 0x00000016ff1c7e24 */ /* 0x000fe2000f8e00ff */
[----:B------:R-:W-:Y:S01]  /*1b20*/  ISETP.LT.OR P1, PT, R0, 0x21, !P3 ;  /* 0x000000210000780c */ /* 0x000fe20005f21670 */
[----:B------:R-:W-:-:S06]  /*1b30*/  UIMAD UR16, UR13, UR22, UR16 ;  /* 0x000000160d1072a4 */ /* 0x000fcc000f8e0210 */
[----:B------:R2:W-:Y:S04]  /*1b40*/  LDGSTS.E.BYPASS.LTC128B.128 [R14+0x12080], [R6.64+0x80], !P5 ;  /* 0x12080080060e7fae */ /* 0x0005e8000e901d4e */
[----:B------:R3:W-:Y:S01]  /*1b50*/  LDGSTS.E.BYPASS.LTC128B.128 [R14+0x11080], [R10.64], !P2 ;  /* 0x110800000a0e7fae */ /* 0x0007e2000d101d4e */
[----:B-1----:R-:W-:Y:S01]  /*1b60*/  @!P4 IADD3.X R13, R13, UR18, RZ, P0, !PT ;  /* 0x000000120d0dcc10 */ /* 0x002fe200087fe4ff */
[----:B------:R-:W-:Y:S01]  /*1b70*/  IMAD.WIDE.U32 R22, R15, c[0x0][0x218], R4 ;  /* 0x000086000f167a25 */ /* 0x000fe200078e0004 */
[----:B------:R-:W-:Y:S01]  /*1b80*/  ISETP.GE.AND P0, PT, R34, c[0x0][0x1fc], PT ;  /* 0x00007f0022007a0c */ /* 0x000fe20003f06270 */
[----:B------:R3:W-:Y:S03]  /*1b90*/  LDGSTS.E.BYPASS.LTC128B.128 [R14+0x13080], [R10.64+0x80], !P1 ;  /* 0x130800800a0e7fae */ /* 0x0007e6000c901d4e */
[----:B------:R-:W-:Y:S01]  /*1ba0*/  SEL R4, RZ, 0xffffffff, P0 ;  /* 0xffffffffff047807 */ /* 0x000fe20000000000 */
[----:B------:R-:W-:-:S02]  /*1bb0*/  IMAD.IADD R45, R23, 0x1, R2 ;  /* 0x00000001172d7824 */ /* 0x000fc400078e0202 */
[----:B------:R-:W-:Y:S02]  /*1bc0*/  IMAD.MOV.U32 R44, RZ, RZ, R22 ;  /* 0x000000ffff2c7224 */ /* 0x000fe400078e0016 */
[----:B------:R-:W-:Y:S01]  /*1bd0*/  IMAD.SHL.U32 R2, R4, 0x2, RZ ;  /* 0x0000000204027824 */ /* 0x000fe200078e00ff */
[----:B------:R-:W-:Y:S01]  /*1be0*/  @!P4 LEA R8, P0, R9, c[0x0][0x258], 0x2 ;  /* 0x000096000908ca11 */ /* 0x000fe200078010ff */
[----:B------:R-:W-:-:S03]  /*1bf0*/  IMAD.WIDE.U32 R4, R28, UR17, R44 ;  /* 0x000000111c047c25 */ /* 0x000fc6000f8e002c */
[----:B------:R-:W-:Y:S02]  /*1c00*/  LOP3.LUT R3, R2, 0x2, R3, 0xe2, !PT ;  /* 0x0000000202037812 */ /* 0x000fe400078ee203 */
[----:B------:R-:W-:Y:S02]  /*1c10*/  @!P4 LEA.HI.X R9, R9, c[0x0][0x25c], R13, 0x2, P0 ;  /* 0x000097000909ca11 */ /* 0x000fe400000f140d */
[----:B------:R-:W-:Y:S02]  /*1c20*/  IADD3 R5, R5, UR16, RZ ;  /* 0x0000001005057c10 */ /* 0x000fe4000fffe0ff */
[----:B------:R-:W-:Y:S02]  /*1c30*/  LEA R2, P0, R4, c[0x0][0x1f0], 0x1 ;  /* 0x00007c0004027a11 */ /* 0x000fe400078008ff */
[C---:B------:R-:W-:Y:S02]  /*1c40*/  LOP3.LUT P5, RZ, R3.reuse, 0x1, RZ, 0xc0, !PT ;  /* 0x0000000103ff7812 */ /* 0x040fe400078ac0ff */
[----:B------:R-:W-:-:S02]  /*1c50*/  LOP3.LUT P6, RZ, R3, 0x2, RZ, 0xc0, !PT ;  /* 0x0000000203ff7812 */ /* 0x000fc400078cc0ff */
[----:B------:R-:W-:Y:S02]  /*1c60*/  LEA.HI.X R3, R4, c[0x0][0x1f4], R5, 0x1, P0 ;  /* 0x00007d0004037a11 */ /* 0x000fe400000f0c05 */
[C---:B------:R-:W-:Y:S02]  /*1c70*/  ISETP.LT.OR P1, PT, R0.reuse, 0x1, !P5 ;  /* 0x000000010000780c */ /* 0x040fe40006f21670 */
[----:B------:R-:W-:Y:S01]  /*1c80*/  ISETP.LT.OR P0, PT, R0, 0x1, !P6 ;  /* 0x000000010000780c */ /* 0x000fe20007701670 */
[----:B------:R-:W-:Y:S01]  /*1c90*/  IMAD R25, R31, c[0x0][0x288], RZ ;  /* 0x0000a2001f197a24 */ /* 0x000fe200078e02ff */
[----:B------:R-:W-:Y:S01]  /*1ca0*/  USHF.L.U32 UR16, UR6, 0x5, URZ ;  /* 0x0000000506107899 */ /* 0x000fe2000800063f */
[----:B--2---:R-:W-:Y:S01]  /*1cb0*/  @!P4 IMAD.SHL.U32 R6, R36, 0x10, RZ ;  /* 0x000000102406c824 */ /* 0x004fe200078e00ff */
[----:B------:R-:W-:Y:S01]  /*1cc0*/  UMOV UR13, 0x5 ;  /* 0x00000005000d7882 */ /* 0x000fe20000000000 */
[C---:B------:R-:W-:Y:S01]  /*1cd0*/  IMAD R25, R38.reuse, c[0x0][0x28c], R25 ;  /* 0x0000a30026197a24 */ /* 0x040fe200078e0219 */
[CC--:B------:R-:W-:Y:S01]  /*1ce0*/  LEA.HI R29, R37.reuse, R36.reuse, RZ, 0x5 ;  /* 0x00000024251d7211 */ /* 0x0c0fe200078f28ff */
[----:B------:R-:W-:Y:S01]  /*1cf0*/  IMAD.WIDE.U32 R16, R38, c[0x0][0x288], R20 ;  /* 0x0000a20026107a25 */ /* 0x000fe200078e0014 */
[----:B------:R-:W-:Y:S01]  /*1d00*/  USHF.L.U64.HI UR13, UR6, UR13, UR7 ;  /* 0x0000000d060d7299 */ /* 0x000fe20008010207 */
[----:B------:R-:W-:Y:S01]  /*1d10*/  LEA.HI R7, R37, R36, RZ, 0x4 ;  /* 0x0000002425077211 */ /* 0x000fe200078f20ff */
[----:B------:R-:W-:Y:S01]  /*1d20*/  USHF.L.U32 UR7, UR16, 0x1, URZ ;  /* 0x0000000110077899 */ /* 0x000fe2000800063f */
[----:B------:R1:W-:Y:S01]  /*1d30*/  @!P4 LDGSTS.E.BYPASS.LTC128B.128 [R6+0x20080], [R8.64] ;  /* 0x200800000806cfae */ /* 0x0003e2000b901d4e */
[----:B------:R-:W-:Y:S01]  /*1d40*/  SHF.R.S32.HI R20, RZ, 0x5, R29 ;  /* 0x00000005ff147819 */ /* 0x000fe2000001141d */
[----:B------:R-:W-:Y:S01]  /*1d50*/  IMAD.IADD R5, R17, 0x1, R25 ;  /* 0x0000000111057824 */ /* 0x000fe200078e0219 */
[----:B---3--:R-:W-:Y:S01]  /*1d60*/  SHF.R.S32.HI R10, RZ, 0x4, R7 ;  /* 0x00000004ff0a7819 */ /* 0x008fe20000011407 */
[----:B------:R-:W-:Y:S01]  /*1d70*/  IMAD.MOV.U32 R4, RZ, RZ, R16 ;  /* 0x000000ffff047224 */ /* 0x000fe200078e0010 */
[----:B------:R-:W0:Y:S01]  /*1d80*/  LDGDEPBAR ;  /* 0x00000000000079af */ /* 0x000e220000000000 */
[----:B------:R-:W-:Y:S01]  /*1d90*/  USHF.L.U64.HI UR6, UR16, 0x1, UR13 ;  /* 0x0000000110067899 */ /* 0x000fe2000801020d */
[----:B------:R-:W-:-:S02]  /*1da0*/  IMAD R31, R31, c[0x0][0x238], RZ ;  /* 0x00008e001f1f7a24 */ /* 0x000fc400078e02ff */
[----:B------:R2:W-:Y:S01]  /*1db0*/  LDGSTS.E.BYPASS.LTC128B.128 [R14+0x18080], [R2.64], !P1 ;  /* 0x18080000020e7fae */ /* 0x0005e2000c901d4e */
[----:B------:R-:W-:Y:S01]  /*1dc0*/  LEA.HI R12, R29, R20, RZ, 0x1 ;  /* 0x000000141d0c7211 */ /* 0x000fe200078f08ff */
[----:B------:R-:W-:Y:S02]  /*1dd0*/  IMAD.WIDE.U32 R40, R15, c[0x0][0x290], R4 ;  /* 0x0000a4000f287a25 */ /* 0x000fe400078e0004 */
[----:B------:R2:W-:Y:S01]  /*1de0*/  LDGSTS.E.BYPASS.LTC128B.128 [R14+0x1a080], [R2.64+0x80], !P0 ;  /* 0x1a080080020e7fae */ /* 0x0005e2000c101d4e */
[----:B------:R-:W-:Y:S02]  /*1df0*/  ISETP.LT.OR P2, PT, R0, 0x21, !P5 ;  /* 0x000000210000780c */ /* 0x000fe40006f41670 */
[----:B------:R-:W-:Y:S01]  /*1e00*/  LEA.HI R4, R7, R10, RZ, 0x1 ;  /* 0x0000000a07047211 */ /* 0x000fe200078f08ff */
[----:B------:R-:W-:Y:S01]  /*1e10*/  IMAD R31, R38, c[0x0][0x23c], R31 ;  /* 0x00008f00261f7a24 */ /* 0x000fe200078e021f */
[----:B------:R-:W-:Y:S01]  /*1e20*/  ISETP.LT.OR P1, PT, R0, 0x21, !P6 ;  /* 0x000000210000780c */ /* 0x000fe20007721670 */
[----:B------:R-:W-:Y:S01]  /*1e30*/  IMAD.WIDE.U32 R26, R38, c[0x0][0x238], R26 ;  /* 0x00008e00261a7a25 */ /* 0x000fe200078e001a */
[----:B------:R-:W-:-:S03]  /*1e40*/  LEA.HI R11, R37, R36, RZ, 0x2 ;  /* 0x00000024250b7211 */ /* 0x000fc600078f10ff */
[----:B-1----:R-:W-:-:S04]  /*1e50*/  IMAD R6, R24, c[0x0][0x290], RZ ;  /* 0x0000a40018067a24 */ /* 0x002fc800078e02ff */
[----:B------:R-:W-:Y:S01]  /*1e60*/  IMAD R6, R15, c[0x0][0x294], R6 ;  /* 0x0000a5000f067a24 */ /* 0x000fe200078e0206 */
[----:B------:R-:W-:Y:S02]  /*1e70*/  LOP3.LUT R12, R12, 0xfffffffe, RZ, 0xc0, !PT ;  /* 0xfffffffe0c0c7812 */ /* 0x000fe400078ec0ff */
[----:B------:R-:W-:Y:S01]  /*1e80*/  LOP3.LUT R4, R4, 0xfffffffe, RZ, 0xc0, !PT ;  /* 0xfffffffe04047812 */ /* 0x000fe200078ec0ff */
[----:B------:R-:W-:Y:S01]  /*1e90*/  IMAD.IADD R38, R41, 0x1, R6 ;  /* 0x0000000129267824 */ /* 0x000fe200078e0206 */
[----:B--2---:R-:W-:-:S04]  /*1ea0*/  IADD3 R2, P0, R2, UR7, RZ ;  /* 0x0000000702027c10 */ /* 0x004fc8000ff1e0ff */
[----:B------:R-:W-:Y:S02]  /*1eb0*/  IADD3.X R3, R3, UR6, RZ, P0, !PT ;  /* 0x0000000603037c10 */ /* 0x000fe400087fe4ff */
[----:B------:R-:W-:Y:S01]  /*1ec0*/  IADD3 R0, P0, R40, UR19, RZ ;  /* 0x0000001328007c10 */ /* 0x000fe2000ff1e0ff */
[----:B------:R1:W-:Y:S01]  /*1ed0*/  STL.64 [R1+0x20], R22 ;  /* 0x0000201601007387 */ /* 0x0003e20000100a00 */
[--C-:B------:R-:W-:Y:S02]  /*1ee0*/  SHF.R.S32.HI R8, RZ, 0x2, R11.reuse ;  /* 0x00000002ff087819 */ /* 0x100fe4000001140b */
[----:B------:R-:W-:Y:S02]  /*1ef0*/  SHF.R.S32.HI R6, RZ, 0x1f, R11 ;  /* 0x0000001fff067819 */ /* 0x000fe4000001140b */
[----:B------:R-:W-:Y:S01]  /*1f00*/  LOP3.LUT R7, R7, 0xfffffff0, RZ, 0xc0, !PT ;  /* 0xfffffff007077812 */ /* 0x000fe200078ec0ff */
[----:B------:R-:W-:Y:S01]  /*1f10*/  IMAD.IADD R10, R10, 0x1, -R4 ;  /* 0x000000010a0a7824 */ /* 0x000fe200078e0a04 */
[----:B------:R-:W-:Y:S01]  /*1f20*/  IADD3.X R5, R38, UR18, RZ, P0, !PT ;  /* 0x0000001226057c10 */ /* 0x000fe200087fe4ff */
[----:B------:R2:W-:Y:S01]  /*1f30*/  LDGSTS.E.BYPASS.LTC128B.128 [R14+0x19080], [R2.64], !P2 ;  /* 0x19080000020e7fae */ /* 0x0005e2000d101d4e */
[----:B------:R-:W-:Y:S01]  /*1f40*/  LEA.HI R4, R6, R8, RZ, 0x3 ;  /* 0x0000000806047211 */ /* 0x000fe200078f18ff */
[----:B------:R-:W-:-:S02]  /*1f50*/  IMAD.IADD R7, R36, 0x1, -R7 ;  /* 0x0000000124077824 */ /* 0x000fc400078e0a07 */
[----:B------:R2:W-:Y:S01]  /*1f60*/  LDGSTS.E.BYPASS.LTC128B.128 [R14+0x1b080], [R2.64+0x80], !P1 ;  /* 0x1b080080020e7fae */ /* 0x0005e2000c901d4e */
[----:B-1----:R-:W-:Y:S01]  /*1f70*/  IMAD.IADD R22, R20, 0x1, -R12 ;  /* 0x0000000114167824 */ /* 0x002fe200078e0a0c */
[----:B------:R-:W-:-:S04]  /*1f80*/  LEA R20, P0, R0, c[0x0][0x280], 0x2 ;  /* 0x0000a00000147a11 */ /* 0x000fc800078010ff */
[----:B------:R-:W-:Y:S02]  /*1f90*/  LEA.HI.X R21, R0, c[0x0][0x284], R5, 0x2, P0 ;  /* 0x0000a10000157a11 */ /* 0x000fe400000f1405 */
[----:B------:R-:W-:Y:S02]  /*1fa0*/  LOP3.LUT R0, R4, 0xfffffff8, RZ, 0xc0, !PT ;  /* 0xfffffff804007812 */ /* 0x000fe400078ec0ff */
[----:B------:R-:W-:Y:S01]  /*1fb0*/  SHF.R.S32.HI R4, RZ, 0x1f, R7 ;  /* 0x0000001fff047819 */ /* 0x000fe20000011407 */
[----:B--2---:R-:W-:Y:S02]  /*1fc0*/  IMAD.SHL.U32 R2, R32, 0x40, RZ ;  /* 0x0000004020027824 */ /* 0x004fe400078e00ff */
[----:B------:R-:W-:Y:S01]  /*1fd0*/  IMAD.IADD R17, R8, 0x1, -R0 ;  /* 0x0000000108117824 */ /* 0x000fe200078e0a00 */
[----:B------:R-:W-:Y:S01]  /*1fe0*/  LEA.HI R13, R4, R7, RZ, 0x3 ;  /* 0x00000007040d7211 */ /* 0x000fe200078f18ff */
[----:B------:R-:W-:Y:S01]  /*1ff0*/  IMAD.IADD R3, R27, 0x1, R31 ;  /* 0x000000011b037824 */ /* 0x000fe200078e021f */
[----:B------:R-:W-:Y:S01]  /*2000*/  LOP3.LUT R0, R2, 0x1c0, RZ, 0xc0, !PT ;  /* 0x000001c002007812 */ /* 0x000fe200078ec0ff */
[----:B------:R-:W-:-:S02]  /*2010*/  IMAD.SHL.U32 R16, R22, 0x10, RZ ;  /* 0x0000001016107824 */ /* 0x000fc400078e00ff */
[----:B------:R-:W-:Y:S01]  /*2020*/  IMAD.MOV.U32 R2, RZ, RZ, R26 ;  /* 0x000000ffff027224 */ /* 0x000fe200078e001a */
[----:B------:R-:W-:Y:S01]  /*2030*/  LOP3.LUT R5, R13, 0xfffffff8, RZ, 0xc0, !PT ;  /* 0xfffffff80d057812 */ /* 0x000fe200078ec0ff */
[----:B------:R-:W-:Y:S01]  /*2040*/  IMAD R4, R24, c[0x0][0x240], RZ ;  /* 0x0000900018047a24 */ /* 0x000fe200078e02ff */
        /* <DEDUP_REMOVED lines=98> */
.L_x_1770:
[----:B------:R-:W-:Y:S05]  /*2670*/  BSYNC B0 ;  /* 0x0000000000007941 */ /* 0x000fea0003800000 */
.L_x_1769:
        /* <DEDUP_REMOVED lines=119> */
.L_x_1789:
        /* <DEDUP_REMOVED lines=148> */
.L_x_1773:
[----:B------:R-:W-:Y:S11]  /*3730*/  ISETP.NE.AND P0, PT, R226, c[0x0][0x2a8], PT ;  /* 0x0000aa00e2007a0c */ /* 0x000ff60003f05270 */
[----:B------:R-:W-:Y:S02]  /*3740*/  @!UPT UIADD3 URZ, URZ, URZ, URZ ;  /* 0x0000003f3f3ff290 */ /* 0x000fe4000fffe03f */
[----:B------:R-:W-:Y:S05]  /*3750*/  @P0 IMAD.HI.U32 R36, R2, c[0x0][0x2ac], RZ ;  /* 0x0000ab0002240a27 */ /* 0x000fea00078e00ff */
[----:B------:R-:W-:Y:S02]  /*3760*/  @P0 SHF.R.U32.HI R2, RZ, c[0x0][0x2b0], R36 ;  /* 0x0000ac00ff020a19 */ /* 0x000fe40000011624 */
.L_x_1774:
[----:B------:R-:W-:Y:S05]  /*3770*/  BSYNC B0 ;  /* 0x0000000000007941 */ /* 0x000fea0003800000 */
.L_x_1772:
        /* <DEDUP_REMOVED lines=8> */
.L_x_1771:
        /* <DEDUP_REMOVED lines=16> */
.L_x_1777:
[----:B------:R-:W-:Y:S11]  /*3900*/  ISETP.NE.AND P0, PT, R226, c[0x0][0x2a8], PT ;  /* 0x0000aa00e2007a0c */ /* 0x000ff60003f05270 */
[----:B------:R-:W-:Y:S02]  /*3910*/  @!UPT UIADD3 URZ, URZ, URZ, URZ ;  /* 0x0000003f3f3ff290 */ /* 0x000fe4000fffe03f */
[----:B------:R-:W-:Y:S05]  /*3920*/  @P0 IMAD.HI.U32 R36, R2, c[0x0][0x2ac], RZ ;  /* 0x0000ab0002240a27 */ /* 0x000fea00078e00ff */
[----:B------:R-:W-:Y:S02]  /*3930*/  @P0 SHF.R.U32.HI R2, RZ, c[0x0][0x2b0], R36 ;  /* 0x0000ac00ff020a19 */ /* 0x000fe40000011624 */
.L_x_1778:
[----:B------:R-:W-:Y:S05]  /*3940*/  BSYNC B0 ;  /* 0x0000000000007941 */ /* 0x000fea0003800000 */
.L_x_1776:
[----:B------:R-:W2:Y:S01]  /*3950*/  LDL R37, [R1+0x10] ;  /* 0x0000100001257983 */ /* 0x000ea20000100800 */
[----:B------:R-:W-:Y:S04]  /*3960*/  IMAD.MOV.U32 R36, RZ, RZ, c[0x0][0x2a8] ;  /* 0x0000aa00ff247624 */ /* 0x000fe800078e00ff */
[----:B------:R-:W-:Y:S04]  /*3970*/  IMAD R2, R2, R36, -UR12 ;  /* 0x8000000c02027e24 */ /* 0x000fe8000f8e0224 */
[----:B--2---:R-:W-:Y:S05]  /*3980*/  IMAD.IADD R2, R2, 0x1, -R37 ;  /* 0x0000000102027824 */ /* 0x004fea00078e0a25 */
[----:B------:R-:W-:Y:S02]  /*3990*/  IADD3 R36, R2, c[0x0][0x2a8], RZ ;  /* 0x0000aa0002247a10 */ /* 0x000fe40007ffe0ff */
[----:B------:R-:W-:Y:S02]  /*39a0*/  IMNMX R43, R43, R2, !PT ;  /* 0x000000022b2b7217 */ /* 0x000fe40007800200 */
[----:B------:R-:W-:Y:S02]  /*39b0*/  IMNMX R200, R200, R36, PT ;  /* 0x00000024c8c87217 */ /* 0x000fe40003800200 */
.L_x_1775:
        /* <DEDUP_REMOVED lines=16> */
.L_x_1781:
[----:B------:R-:W-:Y:S11]  /*3ac0*/  ISETP.NE.AND P0, PT, R226, c[0x0][0x2a8], PT ;  /* 0x0000aa00e2007a0c */ /* 0x000ff60003f05270 */
[----:B------:R-:W-:Y:S02]  /*3ad0*/  @!UPT UIADD3 URZ, URZ, URZ, URZ ;  /* 0x0000003f3f3ff290 */ /* 0x000fe4000fffe03f */
[----:B------:R-:W-:Y:S05]  /*3ae0*/  @P0 IMAD.HI.U32 R36, R2, c[0x0][0x2ac], RZ ;  /* 0x0000ab0002240a27 */ /* 0x000fea00078e00ff */
[----:B------:R-:W-:Y:S02]  /*3af0*/  @P0 SHF.R.U32.HI R2, RZ, c[0x0][0x2b0], R36 ;  /* 0x0000ac00ff020a19 */ /* 0x000fe40000011624 */
.L_x_1782:
[----:B------:R-:W-:Y:S05]  /*3b00*/  BSYNC B0 ;  /* 0x0000000000007941 */ /* 0x000fea0003800000 */
.L_x_1780:
[----:B------:R-:W2:Y:S01]  /*3b10*/  LDL R37, [R1+0x10] ;  /* 0x0000100001257983 */ /* 0x000ea20000100800 */
[----:B------:R-:W-:Y:S04]  /*3b20*/  IMAD.MOV.U32 R36, RZ, RZ, c[0x0][0x2a8] ;  /* 0x0000aa00ff247624 */ /* 0x000fe800078e00ff */
[----:B------:R-:W-:Y:S04]  /*3b30*/  IMAD R2, R2, R36, -UR12 ;  /* 0x8000000c02027e24 */ /* 0x000fe8000f8e0224 */
[----:B--2---:R-:W-:Y:S05]  /*3b40*/  IMAD.IADD R2, R2, 0x1, -R37 ;  /* 0x0000000102027824 */ /* 0x004fea00078e0a25 */
[----:B------:R-:W-:Y:S02]  /*3b50*/  IADD3 R36, R2, c[0x0][0x2a8], RZ ;  /* 0x0000aa0002247a10 */ /* 0x000fe40007ffe0ff */
[----:B------:R-:W-:Y:S02]  /*3b60*/  IMNMX R41, R41, R2, !PT ;  /* 0x0000000229297217 */ /* 0x000fe40007800200 */
[----:B------:R-:W-:Y:S02]  /*3b70*/  IMNMX R42, R42, R36, PT ;  /* 0x000000242a2a7217 */ /* 0x000fe40003800200 */
.L_x_1779:
        /* <DEDUP_REMOVED lines=16> */
.L_x_1785:
[----:B------:R-:W-:Y:S11]  /*3c80*/  ISETP.NE.AND P0, PT, R226, c[0x0][0x2a8], PT ;  /* 0x0000aa00e2007a0c */ /* 0x000ff60003f05270 */
[----:B------:R-:W-:Y:S02]  /*3c90*/  @!UPT UIADD3 URZ, URZ, URZ, URZ ;  /* 0x0000003f3f3ff290 */ /* 0x000fe4000fffe03f */
[----:B------:R-:W-:Y:S05]  /*3ca0*/  @P0 IMAD.HI.U32 R36, R0, c[0x0][0x2ac], RZ ;  /* 0x0000ab0000240a27 */ /* 0x000fea00078e00ff */
[----:B------:R-:W-:Y:S02]  /*3cb0*/  @P0 SHF.R.U32.HI R0, RZ, c[0x0][0x2b0], R36 ;  /* 0x0000ac00ff000a19 */ /* 0x000fe40000011624 */
.L_x_1786:
[----:B------:R-:W-:Y:S05]  /*3cc0*/  BSYNC B0 ;  /* 0x0000000000007941 */ /* 0x000fea0003800000 */
.L_x_1784:
[----:B------:R-:W2:Y:S01]  /*3cd0*/  LDL R37, [R1+0x10] ;  /* 0x0000100001257983 */ /* 0x000ea20000100800 */
[----:B------:R-:W-:Y:S04]  /*3ce0*/  IMAD.MOV.U32 R36, RZ, RZ, c[0x0][0x2a8] ;  /* 0x0000aa00ff247624 */ /* 0x000fe800078e00ff */
[----:B------:R-:W-:Y:S04]  /*3cf0*/  IMAD R0, R0, R36, -UR12 ;  /* 0x8000000c00007e24 */ /* 0x000fe8000f8e0224 */
[----:B--2---:R-:W-:Y:S05]  /*3d00*/  IMAD.IADD R0, R0, 0x1, -R37 ;  /* 0x0000000100007824 */ /* 0x004fea00078e0a25 */
[----:B------:R-:W-:Y:S02]  /*3d10*/  IADD3 R36, R0, c[0x0][0x2a8], RZ ;  /* 0x0000aa0000247a10 */ /* 0x000fe40007ffe0ff */
[----:B------:R-:W-:Y:S02]  /*3d20*/  IMNMX R2, R2, R0, !PT ;  /* 0x0000000002027217 */ /* 0x000fe40007800200 */
[----:B------:R-:W-:Y:S02]  /*3d30*/  IMNMX R40, R40, R36, PT ;  /* 0x0000002428287217 */ /* 0x000fe40003800200 */
.L_x_1783:
        /* <DEDUP_REMOVED lines=78> */
.L_x_1787:
        /* <DEDUP_REMOVED lines=579> */
.L_x_1788:
        /* <DEDUP_REMOVED lines=298> */
.L_x_1768:
[----:B------:R-:W-:Y:S05]  /*78f0*/  @P0 EXIT ;  /* 0x000000000000094d */ /* 0x000fea0003800000 */
[----:B------:R-:W2:Y:S01]  /*7900*/  LDL.LU R9, [R1+0x68] ;  /* 0x0000680001097983 */ /* 0x000ea20000300800 */
[----:B------:R-:W-:-:S04]  /*7910*/  ISETP.NE.U32.AND P0, PT, RZ, c[0x0][0x360], PT ;  /* 0x0000d800ff007a0c */ /* 0x000fc80003f05070 */
[----:B------:R-:W-:-:S13]  /*7920*/  ISETP.NE.AND.EX P0, PT, RZ, c[0x0][0x364], PT, P0 ;  /* 0x0000d900ff007a0c */ /* 0x000fda0003f05300 */
[----:B------:R-:W-:-:S04]  /*7930*/  @P0 IMAD.MOV.U32 R2, RZ, RZ, 0x4 ;  /* 0x00000004ff020424 */ /* 0x000fc800078e00ff */
[----:B--2---:R-:W-:-:S05]  /*7940*/  @P0 IMAD.WIDE R2, R9, R2, c[0x0][0x360] ;  /* 0x0000d80009020625 */ /* 0x004fca00078e0202 */
[----:B-1----:R1:W2:Y:S01]  /*7950*/  @P0 LDG.E R0, [R2.64] ;  /* 0x0000000e02000981 */ /* 0x0022a2000c1e1900 */
[----:B------:R-:W-:Y:S01]  /*7960*/  IMAD.MOV.U32 R4, RZ, RZ, 0x1 ;  /* 0x00000001ff047424 */ /* 0x000fe200078e00ff */
[----:B------:R-:W-:Y:S02]  /*7970*/  USHF.L.U32 UR5, UR8, 0xe, URZ ;  /* 0x0000000e08057899 */ /* 0x000fe4000800063f */
[----:B------:R-:W3:Y:S04]  /*7980*/  S2R R5, SR_TID.X ;  /* 0x0000000000057919 */ /* 0x000ee80000002100 */
[----:B------:R-:W-:Y:S01]  /*7990*/  BAR.SYNC.DEFER_BLOCKING 0x1, 0x100 ;  /* 0x0044000000007b1d */ /* 0x000fe20000010000 */
[----:B------:R-:W-:Y:S01]  /*79a0*/  ISETP.NE.AND P1, PT, R4, c[0x0][0x338], PT ;  /* 0x0000ce0004007a0c */ /* 0x000fe20003f25270 */
[----:B------:R-:W-:-:S04]  /*79b0*/  USHF.R.S32.HI UR4, URZ, 0x1f, UR5 ;  /* 0x0000001f3f047899 */ /* 0x000fc80008011405 */
[----:B-1----:R-:W1:Y:S01]  /*79c0*/  S2R R3, SR_CTAID.Y ;  /* 0x0000000000037919 */ /* 0x002e620000002600 */
[----:B---3--:R-:W-:-:S07]  /*79d0*/  SHF.R.S32.HI R6, RZ, 0x1f, R5 ;  /* 0x0000001fff067819 */ /* 0x008fce0000011405 */
        /* <DEDUP_REMOVED lines=165> */
.L_x_1790:
        /* <DEDUP_REMOVED lines=13> */
.L_x_2333:


//--------------------- .text._ZN7cutlass13device_kernelIN5flash19enable_sm80_to_sm89INS1_16FlashAttnBwdSm80INS1_25CollectiveMainloopBwdSm80ILi2ELi2EN4cute5tupleIJNS5_1CILi64EEENS7_ILi128EEES9_EEENS_10bfloat16_tEfNS_4arch4Sm80ELb0ELb1ELb0ELb1ELb1ELb0ELb0ELb0ELi2ELi2ELi2ELi2ELb0EEENS1_24CollectiveEpilogueBwdGQAISA_fSD_Li256ELb1ELb1EEENS1_19SingleTileSchedulerILb1ELb0ELb0ELi128EEEEEEEEEvNT_6ParamsE --------------------------
	.section	.text._ZN7cutlass13device_kernelIN5flash19enable_sm80_to_sm89INS1_16FlashAttnBwdSm80INS1_25CollectiveMainloopBwdSm80ILi2ELi2EN4cute5tupleIJNS5_1CILi64EEENS7_ILi128EEES9_EEENS_10bfloat16_tEfNS_4arch4Sm80ELb0ELb1ELb0ELb1ELb1ELb0ELb0ELb0ELi2ELi2ELi2ELi2ELb0EEENS1_24CollectiveEpilogueBwdGQAISA_fSD_Li256ELb1ELb1EEENS1_19SingleTileSchedulerILb1ELb0ELb0ELi128EEEEEEEEEvNT_6ParamsE,"ax",@progbits
	.sectioninfo	@"SHI_REGISTERS=255"
	.align	128
.text._ZN7cutlass13device_kernelIN5flash19enable_sm80_to_sm89INS1_16FlashAttnBwdSm80INS1_25CollectiveMainloopBwdSm80ILi2ELi2EN4cute5tupleIJNS5_1CILi64EEENS7_ILi128EEES9_EEENS_10bfloat16_tEfNS_4arch4Sm80ELb0ELb1ELb0ELb1ELb1ELb0ELb0ELb0ELi2ELi2ELi2ELi2ELb0EEENS1_24CollectiveEpilogueBwdGQAISA_fSD_Li256ELb1ELb1EEENS1_19SingleTileSchedulerILb1ELb0ELb0ELi128EEEEEEEEEvNT_6ParamsE:
        .type           _ZN7cutlass13device_kernelIN5flash19enable_sm80_to_sm89INS1_16FlashAttnBwdSm80INS1_25CollectiveMainloopBwdSm80ILi2ELi2EN4cute5tupleIJNS5_1CILi64EEENS7_ILi128EEES9_EEENS_10bfloat16_tEfNS_4arch4Sm80ELb0ELb1ELb0ELb1ELb1ELb0ELb0ELb0ELi2ELi2ELi2ELi2ELb0EEENS1_24CollectiveEpilogueBwdGQAISA_fSD_Li256ELb1ELb1EEENS1_19SingleTileSchedulerILb1ELb0ELb0ELi128EEEEEEEEEvNT_6ParamsE,@function
        .size           _ZN7cutlass13device_kernelIN5flash19enable_sm80_to_sm89INS1_16FlashAttnBwdSm80INS1_25CollectiveMainloopBwdSm80ILi2ELi2EN4cute5tupleIJNS5_1CILi64EEENS7_ILi128EEES9_EEENS_10bfloat16_tEfNS_4arch4Sm80ELb0ELb1ELb0ELb1ELb1ELb0ELb0ELb0ELi2ELi2ELi2ELi2ELb0EEENS1_24CollectiveEpilogueBwdGQAISA_fSD_Li256ELb1ELb1EEENS1_19SingleTileSchedulerILb1ELb0ELb0ELi128EEEEEEEEEvNT_6ParamsE,(.L_x_2334 - _ZN7cutlass13device_kernelIN5flash19enable_sm80_to_sm89INS1_16FlashAttnBwdSm80INS1_25CollectiveMainloopBwdSm80ILi2ELi2EN4cute5tupleIJNS5_1CILi64EEENS7_ILi128EEES9_EEENS_10bfloat16_tEfNS_4arch4Sm80ELb0ELb1ELb0ELb1ELb1ELb0ELb0ELb0ELi2ELi2ELi2ELi2ELb0EEENS1_24CollectiveEpilogueBwdGQAISA_fSD_Li256ELb1ELb1EEENS1_19SingleTileSchedulerILb1ELb0ELb0ELi128EEEEEEEEEvNT_6ParamsE)
        .other          _ZN7cutlass13device_kernelIN5flash19enable_sm80_to_sm89INS1_16FlashAttnBwdSm80INS1_25CollectiveMainloopBwdSm80ILi2ELi2EN4cute5tupleIJNS5_1CILi64EEENS7_ILi128EEES9_EEENS_10bfloat16_tEfNS_4arch4Sm80ELb0ELb1ELb0ELb1ELb1ELb0ELb0ELb0ELi2ELi2ELi2ELi2ELb0EEENS1_24CollectiveEpilogueBwdGQAISA_fSD_Li256ELb1ELb1EEENS1_19SingleTileSchedulerILb1ELb0ELb0ELi128EEEEEEEEEvNT_6ParamsE,@"STO_CUDA_ENTRY STV_DEFAULT"
_ZN7cutlass13device_kernelIN5flash19enable_sm80_to_sm89INS1_16FlashAttnBwdSm80INS1_25CollectiveMainloopBwdSm80ILi2ELi2EN4cute5tupleIJNS5_1CILi64EEENS7_ILi128EEES9_EEENS_10bfloat16_tEfNS_4arch4Sm80ELb0ELb1ELb0ELb1ELb1ELb0ELb0ELb0ELi2ELi2ELi2ELi2ELb0EEENS1_24CollectiveEpilogueBwdGQAISA_fSD_Li256ELb1ELb1EEENS1_19SingleTileSchedulerILb1ELb0ELb0ELi128EEEEEEEEEvNT_6ParamsE:
        /* <DEDUP_REMOVED lines=18> */
.L_x_1792:
        /* <DEDUP_REMOVED lines=8> */
.L_x_1794:
[----:B------:R-:W-:Y:S02]  /*01a0*/  MOV R0, c[0x0][0x3ac] ;  /* 0x0000eb0000007a02 */ /* 0x000fe40000000f00 */
.L_x_1793:
[----:B------:R-:W-:-:S06]  /*01b0*/  USHF.L.U32 UR12, UR8, 0x7, URZ ;  /* 0x00000007080c7899 */ /* 0x000fcc000800063f */
[----:B-----5:R-:W-:-:S04]  /*01c0*/  ISETP.LE.AND P0, PT, R0, UR12, PT ;  /* 0x0000000c00007c0c */ /* 0x020fc8000bf03270 */
[----:B------:R-:W-:-:S05]  /*01d0*/  SEL R0, R5, 0xffffffff, !P0 ;  /* 0xffffffff05007807 */ /* 0x000fca0004000000 */
[----:B------:R2:W-:Y:S01]  /*01e0*/  STL [R1+0x68], R0 ;  /* 0x0000680001007387 */ /* 0x0005e20000100800 */
[----:B------:R-:W-:Y:S05]  /*01f0*/  BRA `(.L_x_1795) ;  /* 0x0000012000007947 */ /* 0x000fea0003800000 */
.L_x_1791:
[----:B--2-4-:R-:W-:-:S04]  /*0200*/  ISETP.NE.U32.AND P0, PT, RZ, c[0x0][0x3c8], PT ;  /* 0x0000f200ff007a0c */ /* 0x014fc80003f05070 */
[----:B------:R-:W-:-:S13]  /*0210*/  ISETP.NE.AND.EX P0, PT, RZ, c[0x0][0x3cc], PT, P0 ;  /* 0x0000f300ff007a0c */ /* 0x000fda0003f05300 */
[----:B------:R-:W-:Y:S05]  /*0220*/  @!P0 BRA `(.L_x_1796) ;  /* 0x0000002000008947 */ /* 0x000fea0003800000 */
[----:B------:R1:W5:Y:S01]  /*0230*/  LDG.E R0, [R2.64] ;  /* 0x0000000e02007981 */ /* 0x000362000c1e1900 */
[----:B------:R-:W-:Y:S05]  /*0240*/  BRA `(.L_x_1797) ;  /* 0x0000009000007947 */ /* 0x000fea0003800000 */
.L_x_1796:
        /* <DEDUP_REMOVED lines=8> */
.L_x_1798:
[----:B------:R-:W-:Y:S02]  /*02d0*/  MOV R0, c[0x0][0x3ac] ;  /* 0x0000eb0000007a02 */ /* 0x000fe40000000f00 */
.L_x_1797:
[----:B------:R-:W-:-:S06]  /*02e0*/  USHF.L.U32 UR12, UR8, 0x7, URZ ;  /* 0x00000007080c7899 */ /* 0x000fcc000800063f */
[----:B-----5:R-:W-:-:S04]  /*02f0*/  ISETP.LE.AND P0, PT, R0, UR12, PT ;  /* 0x0000000c00007c0c */ /* 0x020fc8000bf03270 */
[----:B------:R-:W-:-:S05]  /*0300*/  SEL R0, R5, 0xffffffff, !P0 ;  /* 0xffffffff05007807 */ /* 0x000fca0004000000 */
[----:B------:R2:W-:Y:S04]  /*0310*/  STL [R1+0x68], R0 ;  /* 0x0000680001007387 */ /* 0x0005e80000100800 */
.L_x_1795:
        /* <DEDUP_REMOVED lines=38> */
.L_x_1799:
[----:B--2---:R-:W-:-:S04]  /*0580*/  ISETP.NE.U32.AND P0, PT, RZ, c[0x0][0x2e0], PT ;  /* 0x0000b800ff007a0c */ /* 0x004fc80003f05070 */
[----:B------:R-:W-:-:S13]  /*0590*/  ISETP.NE.AND.EX P0, PT, RZ, c[0x0][0x2e4], PT, P0 ;  /* 0x0000b900ff007a0c */ /* 0x000fda0003f05300 */
[----:B------:R-:W-:Y:S05]  /*05a0*/  @!P0 BRA `(.L_x_1800) ;  /* 0x0000004000008947 */ /* 0x000fea0003800000 */
[----:B------:R-:W-:-:S05]  /*05b0*/  IMAD.WIDE R2, R40, R12, c[0x0][0x2e0] ;  /* 0x0000b80028027625 */ /* 0x000fca00078e020c */
[----:B------:R-:W2:Y:S02]  /*05c0*/  LDG.E R0, [R2.64] ;  /* 0x0000000e02007981 */ /* 0x000ea4000c1e1900 */
[----:B--2---:R1:W2:Y:S01]  /*05d0*/  R2UR UR10, R0 ;  /* 0x00000000000a73c2 */ /* 0x0042a200000e0000 */
[----:B------:R-:W-:Y:S05]  /*05e0*/  BRA `(.L_x_1801) ;  /* 0x0000006000007947 */ /* 0x000fea0003800000 */
.L_x_1800:
[----:B------:R-:W-:Y:S05]  /*05f0*/  @!P3 BRA `(.L_x_1801) ;  /* 0x000000500000b947 */ /* 0x000fea0003800000 */
[----:B------:R1:W2:Y:S04]  /*0600*/  LDG.E R0, [R2.64] ;  /* 0x0000000e02007981 */ /* 0x0002a8000c1e1900 */
[----:B-1----:R-:W3:Y:S01]  /*0610*/  LDG.E R2, [R2.64+0x4] ;  /* 0x0000040e02027981 */ /* 0x002ee2000c1e1900 */
[----:B--2---:R-:W1:Y:S08]  /*0620*/  R2UR UR10, R0 ;  /* 0x00000000000a73c2 */ /* 0x004e7000000e0000 */
[----:B---3--:R-:W1:Y:S02]  /*0630*/  R2UR UR4, R2 ;  /* 0x00000000020473c2 */ /* 0x008e6400000e0000 */
[----:B-1----:R-:W-:-:S06]  /*0640*/  UIADD3 UR10, -UR10, UR4, URZ ;  /* 0x000000040a0a7290 */ /* 0x002fcc000fffe13f */
.L_x_1801:
        /* <DEDUP_REMOVED lines=15> */
.L_x_1802:
        /* <DEDUP_REMOVED lines=90> */
[----:B------:R-:W-:Y:S01]  /*0ce0*/  IADD3 R26, P1, R6, R36, RZ ;  /* 0x00000024061a7210 */ /* 0x000fe20007f3e0ff */
[----:B------:R-:W-:Y:S01]  /*0cf0*/  IMAD.IADD R32, R36, 0x1, -R2 ;  /* 0x0000000124207824 */ /* 0x000fe200078e0a02 */
[----:B------:R-:W-:Y:S01]  /*0d00*/  SHF.R.S32.HI R12, RZ, 0x1f, R42 ;  /* 0x0000001fff0c7819 */ /* 0x000fe2000001142a */
[----:B------:R-:W2:Y:S01]  /*0d10*/  LDL.LU R39, [R1+0x4] ;  /* 0x0000040001277983 */ /* 0x000ea20000300800 */
[----:B------:R-:W-:Y:S01]  /*0d20*/  IADD3 R17, P2, R42, R8, RZ ;  /* 0x000000082a117210 */ /* 0x000fe20007f5e0ff */
[----:B------:R-:W-:Y:S01]  /*0d30*/  @P0 IMAD.HI.U32 R3, R38, c[0x0][0x24c], RZ ;  /* 0x0000930026030a27 */ /* 0x000fe200078e00ff */
[----:B------:R-:W-:Y:S01]  /*0d40*/  SEL R8, R29, RZ, !P3 ;  /* 0x000000ff1d087207 */ /* 0x000fe20005800000 */
[----:B------:R-:W-:Y:S01]  /*0d50*/  USHF.L.U32 UR6, UR4, 0x6, URZ ;  /* 0x0000000604067899 */ /* 0x000fe2000800063f */
[----:B------:R-:W-:Y:S01]  /*0d60*/  LEA.HI.X.SX32 R27, R6, R13, 0x1, P1 ;  /* 0x0000000d061b7211 */ /* 0x000fe200008f0eff */
[----:B------:R-:W-:Y:S01]  /*0d70*/  IMAD.SHL.U32 R18, R32, 0x8, RZ ;  /* 0x0000000820127824 */ /* 0x000fe200078e00ff */
[----:B------:R-:W-:Y:S01]  /*0d80*/  @P0 SHF.R.U32.HI R0, RZ, c[0x0][0x250], R3 ;  /* 0x00009400ff000a19 */ /* 0x000fe20000011603 */
[----:B------:R-:W-:Y:S01]  /*0d90*/  IMAD.X R24, R12, 0x1, R9, P2 ;  /* 0x000000010c187824 */ /* 0x000fe200010e0609 */
[C---:B------:R-:W-:Y:S01]  /*0da0*/  IADD3 R10, P0, R42.reuse, R10, RZ ;  /* 0x0000000a2a0a7210 */ /* 0x040fe20007f1e0ff */
[----:B------:R-:W-:Y:S01]  /*0db0*/  IMAD.SHL.U32 R6, R42, 0x40, RZ ;  /* 0x000000402a067824 */ /* 0x000fe200078e00ff */
[----:B------:R-:W-:Y:S01]  /*0dc0*/  SHF.R.S32.HI R7, RZ, 0x1f, R0 ;  /* 0x0000001fff077819 */ /* 0x000fe20000011400 */
[----:B------:R-:W-:Y:S01]  /*0dd0*/  UIADD3 UR20, -UR12, UR10, URZ ;  /* 0x0000000a0c147290 */ /* 0x000fe2000fffe13f */
[----:B------:R-:W-:Y:S01]  /*0de0*/  SHF.R.S32.HI R19, RZ, 0x1f, R18 ;  /* 0x0000001fff137819 */ /* 0x000fe20000011412 */
[----:B------:R-:W-:Y:S01]  /*0df0*/  IMAD.X R11, R12, 0x1, R11, P0 ;  /* 0x000000010c0b7824 */ /* 0x000fe200000e060b */
[----:B------:R-:W-:Y:S01]  /*0e00*/  SEL R12, R40, RZ, !P3 ;  /* 0x000000ff280c7207 */ /* 0x000fe20005800000 */
[----:B------:R-:W-:Y:S01]  /*0e10*/  IMAD R2, R7, c[0x0][0x1e0], RZ ;  /* 0x0000780007027a24 */ /* 0x000fe200078e02ff */
[----:B------:R-:W-:Y:S01]  /*0e20*/  LOP3.LUT R6, R6, 0x1c0, RZ, 0xc0, !PT ;  /* 0x000001c006067812 */ /* 0x000fe200078ec0ff */
[----:B------:R-:W-:Y:S01]  /*0e30*/  IMAD.WIDE R10, R14, 0x80, R10 ;  /* 0x000000800e0a7825 */ /* 0x000fe200078e020a */
[----:B------:R-:W-:Y:S01]  /*0e40*/  SHF.R.S32.HI R31, RZ, 0x1f, R38 ;  /* 0x0000001fff1f7819 */ /* 0x000fe20000011426 */
[----:B------:R-:W-:Y:S01]  /*0e50*/  UMOV UR21, 0x6 ;  /* 0x0000000600157882 */ /* 0x000fe20000000000 */
[----:B------:R-:W-:Y:S01]  /*0e60*/  LOP3.LUT R13, R6, 0x38, R18, 0xf8, !PT ;  /* 0x00000038060d7812 */ /* 0x000fe200078ef812 */
[C---:B------:R-:W-:Y:S01]  /*0e70*/  IMAD R4, R0.reuse, c[0x0][0x1e4], R2 ;  /* 0x0000790000047a24 */ /* 0x040fe200078e0202 */
[----:B------:R-:W-:Y:S01]  /*0e80*/  SHF.R.U32.HI R6, RZ, 0x3, R6 ;  /* 0x00000003ff067819 */ /* 0x000fe20000011606 */
[----:B------:R-:W-:-:S04]  /*0e90*/  IMAD.WIDE.U32 R2, R0, c[0x0][0x1e0], R18 ;  /* 0x0000780000027a25 */ /* 0x000fc800078e0012 */
[----:B------:R-:W-:Y:S02]  /*0ea0*/  IMAD.IADD R5, R3, 0x1, R4 ;  /* 0x0000000103057824 */ /* 0x000fe400078e0204 */
[----:B------:R-:W-:Y:S01]  /*0eb0*/  IMAD.MOV.U32 R4, RZ, RZ, R2 ;  /* 0x000000ffff047224 */ /* 0x000fe200078e0002 */
[----:B------:R-:W-:Y:S01]  /*0ec0*/  LEA.HI R2, R37, R36, RZ, 0x6 ;  /* 0x0000002425027211 */ /* 0x000fe200078f30ff */
[----:B------:R-:W-:Y:S02]  /*0ed0*/  IMAD R3, R8, c[0x0][0x1e8], RZ ;  /* 0x00007a0008037a24 */ /* 0x000fe400078e02ff */
        /* <DEDUP_REMOVED lines=8> */
[----:B------:R-:W-:Y:S01]  /*0f60*/  IMAD.IADD R3, R3, 0x1, R7 ;  /* 0x0000000103037824 */ /* 0x000fe200078e0207 */
[----:B------:R-:W-:Y:S01]  /*0f70*/  LOP3.LUT R14, R35, R13, R6, 0xf6, !PT ;  /* 0x0000000d230e7212 */ /* 0x000fe200078ef606 */
        /* <DEDUP_REMOVED lines=127> */
[----:B-1----:R-:W-:-:S04]  /*1770*/  IMAD.WIDE.U32 R10, R38, c[0x0][0x210], R8 ;  /* 0x00008400260a7a25 */ /* 0x002fc800078e0008 */
[----:B------:R-:W-:Y:S01]  /*1780*/  IMAD R12, R38, c[0x0][0x214], R12 ;  /* 0x00008500260c7a24 */ /* 0x000fe200078e020c */
[----:B--2---:R-:W-:-:S04]  /*1790*/  LOP3.LUT R39, R39, 0xfffffffd, RZ, 0xc0, !PT ;  /* 0xfffffffd27277812 */ /* 0x004fc800078ec0ff */
[----:B------:R-:W-:Y:S02]  /*17a0*/  @P0 LOP3.LUT R39, R39, 0x2, RZ, 0xfc, !PT ;  /* 0x0000000227270812 */ /* 0x000fe400078efcff */
[----:B------:R-:W-:-:S04]  /*17b0*/  IADD3 R2, P0, R6, UR6, RZ ;  /* 0x0000000606027c10 */ /* 0x000fc8000ff1e0ff */
[C---:B------:R-:W-:Y:S02]  /*17c0*/  IADD3.X R3, R7.reuse, UR16, RZ, P0, !PT ;  /* 0x0000001007037c10 */ /* 0x040fe400087fe4ff */
[----:B----4-:R-:W-:Y:S02]  /*17d0*/  IADD3 R6, P0, R6, UR19, RZ ;  /* 0x0000001306067c10 */ /* 0x010fe4000ff1e0ff */
        /* <DEDUP_REMOVED lines=30> */
[----:B------:R-:W-:-:S05]  /*19c0*/  @P3 LOP3.LUT R39, R39, 0x1, RZ, 0xfc, !PT ;  /* 0x0000000127273812 */ /* 0x000fca00078efcff */
[----:B------:R-:W-:Y:S01]  /*19d0*/  STL [R1+0x4], R39 ;  /* 0x0000042701007387 */ /* 0x000fe20000100800 */
[----:B--2---:R-:W-:-:S03]  /*19e0*/  IMAD R2, R24, c[0x0][0x278], RZ ;  /* 0x00009e0018027a24 */ /* 0x004fc600078e02ff */
[----:B------:R2:W-:Y:S01]  /*19f0*/  STL.64 [R1+0x28], R40 ;  /* 0x0000282801007387 */ /* 0x0005e20000100a00 */
[----:B------:R-:W-:-:S03]  /*1a00*/  IMAD R2, R15, c[0x0][0x27c], R2 ;  /* 0x00009f000f027a24 */ /* 0x000fc600078e0202 */
[----:B------:R3:W-:Y:S01]  /*1a10*/  LDGSTS.E.BYPASS.LTC128B.128 [R14+0x10080], [R4.64], !P0 ;  /* 0x10080000040e7fae */ /* 0x0007e2000c101d4e */
[----:B-1----:R-:W-:Y:S01]  /*1a20*/  @!P4 IADD3 R9, P0, R22, UR19, RZ ;  /* 0x000000131609cc10 */ /* 0x002fe2000ff1e0ff */
[----:B------:R-:W-:Y:S01]  /*1a30*/  IMAD.MOV.U32 R6, RZ, RZ, R10 ;  /* 0x000000ffff067224 */ /* 0x000fe200078e000a */
[----:B------:R-:W-:Y:S01]  /*1a40*/  LOP3.LUT P3, RZ, R29, 0x2, RZ, 0xc0, !PT ;  /* 0x000000021dff7812 */ /* 0x000fe2000786c0ff */
[----:B------:R-:W-:Y:S01]  /*1a50*/  IMAD R3, R24, c[0x0][0x218], RZ ;  /* 0x0000860018037a24 */ /* 0x000fe200078e02ff */
[----:B------:R-:W-:Y:S01]  /*1a60*/  STL [R1+0x34], R16 ;  /* 0x0000341001007387 */ /* 0x000fe20000100800 */
[----:B------:R-:W-:Y:S01]  /*1a70*/  USHF.L.U32 UR22, UR6, 0x6, URZ ;  /* 0x0000000606167899 */ /* 0x000fe2000800063f */
[----:B------:R-:W-:Y:S02]  /*1a80*/  ISETP.GE.AND P1, PT, R18, c[0x0][0x1fc], PT ;  /* 0x00007f0012007a0c */ /* 0x000fe40003f26270 */
[----:B------:R1:W-:Y:S01]  /*1a90*/  STL.64 [R1+0x48], R22 ;  /* 0x0000481601007387 */ /* 0x0003e20000100a00 */
[----:B------:R-:W-:Y:S01]  /*1aa0*/  USHF.L.U64.HI UR21, UR6, UR21, UR7 ;  /* 0x0000001506157299 */ /* 0x000fe20008010207 */
[C---:B------:R-:W-:Y:S01]  /*1ab0*/  ISETP.LT.OR P5, PT, R0.reuse, 0x1, !P3 ;  /* 0x000000010000780c */ /* 0x040fe20005fa1670 */
[----:B--2---:R-:W-:Y:S01]  /*1ac0*/  IMAD.IADD R40, R23, 0x1, R2 ;  /* 0x0000000117287824 */ /* 0x004fe200078e0202 */
[----:B------:R-:W-:Y:S01]  /*1ad0*/  ISETP.LT.OR P2, PT, R0, 0x21, !P2 ;  /* 0x000000210000780c */ /* 0x000fe20005741670 */
[----:B------:R-:W-:Y:S01]  /*1ae0*/  UIMAD UR16, UR21, UR17, URZ ;  /* 0x00000011151072a4 */ /* 0x000fe2000f8e023f */
[----:B------:R-:W-:Y:S01]  /*1af0*/  IMAD.U32 R28, RZ, RZ, UR22 ;  /* 0x00000016ff1c7e24 */ /* 0x000fe2000f8e00ff */
[----:B------:R-:W-:-:S08]  /*1b00*/  LEA.HI R29, R37, R36, RZ, 0x5 ;  /* 0x00000024251d7211 */ /* 0x000fd000078f28ff */
[----:B------:R3:W-:Y:S01]  /*1b10*/  LDGSTS.E.BYPASS.LTC128B.128 [R14+0x12080], [R4.64+0x80], !P5 ;  /* 0x12080080040e7fae */ /* 0x0007e2000e901d4e */
[----:B------:R-:W-:Y:S02]  /*1b20*/  @!P4 IADD3.X R11, R40, UR18, RZ, P0, !PT ;  /* 0x00000012280bcc10 */ /* 0x000fe400087fe4ff */
[----:B------:R-:W-:Y:S01]  /*1b30*/  ISETP.GE.AND P0, PT, R34, c[0x0][0x1fc], PT ;  /* 0x00007f0022007a0c */ /* 0x000fe20003f06270 */
[C---:B------:R-:W-:Y:S02]  /*1b40*/  IMAD R2, R15.reuse, c[0x0][0x21c], R3 ;  /* 0x000087000f027a24 */ /* 0x040fe400078e0203 */
[----:B-1----:R-:W-:Y:S01]  /*1b50*/  IMAD.WIDE.U32 R22, R15, c[0x0][0x218], R6 ;  /* 0x000086000f167a25 */ /* 0x002fe200078e0006 */
[----:B------:R-:W-:Y:S01]  /*1b60*/  SEL R6, RZ, 0xffffffff, P0 ;  /* 0xffffffffff067807 */ /* 0x000fe20000000000 */
[----:B------:R-:W-:Y:S01]  /*1b70*/  UIMAD UR16, UR13, UR22, UR16 ;  /* 0x000000160d1072a4 */ /* 0x000fe2000f8e0210 */
[----:B------:R-:W-:Y:S01]  /*1b80*/  SEL R3, RZ, 0x1, P1 ;  /* 0x00000001ff037807 */ /* 0x000fe20000800000 */
[----:B------:R-:W-:Y:S01]  /*1b90*/  IMAD.IADD R45, R23, 0x1, R2 ;  /* 0x00000001172d7824 */ /* 0x000fe200078e0202 */
[----:B------:R-:W-:Y:S01]  /*1ba0*/  ISETP.LT.OR P1, PT, R0, 0x21, !P3 ;  /* 0x000000210000780c */ /* 0x000fe20005f21670 */
[----:B------:R-:W-:Y:S01]  /*1bb0*/  IMAD.SHL.U32 R2, R6, 0x2, RZ ;  /* 0x0000000206027824 */ /* 0x000fe200078e00ff */
[----:B------:R1:W-:Y:S01]  /*1bc0*/  LDGSTS.E.BYPASS.LTC128B.128 [R14+0x11080], [R12.64], !P2 ;  /* 0x110800000c0e7fae */ /* 0x0003e2000d101d4e */
[----:B------:R-:W-:Y:S01]  /*1bd0*/  IMAD.MOV.U32 R44, RZ, RZ, R22 ;  /* 0x000000ffff2c7224 */ /* 0x000fe200078e0016 */
[----:B------:R-:W-:-:S02]  /*1be0*/  @!P4 LEA R8, P0, R9, c[0x0][0x258], 0x2 ;  /* 0x000096000908ca11 */ /* 0x000fc400078010ff */
[----:B------:R-:W-:Y:S01]  /*1bf0*/  LOP3.LUT R3, R2, 0x2, R3, 0xe2, !PT ;  /* 0x0000000202037812 */ /* 0x000fe200078ee203 */
[----:B------:R-:W-:Y:S01]  /*1c00*/  IMAD.WIDE.U32 R6, R28, UR17, R44 ;  /* 0x000000111c067c25 */ /* 0x000fe2000f8e002c */
[----:B------:R-:W-:Y:S02]  /*1c10*/  @!P4 LEA.HI.X R9, R9, c[0x0][0x25c], R11, 0x2, P0 ;  /* 0x000097000909ca11 */ /* 0x000fe400000f140b */
[----:B------:R-:W-:Y:S01]  /*1c20*/  LOP3.LUT P5, RZ, R3, 0x1, RZ, 0xc0, !PT ;  /* 0x0000000103ff7812 */ /* 0x000fe200078ac0ff */
[----:B------:R-:W-:Y:S01]  /*1c30*/  IMAD.WIDE.U32 R16, R38, c[0x0][0x288], R20 ;  /* 0x0000a20026107a25 */ /* 0x000fe200078e0014 */
[----:B------:R-:W-:Y:S01]  /*1c40*/  LEA R2, P0, R6, c[0x0][0x1f0], 0x1 ;  /* 0x00007c0006027a11 */ /* 0x000fe200078008ff */
[----:B------:R1:W-:Y:S01]  /*1c50*/  LDGSTS.E.BYPASS.LTC128B.128 [R14+0x13080], [R12.64+0x80], !P1 ;  /* 0x130800800c0e7fae */ /* 0x0003e2000c901d4e */
[----:B---3--:R-:W-:Y:S02]  /*1c60*/  IADD3 R4, R7, UR16, RZ ;  /* 0x0000001007047c10 */ /* 0x008fe4000fffe0ff */
[----:B------:R-:W-:-:S02]  /*1c70*/  LOP3.LUT P6, RZ, R3, 0x2, RZ, 0xc0, !PT ;  /* 0x0000000203ff7812 */ /* 0x000fc400078cc0ff */
[----:B------:R-:W-:Y:S02]  /*1c80*/  SHF.R.S32.HI R20, RZ, 0x5, R29 ;  /* 0x00000005ff147819 */ /* 0x000fe4000001141d */
[----:B------:R-:W-:Y:S02]  /*1c90*/  LEA.HI.X R3, R6, c[0x0][0x1f4], R4, 0x1, P0 ;  /* 0x00007d0006037a11 */ /* 0x000fe400000f0c04 */
        /* <DEDUP_REMOVED lines=11> */
[----:B------:R2:W-:Y:S01]  /*1d50*/  STL [R1+0x58], R40 ;  /* 0x0000582801007387 */ /* 0x0005e20000100800 */
[----:B------:R-:W-:Y:S01]  /*1d60*/  USHF.L.U32 UR7, UR16, 0x1, URZ ;  /* 0x0000000110077899 */ /* 0x000fe2000800063f */
[----:B------:R-:W-:-:S02]  /*1d70*/  IMAD.IADD R5, R17, 0x1, R25 ;  /* 0x0000000111057824 */ /* 0x000fc400078e0219 */
[----:B------:R3:W-:Y:S01]  /*1d80*/  STL.64 [R1+0x20], R22 ;  /* 0x0000201601007387 */ /* 0x0007e20000100a00 */
[----:B------:R-:W-:-:S03]  /*1d90*/  IMAD.MOV.U32 R4, RZ, RZ, R16 ;  /* 0x000000ffff047224 */ /* 0x000fc600078e0010 */
[----:B------:R4:W-:Y:S01]  /*1da0*/  @!P4 LDGSTS.E.BYPASS.LTC128B.128 [R6+0x20080], [R8.64] ;  /* 0x200800000806cfae */ /* 0x0009e2000b901d4e */
[----:B------:R-:W-:Y:S01]  /*1db0*/  USHF.L.U64.HI UR6, UR16, 0x1, UR13 ;  /* 0x0000000110067899 */ /* 0x000fe2000801020d */
[----:B------:R-:W-:Y:S02]  /*1dc0*/  IMAD R31, R31, c[0x0][0x238], RZ ;  /* 0x00008e001f1f7a24 */ /* 0x000fe400078e02ff */
[----:B------:R-:W0:Y:S01]  /*1dd0*/  LDGDEPBAR ;  /* 0x00000000000079af */ /* 0x000e220000000000 */
[----:B------:R-:W-:-:S03]  /*1de0*/  ISETP.LT.OR P2, PT, R0, 0x21, !P5 ;  /* 0x000000210000780c */ /* 0x000fc60006f41670 */
[----:B------:R5:W-:Y:S01]  /*1df0*/  LDGSTS.E.BYPASS.LTC128B.128 [R14+0x18080], [R2.64], !P1 ;  /* 0x18080000020e7fae */ /* 0x000be2000c901d4e */
[----:B------:R-:W-:-:S03]  /*1e00*/  ISETP.LT.OR P1, PT, R0, 0x21, !P6 ;  /* 0x000000210000780c */ /* 0x000fc60007721670 */
[----:B------:R5:W-:Y:S01]  /*1e10*/  LDGSTS.E.BYPASS.LTC128B.128 [R14+0x1a080], [R2.64+0x80], !P0 ;  /* 0x1a080080020e7fae */ /* 0x000be2000c101d4e */
[----:B------:R-:W-:Y:S01]  /*1e20*/  IMAD R31, R38, c[0x0][0x23c], R31 ;  /* 0x00008f00261f7a24 */ /* 0x000fe200078e021f */
[----:B------:R-:W-:Y:S01]  /*1e30*/  LEA.HI R11, R37, R36, RZ, 0x2 ;  /* 0x00000024250b7211 */ /* 0x000fe200078f10ff */
[----:B--2---:R-:W-:-:S04]  /*1e40*/  IMAD.WIDE.U32 R40, R15, c[0x0][0x290], R4 ;  /* 0x0000a4000f287a25 */ /* 0x004fc800078e0004 */
[----:B---3--:R-:W-:Y:S01]  /*1e50*/  IMAD.IADD R22, R20, 0x1, -R10 ;  /* 0x0000000114167824 */ /* 0x008fe200078e0a0a */
[----:B------:R-:W-:Y:S01]  /*1e60*/  SHF.R.S32.HI R10, RZ, 0x4, R7 ;  /* 0x00000004ff0a7819 */ /* 0x000fe20000011407 */
[----:B----4-:R-:W-:-:S03]  /*1e70*/  IMAD R6, R24, c[0x0][0x290], RZ ;  /* 0x0000a40018067a24 */ /* 0x010fc600078e02ff */
[----:B------:R-:W-:Y:S01]  /*1e80*/  LEA.HI R4, R7, R10, RZ, 0x1 ;  /* 0x0000000a07047211 */ /* 0x000fe200078f08ff */
[----:B------:R-:W-:Y:S02]  /*1e90*/  IMAD R6, R15, c[0x0][0x294], R6 ;  /* 0x0000a5000f067a24 */ /* 0x000fe400078e0206 */
[----:B------:R-:W-:Y:S01]  /*1ea0*/  IMAD.WIDE.U32 R26, R38, c[0x0][0x238], R26 ;  /* 0x00008e00261a7a25 */ /* 0x000fe200078e001a */
[----:B------:R-:W-:Y:S02]  /*1eb0*/  LOP3.LUT R4, R4, 0xfffffffe, RZ, 0xc0, !PT ;  /* 0xfffffffe04047812 */ /* 0x000fe400078ec0ff */
[----:B-----5:R-:W-:Y:S01]  /*1ec0*/  IADD3 R2, P0, R2, UR7, RZ ;  /* 0x0000000702027c10 */ /* 0x020fe2000ff1e0ff */
[----:B------:R-:W-:-:S03]  /*1ed0*/  IMAD.IADD R38, R41, 0x1, R6 ;  /* 0x0000000129267824 */ /* 0x000fc600078e0206 */
[----:B------:R-:W-:Y:S02]  /*1ee0*/  IADD3.X R3, R3, UR6, RZ, P0, !PT ;  /* 0x0000000603037c10 */ /* 0x000fe400087fe4ff */
[----:B------:R-:W-:Y:S02]  /*1ef0*/  IADD3 R0, P0, R40, UR19, RZ ;  /* 0x0000001328007c10 */ /* 0x000fe4000ff1e0ff */
[--C-:B------:R-:W-:Y:S02]  /*1f00*/  SHF.R.S32.HI R8, RZ, 0x2, R11.reuse ;  /* 0x00000002ff087819 */ /* 0x100fe4000001140b */
[----:B------:R-:W-:Y:S01]  /*1f10*/  LOP3.LUT R7, R7, 0xfffffff0, RZ, 0xc0, !PT ;  /* 0xfffffff007077812 */ /* 0x000fe200078ec0ff */
[----:B------:R-:W-:Y:S01]  /*1f20*/  IMAD.IADD R10, R10, 0x1, -R4 ;  /* 0x000000010a0a7824 */ /* 0x000fe200078e0a04 */
[----:B------:R-:W-:Y:S01]  /*1f30*/  SHF.R.S32.HI R6, RZ, 0x1f, R11 ;  /* 0x0000001fff067819 */ /* 0x000fe2000001140b */
[----:B------:R2:W-:Y:S01]  /*1f40*/  LDGSTS.E.BYPASS.LTC128B.128 [R14+0x19080], [R2.64], !P2 ;  /* 0x19080000020e7fae */ /* 0x0005e2000d101d4e */
[----:B------:R-:W-:-:S02]  /*1f50*/  IADD3.X R5, R38, UR18, RZ, P0, !PT ;  /* 0x0000001226057c10 */ /* 0x000fc400087fe4ff */
[----:B------:R-:W-:Y:S01]  /*1f60*/  LEA R20, P0, R0, c[0x0][0x280], 0x2 ;  /* 0x0000a00000147a11 */ /* 0x000fe200078010ff */
[----:B------:R-:W-:Y:S01]  /*1f70*/  IMAD.IADD R7, R36, 0x1, -R7 ;  /* 0x0000000124077824 */ /* 0x000fe200078e0a07 */
[----:B------:R-:W-:Y:S01]  /*1f80*/  LEA.HI R4, R6, R8, RZ, 0x3 ;  /* 0x0000000806047211 */ /* 0x000fe200078f18ff */
[----:B------:R2:W-:Y:S01]  /*1f90*/  LDGSTS.E.BYPASS.LTC128B.128 [R14+0x1b080], [R2.64+0x80], !P1 ;  /* 0x1b080080020e7fae */ /* 0x0005e2000c901d4e */
[----:B------:R-:W-:Y:S02]  /*1fa0*/  LEA.HI.X R21, R0, c[0x0][0x284], R5, 0x2, P0 ;  /* 0x0000a10000157a11 */ /* 0x000fe400000f1405 */
[----:B------:R-:W-:Y:S02]  /*1fb0*/  LOP3.LUT R0, R4, 0xfffffff8, RZ, 0xc0, !PT ;  /* 0xfffffff804007812 */ /* 0x000fe400078ec0ff */
[----:B------:R-:W-:Y:S01]  /*1fc0*/  SHF.R.S32.HI R4, RZ, 0x1f, R7 ;  /* 0x0000001fff047819 */ /* 0x000fe20000011407 */
[----:B------:R-:W-:Y:S02]  /*1fd0*/  IMAD.SHL.U32 R16, R22, 0x10, RZ ;  /* 0x0000001016107824 */ /* 0x000fe400078e00ff */
[----:B------:R-:W-:Y:S01]  /*1fe0*/  IMAD.IADD R17, R8, 0x1, -R0 ;  /* 0x0000000108117824 */ /* 0x000fe200078e0a00 */
[----:B-1----:R-:W-:Y:S01]  /*1ff0*/  LEA.HI R13, R4, R7, RZ, 0x3 ;  /* 0x00000007040d7211 */ /* 0x002fe200078f18ff */
[----:B------:R-:W-:-:S03]  /*2000*/  IMAD R4, R24, c[0x0][0x240], RZ ;  /* 0x0000900018047a24 */ /* 0x000fc600078e02ff */
[----:B------:R-:W-:Y:S01]  /*2010*/  LOP3.LUT R5, R13, 0xfffffff8, RZ, 0xc0, !PT ;  /* 0xfffffff80d057812 */ /* 0x000fe200078ec0ff */
[----:B--2---:R-:W-:Y:S02]  /*2020*/  IMAD.SHL.U32 R2, R32, 0x40, RZ ;  /* 0x0000004020027824 */ /* 0x004fe400078e00ff */
        /* <DEDUP_REMOVED lines=101> */
.L_x_1805:
[----:B------:R-:W-:Y:S05]  /*2680*/  BSYNC B0 ;  /* 0x0000000000007941 */ /* 0x000fea0003800000 */
.L_x_1804:
        /* <DEDUP_REMOVED lines=119> */
.L_x_1824:
        /* <DEDUP_REMOVED lines=148> */
.L_x_1808:
[----:B------:R-:W-:Y:S11]  /*3740*/  ISETP.NE.AND P0, PT, R226, c[0x0][0x2a8], PT ;  /* 0x0000aa00e2007a0c */ /* 0x000ff60003f05270 */
[----:B------:R-:W-:Y:S02]  /*3750*/  @!UPT UIADD3 URZ, URZ, URZ, URZ ;  /* 0x0000003f3f3ff290 */ /* 0x000fe4000fffe03f */
[----:B------:R-:W-:Y:S05]  /*3760*/  @P0 IMAD.HI.U32 R36, R2, c[0x0][0x2ac], RZ ;  /* 0x0000ab0002240a27 */ /* 0x000fea00078e00ff */
[----:B------:R-:W-:Y:S02]  /*3770*/  @P0 SHF.R.U32.HI R2, RZ, c[0x0][0x2b0], R36 ;  /* 0x0000ac00ff020a19 */ /* 0x000fe40000011624 */
.L_x_1809:
[----:B------:R-:W-:Y:S05]  /*3780*/  BSYNC B0 ;  /* 0x0000000000007941 */ /* 0x000fea0003800000 */
.L_x_1807:
        /* <DEDUP_REMOVED lines=8> */
.L_x_1806:
        /* <DEDUP_REMOVED lines=16> */
.L_x_1812:
[----:B------:R-:W-:Y:S11]  /*3910*/  ISETP.NE.AND P0, PT, R226, c[0x0][0x2a8], PT ;  /* 0x0000aa00e2007a0c */ /* 0x000ff60003f05270 */
[----:B------:R-:W-:Y:S02]  /*3920*/  @!UPT UIADD3 URZ, URZ, URZ, URZ ;  /* 0x0000003f3f3ff290 */ /* 0x000fe4000fffe03f */
[----:B------:R-:W-:Y:S05]  /*3930*/  @P0 IMAD.HI.U32 R36, R2, c[0x0][0x2ac], RZ ;  /* 0x0000ab0002240a27 */ /* 0x000fea00078e00ff */
[----:B------:R-:W-:Y:S02]  /*3940*/  @P0 SHF.R.U32.HI R2, RZ, c[0x0][0x2b0], R36 ;  /* 0x0000ac00ff020a19 */ /* 0x000fe40000011624 */
.L_x_1813:
[----:B------:R-:W-:Y:S05]  /*3950*/  BSYNC B0 ;  /* 0x0000000000007941 */ /* 0x000fea0003800000 */
.L_x_1811:
[----:B------:R-:W2:Y:S01]  /*3960*/  LDL R37, [R1+0x10] ;  /* 0x0000100001257983 */ /* 0x000ea20000100800 */
[----:B------:R-:W-:Y:S04]  /*3970*/  IMAD.MOV.U32 R36, RZ, RZ, c[0x0][0x2a8] ;  /* 0x0000aa00ff247624 */ /* 0x000fe800078e00ff */
[----:B------:R-:W-:Y:S04]  /*3980*/  IMAD R2, R2, R36, -UR12 ;  /* 0x8000000c02027e24 */ /* 0x000fe8000f8e0224 */
[----:B--2---:R-:W-:Y:S05]  /*3990*/  IMAD.IADD R2, R2, 0x1, -R37 ;  /* 0x0000000102027824 */ /* 0x004fea00078e0a25 */
[----:B------:R-:W-:Y:S02]  /*39a0*/  IADD3 R36, R2, c[0x0][0x2a8], RZ ;  /* 0x0000aa0002247a10 */ /* 0x000fe40007ffe0ff */
[----:B------:R-:W-:Y:S02]  /*39b0*/  IMNMX R43, R43, R2, !PT ;  /* 0x000000022b2b7217 */ /* 0x000fe40007800200 */
[----:B------:R-:W-:Y:S02]  /*39c0*/  IMNMX R200, R200, R36, PT ;  /* 0x00000024c8c87217 */ /* 0x000fe40003800200 */
.L_x_1810:
        /* <DEDUP_REMOVED lines=16> */
.L_x_1816:
[----:B------:R-:W-:Y:S11]  /*3ad0*/  ISETP.NE.AND P0, PT, R226, c[0x0][0x2a8], PT ;  /* 0x0000aa00e2007a0c */ /* 0x000ff60003f05270 */
[----:B------:R-:W-:Y:S02]  /*3ae0*/  @!UPT UIADD3 URZ, URZ, URZ, URZ ;  /* 0x0000003f3f3ff290 */ /* 0x000fe4000fffe03f */
[----:B------:R-:W-:Y:S05]  /*3af0*/  @P0 IMAD.HI.U32 R36, R2, c[0x0][0x2ac], RZ ;  /* 0x0000ab0002240a27 */ /* 0x000fea00078e00ff */
[----:B------:R-:W-:Y:S02]  /*3b00*/  @P0 SHF.R.U32.HI R2, RZ, c[0x0][0x2b0], R36 ;  /* 0x0000ac00ff020a19 */ /* 0x000fe40000011624 */
.L_x_1817:
[----:B------:R-:W-:Y:S05]  /*3b10*/  BSYNC B0 ;  /* 0x0000000000007941 */ /* 0x000fea0003800000 */
.L_x_1815:
[----:B------:R-:W2:Y:S01]  /*3b20*/  LDL R37, [R1+0x10] ;  /* 0x0000100001257983 */ /* 0x000ea20000100800 */
[----:B------:R-:W-:Y:S04]  /*3b30*/  IMAD.MOV.U32 R36, RZ, RZ, c[0x0][0x2a8] ;  /* 0x0000aa00ff247624 */ /* 0x000fe800078e00ff */
[----:B------:R-:W-:Y:S04]  /*3b40*/  IMAD R2, R2, R36, -UR12 ;  /* 0x8000000c02027e24 */ /* 0x000fe8000f8e0224 */
[----:B--2---:R-:W-:Y:S05]  /*3b50*/  IMAD.IADD R2, R2, 0x1, -R37 ;  /* 0x0000000102027824 */ /* 0x004fea00078e0a25 */
[----:B------:R-:W-:Y:S02]  /*3b60*/  IADD3 R36, R2, c[0x0][0x2a8], RZ ;  /* 0x0000aa0002247a10 */ /* 0x000fe40007ffe0ff */
[----:B------:R-:W-:Y:S02]  /*3b70*/  IMNMX R41, R41, R2, !PT ;  /* 0x0000000229297217 */ /* 0x000fe40007800200 */
[----:B------:R-:W-:Y:S02]  /*3b80*/  IMNMX R42, R42, R36, PT ;  /* 0x000000242a2a7217 */ /* 0x000fe40003800200 */
.L_x_1814:
        /* <DEDUP_REMOVED lines=16> */
.L_x_1820:
[----:B------:R-:W-:Y:S11]  /*3c90*/  ISETP.NE.AND P0, PT, R226, c[0x0][0x2a8], PT ;  /* 0x0000aa00e2007a0c */ /* 0x000ff60003f05270 */
[----:B------:R-:W-:Y:S02]  /*3ca0*/  @!UPT UIADD3 URZ, URZ, URZ, URZ ;  /* 0x0000003f3f3ff290 */ /* 0x000fe4000fffe03f */
[----:B------:R-:W-:Y:S05]  /*3cb0*/  @P0 IMAD.HI.U32 R36, R0, c[0x0][0x2ac], RZ ;  /* 0x0000ab0000240a27 */ /* 0x000fea00078e00ff */
[----:B------:R-:W-:Y:S02]  /*3cc0*/  @P0 SHF.R.U32.HI R0, RZ, c[0x0][0x2b0], R36 ;  /* 0x0000ac00ff000a19 */ /* 0x000fe40000011624 */
.L_x_1821:
[----:B------:R-:W-:Y:S05]  /*3cd0*/  BSYNC B0 ;  /* 0x0000000000007941 */ /* 0x000fea0003800000 */
.L_x_1819:
[----:B------:R-:W2:Y:S01]  /*3ce0*/  LDL R37, [R1+0x10] ;  /* 0x0000100001257983 */ /* 0x000ea20000100800 */
[----:B------:R-:W-:Y:S04]  /*3cf0*/  IMAD.MOV.U32 R36, RZ, RZ, c[0x0][0x2a8] ;  /* 0x0000aa00ff247624 */ /* 0x000fe800078e00ff */
[----:B------:R-:W-:Y:S04]  /*3d00*/  IMAD R0, R0, R36, -UR12 ;  /* 0x8000000c00007e24 */ /* 0x000fe8000f8e0224 */
[----:B--2---:R-:W-:Y:S05]  /*3d10*/  IMAD.IADD R0, R0, 0x1, -R37 ;  /* 0x0000000100007824 */ /* 0x004fea00078e0a25 */
[----:B------:R-:W-:Y:S02]  /*3d20*/  IADD3 R36, R0, c[0x0][0x2a8], RZ ;  /* 0x0000aa0000247a10 */ /* 0x000fe40007ffe0ff */
[----:B------:R-:W-:Y:S02]  /*3d30*/  IMNMX R2, R2, R0, !PT ;  /* 0x0000000002027217 */ /* 0x000fe40007800200 */
[----:B------:R-:W-:Y:S02]  /*3d40*/  IMNMX R40, R40, R36, PT ;  /* 0x0000002428287217 */ /* 0x000fe40003800200 */
.L_x_1818:
        /* <DEDUP_REMOVED lines=78> */
.L_x_1822:
        /* <DEDUP_REMOVED lines=579> */
.L_x_1823:
        /* <DEDUP_REMOVED lines=298> */
.L_x_1803:
[----:B------:R-:W-:Y:S05]  /*7900*/  @P0 EXIT ;  /* 0x000000000000094d */ /* 0x000fea0003800000 */
[----:B------:R-:W2:Y:S01]  /*7910*/  LDL.LU R11, [R1+0x68] ;  /* 0x00006800010b7983 */ /* 0x000ea20000300800 */
[----:B------:R-:W-:-:S04]  /*7920*/  ISETP.NE.U32.AND P0, PT, RZ, c[0x0][0x360], PT ;  /* 0x0000d800ff007a0c */ /* 0x000fc80003f05070 */
[----:B------:R-:W-:-:S13]  /*7930*/  ISETP.NE.AND.EX P0, PT, RZ, c[0x0][0x364], PT, P0 ;  /* 0x0000d900ff007a0c */ /* 0x000fda0003f05300 */
[----:B------:R-:W-:Y:S01]  /*7940*/  @P0 IMAD.MOV.U32 R2, RZ, RZ, 0x4 ;  /* 0x00000004ff020424 */ /* 0x000fe200078e00ff */
[----:B------:R-:W3:Y:S03]  /*7950*/  S2R R5, SR_CTAID.Y ;  /* 0x0000000000057919 */ /* 0x000ee60000002600 */
[----:B--2---:R-:W-:-:S06]  /*7960*/  @P0 IMAD.WIDE R2, R11, R2, c[0x0][0x360] ;  /* 0x0000d8000b020625 */ /* 0x004fcc00078e0202 */
[----:B------:R2:W4:Y:S01]  /*7970*/  @P0 LDG.E R2, [R2.64] ;  /* 0x0000000e02020981 */ /* 0x000522000c1e1900 */
[----:B-1----:R-:W-:Y:S01]  /*7980*/  IMAD.MOV.U32 R0, RZ, RZ, 0x1 ;  /* 0x00000001ff007424 */ /* 0x002fe200078e00ff */
[----:B------:R-:W-:Y:S01]  /*7990*/  ULDC UR5, c[0x0][0x358] ;  /* 0x0000d60000057ab9 */ /* 0x000fe20000000800 */
[----:B---3--:R-:W-:Y:S01]  /*79a0*/  IMAD.MOV.U32 R7, RZ, RZ, R5 ;  /* 0x000000ffff077224 */ /* 0x008fe200078e0005 */
[----:B------:R-:W1:Y:S01]  /*79b0*/  S2R R10, SR_TID.X ;  /* 0x00000000000a7919 */ /* 0x000e620000002100 */
[----:B------:R-:W-:-:S03]  /*79c0*/  UIMAD UR5, UR8, UR5, URZ ;  /* 0x00000005080572a4 */ /* 0x000fc6000f8e023f */
[----:B------:R-:W-:Y:S01]  /*79d0*/  BAR.SYNC.DEFER_BLOCKING 0x1, 0x100 ;  /* 0x0044000000007b1d */ /* 0x000fe20000010000 */
[----:B------:R-:W-:Y:S01]  /*79e0*/  ISETP.NE.AND P1, PT, R0, c[0x0][0x338], PT ;  /* 0x0000ce0000007a0c */ /* 0x000fe20003f25270 */
        /* <DEDUP_REMOVED lines=17> */
[----:B-1----:R-:W-:Y:S02]  /*7b00*/  ISETP.NE.AND P2, PT, R10, RZ, PT ;  /* 0x000000ff0a00720c */ /* 0x002fe40003f45270 */
        /* <DEDUP_REMOVED lines=11> */
.L_x_1827:
[----:B------:R-:W2:Y:S01]  /*7bc0*/  LDG.E.STRONG.GPU R0, [R4.64] ;  /* 0x0000000e04007981 */ /* 0x000ea2000c1ef900 */
[----:B------:R-:W-:Y:S01]  /*7bd0*/  YIELD ;  /* 0x0000000000007946 */ /* 0x000fe20003800000 */
[----:B--2---:R-:W-:Y:S01]  /*7be0*/  ISETP.NE.AND P0, PT, R0, R6, PT ;  /* 0x000000060000720c */ /* 0x004fe20003f05270 */
[----:B------:R-:W-:-:S12]  /*7bf0*/  CCTL.IVALL ;  /* 0x00000000ff00798f */ /* 0x000fd80002000000 */
[----:B------:R-:W-:Y:S05]  /*7c00*/  @P0 BRA `(.L_x_1827) ;  /* 0xffffffb000000947 */ /* 0x000fea000383ffff */
.L_x_1826:
[----:B------:R-:W-:Y:S05]  /*7c10*/  BSYNC B0 ;  /* 0x0000000000007941 */ /* 0x000fea0003800000 */
.L_x_1825:
[----:B------:R-:W-:Y:S01]  /*7c20*/  MOV R17, 0xffffffff ;  /* 0xffffffff00117802 */ /* 0x000fe20000000f00 */
[----:B------:R-:W-:Y:S05]  /*7c30*/  BRA.CONV ~URZ, `(.L_x_1828) ;  /* 0x000000237f007947 */ /* 0x000fea000b800000 */
[----:B------:R-:W-:Y:S02]  /*7c40*/  MOV R2, 0x7c60 ;  /* 0x00007c6000027802 */ /* 0x000fe40000000f00 */
[----:B------:R-:W-:Y:S05]  /*7c50*/  CALL.REL.NOINC `($__internal_9_$__cuda_sm70_warpsync) ;  /* 0x00000c9000007944 */ /* 0x000fea0003c00000 */
.L_x_1828:
        /* <DEDUP_REMOVED lines=82> */
[----:B------:R-:W-:Y:S05]  /*8180*/  CALL.REL.NOINC `($__internal_9_$__cuda_sm70_warpsync) ;  /* 0x0000076000007944 */ /* 0x000fea0003c00000 */
.L_x_1829:
        /* <DEDUP_REMOVED lines=12> */
.L_x_1831:
[----:B------:R-:W-:Y:S05]  /*8250*/  BSYNC B0 ;  /* 0x0000000000007941 */ /* 0x000fea0003800000 */
.L_x_1830:
[----:B--2---:R-:W-:Y:S01]  /*8260*/  IADD3 R4, P0, R14, c[0x0][0x348], RZ ;  /* 0x0000d2000e047a10 */ /* 0x004fe20007f1e0ff */
[----:B------:R-:W-:Y:S03]  /*8270*/  BSSY B0, `(.L_x_1832) ;  /* 0x0000008000007945 */ /* 0x000fe60003800000 */
[----:B------:R-:W-:Y:S01]  /*8280*/  IADD3.X R5, R15, c[0x0][0x34c], RZ, P0, !PT ;  /* 0x0000d3000f057a10 */ /* 0x000fe200007fe4ff */
[----:B------:R-:W-:Y:S05]  /*8290*/  @P2 BRA `(.L_x_1833) ;  /* 0x0000005000002947 */ /* 0x000fea0003800000 */
.L_x_1834:
[----:B------:R-:W2:Y:S01]  /*82a0*/  LDG.E.STRONG.GPU R0, [R4.64] ;  /* 0x0000000e04007981 */ /* 0x000ea2000c1ef900 */
[----:B------:R-:W-:Y:S01]  /*82b0*/  YIELD ;  /* 0x0000000000007946 */ /* 0x000fe20003800000 */
[----:B--2---:R-:W-:Y:S01]  /*82c0*/  ISETP.NE.AND P0, PT, R0, R6, PT ;  /* 0x000000060000720c */ /* 0x004fe20003f05270 */
[----:B------:R-:W-:-:S12]  /*82d0*/  CCTL.IVALL ;  /* 0x00000000ff00798f */ /* 0x000fd80002000000 */
[----:B------:R-:W-:Y:S05]  /*82e0*/  @P0 BRA `(.L_x_1834) ;  /* 0xffffffb000000947 */ /* 0x000fea000383ffff */
.L_x_1833:
[----:B------:R-:W-:Y:S05]  /*82f0*/  BSYNC B0 ;  /* 0x0000000000007941 */ /* 0x000fea0003800000 */
.L_x_1832:
[----:B------:R-:W-:Y:S05]  /*8300*/  BRA.CONV ~URZ, `(.L_x_1835) ;  /* 0x000000237f007947 */ /* 0x000fea000b800000 */
[----:B-1----:R-:W-:Y:S02]  /*8310*/  MOV R2, 0x8330 ;  /* 0x0000833000027802 */ /* 0x002fe40000000f00 */
[----:B------:R-:W-:Y:S05]  /*8320*/  CALL.REL.NOINC `($__internal_9_$__cuda_sm70_warpsync) ;  /* 0x000005c000007944 */ /* 0x000fea0003c00000 */
.L_x_1835:
        /* <DEDUP_REMOVED lines=80> */
.L_x_1836:
        /* <DEDUP_REMOVED lines=12> */
        .weak           $__internal_9_$__cuda_sm70_warpsync
        .type           $__internal_9_$__cuda_sm70_warpsync,@function
        .size           $__internal_9_$__cuda_sm70_warpsync,(.L_x_2334 - $__internal_9_$__cuda_sm70_warpsync)
$__internal_9_$__cuda_sm70_warpsync:
[----:B------:R-:W-:Y:S01]  /*88f0*/  MOV R3, 0x0 ;  /* 0x0000000000037802 */ /* 0x000fe20000000f00 */
[----:B------:R-:W-:Y:S04]  /*8900*/  WARPSYNC R17 ;  /* 0x0000001100007348 */ /* 0x000fe80003800000 */
[----:B------:R-:W-:Y:S05]  /*8910*/  RET.REL.NODEC R2 `(_ZN7cutlass13device_kernelIN5flash19enable_sm80_to_sm89INS1_16FlashAttnBwdSm80INS1_25CollectiveMainloopBwdSm80ILi2ELi2EN4cute5tupleIJNS5_1CILi64EEENS7_ILi128EEES9_EEENS_10bfloat16_tEfNS_4arch4Sm80ELb0ELb1ELb0ELb1ELb1ELb0ELb0ELb0ELi2ELi2ELi2ELi2ELb0EEENS1_24CollectiveEpilogueBwdGQAISA_fSD_Li256ELb1ELb1EEENS1_19SingleTileSchedulerILb1ELb0ELb0ELi128EEEEEEEEEvNT_6ParamsE) ;  /* 0xffff76e002007950 */ /* 0x000fea0003c3ffff */
.L_x_1837:
        /* <DEDUP_REMOVED lines=14> */
.L_x_2334:


//--------------------- .text._ZN7cutlass13device_kernelIN5flash19enable_sm80_to_sm89INS1_16FlashAttnBwdSm80INS1_25CollectiveMainloopBwdSm80ILi2ELi2EN4cute5tupleIJNS5_1CILi64EEENS7_ILi128EEES9_EEENS_10bfloat16_tEfNS_4arch4Sm80ELb1ELb0ELb0ELb0ELb0ELb0ELb0ELb0ELi2ELi2ELi2ELi2ELb0EEENS1_21CollectiveEpilogueBwdISA_SB_SD_Li256ELb0ELb0ELi4EEENS1_25SingleTileBwdLPTSchedulerILb0ELi128ELb0EEEEEEEEEvNT_6ParamsE --------------------------
	.section	.text._ZN7cutlass13device_kernelIN5flash19enable_sm80_to_sm89INS1_16FlashAttnBwdSm80INS1_25CollectiveMainloopBwdSm80ILi2ELi2EN4cute5tupleIJNS5_1CILi64EEENS7_ILi128EEES9_EEENS_10bfloat16_tEfNS_4arch4Sm80ELb1ELb0ELb0ELb0ELb0ELb0ELb0ELb0ELi2ELi2ELi2ELi2ELb0EEENS1_21CollectiveEpilogueBwdISA_SB_SD_Li256ELb0ELb0ELi4EEENS1_25SingleTileBwdLPTSchedulerILb0ELi128ELb0EEEEEEEEEvNT_6ParamsE,"ax",@progbits
	.sectioninfo	@"SHI_REGISTERS=255"
	.align	128
.text._ZN7cutlass13device_kernelIN5flash19enable_sm80_to_sm89INS1_16FlashAttnBwdSm80INS1_25CollectiveMainloopBwdSm80ILi2ELi2EN4cute5tupleIJNS5_1CILi64EEENS7_ILi128EEES9_EEENS_10bfloat16_tEfNS_4arch4Sm80ELb1ELb0ELb0ELb0ELb0ELb0ELb0ELb0ELi2ELi2ELi2ELi2ELb0EEENS1_21CollectiveEpilogueBwdISA_SB_SD_Li256ELb0ELb0ELi4EEENS1_25SingleTileBwdLPTSchedulerILb0ELi128ELb0EEEEEEEEEvNT_6ParamsE:
        .type           _ZN7cutlass13device_kernelIN5flash19enable_sm80_to_sm89INS1_16FlashAttnBwdSm80INS1_25CollectiveMainloopBwdSm80ILi2ELi2EN4cute5tupleIJNS5_1CILi64EEENS7_ILi128EEES9_EEENS_10bfloat16_tEfNS_4arch4Sm80ELb1ELb0ELb0ELb0ELb0ELb0ELb0ELb0ELi2ELi2ELi2ELi2ELb0EEENS1_21CollectiveEpilogueBwdISA_SB_SD_Li256ELb0ELb0ELi4EEENS1_25SingleTileBwdLPTSchedulerILb0ELi128ELb0EEEEEEEEEvNT_6ParamsE,@function
        .size           _ZN7cutlass13device_kernelIN5flash19enable_sm80_to_sm89INS1_16FlashAttnBwdSm80INS1_25CollectiveMainloopBwdSm80ILi2ELi2EN4cute5tupleIJNS5_1CILi64EEENS7_ILi128EEES9_EEENS_10bfloat16_tEfNS_4arch4Sm80ELb1ELb0ELb0ELb0ELb0ELb0ELb0ELb0ELi2ELi2ELi2ELi2ELb0EEENS1_21CollectiveEpilogueBwdISA_SB_SD_Li256ELb0ELb0ELi4EEENS1_25SingleTileBwdLPTSchedulerILb0ELi128ELb0EEEEEEEEEvNT_6ParamsE,(.L_x_2336 - _ZN7cutlass13device_kernelIN5flash19enable_sm80_to_sm89INS1_16FlashAttnBwdSm80INS1_25CollectiveMainloopBwdSm80ILi2ELi2EN4cute5tupleIJNS5_1CILi64EEENS7_ILi128EEES9_EEENS_10bfloat16_tEfNS_4arch4Sm80ELb1ELb0ELb0ELb0ELb0ELb0ELb0ELb0ELi2ELi2ELi2ELi2ELb0EEENS1_21CollectiveEpilogueBwdISA_SB_SD_Li256ELb0ELb0ELi4EEENS1_25SingleTileBwdLPTSchedulerILb0ELi128ELb0EEEEEEEEEvNT_6ParamsE)
        .other          _ZN7cutlass13device_kernelIN5flash19enable_sm80_to_sm89INS1_16FlashAttnBwdSm80INS1_25CollectiveMainloopBwdSm80ILi2ELi2EN4cute5tupleIJNS5_1CILi64EEENS7_ILi128EEES9_EEENS_10bfloat16_tEfNS_4arch4Sm80ELb1ELb0ELb0ELb0ELb0ELb0ELb0ELb0ELi2ELi2ELi2ELi2ELb0EEENS1_21CollectiveEpilogueBwdISA_SB_SD_Li256ELb0ELb0ELi4EEENS1_25SingleTileBwdLPTSchedulerILb0ELi128ELb0EEEEEEEEEvNT_6ParamsE,@"STO_CUDA_ENTRY STV_DEFAULT"
_ZN7cutlass13device_kernelIN5flash19enable_sm80_to_sm89INS1_16FlashAttnBwdSm80INS1_25CollectiveMainloopBwdSm80ILi2ELi2EN4cute5tupleIJNS5_1CILi64EEENS7_ILi128EEES9_EEENS_10bfloat16_tEfNS_4arch4Sm80ELb1ELb0ELb0ELb0ELb0ELb0ELb0ELb0ELi2ELi2ELi2ELi2ELb0EEENS1_21CollectiveEpilogueBwdISA_SB_SD_Li256ELb0ELb0ELi4EEENS1_25SingleTileBwdLPTSchedulerILb0ELi128ELb0EEEEEEEEEvNT_6ParamsE:
        /* <DEDUP_REMOVED lines=11> */
[----:B------:R-:W-:Y:S02]  /*00b0*/  ULDC UR5, c[0x0][0x3c0] ;  /* 0x0000f00000057ab9 */ /* 0x000fe40000000800 */
[----:B------:R-:W-:-:S05]  /*00c0*/  UMOV UR8, UR4 ;  /* 0x0000000400087c82 */ /* 0x000fca0008000000 */
        /* <DEDUP_REMOVED lines=15> */
.L_x_1839:
[----:B------:R-:W-:Y:S02]  /*01c0*/  ULDC UR7, c[0x0][0x3ac] ;  /* 0x0000eb0000077ab9 */ /* 0x000fe40000000800 */
[----:B------:R-:W-:Y:S02]  /*01d0*/  UISETP.NE.AND UP0, UPT, UR7, 0x1, UPT ;  /* 0x000000010700788c */ /* 0x000fe4000bf05270 */
[----:B------:R-:W-:Y:S02]  /*01e0*/  ULDC.64 UR4, c[0x0][0x3b0] ;  /* 0x0000ec0000047ab9 */ /* 0x000fe40000000a00 */
[----:B------:R-:W-:Y:S02]  /*01f0*/  UIMAD.WIDE.U32 UR10, UR6, UR4, URZ ;  /* 0x00000004060a72a5 */ /* 0x000fe4000f8e003f */
[----:B------:R-:W-:-:S05]  /*0200*/  UMOV UR21, UR6 ;  /* 0x0000000600157c82 */ /* 0x000fca0008000000 */
[----:B------:R-:W-:-:S04]  /*0210*/  @UP0 USHF.R.U32.HI UR21, URZ, UR5, UR11 ;  /* 0x000000053f150299 */ /* 0x000fc8000801160b */
[----:B------:R-:W-:-:S04]  /*0220*/  UIMAD UR7, UR21, UR7, URZ ;  /* 0x00000007150772a4 */ /* 0x000fc8000f8e023f */
.L_x_1840:
[----:B------:R-:W-:Y:S02]  /*0230*/  UIADD3 UR9, UR6, -UR7, URZ ;  /* 0x8000000706097290 */ /* 0x000fe4000fffe03f */
[----:B------:R-:W-:Y:S02]  /*0240*/  ULDC.64 UR4, c[0x0][0x3a8] ;  /* 0x0000ea0000047ab9 */ /* 0x000fe40000000a00 */
[----:B------:R-:W-:Y:S02]  /*0250*/  ULDC.64 UR6, c[0x0][0x3a0] ;  /* 0x0000e80000067ab9 */ /* 0x000fe40000000a00 */
[----:B------:R-:W-:Y:S02]  /*0260*/  UISETP.NE.AND UP0, UPT, UR6, 0x1, UPT ;  /* 0x000000010600788c */ /* 0x000fe4000bf05270 */
[----:B------:R-:W-:-:S04]  /*0270*/  UIMAD UR5, UR8, UR5, UR9 ;  /* 0x00000005080572a4 */ /* 0x000fc8000f8e0209 */
[----:B------:R-:W-:-:S03]  /*0280*/  UIMAD.WIDE.U32 UR8, UR5, UR7, URZ ;  /* 0x00000007050872a5 */ /* 0x000fc6000f8e003f */
[----:B------:R-:W-:Y:S02]  /*0290*/  UMOV UR20, UR5 ;  /* 0x0000000500147c82 */ /* 0x000fe40008000000 */
[----:B------:R-:W-:-:S04]  /*02a0*/  @UP0 USHF.R.U32.HI UR20, URZ, UR4, UR9 ;  /* 0x000000043f140299 */ /* 0x000fc80008011609 */
[----:B------:R-:W-:-:S04]  /*02b0*/  UIADD3 UR19, -UR20, URZ, URZ ;  /* 0x0000003f14137290 */ /* 0x000fc8000fffe13f */
[----:B------:R-:W-:Y:S01]  /*02c0*/  UIMAD UR19, UR19, UR6, UR5 ;  /* 0x00000006131372a4 */ /* 0x000fe2000f8e0205 */
[----:B------:R-:W-:Y:S05]  /*02d0*/  BRA `(.L_x_1841) ;  /* 0x0000025000007947 */ /* 0x000fea0003800000 */
.L_x_1838:
        /* <DEDUP_REMOVED lines=20> */
.L_x_1842:
[----:B------:R-:W-:Y:S02]  /*0420*/  ULDC UR7, c[0x0][0x3ac] ;  /* 0x0000eb0000077ab9 */ /* 0x000fe40000000800 */
[----:B------:R-:W-:Y:S02]  /*0430*/  UISETP.NE.AND UP0, UPT, UR7, 0x1, UPT ;  /* 0x000000010700788c */ /* 0x000fe4000bf05270 */
[----:B------:R-:W-:Y:S02]  /*0440*/  ULDC.64 UR4, c[0x0][0x3b0] ;  /* 0x0000ec0000047ab9 */ /* 0x000fe40000000a00 */
[----:B------:R-:W-:Y:S02]  /*0450*/  UIMAD.WIDE.U32 UR10, UR6, UR4, URZ ;  /* 0x00000004060a72a5 */ /* 0x000fe4000f8e003f */
[----:B------:R-:W-:-:S05]  /*0460*/  UMOV UR21, UR6 ;  /* 0x0000000600157c82 */ /* 0x000fca0008000000 */
[----:B------:R-:W-:-:S04]  /*0470*/  @UP0 USHF.R.U32.HI UR21, URZ, UR5, UR11 ;  /* 0x000000053f150299 */ /* 0x000fc8000801160b */
[----:B------:R-:W-:-:S04]  /*0480*/  UIMAD UR7, UR21, UR7, URZ ;  /* 0x00000007150772a4 */ /* 0x000fc8000f8e023f */
.L_x_1843:
        /* <DEDUP_REMOVED lines=9> */
[----:B------:R-:W-:Y:S02]  /*0520*/  UIMAD UR19, UR19, UR6, UR5 ;  /* 0x00000006131372a4 */ /* 0x000fe4000f8e0205 */
.L_x_1841:
[----:B------:R-:W-:-:S13]  /*0530*/  ISETP.LE.AND P0, PT, RZ, UR20, PT ;  /* 0x00000014ff007c0c */ /* 0x000fda000bf03270 */
[----:B------:R-:W-:Y:S05]  /*0540*/  @!P0 EXIT ;  /* 0x000000000000894d */ /* 0x000fea0003800000 */
        /* <DEDUP_REMOVED lines=9> */
[----:B------:R-:W-:Y:S01]  /*05e0*/  IMAD.MOV.U32 R186, RZ, RZ, RZ ;  /* 0x000000ffffba7224 */ /* 0x000fe200078e00ff */
[----:B------:R-:W-:Y:S01]  /*05f0*/  ULDC UR4, c[0x0][0x2a4] ;  /* 0x0000a90000047ab9 */ /* 0x000fe20000000800 */
[----:B------:R-:W-:Y:S01]  /*0600*/  MOV R11, RZ ;  /* 0x000000ff000b7202 */ /* 0x000fe20000000f00 */
[----:B------:R-:W-:Y:S01]  /*0610*/  UIADD3 UR5, UR5, -UR4, URZ ;  /* 0x8000000405057290 */ /* 0x000fe2000fffe03f */
[----:B------:R-:W-:Y:S01]  /*0620*/  IMAD.MOV.U32 R184, RZ, RZ, RZ ;  /* 0x000000ffffb87224 */ /* 0x000fe200078e00ff */
[----:B------:R-:W-:Y:S01]  /*0630*/  UIADD3 UR6, UR6, 0x3f, URZ ;  /* 0x0000003f06067890 */ /* 0x000fe2000fffe03f */
[----:B------:R-:W-:Y:S01]  /*0640*/  CS2R R12, SRZ ;  /* 0x00000000000c7805 */ /* 0x000fe2000001ff00 */
[----:B------:R-:W-:Y:S01]  /*0650*/  USHF.R.S32.HI UR4, URZ, 0x1f, UR5 ;  /* 0x0000001f3f047899 */ /* 0x000fe20008011405 */
[----:B------:R-:W-:Y:S01]  /*0660*/  MOV R190, RZ ;  /* 0x000000ff00be7202 */ /* 0x000fe20000000f00 */
[----:B------:R-:W-:Y:S01]  /*0670*/  ULDC.64 UR22, c[0x0][0x118] ;  /* 0x0000460000167ab9 */ /* 0x000fe20000000a00 */
[----:B------:R-:W-:Y:S01]  /*0680*/  IMAD.MOV.U32 R188, RZ, RZ, RZ ;  /* 0x000000ffffbc7224 */ /* 0x000fe200078e00ff */
[----:B------:R-:W-:Y:S01]  /*0690*/  ULEA.HI UR24, UR4, UR5, URZ, 0x6 ;  /* 0x0000000504187291 */ /* 0x000fe2000f8f303f */
[----:B------:R-:W-:Y:S01]  /*06a0*/  CS2R R14, SRZ ;  /* 0x00000000000e7805 */ /* 0x000fe2000001ff00 */
[----:B------:R-:W-:Y:S01]  /*06b0*/  USHF.R.S32.HI UR4, URZ, 0x1f, UR6 ;  /* 0x0000001f3f047899 */ /* 0x000fe20008011406 */
[----:B------:R-:W-:Y:S01]  /*06c0*/  MOV R194, RZ ;  /* 0x000000ff00c27202 */ /* 0x000fe20000000f00 */
[----:B------:R-:W-:Y:S01]  /*06d0*/  USHF.R.S32.HI UR24, URZ, 0x6, UR24 ;  /* 0x000000063f187899 */ /* 0x000fe20008011418 */
[----:B------:R-:W-:Y:S01]  /*06e0*/  IMAD.MOV.U32 R192, RZ, RZ, RZ ;  /* 0x000000ffffc07224 */ /* 0x000fe200078e00ff */
[----:B------:R-:W-:Y:S01]  /*06f0*/  ULEA.HI UR4, UR4, UR6, URZ, 0x6 ;  /* 0x0000000604047291 */ /* 0x000fe2000f8f303f */
[----:B------:R-:W-:Y:S01]  /*0700*/  CS2R R16, SRZ ;  /* 0x0000000000107805 */ /* 0x000fe2000001ff00 */
[----:B------:R-:W-:Y:S01]  /*0710*/  UISETP.LT.AND UP0, UPT, URZ, UR24, UPT ;  /* 0x000000183f00728c */ /* 0x000fe2000bf01270 */
[----:B------:R-:W-:Y:S01]  /*0720*/  MOV R178, RZ ;  /* 0x000000ff00b27202 */ /* 0x000fe20000000f00 */
[----:B------:R-:W-:Y:S01]  /*0730*/  USHF.R.S32.HI UR18, URZ, 0x6, UR4 ;  /* 0x000000063f127899 */ /* 0x000fe20008011404 */
[----:B------:R-:W-:Y:S01]  /*0740*/  IMAD.MOV.U32 R176, RZ, RZ, RZ ;  /* 0x000000ffffb07224 */ /* 0x000fe200078e00ff */
[----:B------:R-:W-:Y:S01]  /*0750*/  USEL UR24, URZ, UR24, !UP0 ;  /* 0x000000183f187287 */ /* 0x000fe2000c000000 */
[----:B------:R-:W-:Y:S01]  /*0760*/  CS2R R18, SRZ ;  /* 0x0000000000127805 */ /* 0x000fe2000001ff00 */
[----:B------:R-:W-:Y:S01]  /*0770*/  MOV R174, RZ ;  /* 0x000000ff00ae7202 */ /* 0x000fe20000000f00 */
[----:B------:R-:W-:Y:S01]  /*0780*/  IMAD.MOV.U32 R172, RZ, RZ, RZ ;  /* 0x000000ffffac7224 */ /* 0x000fe200078e00ff */
[----:B------:R-:W-:Y:S01]  /*0790*/  UISETP.GT.AND UP0, UPT, UR18, UR24, UPT ;  /* 0x000000181200728c */ /* 0x000fe2000bf04270 */
[----:B------:R-:W-:Y:S01]  /*07a0*/  CS2R R20, SRZ ;  /* 0x0000000000147805 */ /* 0x000fe2000001ff00 */
        /* <DEDUP_REMOVED lines=63> */
[----:B------:R-:W-:Y:S01]  /*0ba0*/  ULDC.64 UR6, c[0x0][0x248] ;  /* 0x0000920000067ab9 */ /* 0x000fe20000000a00 */
[----:B------:R-:W-:Y:S01]  /*0bb0*/  IMAD.SHL.U32 R8, R248, 0x4, RZ ;  /* 0x00000004f8087824 */ /* 0x000fe200078e00ff */
[----:B------:R-:W-:Y:S01]  /*0bc0*/  UISETP.NE.AND UP0, UPT, UR6, 0x1, UPT ;  /* 0x000000010600788c */ /* 0x000fe2000bf05270 */
[----:B------:R-:W-:Y:S01]  /*0bd0*/  IMAD.U32 R2, RZ, RZ, UR19 ;  /* 0x00000013ff027e24 */ /* 0x000fe2000f8e00ff */
[----:B------:R-:W-:Y:S01]  /*0be0*/  USHF.R.S32.HI UR12, URZ, 0x1f, UR19 ;  /* 0x0000001f3f0c7899 */ /* 0x000fe20008011413 */
[----:B------:R-:W-:Y:S01]  /*0bf0*/  SHF.R.S32.HI R29, RZ, 0x1f, R248 ;  /* 0x0000001fff1d7819 */ /* 0x000fe200000114f8 */
[----:B------:R-:W-:Y:S01]  /*0c00*/  UIMAD.WIDE.U32 UR14, UR19, UR7, URZ ;  /* 0x00000007130e72a5 */ /* 0x000fe2000f8e003f */
[--C-:B------:R-:W-:Y:S01]  /*0c10*/  SHF.R.S32.HI R9, RZ, 0x1f, R8.reuse ;  /* 0x0000001fff097819 */ /* 0x100fe20000011408 */
[----:B------:R-:W-:Y:S01]  /*0c20*/  ULDC.64 UR4, c[0x0][0x270] ;  /* 0x00009c0000047ab9 */ /* 0x000fe20000000a00 */
[CC--:B------:R-:W-:Y:S01]  /*0c30*/  LEA.HI R27, R29.reuse, R248.reuse, RZ, 0x3 ;  /* 0x000000f81d1b7211 */ /* 0x0c0fe200078f18ff */
[----:B------:R-:W-:Y:S01]  /*0c40*/  ULDC UR6, c[0x0][0x250] ;  /* 0x0000940000067ab9 */ /* 0x000fe20000000800 */
[----:B------:R-:W-:Y:S01]  /*0c50*/  LEA.HI R0, R29, R248, RZ, 0x6 ;  /* 0x000000f81d007211 */ /* 0x000fe200078f30ff */
[----:B------:R-:W-:Y:S01]  /*0c60*/  UIMAD UR4, UR12, UR4, URZ ;  /* 0x000000040c0472a4 */ /* 0x000fe2000f8e023f */
[----:B------:R-:W-:Y:S01]  /*0c70*/  IMAD.WIDE.U32 R2, R2, c[0x0][0x270], R8 ;  /* 0x00009c0002027a25 */ /* 0x000fe200078e0008 */
[----:B------:R-:W-:Y:S01]  /*0c80*/  UMOV UR10, UR19 ;  /* 0x00000013000a7c82 */ /* 0x000fe20008000000 */
[----:B------:R-:W-:Y:S01]  /*0c90*/  SHF.R.S32.HI R246, RZ, 0x3, R27 ;  /* 0x00000003fff67819 */ /* 0x000fe2000001141b */
[----:B------:R-:W-:Y:S01]  /*0ca0*/  @UP0 USHF.R.U32.HI UR10, URZ, UR6, UR15 ;  /* 0x000000063f0a0299 */ /* 0x000fe2000801160f */
[----:B------:R-:W-:Y:S01]  /*0cb0*/  IMAD.MOV.U32 R6, RZ, RZ, R2 ;  /* 0x000000ffff067224 */ /* 0x000fe200078e0002 */
[----:B------:R-:W-:Y:S01]  /*0cc0*/  UIMAD UR11, UR19, UR5, UR4 ;  /* 0x00000005130b72a4 */ /* 0x000fe2000f8e0204 */
[----:B------:R-:W-:Y:S01]  /*0cd0*/  LOP3.LUT R2, R27, 0xfffffff8, RZ, 0xc0, !PT ;  /* 0xfffffff81b027812 */ /* 0x000fe200078ec0ff */
[----:B------:R-:W-:Y:S01]  /*0ce0*/  USHF.R.S32.HI UR9, URZ, 0x1f, UR10 ;  /* 0x0000001f3f097899 */ /* 0x000fe2000801140a */
[----:B------:R-:W-:Y:S01]  /*0cf0*/  IMAD.U32 R4, RZ, RZ, UR19 ;  /* 0x00000013ff047e24 */ /* 0x000fe2000f8e00ff */
[----:B------:R-:W-:Y:S01]  /*0d00*/  ULDC.64 UR4, c[0x0][0x1e0] ;  /* 0x0000780000047ab9 */ /* 0x000fe20000000a00 */
[----:B------:R-:W-:Y:S01]  /*0d10*/  SHF.R.S32.HI R25, RZ, 0x6, R0 ;  /* 0x00000006ff197819 */ /* 0x000fe20000011400 */
[----:B------:R-:W-:Y:S01]  /*0d20*/  ULDC.64 UR6, c[0x0][0x288] ;  /* 0x0000a20000067ab9 */ /* 0x000fe20000000a00 */
[----:B------:R-:W-:Y:S01]  /*0d30*/  IMAD.IADD R24, R248, 0x1, -R2 ;  /* 0x00000001f8187824 */ /* 0x000fe200078e0a02 */
[----:B------:R-:W-:Y:S01]  /*0d40*/  UIMAD UR4, UR9, UR4, URZ ;  /* 0x00000004090472a4 */ /* 0x000fe2000f8e023f */
[----:B------:R-:W-:Y:S01]  /*0d50*/  IMAD.SHL.U32 R0, R246, 0x40, RZ ;  /* 0x00000040f6007824 */ /* 0x000fe200078e00ff */
[----:B------:R-:W-:Y:S01]  /*0d60*/  UIMAD UR6, UR12, UR6, URZ ;  /* 0x000000060c0672a4 */ /* 0x000fe2000f8e023f */
[----:B------:R-:W-:Y:S01]  /*0d70*/  IMAD.SHL.U32 R18, R24, 0x8, RZ ;  /* 0x0000000818127824 */ /* 0x000fe200078e00ff */
[----:B------:R1:W-:Y:S01]  /*0d80*/  STL.64 [R1], R8 ;  /* 0x0000000801007387 */ /* 0x0003e20000100a00 */
[----:B------:R-:W-:Y:S01]  /*0d90*/  IMAD.WIDE.U32 R4, R4, c[0x0][0x288], R8 ;  /* 0x0000a20004047a25 */ /* 0x000fe200078e0008 */
[----:B------:R-:W-:Y:S01]  /*0da0*/  UIMAD UR7, UR19, UR7, UR6 ;  /* 0x00000007130772a4 */ /* 0x000fe2000f8e0206 */
[----:B------:R-:W-:Y:S01]  /*0db0*/  IADD3 R7, R3, UR11, RZ ;  /* 0x0000000b03077c10 */ /* 0x000fe2000fffe0ff */
[----:B------:R-:W-:Y:S01]  /*0dc0*/  UIMAD UR6, UR10, UR5, UR4 ;  /* 0x000000050a0672a4 */ /* 0x000fe2000f8e0204 */
[--C-:B------:R-:W-:Y:S01]  /*0dd0*/  SHF.R.S32.HI R19, RZ, 0x1f, R18.reuse ;  /* 0x0000001fff137819 */ /* 0x100fe20000011412 */
[----:B------:R-:W-:Y:S01]  /*0de0*/  IMAD.SHL.U32 R28, R25, 0x200, RZ ;  /* 0x00000200191c7824 */ /* 0x000fe200078e00ff */
[----:B------:R-:W-:Y:S01]  /*0df0*/  ULDC.64 UR4, c[0x0][0x1b0] ;  /* 0x00006c0000047ab9 */ /* 0x000fe20000000a00 */
[----:B------:R-:W-:Y:S01]  /*0e00*/  LOP3.LUT R0, R0, 0x1c0, RZ, 0xc0, !PT ;  /* 0x000001c000007812 */ /* 0x000fe200078ec0ff */
[----:B------:R-:W-:Y:S01]  /*0e10*/  UIMAD UR4, UR9, UR4, URZ ;  /* 0x00000004090472a4 */ /* 0x000fe2000f8e023f */
[----:B------:R-:W-:Y:S01]  /*0e20*/  IADD3 R21, R5, UR7, RZ ;  /* 0x0000000705157c10 */ /* 0x000fe2000fffe0ff */
[----:B------:R-:W-:Y:S01]  /*0e30*/  USHF.R.S32.HI UR9, URZ, 0x1f, UR20 ;  /* 0x0000001f3f097899 */ /* 0x000fe20008011414 */
[----:B------:R-:W-:Y:S01]  /*0e40*/  LOP3.LUT R5, R0, 0x38, R18, 0xf8, !PT ;  /* 0x0000003800057812 */ /* 0x000fe200078ef812 */
[----:B------:R-:W-:Y:S01]  /*0e50*/  UIMAD UR11, UR10, UR5, UR4 ;  /* 0x000000050a0b72a4 */ /* 0x000fe2000f8e0204 */
[----:B------:R-:W-:Y:S01]  /*0e60*/  SHF.R.U32.HI R0, RZ, 0x3, R0 ;  /* 0x00000003ff007819 */ /* 0x000fe20000011600 */
[----:B------:R-:W-:Y:S01]  /*0e70*/  IMAD.MOV.U32 R20, RZ, RZ, R4 ;  /* 0x000000ffff147224 */ /* 0x000fe200078e0004 */
[----:B------:R-:W-:Y:S01]  /*0e80*/  ULDC.64 UR4, c[0x0][0x1e8] ;  /* 0x00007a0000047ab9 */ /* 0x000fe20000000a00 */
[----:B------:R-:W-:Y:S01]  /*0e90*/  SHF.R.S32.HI R247, RZ, 0x1f, R246 ;  /* 0x0000001ffff77819 */ /* 0x000fe200000114f6 */
[----:B------:R-:W-:Y:S01]  /*0ea0*/  UIMAD UR4, UR9, UR4, URZ ;  /* 0x00000004090472a4 */ /* 0x000fe2000f8e023f */
[----:B------:R-:W-:Y:S01]  /*0eb0*/  LOP3.LUT R13, R28, R5, R0, 0xf6, !PT ;  /* 0x000000051c0d7212 */ /* 0x000fe200078ef600 */
[----:B------:R-:W-:Y:S01]  /*0ec0*/  IMAD.U32 R0, RZ, RZ, UR20 ;  /* 0x00000014ff007e24 */ /* 0x000fe2000f8e00ff */
[C---:B------:R-:W-:Y:S01]  /*0ed0*/  IADD3 R30, R18.reuse, 0x40, RZ ;  /* 0x00000040121e7810 */ /* 0x040fe20007ffe0ff */
[----:B------:R-:W-:Y:S01]  /*0ee0*/  IMAD.U32 R10, RZ, RZ, UR21 ;  /* 0x00000015ff0a7e24 */ /* 0x000fe2000f8e00ff */
[----:B------:R-:W-:Y:S01]  /*0ef0*/  ISETP.GE.AND P4, PT, R18, c[0x0][0x1cc], PT ;  /* 0x0000730012007a0c */ /* 0x000fe20003f86270 */
[----:B------:R-:W-:Y:S01]  /*0f00*/  UMOV UR14, 0x6 ;  /* 0x00000006000e7882 */ /* 0x000fe20000000000 */
[----:B------:R-:W-:Y:S01]  /*0f10*/  ISETP.GE.AND P2, PT, R30, c[0x0][0x1cc], PT ;  /* 0x000073001e007a0c */ /* 0x000fe20003f46270 */
[----:B------:R-:W-:-:S04]  /*0f20*/  IMAD.WIDE R10, R10, 0x80, R246 ;  /* 0x000000800a0a7825 */ /* 0x000fc800078e02f6 */
[----:B-1----:R-:W-:Y:S02]  /*0f30*/  IMAD.U32 R8, RZ, RZ, UR10 ;  /* 0x0000000aff087e24 */ /* 0x002fe4000f8e00ff */
[----:B------:R-:W-:Y:S02]  /*0f40*/  IMAD.U32 R14, RZ, RZ, UR19 ;  /* 0x00000013ff0e7e24 */ /* 0x000fe4000f8e00ff */
[----:B------:R-:W-:-:S04]  /*0f50*/  IMAD.WIDE.U32 R2, R8, c[0x0][0x1e0], R18 ;  /* 0x0000780008027a25 */ /* 0x000fc800078e0012 */
[----:B------:R-:W-:Y:S01]  /*0f60*/  IMAD.WIDE.U32 R4, R8, c[0x0][0x1b0], R18 ;  /* 0x00006c0008047a25 */ /* 0x000fe200078e0012 */
[----:B------:R-:W-:Y:S01]  /*0f70*/  IADD3 R3, R3, UR6, RZ ;  /* 0x0000000603037c10 */ /* 0x000fe2000fffe0ff */
[----:B------:R-:W-:Y:S02]  /*0f80*/  UIMAD UR6, UR20, UR5, UR4 ;  /* 0x00000005140672a4 */ /* 0x000fe4000f8e0204 */
[----:B------:R-:W-:Y:S01]  /*0f90*/  IMAD.U32 R8, RZ, RZ, UR20 ;  /* 0x00000014ff087e24 */ /* 0x000fe2000f8e00ff */
[----:B------:R-:W-:Y:S01]  /*0fa0*/  ULDC.64 UR4, c[0x0][0x1b8] ;  /* 0x00006e0000047ab9 */ /* 0x000fe20000000a00 */
[----:B------:R-:W-:Y:S01]  /*0fb0*/  IADD3 R5, R5, UR11, RZ ;  /* 0x0000000b05057c10 */ /* 0x000fe2000fffe0ff */
[----:B------:R-:W-:Y:S01]  /*0fc0*/  UIMAD UR4, UR9, UR4, URZ ;  /* 0x00000004090472a4 */ /* 0x000fe2000f8e023f */
[----:B------:R-:W-:-:S03]  /*0fd0*/  IMAD.WIDE.U32 R2, R0, c[0x0][0x1e8], R2 ;  /* 0x00007a0000027a25 */ /* 0x000fc600078e0002 */
[----:B------:R-:W-:Y:S01]  /*0fe0*/  UIMAD UR5, UR20, UR5, UR4 ;  /* 0x00000005140572a4 */ /* 0x000fe2000f8e0204 */
[C---:B------:R-:W-:Y:S01]  /*0ff0*/  IMAD.WIDE.U32 R22, R8.reuse, c[0x0][0x278], R6 ;  /* 0x00009e0008167a25 */ /* 0x040fe200078e0006 */
[----:B------:R-:W-:Y:S01]  /*1000*/  IADD3 R3, R3, UR6, RZ ;  /* 0x0000000603037c10 */ /* 0x000fe2000fffe0ff */
[----:B------:R-:W-:Y:S02]  /*1010*/  ULDC UR4, c[0x0][0x198] ;  /* 0x0000660000047ab9 */ /* 0x000fe40000000800 */
[----:B------:R-:W-:Y:S01]  /*1020*/  IMAD.WIDE.U32 R8, R8, c[0x0][0x1b8], R4 ;  /* 0x00006e0008087a25 */ /* 0x000fe200078e0004 */
[----:B------:R-:W-:Y:S01]  /*1030*/  UIADD3 UR8, -UR8, UR4, URZ ;  /* 0x0000000408087290 */ /* 0x000fe2000fffe13f */
[----:B------:R-:W-:Y:S02]  /*1040*/  STL.64 [R1+0x30], R22 ;  /* 0x0000301601007387 */ /* 0x000fe40000100a00 */
[----:B------:R-:W-:Y:S01]  /*1050*/  IMAD R4, R247, c[0x0][0x178], RZ ;  /* 0x00005e00f7047a24 */ /* 0x000fe200078e02ff */
[----:B------:R-:W-:Y:S01]  /*1060*/  IADD3 R9, R9, UR5, RZ ;  /* 0x0000000509097c10 */ /* 0x000fe2000fffe0ff */
[----:B------:R-:W-:Y:S01]  /*1070*/  IMAD R0, R11, c[0x0][0x1d8], RZ ;  /* 0x000076000b007a24 */ /* 0x000fe200078e02ff */
[C---:B------:R-:W-:Y:S01]  /*1080*/  IADD3 R16, -R246.reuse, UR8, RZ ;  /* 0x00000008f6107c10 */ /* 0x040fe2000fffe1ff */
[----:B------:R-:W-:Y:S01]  /*1090*/  IMAD R12, R246, c[0x0][0x17c], R4 ;  /* 0x00005f00f60c7a24 */ /* 0x000fe200078e0204 */
[----:B------:R-:W-:Y:S01]  /*10a0*/  ULDC.64 UR4, c[0x0][0x1d8] ;  /* 0x0000760000047ab9 */ /* 0x000fe20000000a00 */
[----:B------:R-:W-:Y:S01]  /*10b0*/  IMAD R0, R10, c[0x0][0x1dc], R0 ;  /* 0x000077000a007a24 */ /* 0x000fe200078e0200 */
[----:B------:R-:W-:Y:S01]  /*10c0*/  ISETP.LT.OR P1, PT, R16, 0x1, P4 ;  /* 0x000000011000780c */ /* 0x000fe20002721670 */
[----:B------:R-:W-:Y:S01]  /*10d0*/  IMAD.WIDE.U32 R4, R10, c[0x0][0x1d8], R2 ;  /* 0x000076000a047a25 */ /* 0x000fe200078e0002 */
[----:B------:R-:W-:Y:S01]  /*10e0*/  USHF.L.U32 UR6, UR4, 0x6, URZ ;  /* 0x0000000604067899 */ /* 0x000fe2000800063f */
[----:B------:R-:W-:Y:S01]  /*10f0*/  ISETP.LT.OR P5, PT, R16, 0x1, P2 ;  /* 0x000000011000780c */ /* 0x000fe200017a1670 */
[----:B------:R-:W-:Y:S01]  /*1100*/  USHF.L.U64.HI UR7, UR4, UR14, UR5 ;  /* 0x0000000e04077299 */ /* 0x000fe20008010205 */
[----:B------:R-:W-:Y:S01]  /*1110*/  IMAD.WIDE.U32 R6, R246, c[0x0][0x178], R18 ;  /* 0x00005e00f6067a25 */ /* 0x000fe200078e0012 */
[----:B------:R-:W-:Y:S01]  /*1120*/  LEA R2, P0, R4, c[0x0][0x1c0], 0x1 ;  /* 0x0000700004027a11 */ /* 0x000fe200078008ff */
[----:B------:R-:W-:Y:S01]  /*1130*/  UIADD3 UR11, UP0, UR6, 0x80, URZ ;  /* 0x00000080060b7890 */ /* 0x000fe2000ff1e03f */
[C---:B------:R-:W-:Y:S01]  /*1140*/  ISETP.LT.OR P3, PT, R16.reuse, 0x21, P4 ;  /* 0x000000211000780c */ /* 0x040fe20002761670 */
[----:B------:R-:W-:Y:S01]  /*1150*/  IMAD.IADD R0, R5, 0x1, R0 ;  /* 0x0000000105007824 */ /* 0x000fe200078e0200 */
[----:B------:R-:W-:Y:S01]  /*1160*/  ISETP.LT.OR P6, PT, R16, 0x21, P2 ;  /* 0x000000211000780c */ /* 0x000fe200017c1670 */
[----:B------:R-:W-:Y:S01]  /*1170*/  IMAD.IADD R7, R7, 0x1, R12 ;  /* 0x0000000107077824 */ /* 0x000fe200078e020c */
[----:B------:R-:W-:Y:S01]  /*1180*/  UIADD3.X UR10, URZ, UR7, URZ, UP0, !UPT ;  /* 0x000000073f0a7290 */ /* 0x000fe200087fe43f */
[----:B------:R-:W-:Y:S01]  /*1190*/  IMAD.SHL.U32 R12, R13, 0x2, RZ ;  /* 0x000000020d0c7824 */ /* 0x000fe200078e00ff */
[----:B------:R-:W-:Y:S01]  /*11a0*/  LEA.HI.X R3, R4, c[0x0][0x1c4], R0, 0x1, P0 ;  /* 0x0000710004037a11 */ /* 0x000fe200000f0c00 */
[----:B------:R-:W-:Y:S01]  /*11b0*/  IMAD.WIDE.U32 R14, R14, c[0x0][0x180], R6 ;  /* 0x000060000e0e7a25 */ /* 0x000fe200078e0006 */
[----:B------:R-:W-:Y:S01]  /*11c0*/  IADD3 R4, P0, R2, UR6, RZ ;  /* 0x0000000602047c10 */ /* 0x000fe2000ff1e0ff */
[----:B------:R-:W-:-:S02]  /*11d0*/  ULDC.64 UR4, c[0x0][0x180] ;  /* 0x0000600000047ab9 */ /* 0x000fc40000000a00 */
[----:B------:R-:W-:Y:S01]  /*11e0*/  IMAD.U32 R6, RZ, RZ, UR6 ;  /* 0x00000006ff067e24 */ /* 0x000fe2000f8e00ff */
[----:B------:R-:W-:Y:S01]  /*11f0*/  IADD3.X R5, R3, UR7, RZ, P0, !PT ;  /* 0x0000000703057c10 */ /* 0x000fe200087fe4ff */
[----:B------:R-:W-:Y:S01]  /*1200*/  @!PT LDS RZ, [RZ] ;  /* 0x00000000fffff984 */ /* 0x000fe20000000800 */
[----:B------:R-:W-:Y:S01]  /*1210*/  @!PT LDS RZ, [RZ] ;  /* 0x00000000fffff984 */ /* 0x000fe20000000800 */
[----:B------:R-:W-:Y:S01]  /*1220*/  @!PT LDS RZ, [RZ] ;  /* 0x00000000fffff984 */ /* 0x000fe20000000800 */
[----:B------:R1:W-:Y:S01]  /*1230*/  LDGSTS.E.BYPASS.LTC128B.128 [R12+0x8080], [R2.64], !P1 ;  /* 0x08080000020c7fae */ /* 0x0003e2000c901d56 */
[----:B------:R-:W-:Y:S01]  /*1240*/  IMAD R0, R11, c[0x0][0x1a8], RZ ;  /* 0x00006a000b007a24 */ /* 0x000fe200078e02ff */
[----:B------:R-:W-:Y:S01]  /*1250*/  UIMAD UR4, UR12, UR4, URZ ;  /* 0x000000040c0472a4 */ /* 0x000fe2000f8e023f */
[----:B------:R-:W-:Y:S01]  /*1260*/  IADD3 R6, P1, P0, R6, 0x80, R2 ;  /* 0x0000008006067810 */ /* 0x000fe2000783e002 */
[----:B------:R1:W-:Y:S01]  /*1270*/  LDGSTS.E.BYPASS.LTC128B.128 [R12+0xc080], [R2.64+0x80], !P5 ;  /* 0x0c080080020c7fae */ /* 0x0003e2000e901d56 */
[----:B------:R-:W-:Y:S01]  /*1280*/  ISETP.LT.OR P5, PT, R16, 0x41, P4 ;  /* 0x000000411000780c */ /* 0x000fe200027a1670 */
[----:B------:R-:W-:Y:S01]  /*1290*/  IMAD R0, R10, c[0x0][0x1ac], R0 ;  /* 0x00006b000a007a24 */ /* 0x000fe200078e0200 */
[----:B------:R-:W-:Y:S01]  /*12a0*/  IADD3.X R7, RZ, UR7, R3, P1, P0 ;  /* 0x00000007ff077c10 */ /* 0x000fe20008fe0403 */
[----:B------:R2:W-:Y:S01]  /*12b0*/  LDGSTS.E.BYPASS.LTC128B.128 [R12+0x9080], [R4.64], !P3 ;  /* 0x09080000040c7fae */ /* 0x0005e2000d901d56 */
[----:B------:R-:W-:Y:S01]  /*12c0*/  ISETP.LT.OR P3, PT, R16, 0x41, P2 ;  /* 0x000000411000780c */ /* 0x000fe20001761670 */
[----:B------:R-:W-:Y:S01]  /*12d0*/  IMAD.WIDE.U32 R10, R10, c[0x0][0x1a8], R8 ;  /* 0x00006a000a0a7a25 */ /* 0x000fe200078e0008 */
[----:B------:R-:W-:Y:S01]  /*12e0*/  ISETP.LT.OR P4, PT, R16, 0x61, P4 ;  /* 0x000000611000780c */ /* 0x000fe20002781670 */
[----:B------:R3:W-:Y:S01]  /*12f0*/  LDGSTS.E.BYPASS.LTC128B.128 [R12+0xd080], [R6.64], !P6 ;  /* 0x0d080000060c7fae */ /* 0x0007e2000f101d56 */
[----:B------:R-:W-:Y:S01]  /*1300*/  ISETP.GE.AND P6, PT, R18, c[0x0][0x19c], PT ;  /* 0x0000670012007a0c */ /* 0x000fe20003fc6270 */
[----:B------:R-:W-:Y:S01]  /*1310*/  IMAD.IADD R0, R11, 0x1, R0 ;  /* 0x000000010b007824 */ /* 0x000fe200078e0200 */
[----:B------:R-:W-:Y:S01]  /*1320*/  ISETP.LT.OR P2, PT, R16, 0x61, P2 ;  /* 0x000000611000780c */ /* 0x000fe20001741670 */
[----:B------:R-:W-:Y:S01]  /*1330*/  UIMAD UR13, UR19, UR5, UR4 ;  /* 0x00000005130d72a4 */ /* 0x000fe2000f8e0204 */
[----:B------:R-:W-:-:S02]  /*1340*/  IMAD.MOV.U32 R8, RZ, RZ, R14 ;  /* 0x000000ffff087224 */ /* 0x000fc400078e000e */
[----:B------:R-:W-:Y:S01]  /*1350*/  ULDC.64 UR4, c[0x0][0x1a8] ;  /* 0x00006a0000047ab9 */ /* 0x000fe20000000a00 */
[----:B------:R-:W-:Y:S01]  /*1360*/  IMAD.MOV.U32 R222, RZ, RZ, 0x10 ;  /* 0x00000010ffde7424 */ /* 0x000fe200078e00ff */
[----:B------:R-:W-:Y:S01]  /*1370*/  USHF.L.U32 UR16, UR4, 0x6, URZ ;  /* 0x0000000604107899 */ /* 0x000fe2000800063f */
[----:B------:R-:W-:Y:S01]  /*1380*/  IADD3 R9, R15, UR13, RZ ;  /* 0x0000000d0f097c10 */ /* 0x000fe2000fffe0ff */
[----:B------:R-:W-:Y:S01]  /*1390*/  USHF.L.U64.HI UR13, UR4, UR14, UR5 ;  /* 0x0000000e040d7299 */ /* 0x000fe20008010205 */
[----:B------:R-:W-:Y:S01]  /*13a0*/  IMAD.MOV.U32 R223, RZ, RZ, 0x20 ;  /* 0x00000020ffdf7424 */ /* 0x000fe200078e00ff */
[----:B------:R-:W-:Y:S02]  /*13b0*/  UIADD3 UR17, UP0, UR16, 0x80, URZ ;  /* 0x0000008010117890 */ /* 0x000fe4000ff1e03f */
[----:B------:R-:W-:Y:S02]  /*13c0*/  ULDC.64 UR4, c[0x0][0x178] ;  /* 0x00005e0000047ab9 */ /* 0x000fe40000000a00 */
[----:B------:R-:W-:Y:S01]  /*13d0*/  UIMAD.WIDE.U32 UR26, UR24, UR4, URZ ;  /* 0x00000004181a72a5 */ /* 0x000fe2000f8e003f */
[----:B------:R-:W-:Y:S01]  /*13e0*/  IMAD.U32 R15, RZ, RZ, UR4 ;  /* 0x00000004ff0f7e24 */ /* 0x000fe2000f8e00ff */
[C---:B-1----:R-:W-:Y:S01]  /*13f0*/  IADD3 R2, P1, R4.reuse, UR6, RZ ;  /* 0x0000000604027c10 */ /* 0x042fe2000ff3e0ff */
[----:B------:R-:W-:Y:S01]  /*1400*/  UIADD3.X UR25, URZ, UR13, URZ, UP0, !UPT ;  /* 0x0000000d3f197290 */ /* 0x000fe200087fe43f */
[----:B--2---:R-:W-:-:S02]  /*1410*/  IADD3 R4, P0, R4, UR11, RZ ;  /* 0x0000000b04047c10 */ /* 0x004fc4000ff1e0ff */
[C---:B------:R-:W-:Y:S02]  /*1420*/  IADD3.X R3, R5.reuse, UR7, RZ, P1, !PT ;  /* 0x0000000705037c10 */ /* 0x040fe40008ffe4ff */
[----:B------:R-:W-:Y:S02]  /*1430*/  IADD3.X R5, R5, UR10, RZ, P0, !PT ;  /* 0x0000000a05057c10 */ /* 0x000fe400087fe4ff */
[----:B---3--:R-:W-:Y:S01]  /*1440*/  IADD3 R6, P0, R2, UR6, RZ ;  /* 0x0000000602067c10 */ /* 0x008fe2000ff1e0ff */
[----:B------:R1:W-:Y:S01]  /*1450*/  LDGSTS.E.BYPASS.LTC128B.128 [R12+0xa080], [R2.64], !P5 ;  /* 0x0a080000020c7fae */ /* 0x0003e2000e901d56 */
[----:B------:R-:W-:Y:S02]  /*1460*/  ISETP.GE.AND P5, PT, R30, c[0x0][0x19c], PT ;  /* 0x000067001e007a0c */ /* 0x000fe40003fa6270 */
[----:B------:R-:W-:Y:S01]  /*1470*/  IADD3.X R7, R3, UR7, RZ, P0, !PT ;  /* 0x0000000703077c10 */ /* 0x000fe200087fe4ff */
[----:B------:R2:W-:Y:S01]  /*1480*/  LDGSTS.E.BYPASS.LTC128B.128 [R12+0xe080], [R4.64], !P3 ;  /* 0x0e080000040c7fae */ /* 0x0005e2000d901d56 */
[----:B------:R-:W-:Y:S01]  /*1490*/  ISETP.LT.OR P3, PT, R16, 0x1, P6 ;  /* 0x000000011000780c */ /* 0x000fe20003761670 */
[----:B------:R-:W-:-:S02]  /*14a0*/  ULDC.64 UR6, c[0x0][0x188] ;  /* 0x0000620000067ab9 */ /* 0x000fc40000000a00 */
[----:B------:R3:W-:Y:S01]  /*14b0*/  LDGSTS.E.BYPASS.LTC128B.128 [R12+0xb080], [R6.64], !P4 ;  /* 0x0b080000060c7fae */ /* 0x0007e2000e101d56 */
[----:B------:R-:W-:Y:S02]  /*14c0*/  ISETP.LT.OR P4, PT, R16, 0x21, P6 ;  /* 0x000000211000780c */ /* 0x000fe40003781670 */
[----:B------:R-:W-:-:S04]  /*14d0*/  ISETP.GE.AND P6, PT, R18, c[0x0][0x16c], PT ;  /* 0x00005b0012007a0c */ /* 0x000fc80003fc6270 */
[----:B------:R-:W-:Y:S02]  /*14e0*/  SEL R13, RZ, 0x1, P6 ;  /* 0x00000001ff0d7807 */ /* 0x000fe40003000000 */
[----:B--2---:R-:W-:Y:S01]  /*14f0*/  IADD3 R4, P1, R2, UR11, RZ ;  /* 0x0000000b02047c10 */ /* 0x004fe2000ff3e0ff */
[----:B------:R-:W-:Y:S01]  /*1500*/  USHF.R.S32.HI UR11, URZ, 0x1f, UR24 ;  /* 0x0000001f3f0b7899 */ /* 0x000fe20008011418 */
[----:B-1----:R-:W-:Y:S02]  /*1510*/  LEA R2, P0, R10, c[0x0][0x190], 0x1 ;  /* 0x000064000a027a11 */ /* 0x002fe400078008ff */
[----:B------:R-:W-:Y:S01]  /*1520*/  IADD3.X R5, R3, UR10, RZ, P1, !PT ;  /* 0x0000000a03057c10 */ /* 0x000fe20008ffe4ff */
[----:B------:R-:W-:Y:S01]  /*1530*/  UIMAD UR10, UR9, UR6, URZ ;  /* 0x00000006090a72a4 */ /* 0x000fe2000f8e023f */
[----:B------:R-:W-:Y:S01]  /*1540*/  ISETP.LT.OR P1, PT, R16, 0x1, P5 ;  /* 0x000000011000780c */ /* 0x000fe20002f21670 */
[----:B------:R-:W-:Y:S01]  /*1550*/  UIMAD UR6, UR11, UR4, URZ ;  /* 0x000000040b0672a4 */ /* 0x000fe2000f8e023f */
[----:B------:R-:W-:Y:S01]  /*1560*/  LEA.HI.X R3, R10, c[0x0][0x194], R0, 0x1, P0 ;  /* 0x000065000a037a11 */ /* 0x000fe200000f0c00 */
[----:B------:R1:W-:Y:S01]  /*1570*/  LDGSTS.E.BYPASS.LTC128B.128 [R12+0xf080], [R4.64], !P2 ;  /* 0x0f080000040c7fae */ /* 0x0003e2000d101d56 */
[----:B------:R-:W-:Y:S01]  /*1580*/  IMAD.U32 R0, RZ, RZ, UR20 ;  /* 0x00000014ff007e24 */ /* 0x000fe2000f8e00ff */
[----:B------:R-:W-:Y:S01]  /*1590*/  UIMAD UR6, UR24, UR5, UR6 ;  /* 0x00000005180672a4 */ /* 0x000fe2000f8e0206 */
[----:B---3--:R-:W-:Y:S01]  /*15a0*/  IMAD.WIDE.U32 R6, R246, c[0x0][0x208], R18 ;  /* 0x00008200f6067a25 */ /* 0x008fe200078e0012 */
[----:B------:R2:W-:Y:S01]  /*15b0*/  LDGSTS.E.BYPASS.LTC128B.128 [R12+0x80], [R2.64], !P3 ;  /* 0x00080000020c7fae */ /* 0x0005e2000d901d56 */
[----:B------:R-:W-:Y:S01]  /*15c0*/  ISETP.LT.OR P3, PT, R16, 0x21, P5 ;  /* 0x000000211000780c */ /* 0x000fe20002f61670 */
[----:B------:R-:W-:Y:S01]  /*15d0*/  UIADD3 UR6, UR27, UR6, URZ ;  /* 0x000000061b067290 */ /* 0x000fe2000fffe03f */
[----:B------:R-:W-:Y:S01]  /*15e0*/  IMAD.WIDE.U32 R32, R0, c[0x0][0x188], R8 ;  /* 0x0000620000207a25 */ /* 0x000fe200078e0008 */
[----:B------:R-:W-:-:S02]  /*15f0*/  UIMAD UR7, UR20, UR7, UR10 ;  /* 0x00000007140772a4 */ /* 0x000fc4000f8e020a */
[----:B------:R2:W-:Y:S01]  /*1600*/  LDGSTS.E.BYPASS.LTC128B.128 [R12+0x4080], [R2.64+0x80], !P1 ;  /* 0x04080080020c7fae */ /* 0x0005e2000c901d56 */
[----:B------:R-:W-:Y:S01]  /*1610*/  IMAD R0, R247, c[0x0][0x208], RZ ;  /* 0x00008200f7007a24 */ /* 0x000fe200078e02ff */
[----:B------:R-:W-:Y:S01]  /*1620*/  USHF.L.U32 UR10, UR24, 0x6, URZ ;  /* 0x00000006180a7899 */ /* 0x000fe2000800063f */
[----:B------:R-:W-:Y:S01]  /*1630*/  IMAD.U32 R8, RZ, RZ, UR26 ;  /* 0x0000001aff087e24 */ /* 0x000fe2000f8e00ff */
[----:B------:R-:W-:Y:S01]  /*1640*/  STL.64 [R1+0x10], R32 ;  /* 0x0000102001007387 */ /* 0x000fe20000100a00 */
[----:B------:R-:W-:Y:S01]  /*1650*/  IMAD R0, R246, c[0x0][0x20c], R0 ;  /* 0x00008300f6007a24 */ /* 0x000fe200078e0200 */
[----:B------:R-:W-:Y:S01]  /*1660*/  IADD3 R14, R33, UR7, RZ ;  /* 0x00000007210e7c10 */ /* 0x000fe2000fffe0ff */
[----:B------:R-:W-:Y:S01]  /*1670*/  IMAD.U32 R9, RZ, RZ, UR27 ;  /* 0x0000001bff097e24 */ /* 0x000fe2000f8e00ff */
[----:B------:R-:W-:Y:S01]  /*1680*/  USHF.R.S32.HI UR15, URZ, 0x1f, UR10 ;  /* 0x0000001f3f0f7899 */ /* 0x000fe2000801140a */
[----:B------:R-:W-:Y:S01]  /*1690*/  IMAD.U32 R9, RZ, RZ, UR6 ;  /* 0x00000006ff097e24 */ /* 0x000fe2000f8e00ff */
[----:B------:R-:W-:Y:S01]  /*16a0*/  ULDC.64 UR6, c[0x0][0x278] ;  /* 0x00009e0000067ab9 */ /* 0x000fe20000000a00 */
[----:B------:R-:W-:Y:S01]  /*16b0*/  IMAD.IADD R7, R7, 0x1, R0 ;  /* 0x0000000107077824 */ /* 0x000fe200078e0200 */
[----:B------:R-:W-:-:S04]  /*16c0*/  UIMAD UR6, UR9, UR6, URZ ;  /* 0x00000006090672a4 */ /* 0x000fc8000f8e023f */
[----:B------:R-:W-:Y:S01]  /*16d0*/  UIMAD UR26, UR20, UR7, UR6 ;  /* 0x00000007141a72a4 */ /* 0x000fe2000f8e0206 */
[----:B-1----:R-:W-:Y:S01]  /*16e0*/  IMAD.U32 R5, RZ, RZ, UR16 ;  /* 0x00000010ff057e24 */ /* 0x002fe2000f8e00ff */
[----:B------:R-:W-:Y:S01]  /*16f0*/  IADD3 R4, P2, R2, UR16, RZ ;  /* 0x0000001002047c10 */ /* 0x000fe2000ff5e0ff */
[----:B------:R-:W-:Y:S02]  /*1700*/  ULDC.64 UR6, c[0x0][0x210] ;  /* 0x0000840000067ab9 */ /* 0x000fe40000000a00 */
[----:B------:R-:W-:-:S04]  /*1710*/  UIMAD UR6, UR12, UR6, URZ ;  /* 0x000000060c0672a4 */ /* 0x000fc8000f8e023f */
[----:B------:R-:W-:Y:S01]  /*1720*/  UIMAD UR6, UR19, UR7, UR6 ;  /* 0x00000007130672a4 */ /* 0x000fe2000f8e0206 */
[----:B--2---:R-:W-:Y:S02]  /*1730*/  IADD3 R2, P1, P0, R5, 0x80, R2 ;  /* 0x0000008005027810 */ /* 0x004fe4000783e002 */
[----:B------:R-:W-:Y:S02]  /*1740*/  IADD3.X R5, R3, UR13, RZ, P2, !PT ;  /* 0x0000000d03057c10 */ /* 0x000fe400097fe4ff */
[----:B------:R-:W-:Y:S02]  /*1750*/  IADD3.X R3, RZ, UR13, R3, P1, P0 ;  /* 0x0000000dff037c10 */ /* 0x000fe40008fe0403 */
[----:B------:R-:W-:Y:S01]  /*1760*/  ISETP.GE.AND P0, PT, R18, c[0x0][0x19c], PT ;  /* 0x0000670012007a0c */ /* 0x000fe20003f06270 */
[----:B------:R1:W-:Y:S01]  /*1770*/  LDGSTS.E.BYPASS.LTC128B.128 [R12+0x1080], [R4.64], !P4 ;  /* 0x01080000040c7fae */ /* 0x0003e2000e101d56 */
[C---:B------:R-:W-:Y:S02]  /*1780*/  ISETP.LT.OR P1, PT, R16.reuse, 0x41, P5 ;  /* 0x000000411000780c */ /* 0x040fe40002f21670 */
[----:B------:R-:W-:Y:S01]  /*1790*/  ISETP.LT.OR P2, PT, R16, 0x41, P0 ;  /* 0x000000411000780c */ /* 0x000fe20000741670 */
[----:B------:R2:W-:Y:S01]  /*17a0*/  LDGSTS.E.BYPASS.LTC128B.128 [R12+0x5080], [R2.64], !P3 ;  /* 0x05080000020c7fae */ /* 0x0005e2000d901d56 */
[----:B------:R-:W-:-:S02]  /*17b0*/  ISETP.GE.AND P3, PT, R30, c[0x0][0x16c], PT ;  /* 0x00005b001e007a0c */ /* 0x000fc40003f66270 */
[C---:B------:R-:W-:Y:S02]  /*17c0*/  ISETP.LT.OR P4, PT, R16.reuse, 0x61, P0 ;  /* 0x000000611000780c */ /* 0x040fe40000781670 */
[----:B------:R-:W-:Y:S02]  /*17d0*/  P2R R10, PR, RZ, 0x8 ;  /* 0x00000008ff0a7803 */ /* 0x000fe40000000000 */
[----:B------:R-:W-:Y:S02]  /*17e0*/  ISETP.LT.OR P5, PT, R16, 0x61, P5 ;  /* 0x000000611000780c */ /* 0x000fe40002fa1670 */
[----:B------:R-:W-:Y:S01]  /*17f0*/  IADD3 R16, R23, UR26, RZ ;  /* 0x0000001a17107c10 */ /* 0x000fe2000fffe0ff */
[----:B------:R3:W-:Y:S04]  /*1800*/  STL [R1+0x40], R10 ;  /* 0x0000400a01007387 */ /* 0x0007e80000100800 */
[----:B------:R4:W-:Y:S04]  /*1810*/  STL [R1+0x18], R14 ;  /* 0x0000180e01007387 */ /* 0x0009e80000100800 */
[----:B------:R5:W-:Y:S01]  /*1820*/  STL [R1+0x2c], R16 ;  /* 0x00002c1001007387 */ /* 0x000be20000100800 */
[----:B--2---:R-:W-:-:S04]  /*1830*/  IADD3 R2, P0, R4, UR16, RZ ;  /* 0x0000001004027c10 */ /* 0x004fc8000ff1e0ff */
[----:B------:R-:W-:Y:S02]  /*1840*/  IADD3.X R3, R5, UR13, RZ, P0, !PT ;  /* 0x0000000d05037c10 */ /* 0x000fe400087fe4ff */
[----:B---3--:R-:W-:-:S03]  /*1850*/  IADD3 R10, P0, R4, UR17, RZ ;  /* 0x00000011040a7c10 */ /* 0x008fc6000ff1e0ff */
[----:B------:R2:W-:Y:S01]  /*1860*/  LDGSTS.E.BYPASS.LTC128B.128 [R12+0x2080], [R2.64], !P2 ;  /* 0x02080000020c7fae */ /* 0x0005e2000d101d56 */
[----:B-1----:R-:W-:Y:S02]  /*1870*/  SEL R4, RZ, 0x2, P3 ;  /* 0x00000002ff047807 */ /* 0x002fe40001800000 */
[----:B------:R-:W-:Y:S02]  /*1880*/  IADD3.X R11, R5, UR25, RZ, P0, !PT ;  /* 0x00000019050b7c10 */ /* 0x000fe400087fe4ff */
[----:B------:R-:W-:Y:S01]  /*1890*/  LEA R0, P0, R8, R32, 0x6 ;  /* 0x0000002008007211 */ /* 0x000fe200078030ff */
[----:B------:R-:W-:Y:S02]  /*18a0*/  IMAD.IADD R13, R4, 0x1, R13 ;  /* 0x00000001040d7824 */ /* 0x000fe400078e020d */
[----:B------:R1:W-:Y:S01]  /*18b0*/  LDGSTS.E.BYPASS.LTC128B.128 [R12+0x6080], [R10.64], !P1 ;  /* 0x060800000a0c7fae */ /* 0x0003e2000c901d56 */
[----:B------:R-:W-:Y:S01]  /*18c0*/  LEA.HI.X R8, R8, R14, R9, 0x6, P0 ;  /* 0x0000000e08087211 */ /* 0x000fe200000f3409 */
[----:B------:R-:W-:Y:S01]  /*18d0*/  IMAD.U32 R9, RZ, RZ, UR19 ;  /* 0x00000013ff097e24 */ /* 0x000fe2000f8e00ff */
[----:B------:R-:W-:-:S02]  /*18e0*/  LEA R4, P0, R0, c[0x0][0x160], 0x1 ;  /* 0x0000580000047a11 */ /* 0x000fc400078008ff */
[----:B------:R-:W-:Y:S02]  /*18f0*/  LOP3.LUT P3, RZ, R13, 0x1, RZ, 0xc0, !PT ;  /* 0x000000010dff7812 */ /* 0x000fe4000786c0ff */
[----:B------:R-:W-:Y:S01]  /*1900*/  LEA.HI.X R5, R0, c[0x0][0x164], R8, 0x1, P0 ;  /* 0x0000590000057a11 */ /* 0x000fe200000f0c08 */
[----:B------:R-:W-:Y:S01]  /*1910*/  IMAD.U32 R0, RZ, RZ, UR5 ;  /* 0x00000005ff007e24 */ /* 0x000fe2000f8e00ff */
[----:B----4-:R-:W-:Y:S01]  /*1920*/  LEA R14, P0, R15, R4, 0x6 ;  /* 0x000000040f0e7211 */ /* 0x010fe200078030ff */
[----:B------:R-:W-:Y:S01]  /*1930*/  IMAD.WIDE.U32 R8, R9, c[0x0][0x210], R6 ;  /* 0x0000840009087a25 */ /* 0x000fe200078e0006 */
[----:B------:R-:W-:Y:S02]  /*1940*/  IADD3 R6, P2, R2, UR17, RZ ;  /* 0x0000001102067c10 */ /* 0x000fe4000ff5e0ff */
[----:B------:R-:W-:Y:S02]  /*1950*/  LEA.HI.X R15, R15, R5, R0, 0x6, P0 ;  /* 0x000000050f0f7211 */ /* 0x000fe400000f3400 */
[----:B------:R-:W-:-:S02]  /*1960*/  IADD3 R0, P0, R22, UR10, RZ ;  /* 0x0000000a16007c10 */ /* 0x000fc4000ff1e0ff */
[----:B------:R-:W-:Y:S02]  /*1970*/  IADD3.X R7, R3, UR25, RZ, P2, !PT ;  /* 0x0000001903077c10 */ /* 0x000fe400097fe4ff */
[----:B------:R-:W-:Y:S02]  /*1980*/  LOP3.LUT P2, RZ, R13, 0x2, RZ, 0xc0, !PT ;  /* 0x000000020dff7812 */ /* 0x000fe4000784c0ff */
[----:B-1----:R-:W-:Y:S02]  /*1990*/  IADD3 R10, P1, R2, UR16, RZ ;  /* 0x00000010020a7c10 */ /* 0x002fe4000ff3e0ff */
[----:B--2---:R-:W-:Y:S02]  /*19a0*/  IADD3.X R2, R16, UR15, RZ, P0, !PT ;  /* 0x0000000f10027c10 */ /* 0x004fe400087fe4ff */
[C---:B-----5:R-:W-:Y:S02]  /*19b0*/  LEA R16, P0, R0.reuse, c[0x0][0x258], 0x2 ;  /* 0x0000960000107a11 */ /* 0x060fe400078010ff */
[----:B------:R-:W-:Y:S01]  /*19c0*/  IADD3.X R11, R3, UR13, RZ, P1, !PT ;  /* 0x0000000d030b7c10 */ /* 0x000fe20008ffe4ff */
[----:B------:R-:W-:Y:S01]  /*19d0*/  ULDC.64 UR12, c[0x0][0x208] ;  /* 0x00008200000c7ab9 */ /* 0x000fe20000000a00 */
[----:B------:R-:W-:Y:S01]  /*19e0*/  LEA.HI.X R17, R0, c[0x0][0x25c], R2, 0x2, P0 ;  /* 0x0000970000117a11 */ /* 0x000fe200000f1402 */
[----:B------:R-:W-:Y:S01]  /*19f0*/  IMAD.U32 R0, RZ, RZ, UR10 ;  /* 0x0000000aff007e24 */ /* 0x000fe2000f8e00ff */
[----:B------:R-:W-:Y:S01]  /*1a00*/  IADD3 R3, R9, UR6, RZ ;  /* 0x0000000609037c10 */ /* 0x000fe2000fffe0ff */
[----:B------:R-:W-:Y:S01]  /*1a10*/  IMAD.U32 R9, RZ, RZ, UR20 ;  /* 0x00000014ff097e24 */ /* 0x000fe2000f8e00ff */
[----:B------:R-:W-:Y:S01]  /*1a20*/  ISETP.GE.AND P1, PT, R18, c[0x0][0x1fc], PT ;  /* 0x00007f0012007a0c */ /* 0x000fe20003f26270 */
[----:B------:R-:W-:Y:S01]  /*1a30*/  IMAD.MOV.U32 R2, RZ, RZ, R8 ;  /* 0x000000ffff027224 */ /* 0x000fe200078e0008 */
[----:B------:R-:W-:Y:S01]  /*1a40*/  ISETP.GE.AND P0, PT, R30, c[0x0][0x1fc], PT ;  /* 0x00007f001e007a0c */ /* 0x000fe20003f06270 */
[----:B------:R-:W-:Y:S01]  /*1a50*/  ULDC.64 UR6, c[0x0][0x218] ;  /* 0x0000860000067ab9 */ /* 0x000fe20000000a00 */
[----:B------:R-:W-:Y:S01]  /*1a60*/  IADD3 R8, -R246, c[0x0][0x168], -R0 ;  /* 0x00005a00f6087a10 */ /* 0x000fe20007ffe900 */
[----:B------:R-:W-:Y:S01]  /*1a70*/  IMAD.WIDE.U32 R22, R9, c[0x0][0x218], R2 ;  /* 0x0000860009167a25 */ /* 0x000fe200078e0002 */
[----:B------:R-:W-:Y:S01]  /*1a80*/  SEL R0, RZ, 0x1, P1 ;  /* 0x00000001ff007807 */ /* 0x000fe20000800000 */
[----:B------:R-:W-:Y:S01]  /*1a90*/  UIMAD UR6, UR9, UR6, URZ ;  /* 0x00000006090672a4 */ /* 0x000fe2000f8e023f */
[----:B------:R-:W-:Y:S01]  /*1aa0*/  SEL R2, RZ, 0xffffffff, P0 ;  /* 0xffffffffff027807 */ /* 0x000fe20000000000 */
[----:B------:R-:W-:Y:S01]  /*1ab0*/  USHF.L.U64.HI UR13, UR12, UR14, UR13 ;  /* 0x0000000e0c0d7299 */ /* 0x000fe2000801020d */
[C---:B------:R-:W-:Y:S01]  /*1ac0*/  ISETP.LT.OR P1, PT, R8.reuse, 0x1, !P3 ;  /* 0x000000010800780c */ /* 0x040fe20005f21670 */
[----:B------:R-:W-:Y:S01]  /*1ad0*/  UIMAD UR7, UR20, UR7, UR6 ;  /* 0x00000007140772a4 */ /* 0x000fe2000f8e0206 */
[C---:B------:R-:W-:Y:S01]  /*1ae0*/  ISETP.LT.OR P0, PT, R8.reuse, 0x1, !P2 ;  /* 0x000000010800780c */ /* 0x040fe20005701670 */
[----:B------:R-:W-:Y:S01]  /*1af0*/  USHF.L.U32 UR14, UR12, 0x6, URZ ;  /* 0x000000060c0e7899 */ /* 0x000fe2000800063f */
[----:B------:R-:W-:Y:S01]  /*1b00*/  ISETP.LT.OR P3, PT, R8, 0x21, !P3 ;  /* 0x000000210800780c */ /* 0x000fe20005f61670 */
[----:B------:R-:W-:Y:S01]  /*1b10*/  IMAD.SHL.U32 R2, R2, 0x2, RZ ;  /* 0x0000000202027824 */ /* 0x000fe200078e00ff */
[----:B------:R1:W-:Y:S01]  /*1b20*/  LDGSTS.E.BYPASS.LTC128B.128 [R12+0x3080], [R10.64], !P4 ;  /* 0x030800000a0c7fae */ /* 0x0003e2000e101d56 */
[----:B------:R-:W-:Y:S01]  /*1b30*/  IADD3 R251, R23, UR7, RZ ;  /* 0x0000000717fb7c10 */ /* 0x000fe2000fffe0ff */
[----:B------:R-:W-:Y:S01]  /*1b40*/  UIMAD UR6, UR13, UR24, URZ ;  /* 0x000000180d0672a4 */ /* 0x000fe2000f8e023f */
[----:B------:R-:W-:Y:S01]  /*1b50*/  IMAD.U32 R26, RZ, RZ, UR14 ;  /* 0x0000000eff1a7e24 */ /* 0x000fe2000f8e00ff */
[----:B------:R2:W-:Y:S01]  /*1b60*/  STL.64 [R1+0x8], R22 ;  /* 0x0000081601007387 */ /* 0x0005e20000100a00 */
[----:B------:R-:W-:Y:S01]  /*1b70*/  LOP3.LUT R0, R2, 0x2, R0, 0xe2, !PT ;  /* 0x0000000202007812 */ /* 0x000fe200078ee200 */
[----:B------:R-:W-:Y:S01]  /*1b80*/  IMAD.MOV.U32 R250, RZ, RZ, R22 ;  /* 0x000000fffffa7224 */ /* 0x000fe200078e0016 */
[----:B------:R-:W-:Y:S01]  /*1b90*/  UIMAD UR6, UR11, UR14, UR6 ;  /* 0x0000000e0b0672a4 */ /* 0x000fe2000f8e0206 */
[----:B------:R3:W-:Y:S01]  /*1ba0*/  LDGSTS.E.BYPASS.LTC128B.128 [R12+0x7080], [R6.64], !P5 ;  /* 0x07080000060c7fae */ /* 0x0007e2000e901d56 */
[C---:B------:R-:W-:Y:S01]  /*1bb0*/  LOP3.LUT P4, RZ, R0.reuse, 0x1, RZ, 0xc0, !PT ;  /* 0x0000000100ff7812 */ /* 0x040fe2000788c0ff */
[----:B------:R-:W-:Y:S01]  /*1bc0*/  ULDC UR11, c[0x0][0x20c] ;  /* 0x00008300000b7ab9 */ /* 0x000fe20000000800 */
[----:B------:R-:W-:Y:S01]  /*1bd0*/  LOP3.LUT P5, RZ, R0, 0x2, RZ, 0xc0, !PT ;  /* 0x0000000200ff7812 */ /* 0x000fe200078ac0ff */
[----:B------:R-:W0:Y:S01]  /*1be0*/  LDGDEPBAR ;  /* 0x00000000000079af */ /* 0x000e220000000000 */
[----:B------:R-:W-:-:S03]  /*1bf0*/  ISETP.LT.OR P2, PT, R8, 0x21, !P2 ;  /* 0x000000210800780c */ /* 0x000fc60005741670 */
[----:B------:R4:W-:Y:S01]  /*1c00*/  LDGSTS.E.BYPASS.LTC128B.128 [R12+0x10080], [R4.64], !P1 ;  /* 0x10080000040c7fae */ /* 0x0009e2000c901d56 */
[----:B------:R-:W-:-:S03]  /*1c10*/  ISETP.LT.OR P1, PT, R8, 0x1, !P4 ;  /* 0x000000010800780c */ /* 0x000fc60006721670 */
[----:B------:R4:W-:Y:S04]  /*1c20*/  LDGSTS.E.BYPASS.LTC128B.128 [R12+0x12080], [R4.64+0x80], !P0 ;  /* 0x12080080040c7fae */ /* 0x0009e8000c101d56 */
[----:B------:R5:W-:Y:S01]  /*1c30*/  LDGSTS.E.BYPASS.LTC128B.128 [R12+0x11080], [R14.64], !P3 ;  /* 0x110800000e0c7fae */ /* 0x000be2000d901d56 */
[----:B------:R-:W-:-:S03]  /*1c40*/  ISETP.GT.AND P3, PT, R248, 0xf, PT ;  /* 0x0000000ff800780c */ /* 0x000fc60003f64270 */
[----:B------:R5:W-:Y:S01]  /*1c50*/  LDGSTS.E.BYPASS.LTC128B.128 [R12+0x13080], [R14.64+0x80], !P2 ;  /* 0x130800800e0c7fae */ /* 0x000be2000d101d56 */
[----:B------:R-:W-:Y:S02]  /*1c60*/  ISETP.LT.OR P2, PT, R8, 0x21, !P5 ;  /* 0x000000210800780c */ /* 0x000fe40006f41670 */
[----:B--2---:R-:W-:Y:S01]  /*1c70*/  LEA.HI R23, R29, R248, RZ, 0x5 ;  /* 0x000000f81d177211 */ /* 0x004fe200078f28ff */
[----:B---3--:R-:W-:-:S05]  /*1c80*/  IMAD.WIDE.U32 R6, R26, UR24, R250 ;  /* 0x000000181a067c25 */ /* 0x008fca000f8e00fa */
[----:B------:R-:W-:Y:S01]  /*1c90*/  IADD3 R3, R7, UR6, RZ ;  /* 0x0000000607037c10 */ /* 0x000fe2000fffe0ff */
[----:B------:R-:W-:Y:S01]  /*1ca0*/  UMOV UR6, 0x5 ;  /* 0x0000000500067882 */ /* 0x000fe20000000000 */
[C---:B------:R-:W-:Y:S01]  /*1cb0*/  LEA R2, P0, R6.reuse, c[0x0][0x1f0], 0x1 ;  /* 0x00007c0006027a11 */ /* 0x040fe200078008ff */
[----:B------:R-:W-:Y:S02]  /*1cc0*/  USHF.L.U64.HI UR11, UR12, UR6, UR11 ;  /* 0x000000060c0b7299 */ /* 0x000fe4000801020b */
[----:B------:R-:W-:Y:S01]  /*1cd0*/  USHF.L.U32 UR12, UR12, 0x5, URZ ;  /* 0x000000050c0c7899 */ /* 0x000fe2000800063f */
[----:B------:R-:W-:Y:S01]  /*1ce0*/  LEA.HI.X R3, R6, c[0x0][0x1f4], R3, 0x1, P0 ;  /* 0x00007d0006037a11 */ /* 0x000fe200000f0c03 */
[----:B------:R-:W-:Y:S01]  /*1cf0*/  ULDC.64 UR6, c[0x0][0x290] ;  /* 0x0000a40000067ab9 */ /* 0x000fe20000000a00 */
[----:B----4-:R-:W-:Y:S01]  /*1d00*/  SHF.R.S32.HI R4, RZ, 0x5, R23 ;  /* 0x00000005ff047819 */ /* 0x010fe20000011417 */
[----:B------:R-:W-:Y:S01]  /*1d10*/  USHF.L.U32 UR16, UR12, 0x1, URZ ;  /* 0x000000010c107899 */ /* 0x000fe2000800063f */
[----:B------:R-:W-:Y:S01]  /*1d20*/  ISETP.LT.OR P0, PT, R8, 0x1, !P5 ;  /* 0x000000010800780c */ /* 0x000fe20006f01670 */
[----:B------:R-:W-:Y:S01]  /*1d30*/  UIMAD UR6, UR9, UR6, URZ ;  /* 0x00000006090672a4 */ /* 0x000fe2000f8e023f */
[----:B------:R-:W-:Y:S01]  /*1d40*/  LEA.HI R0, R23, R4, RZ, 0x1 ;  /* 0x0000000417007211 */ /* 0x000fe200078f08ff */
[----:B------:R-:W-:Y:S01]  /*1d50*/  IMAD.U32 R5, RZ, RZ, UR20 ;  /* 0x00000014ff057e24 */ /* 0x000fe2000f8e00ff */
[----:B------:R-:W-:Y:S01]  /*1d60*/  USHF.L.U64.HI UR9, UR12, 0x1, UR11 ;  /* 0x000000010c097899 */ /* 0x000fe2000801020b */
[----:B-----5:R-:W-:Y:S01]  /*1d70*/  LEA.HI R14, R29, R248, RZ, 0x2 ;  /* 0x000000f81d0e7211 */ /* 0x020fe200078f10ff */
[----:B------:R-:W-:Y:S01]  /*1d80*/  UIMAD UR6, UR20, UR7, UR6 ;  /* 0x00000007140672a4 */ /* 0x000fe2000f8e0206 */
[----:B------:R-:W-:Y:S01]  /*1d90*/  LOP3.LUT R0, R0, 0xfffffffe, RZ, 0xc0, !PT ;  /* 0xfffffffe00007812 */ /* 0x000fe200078ec0ff */
[----:B------:R-:W-:Y:S01]  /*1da0*/  IMAD.WIDE.U32 R32, R5, c[0x0][0x290], R20 ;  /* 0x0000a40005207a25 */ /* 0x000fe200078e0014 */
[----:B-1----:R-:W-:-:S03]  /*1db0*/  SHF.R.S32.HI R10, RZ, 0x1f, R14 ;  /* 0x0000001fff0a7819 */ /* 0x002fc6000001140e */
[----:B------:R-:W-:Y:S01]  /*1dc0*/  IMAD.IADD R22, R4, 0x1, -R0 ;  /* 0x0000000104167824 */ /* 0x000fe200078e0a00 */
[----:B------:R-:W-:Y:S01]  /*1dd0*/  IADD3 R31, R33, UR6, RZ ;  /* 0x00000006211f7c10 */ /* 0x000fe2000fffe0ff */
[----:B------:R-:W-:Y:S01]  /*1de0*/  @!P3 IMAD.SHL.U32 R0, R248, 0x10, RZ ;  /* 0x00000010f800b824 */ /* 0x000fe200078e00ff */
[----:B------:R-:W-:Y:S01]  /*1df0*/  UIADD3 UR6, UR24, 0x1, URZ ;  /* 0x0000000118067890 */ /* 0x000fe2000fffe03f */
[----:B------:R1:W-:Y:S03]  /*1e00*/  STL.64 [R1+0x20], R32 ;  /* 0x0000202001007387 */ /* 0x0003e60000100a00 */
[----:B------:R-:W-:Y:S01]  /*1e10*/  UISETP.GE.AND UP0, UPT, UR6, UR18, UPT ;  /* 0x000000120600728c */ /* 0x000fe2000bf06270 */
[----:B------:R2:W-:Y:S04]  /*1e20*/  @!P3 LDGSTS.E.BYPASS.LTC128B.128 [R0+0x20080], [R16.64] ;  /* 0x200800001000bfae */ /* 0x0005e8000b901d56 */
[----:B------:R-:W0:Y:S04]  /*1e30*/  LDGDEPBAR ;  /* 0x00000000000079af */ /* 0x000e280000000000 */
[----:B------:R3:W-:Y:S01]  /*1e40*/  LDGSTS.E.BYPASS.LTC128B.128 [R12+0x18080], [R2.64], !P1 ;  /* 0x18080000020c7fae */ /* 0x0007e2000c901d56 */
[----:B------:R-:W-:-:S02]  /*1e50*/  ISETP.LT.OR P1, PT, R8, 0x21, !P4 ;  /* 0x000000210800780c */ /* 0x000fc40006721670 */
[----:B------:R-:W-:Y:S01]  /*1e60*/  SHF.R.S32.HI R8, RZ, 0x2, R14 ;  /* 0x00000002ff087819 */ /* 0x000fe2000001140e */
[----:B------:R3:W-:Y:S04]  /*1e70*/  LDGSTS.E.BYPASS.LTC128B.128 [R12+0x1a080], [R2.64+0x80], !P0 ;  /* 0x1a080080020c7fae */ /* 0x0007e8000c101d56 */
[----:B------:R1:W-:Y:S01]  /*1e80*/  STL [R1+0x1c], R31 ;  /* 0x00001c1f01007387 */ /* 0x0003e20000100800 */
[----:B--2---:R-:W-:Y:S01]  /*1e90*/  LEA.HI R0, R29, R248, RZ, 0x4 ;  /* 0x000000f81d007211 */ /* 0x004fe200078f20ff */
[----:B------:R-:W-:-:S03]  /*1ea0*/  IMAD.SHL.U32 R17, R22, 0x10, RZ ;  /* 0x0000001016117824 */ /* 0x000fc600078e00ff */
[----:B------:R-:W-:Y:S02]  /*1eb0*/  SHF.R.S32.HI R9, RZ, 0x4, R0 ;  /* 0x00000004ff097819 */ /* 0x000fe40000011400 */
[C---:B------:R-:W-:Y:S02]  /*1ec0*/  LOP3.LUT R5, R0.reuse, 0xfffffff0, RZ, 0xc0, !PT ;  /* 0xfffffff000057812 */ /* 0x040fe400078ec0ff */
[----:B------:R-:W-:-:S03]  /*1ed0*/  LEA.HI R4, R0, R9, RZ, 0x1 ;  /* 0x0000000900047211 */ /* 0x000fc600078f08ff */
[----:B------:R-:W-:Y:S01]  /*1ee0*/  IMAD.IADD R5, R248, 0x1, -R5 ;  /* 0x00000001f8057824 */ /* 0x000fe200078e0a05 */
[----:B---3--:R-:W-:Y:S02]  /*1ef0*/  IADD3 R2, P0, R2, UR16, RZ ;  /* 0x0000001002027c10 */ /* 0x008fe4000ff1e0ff */
[----:B------:R-:W-:Y:S02]  /*1f00*/  LOP3.LUT R4, R4, 0xfffffffe, RZ, 0xc0, !PT ;  /* 0xfffffffe04047812 */ /* 0x000fe400078ec0ff */
[----:B------:R-:W-:Y:S02]  /*1f10*/  IADD3.X R3, R3, UR9, RZ, P0, !PT ;  /* 0x0000000903037c10 */ /* 0x000fe400087fe4ff */
[----:B------:R-:W-:Y:S01]  /*1f20*/  IADD3 R0, P0, R32, UR10, RZ ;  /* 0x0000000a20007c10 */ /* 0x000fe2000ff1e0ff */
[----:B------:R-:W-:Y:S01]  /*1f30*/  IMAD.IADD R11, R9, 0x1, -R4 ;  /* 0x00000001090b7824 */ /* 0x000fe200078e0a04 */
[----:B------:R-:W-:Y:S01]  /*1f40*/  LEA.HI R4, R10, R8, RZ, 0x3 ;  /* 0x000000080a047211 */ /* 0x000fe200078f18ff */
[----:B------:R2:W-:Y:S01]  /*1f50*/  LDGSTS.E.BYPASS.LTC128B.128 [R12+0x19080], [R2.64], !P1 ;  /* 0x19080000020c7fae */ /* 0x0005e2000c901d56 */
[----:B------:R-:W-:Y:S01]  /*1f60*/  IADD3.X R6, R31, UR15, RZ, P0, !PT ;  /* 0x0000000f1f067c10 */ /* 0x000fe200087fe4ff */
[----:B------:R-:W-:Y:S01]  /*1f70*/  IMAD R10, R11, 0x800, R28 ;  /* 0x000008000b0a7824 */ /* 0x000fe200078e021c */
[----:B------:R-:W-:Y:S01]  /*1f80*/  LEA R20, P0, R0, c[0x0][0x280], 0x2 ;  /* 0x0000a00000147a11 */ /* 0x000fe200078010ff */
[----:B------:R2:W-:Y:S01]  /*1f90*/  LDGSTS.E.BYPASS.LTC128B.128 [R12+0x1b080], [R2.64+0x80], !P2 ;  /* 0x1b080080020c7fae */ /* 0x0005e2000d101d56 */
[----:B------:R-:W-:-:S02]  /*1fa0*/  SHF.R.S32.HI R7, RZ, 0x1f, R5 ;  /* 0x0000001fff077819 */ /* 0x000fc40000011405 */
[----:B------:R-:W-:Y:S02]  /*1fb0*/  LEA.HI.X R21, R0, c[0x0][0x284], R6, 0x2, P0 ;  /* 0x0000a10000157a11 */ /* 0x000fe400000f1406 */
[----:B------:R-:W-:Y:S01]  /*1fc0*/  LOP3.LUT R0, R4, 0xfffffff8, RZ, 0xc0, !PT ;  /* 0xfffffff804007812 */ /* 0x000fe200078ec0ff */
[----:B------:R-:W-:Y:S01]  /*1fd0*/  IMAD.SHL.U32 R4, R11, 0x20, RZ ;  /* 0x000000200b047824 */ /* 0x000fe200078e00ff */
[----:B------:R-:W-:Y:S02]  /*1fe0*/  R2P PR, R24, 0x6 ;  /* 0x0000000618007804 */ /* 0x000fe40000000000 */
[----:B------:R-:W-:Y:S02]  /*1ff0*/  LEA.HI R13, R7, R5, RZ, 0x3 ;  /* 0x00000005070d7211 */ /* 0x000fe400078f18ff */
[----:B------:R-:W-:Y:S02]  /*2000*/  PLOP3.LUT P0, PT, PT, PT, UP0, 0x80, 0x0 ;  /* 0x000000000000781c */ /* 0x000fe40003f0f008 */
[----:B------:R-:W-:-:S02]  /*2010*/  LOP3.LUT R7, R13, 0xfffffff8, RZ, 0xc0, !PT ;  /* 0xfffffff80d077812 */ /* 0x000fc400078ec0ff */
[----:B------:R-:W-:Y:S02]  /*2020*/  SEL R222, R222, 0xfffffff0, !P1 ;  /* 0xfffffff0dede7807 */ /* 0x000fe40004800000 */
[----:B------:R-:W-:Y:S01]  /*2030*/  SEL R223, R223, 0xffffffe0, !P2 ;  /* 0xffffffe0dfdf7807 */ /* 0x000fe20005000000 */
[----:B------:R-:W-:Y:S02]  /*2040*/  IMAD.IADD R7, R5, 0x1, -R7 ;  /* 0x0000000105077824 */ /* 0x000fe400078e0a07 */
        /* <DEDUP_REMOVED lines=43> */
[----:B------:R-:W-:Y:S01]  /*2300*/  SHF.R.S32.HI R2, RZ, 0x1f, R6 ;  /* 0x0000001fff027819 */ /* 0x000fe20000011406 */
[----:B------:R1:W-:Y:S03]  /*2310*/  STL [R1+0x3c], R3 ;  /* 0x00003c0301007387 */ /* 0x0003e60000100800 */
[----:B--2---:R-:W-:-:S02]  /*2320*/  LEA.HI R10, R2, R6, RZ, 0x2 ;  /* 0x00000006020a7211 */ /* 0x004fc400078f10ff */
[----:B------:R-:W-:Y:S02]  /*2330*/  IADD3 R2, R12, 0x18080, RZ ;  /* 0x000180800c027810 */ /* 0x000fe40007ffe0ff */
[----:B------:R-:W-:-:S03]  /*2340*/  LEA.HI.SX32 R252, R10, R17, 0x1e ;  /* 0x000000110afc7211 */ /* 0x000fc600078ff2ff */
[----:B------:R1:W-:Y:S01]  /*2350*/  STL [R1+0x38], R2 ;  /* 0x0000380201007387 */ /* 0x0003e20000100800 */
[----:B------:R-:W-:Y:S05]  /*2360*/  @P0 BRA `(.L_x_1845) ;  /* 0x000001f000000947 */ /* 0x000fea0003800000 */
[----:B------:R-:W-:Y:S01]  /*2370*/  USHF.R.S32.HI UR7, URZ, 0x1f, UR6 ;  /* 0x0000001f3f077899 */ /* 0x000fe20008011406 */
[----:B------:R-:W-:Y:S01]  /*2380*/  IMAD.WIDE.U32 R8, R26, UR6, R250 ;  /* 0x000000061a087c25 */ /* 0x000fe2000f8e00fa */
[----:B------:R-:W-:Y:S01]  /*2390*/  UIMAD UR13, UR13, UR6, URZ ;  /* 0x000000060d0d72a4 */ /* 0x000fe2000f8e023f */
[----:B------:R-:W-:Y:S01]  /*23a0*/  ISETP.GE.AND P1, PT, R18, c[0x0][0x1fc], PT ;  /* 0x00007f0012007a0c */ /* 0x000fe20003f26270 */
[----:B------:R-:W-:Y:S01]  /*23b0*/  USHF.L.U32 UR10, UR6, 0x6, URZ ;  /* 0x00000006060a7899 */ /* 0x000fe2000800063f */
[----:B------:R-:W-:Y:S01]  /*23c0*/  BSSY B0, `(.L_x_1845) ;  /* 0x0000019000007945 */ /* 0x000fe20003800000 */
[----:B------:R-:W-:Y:S01]  /*23d0*/  UIMAD UR7, UR7, UR14, UR13 ;  /* 0x0000000e070772a4 */ /* 0x000fe2000f8e020d */
[----:B-1----:R-:W-:-:S03]  /*23e0*/  LEA R2, P0, R8, c[0x0][0x1f0], 0x1 ;  /* 0x00007c0008027a11 */ /* 0x002fc600078008ff */
[----:B------:R-:W-:Y:S02]  /*23f0*/  IMAD.U32 R11, RZ, RZ, UR10 ;  /* 0x0000000aff0b7e24 */ /* 0x000fe4000f8e00ff */
        /* <DEDUP_REMOVED lines=8> */
[----:B------:R-:W-:-:S04]  /*2480*/  ISETP.GE.AND P0, PT, R30, c[0x0][0x1fc], PT ;  /* 0x00007f001e007a0c */ /* 0x000fc80003f06270 */
[C---:B------:R-:W-:Y:S02]  /*2490*/  ISETP.LT.OR P2, PT, R4.reuse, 0x1, P0 ;  /* 0x000000010400780c */ /* 0x040fe40000741670 */
[----:B------:R-:W-:-:S11]  /*24a0*/  ISETP.LT.OR P0, PT, R4, 0x21, P0 ;  /* 0x000000210400780c */ /* 0x000fd60000701670 */
[----:B------:R1:W-:Y:S04]  /*24b0*/  LDGSTS.E.BYPASS.LTC128B.128 [R12+0x1e080], [R2.64+0x80], !P2 ;  /* 0x1e080080020c7fae */ /* 0x0003e8000d101d56 */
[----:B------:R2:W-:Y:S04]  /*24c0*/  LDGSTS.E.BYPASS.LTC128B.128 [R12+0x1d080], [R8.64], !P1 ;  /* 0x1d080000080c7fae */ /* 0x0005e8000c901d56 */
[----:B------:R2:W-:Y:S01]  /*24d0*/  LDGSTS.E.BYPASS.LTC128B.128 [R12+0x1f080], [R8.64+0x80], !P0 ;  /* 0x1f080080080c7fae */ /* 0x0005e2000c101d56 */
[----:B-1----:R-:W-:-:S04]  /*24e0*/  IADD3 R3, P1, R32, UR10, RZ ;  /* 0x0000000a20037c10 */ /* 0x002fc8000ff3e0ff */
[----:B------:R-:W-:Y:S02]  /*24f0*/  LEA R2, P0, R3, c[0x0][0x280], 0x2 ;  /* 0x0000a00003027a11 */ /* 0x000fe400078010ff */
[----:B------:R-:W-:-:S04]  /*2500*/  LEA.HI.X.SX32 R4, R11, R31, 0x1, P1 ;  /* 0x0000001f0b047211 */ /* 0x000fc800008f0eff */
[----:B------:R-:W-:Y:S01]  /*2510*/  LEA.HI.X R3, R3, c[0x0][0x284], R4, 0x2, P0 ;  /* 0x0000a10003037a11 */ /* 0x000fe200000f1404 */
[----:B------:R-:W-:Y:S05]  /*2520*/  @P3 BRA `(.L_x_1846) ;  /* 0x0000002000003947 */ /* 0x000fea0003800000 */
[----:B--2---:R-:W-:-:S05]  /*2530*/  SHF.L.U32 R4, R248, 0x4, RZ ;  /* 0x00000004f8047819 */ /* 0x004fca00000006ff */
[----:B------:R1:W-:Y:S02]  /*2540*/  LDGSTS.E.BYPASS.LTC128B.128 [R4+0x20380], [R2.64] ;  /* 0x2038000002047fae */ /* 0x0003e4000b901d56 */
.L_x_1846:
[----:B--2---:R-:W-:Y:S05]  /*2550*/  BSYNC B0 ;  /* 0x0000000000007941 */ /* 0x004fea0003800000 */
.L_x_1845:
[----:B-1----:R-:W-:Y:S01]  /*2560*/  SHF.R.S32.HI R2, RZ, 0x1f, R25 ;  /* 0x0000001fff027819 */ /* 0x002fe20000011419 */
[----:B------:R-:W0:Y:S01]  /*2570*/  LDGDEPBAR ;  /* 0x00000000000079af */ /* 0x000e220000000000 */
[----:B------:R-:W-:Y:S01]  /*2580*/  LOP3.LUT R3, R10, 0x7ffffffc, RZ, 0xc0, !PT ;  /* 0x7ffffffc0a037812 */ /* 0x000fe200078ec0ff */
[----:B------:R-:W-:Y:S01]  /*2590*/  IMAD.MOV.U32 R232, RZ, RZ, 0x20 ;  /* 0x00000020ffe87424 */ /* 0x000fe200078e00ff */
[----:B------:R-:W-:Y:S01]  /*25a0*/  LEA.HI R2, R2, R25, RZ, 0x2 ;  /* 0x0000001902027211 */ /* 0x000fe200078f10ff */
[----:B------:R-:W-:Y:S01]  /*25b0*/  IMAD.MOV.U32 R228, RZ, RZ, 0x10 ;  /* 0x00000010ffe47424 */ /* 0x000fe200078e00ff */
[----:B------:R-:W-:Y:S01]  /*25c0*/  LOP3.LUT P0, RZ, R24, 0x4, RZ, 0xc0, !PT ;  /* 0x0000000418ff7812 */ /* 0x000fe2000780c0ff */
[----:B------:R-:W-:Y:S01]  /*25d0*/  IMAD.IADD R3, R6, 0x1, -R3 ;  /* 0x0000000106037824 */ /* 0x000fe200078e0a03 */
[----:B------:R-:W-:Y:S01]  /*25e0*/  LOP3.LUT R2, R2, 0x1ffffffc, RZ, 0xc0, !PT ;  /* 0x1ffffffc02027812 */ /* 0x000fe200078ec0ff */
[----:B------:R-:W-:Y:S01]  /*25f0*/  IMAD.SHL.U32 R221, R5, 0x2, RZ ;  /* 0x0000000205dd7824 */ /* 0x000fe200078e00ff */
[----:B------:R-:W-:Y:S01]  /*2600*/  LOP3.LUT P1, RZ, R7, 0x4, RZ, 0xc0, !PT ;  /* 0x0000000407ff7812 */ /* 0x000fe2000782c0ff */
[----:B------:R-:W-:Y:S01]  /*2610*/  IMAD.MOV.U32 R225, RZ, RZ, -0x40 ;  /* 0xffffffc0ffe17424 */ /* 0x000fe200078e00ff */
[----:B------:R-:W-:Y:S01]  /*2620*/  IADD3 R237, R238, 0x204c0, RZ ;  /* 0x000204c0eeed7810 */ /* 0x000fe20007ffe0ff */
[----:B------:R-:W-:Y:S01]  /*2630*/  IMAD.IADD R2, R25, 0x1, -R2 ;  /* 0x0000000119027824 */ /* 0x000fe200078e0a02 */
[----:B------:R-:W-:Y:S01]  /*2640*/  SEL R226, R232, 0xffffffe0, !P1 ;  /* 0xffffffe0e8e27807 */ /* 0x000fe20004800000 */
[----:B------:R-:W-:Y:S01]  /*2650*/  IMAD R222, R222, 0x2, R221 ;  /* 0x00000002dede7824 */ /* 0x000fe200078e02dd */
[C---:B------:R-:W-:Y:S01]  /*2660*/  IADD3 R216, R223.reuse, R0, RZ ;  /* 0x00000000dfd87210 */ /* 0x040fe20007ffe0ff */
[----:B------:R-:W-:Y:S01]  /*2670*/  IMAD R2, R2, 0x4, R3 ;  /* 0x0000000402027824 */ /* 0x000fe200078e0203 */
[----:B------:R-:W-:Y:S01]  /*2680*/  IADD3 R229, R220, R226, RZ ;  /* 0x000000e2dce57210 */ /* 0x000fe20007ffe0ff */
[----:B------:R-:W-:Y:S01]  /*2690*/  IMAD R224, R223, 0x2, R221 ;  /* 0x00000002dfe07824 */ /* 0x000fe200078e02dd */
[----:B------:R-:W-:Y:S01]  /*26a0*/  @P0 IADD3 R237, R13, -0x40, RZ ;  /* 0xffffffc00ded0810 */ /* 0x000fe20007ffe0ff */
[----:B------:R-:W-:Y:S01]  /*26b0*/  IMAD.SHL.U32 R4, R2, 0x2, RZ ;  /* 0x0000000202047824 */ /* 0x000fe200078e00ff */
[----:B------:R-:W-:Y:S01]  /*26c0*/  LOP3.LUT P0, RZ, R7, 0x2, RZ, 0xc0, !PT ;  /* 0x0000000207ff7812 */ /* 0x000fe2000780c0ff */
[----:B------:R-:W-:Y:S01]  /*26d0*/  IMAD.SHL.U32 R217, R0, 0x2, RZ ;  /* 0x0000000200d97824 */ /* 0x000fe200078e00ff */
[----:B------:R-:W-:Y:S01]  /*26e0*/  CS2R R194, SRZ ;  /* 0x0000000000c27805 */ /* 0x000fe2000001ff00 */
[----:B------:R-:W-:Y:S01]  /*26f0*/  CS2R R192, SRZ ;  /* 0x0000000000c07805 */ /* 0x000fe2000001ff00 */
[----:B------:R1:W-:Y:S01]  /*2700*/  STL [R1+0x28], R4 ;  /* 0x0000280401007387 */ /* 0x0003e20000100800 */
        /* <DEDUP_REMOVED lines=64> */
[----:B------:R-:W-:Y:S01]  /*2b10*/  LEA R223, R223, R222, 0x1 ;  /* 0x000000dedfdf7211 */ /* 0x000fe200078e08ff */
[----:B------:R-:W-:Y:S01]  /*2b20*/  IMAD.IADD R230, R220, 0x1, R228 ;  /* 0x00000001dce67824 */ /* 0x000fe200078e02e4 */
[----:B------:R-:W-:Y:S01]  /*2b30*/  SHF.R.S32.HI R249, RZ, 0x1f, R248 ;  /* 0x0000001ffff97819 */ /* 0x000fe200000114f8 */
[----:B------:R-:W-:Y:S01]  /*2b40*/  IMAD.IADD R231, R228, 0x1, R229 ;  /* 0x00000001e4e77824 */ /* 0x000fe200078e02e5 */
[----:B------:R-:W-:Y:S01]  /*2b50*/  SEL R225, R225, 0x40, P1 ;  /* 0x00000040e1e17807 */ /* 0x000fe20000800000 */
[----:B------:R-:W-:Y:S01]  /*2b60*/  USHF.L.U64.HI UR13, UR4, 0x5, UR5 ;  /* 0x00000005040d7899 */ /* 0x000fe20008010205 */
[----:B------:R-:W-:Y:S01]  /*2b70*/  IADD3 R245, -R4, UR8, RZ ;  /* 0x0000000804f57c10 */ /* 0x000fe2000fffe1ff */
[----:B------:R-:W-:-:S02]  /*2b80*/  USHF.L.U32 UR14, UR4, 0x5, URZ ;  /* 0x00000005040e7899 */ /* 0x000fc4000800063f */
[----:B------:R-:W-:Y:S02]  /*2b90*/  UMOV UR5, URZ ;  /* 0x0000003f00057c82 */ /* 0x000fe40008000000 */
[----:B------:R-:W-:Y:S02]  /*2ba0*/  UMOV UR17, 0x1 ;  /* 0x0000000100117882 */ /* 0x000fe40000000000 */
[----:B------:R-:W-:Y:S02]  /*2bb0*/  UMOV UR16, URZ ;  /* 0x0000003f00107c82 */ /* 0x000fe40008000000 */
[----:B------:R-:W-:Y:S02]  /*2bc0*/  UMOV UR10, 0xffffffc0 ;  /* 0xffffffc0000a7882 */ /* 0x000fe40000000000 */
[----:B------:R-:W-:Y:S02]  /*2bd0*/  ULDC UR9, c[0x0][0x168] ;  /* 0x00005a0000097ab9 */ /* 0x000fe40000000800 */
[----:B-1----:R-:W-:-:S02]  /*2be0*/  ULDC UR8, c[0x0][0x198] ;  /* 0x0000660000087ab9 */ /* 0x002fc40000000800 */
.L_x_1849:
        /* <DEDUP_REMOVED lines=9> */
[----:B------:R-:W-:Y:S02]  /*2c80*/  MOV R0, UR5 ;  /* 0x0000000500007c02 */ /* 0x000fe40008000f00 */
[----:B------:R-:W-:Y:S02]  /*2c90*/  SHF.L.U32 R204, R204, 0x1, RZ ;  /* 0x00000001cccc7819 */ /* 0x000fe400000006ff */
[----:B------:R-:W-:Y:S01]  /*2ca0*/  PLOP3.LUT P1, PT, PT, PT, UP0, 0x80, 0x0 ;  /* 0x000000000000781c */ /* 0x000fe20003f2f008 */
[----:B------:R-:W-:Y:S05]  /*2cb0*/  IMAD R3, R0, 0x2000, R228 ;  /* 0x0000200000037824 */ /* 0x000fea00078e02e4 */
[CC--:B------:R-:W-:Y:S01]  /*2cc0*/  IADD3 R0, R220.reuse, R3.reuse, RZ ;  /* 0x00000003dc007210 */ /* 0x0c0fe20007ffe0ff */
[----:B------:R-:W-:Y:S01]  /*2cd0*/  LDSM.16.M88.4 R16, [R221+0x80] ;  /* 0x00008000dd10783b */ /* 0x000fe20000000200 */
[--C-:B------:R-:W-:Y:S03]  /*2ce0*/  IADD3 R3, R220, R3, R226.reuse ;  /* 0x00000003dc037210 */ /* 0x100fe60007ffe0e2 */
[----:B------:R-:W-:Y:S01]  /*2cf0*/  IMAD.SHL.U32 R208, R0, 0x2, RZ ;  /* 0x0000000200d07824 */ /* 0x000fe200078e00ff */
[----:B------:R-:W-:Y:S01]  /*2d00*/  MOV R0, UR5 ;  /* 0x0000000500007c02 */ /* 0x000fe20008000f00 */
[----:B------:R-:W1:Y:S01]  /*2d10*/  LDSM.16.M88.4 R32, [R2+0x10080] ;  /* 0x010080000220783b */ /* 0x000e620000000200 */
[----:B------:R-:W-:Y:S04]  /*2d20*/  SHF.L.U32 R219, R3, 0x1, RZ ;  /* 0x0000000103db7819 */ /* 0x000fe800000006ff */
        /* <DEDUP_REMOVED lines=10> */
[C---:B--2---:R-:W-:Y:S08]  /*2dd0*/  HMMA.16816.F32.BF16 R8, R28.reuse, R16, RZ ;  /* 0x000000101c08723c */ /* 0x044ff000000418ff */
[-C--:B------:R-:W-:Y:S08]  /*2de0*/  HMMA.16816.F32.BF16 R12, R28, R18.reuse, RZ ;  /* 0x000000121c0c723c */ /* 0x080ff000000418ff */
[C---:B------:R-:W-:Y:S08]  /*2df0*/  HMMA.16816.F32.BF16 R16, R32.reuse, R18, RZ ;  /* 0x000000122010723c */ /* 0x040ff000000418ff */
[-C--:B---3--:R-:W-:Y:S08]  /*2e00*/  HMMA.16816.F32.BF16 R20, R32, R36.reuse, RZ ;  /* 0x000000242014723c */ /* 0x088ff000000418ff */
[C---:B------:R-:W-:Y:S07]  /*2e10*/  HMMA.16816.F32.BF16 R24, R28.reuse, R36, RZ ;  /* 0x000000241c18723c */ /* 0x040fee00000418ff */
[C---:B------:R-:W-:Y:S01]  /*2e20*/  IMAD R36, R0.reuse, 0x2000, R226 ;  /* 0x0000200000247824 */ /* 0x040fe200078e02e2 */
[-C--:B------:R-:W-:Y:S01]  /*2e30*/  HMMA.16816.F32.BF16 R28, R28, R38.reuse, RZ ;  /* 0x000000261c1c723c */ /* 0x080fe200000418ff */
[----:B------:R-:W-:Y:S03]  /*2e40*/  IMAD R0, R0, 0x2000, R229 ;  /* 0x0000200000007824 */ /* 0x000fe600078e02e5 */
[----:B------:R-:W-:Y:S01]  /*2e50*/  IADD3 R36, R220, R36, RZ ;  /* 0x00000024dc247210 */ /* 0x000fe20007ffe0ff */
[----:B------:R-:W-:Y:S03]  /*2e60*/  IMAD.SHL.U32 R0, R0, 0x2, RZ ;  /* 0x0000000200007824 */ /* 0x000fe600078e00ff */
[----:B------:R-:W-:Y:S02]  /*2e70*/  HMMA.16816.F32.BF16 R32, R32, R38, RZ ;  /* 0x000000262020723c */ /* 0x000fe400000418ff */
[----:B------:R-:W-:Y:S02]  /*2e80*/  LDSM.16.M88.4 R56, [R0+0x11080] ;  /* 0x011080000038783b */ /* 0x000fe40000000200 */
[----:B------:R-:W-:Y:S04]  /*2e90*/  SHF.L.U32 R218, R36, 0x1, RZ ;  /* 0x0000000124da7819 */ /* 0x000fe800000006ff */
[-C--:B----4-:R-:W-:Y:S01]  /*2ea0*/  HMMA.16816.F32.BF16 R4, R40, R44.reuse, R4 ;  /* 0x0000002c2804723c */ /* 0x090fe20000041804 */
[----:B------:R-:W-:Y:S07]  /*2eb0*/  LDSM.16.M88.4 R36, [R218+0x10080] ;  /* 0x01008000da24783b */ /* 0x000fee0000000200 */
[C---:B-----5:R-:W-:Y:S08]  /*2ec0*/  HMMA.16816.F32.BF16 R8, R48.reuse, R44, R8 ;  /* 0x0000002c3008723c */ /* 0x060ff00000041808 */
[-C--:B------:R-:W-:Y:S08]  /*2ed0*/  HMMA.16816.F32.BF16 R12, R48, R46.reuse, R12 ;  /* 0x0000002e300c723c */ /* 0x080ff0000004180c */
[C---:B------:R-:W-:Y:S01]  /*2ee0*/  HMMA.16816.F32.BF16 R16, R40.reuse, R46, R16 ;  /* 0x0000002e2810723c */ /* 0x040fe20000041810 */
[----:B------:R-:W1:Y:S07]  /*2ef0*/  LDSM.16.M88.4 R44, [R224+0x80] ;  /* 0x00008000e02c783b */ /* 0x000e6e0000000200 */
[-C--:B------:R-:W-:Y:S08]  /*2f00*/  HMMA.16816.F32.BF16 R20, R40, R52.reuse, R20 ;  /* 0x000000342814723c */ /* 0x080ff00000041814 */
[C---:B------:R-:W-:Y:S07]  /*2f10*/  HMMA.16816.F32.BF16 R24, R48.reuse, R52, R24 ;  /* 0x000000343018723c */ /* 0x040fee0000041818 */
[----:B------:R-:W-:Y:S01]  /*2f20*/  MOV R52, UR5 ;  /* 0x0000000500347c02 */ /* 0x000fe20008000f00 */
[-C--:B------:R-:W-:Y:S01]  /*2f30*/  HMMA.16816.F32.BF16 R28, R48, R54.reuse, R28 ;  /* 0x00000036301c723c */ /* 0x080fe2000004181c */
[----:B------:R-:W2:Y:S03]  /*2f40*/  LDSM.16.M88.4 R48, [R219+0x10080] ;  /* 0x01008000db30783b */ /* 0x000ea60000000200 */
[----:B------:R-:W-:Y:S04]  /*2f50*/  IMAD R52, R52, 0x2000, R231 ;  /* 0x0000200034347824 */ /* 0x000fe800078e02e7 */
[----:B------:R-:W-:Y:S01]  /*2f60*/  HMMA.16816.F32.BF16 R32, R40, R54, R32 ;  /* 0x000000362820723c */ /* 0x000fe20000041820 */
[----:B------:R-:W-:Y:S03]  /*2f70*/  LDSM.16.M88.4 R40, [R223+0x2080] ;  /* 0x00208000df28783b */ /* 0x000fe60000000200 */
[----:B------:R-:W-:Y:S02]  /*2f80*/  IMAD.SHL.U32 R3, R52, 0x2, RZ ;  /* 0x0000000234037824 */ /* 0x000fe400078e00ff */
[----:B------:R-:W-:Y:S02]  /*2f90*/  LDSM.16.M88.4 R52, [R2+0x13080] ;  /* 0x013080000234783b */ /* 0x000fe40000000200 */
[-C--:B-1----:R-:W-:Y:S03]  /*2fa0*/  HMMA.16816.F32.BF16 R4, R36, R44.reuse, R4 ;  /* 0x0000002c2404723c */ /* 0x082fe60000041804 */
        /* <DEDUP_REMOVED lines=10> */
[----:B------:R-:W3:Y:S05]  /*3050*/  LDSM.16.M88.4 R36, [R2+0x12080] ;  /* 0x012080000224783b */ /* 0x000eea0000000200 */
[----:B------:R-:W4:Y:S02]  /*3060*/  LDSM.16.M88.4 R60, [R204+0x12080] ;  /* 0x01208000cc3c783b */ /* 0x000f240000000200 */
[-C--:B--2---:R-:W-:Y:S03]  /*3070*/  HMMA.16816.F32.BF16 R4, R48, R64.reuse, R4 ;  /* 0x000000403004723c */ /* 0x084fe60000041804 */
[----:B------:R-:W2:Y:S05]  /*3080*/  LDSM.16.M88.4 R204, [R204+0x13080] ;  /* 0x01308000cccc783b */ /* 0x000eaa0000000200 */
[C---:B-1----:R-:W-:Y:S08]  /*3090*/  HMMA.16816.F32.BF16 R8, R196.reuse, R64, R8 ;  /* 0x00000040c408723c */ /* 0x042ff00000041808 */
        /* <DEDUP_REMOVED lines=8> */
[----:B------:R-:W1:Y:S05]  /*3120*/  LDSM.16.M88.4 R40, [R222+0x6080] ;  /* 0x00608000de28783b */ /* 0x000e6a0000000200 */
[----:B------:R5:W1:Y:S02]  /*3130*/  LDSM.16.M88.4 R48, [R0+0x12080] ;  /* 0x012080000030783b */ /* 0x000a640000000200 */
[-C--:B---3--:R-:W-:Y:S08]  /*3140*/  HMMA.16816.F32.BF16 R4, R36, R44.reuse, R4 ;  /* 0x0000002c2404723c */ /* 0x088ff00000041804 */
[C---:B------:R-:W-:Y:S08]  /*3150*/  HMMA.16816.F32.BF16 R8, R52.reuse, R44, R8 ;  /* 0x0000002c3408723c */ /* 0x040ff00000041808 */
[-C--:B------:R-:W-:Y:S01]  /*3160*/  HMMA.16816.F32.BF16 R12, R52, R46.reuse, R12 ;  /* 0x0000002e340c723c */ /* 0x080fe2000004180c */
[----:B-----5:R-:W-:Y:S07]  /*3170*/  IMAD.U32 R0, RZ, RZ, UR5 ;  /* 0x00000005ff007e24 */ /* 0x020fee000f8e00ff */
[C---:B------:R-:W-:Y:S01]  /*3180*/  HMMA.16816.F32.BF16 R16, R36.reuse, R46, R16 ;  /* 0x0000002e2410723c */ /* 0x040fe20000041810 */
[----:B------:R-:W-:Y:S03]  /*3190*/  LDSM.16.M88.4 R44, [R3+0x12080] ;  /* 0x01208000032c783b */ /* 0x000fe60000000200 */
[----:B------:R-:W-:Y:S04]  /*31a0*/  LEA R0, R0, R252, 0x6 ;  /* 0x000000fc00007211 */ /* 0x000fe800078e30ff */
[-C--:B------:R-:W-:Y:S04]  /*31b0*/  HMMA.16816.F32.BF16 R20, R36, R56.reuse, R20 ;  /* 0x000000382414723c */ /* 0x080fe80000041814 */
[----:B------:R-:W-:Y:S04]  /*31c0*/  IMAD.SHL.U32 R236, R0, 0x4, RZ ;  /* 0x0000000400ec7824 */ /* 0x000fe800078e00ff */
[C---:B------:R-:W-:Y:S01]  /*31d0*/  HMMA.16816.F32.BF16 R24, R52.reuse, R56, R24 ;  /* 0x000000383418723c */ /* 0x040fe20000041818 */
[----:B------:R-:W-:Y:S05]  /*31e0*/  LDS R233, [R236+0x200a0] ;  /* 0x0200a000ece97984 */ /* 0x000fea0000000800 */
[----:B------:R-:W-:Y:S02]  /*31f0*/  LDS R234, [R236+0x20100] ;  /* 0x02010000ecea7984 */ /* 0x000fe40000000800 */
[-C--:B------:R-:W-:Y:S03]  /*3200*/  HMMA.16816.F32.BF16 R28, R52, R58.reuse, R28 ;  /* 0x0000003a341c723c */ /* 0x080fe6000004181c */
[----:B------:R-:W-:Y:S05]  /*3210*/  LDSM.16.M88.4 R52, [R223+0x4080] ;  /* 0x00408000df34783b */ /* 0x000fea0000000200 */
[----:B------:R-:W-:Y:S01]  /*3220*/  HMMA.16816.F32.BF16 R32, R36, R58, R32 ;  /* 0x0000003a2420723c */ /* 0x000fe20000041820 */
[----:B------:R-:W3:Y:S05]  /*3230*/  LDSM.16.M88.4 R36, [R224+0x6080] ;  /* 0x00608000e024783b */ /* 0x000eea0000000200 */
[----:B------:R-:W5:Y:S02]  /*3240*/  LDSM.16.M88.4 R56, [R3+0x13080] ;  /* 0x013080000338783b */ /* 0x000f640000000200 */
[-C--:B----4-:R-:W-:Y:S03]  /*3250*/  HMMA.16816.F32.BF16 R4, R60, R200.reuse, R4 ;  /* 0x000000c83c04723c */ /* 0x090fe60000041804 */
[----:B------:R-:W-:Y:S05]  /*3260*/  LDS R3, [R236+0x20080] ;  /* 0x02008000ec037984 */ /* 0x000fea0000000800 */
[C---:B--2---:R-:W-:Y:S01]  /*3270*/  HMMA.16816.F32.BF16 R8, R204.reuse, R200, R8 ;  /* 0x000000c8cc08723c */ /* 0x044fe20000041808 */
[----:B------:R-:W-:Y:S07]  /*3280*/  LDS R235, [R236+0x20120] ;  /* 0x02012000eceb7984 */ /* 0x000fee0000000800 */
[-C--:B------:R-:W-:Y:S08]  /*3290*/  HMMA.16816.F32.BF16 R12, R204, R202.reuse, R12 ;  /* 0x000000cacc0c723c */ /* 0x080ff0000004180c */
[C---:B------:R-:W-:Y:S08]  /*32a0*/  HMMA.16816.F32.BF16 R16, R60.reuse, R202, R16 ;  /* 0x000000ca3c10723c */ /* 0x040ff00000041810 */
[-C--:B-1----:R-:W-:Y:S08]  /*32b0*/  HMMA.16816.F32.BF16 R20, R60, R40.reuse, R20 ;  /* 0x000000283c14723c */ /* 0x082ff00000041814 */
[C---:B------:R-:W-:Y:S08]  /*32c0*/  HMMA.16816.F32.BF16 R24, R204.reuse, R40, R24 ;  /* 0x00000028cc18723c */ /* 0x040ff00000041818 */
[-C--:B------:R-:W-:Y:S08]  /*32d0*/  HMMA.16816.F32.BF16 R28, R204, R42.reuse, R28 ;  /* 0x0000002acc1c723c */ /* 0x080ff0000004181c */
[----:B------:R-:W-:Y:S01]  /*32e0*/  HMMA.16816.F32.BF16 R32, R60, R42, R32 ;  /* 0x0000002a3c20723c */ /* 0x000fe20000041820 */
[----:B------:R-:W1:Y:S01]  /*32f0*/  LDSM.16.M88.4 R40, [R223+0x6080] ;  /* 0x00608000df28783b */ /* 0x000e620000000200 */
[----:B------:R-:W-:Y:S04]  /*3300*/  DEPBAR.LE SB0, 0x1 ;  /* 0x000080400000791a */ /* 0x000fe80000000000 */
[----:B------:R-:W-:Y:S02]  /*3310*/  BAR.SYNC.DEFER_BLOCKING 0x0 ;  /* 0x0000000000007b1d */ /* 0x000fe40000010000 */
[-C--:B------:R-:W-:Y:S08]  /*3320*/  HMMA.16816.F32.BF16 R4, R48, R64.reuse, R4 ;  /* 0x000000403004723c */ /* 0x080ff00000041804 */
[C---:B------:R-:W-:Y:S08]  /*3330*/  HMMA.16816.F32.BF16 R8, R196.reuse, R64, R8 ;  /* 0x00000040c408723c */ /* 0x040ff00000041808 */
[-C--:B------:R-:W-:Y:S01]  /*3340*/  HMMA.16816.F32.BF16 R12, R196, R66.reuse, R12 ;  /* 0x00000042c40c723c */ /* 0x080fe2000004180c */
[----:B------:R2:W4:Y:S07]  /*3350*/  LDSM.16.M88.4 R60, [R2+0x19080] ;  /* 0x01908000023c783b */ /* 0x00052e0000000200 */
[C---:B------:R-:W-:Y:S01]  /*3360*/  HMMA.16816.F32.BF16 R16, R48.reuse, R66, R16 ;  /* 0x000000423010723c */ /* 0x040fe20000041810 */
[----:B------:R2:W1:Y:S07]  /*3370*/  LDSM.16.M88.4 R64, [R2+0x18080] ;  /* 0x018080000240783b */ /* 0x00046e0000000200 */
[-C--:B---3--:R-:W-:Y:S01]  /*3380*/  HMMA.16816.F32.BF16 R20, R48, R36.reuse, R20 ;  /* 0x000000243014723c */ /* 0x088fe20000041814 */
[----:B------:R2:W3:Y:S05]  /*3390*/  LDSM.16.M88.4 R200, [R208+0x18080] ;  /* 0x01808000d0c8783b */ /* 0x0004ea0000000200 */
[----:B------:R-:W1:Y:S02]  /*33a0*/  LDSM.16.M88.4 R208, [R208+0x19080] ;  /* 0x01908000d0d0783b */ /* 0x000e640000000200 */
[C---:B------:R-:W-:Y:S03]  /*33b0*/  HMMA.16816.F32.BF16 R24, R196.reuse, R36, R24 ;  /* 0x00000024c418723c */ /* 0x040fe60000041818 */
[----:B------:R2:W1:Y:S05]  /*33c0*/  LDSM.16.M88.4 R204, [R222+0x8080] ;  /* 0x00808000decc783b */ /* 0x00046a0000000200 */
[-C--:B------:R-:W-:Y:S01]  /*33d0*/  HMMA.16816.F32.BF16 R28, R196, R38.reuse, R28 ;  /* 0x00000026c41c723c */ /* 0x080fe2000004181c */
[----:B------:R2:W1:Y:S05]  /*33e0*/  LDSM.16.M88.4 R196, [R221+0xa080] ;  /* 0x00a08000ddc4783b */ /* 0x00046a0000000200 */
[----:B------:R2:W1:Y:S02]  /*33f0*/  LDSM.16.M88.4 R212, [R222+0xa080] ;  /* 0x00a08000ded4783b */ /* 0x0004640000000200 */
[----:B------:R-:W-:Y:S03]  /*3400*/  HMMA.16816.F32.BF16 R32, R48, R38, R32 ;  /* 0x000000263020723c */ /* 0x000fe60000041820 */
[----:B------:R2:W2:Y:S05]  /*3410*/  LDSM.16.M88.4 R48, [R221+0x8080] ;  /* 0x00808000dd30783b */ /* 0x0004aa0000000200 */
[-C--:B------:R-:W-:Y:S08]  /*3420*/  HMMA.16816.F32.BF16 R4, R44, R52.reuse, R4 ;  /* 0x000000342c04723c */ /* 0x080ff00000041804 */
[C---:B-----5:R-:W-:Y:S08]  /*3430*/  HMMA.16816.F32.BF16 R8, R56.reuse, R52, R8 ;  /* 0x000000343808723c */ /* 0x060ff00000041808 */
[-C--:B------:R-:W-:Y:S08]  /*3440*/  HMMA.16816.F32.BF16 R12, R56, R54.reuse, R12 ;  /* 0x00000036380c723c */ /* 0x080ff0000004180c */
[C---:B------:R-:W-:Y:S08]  /*3450*/  HMMA.16816.F32.BF16 R16, R44.reuse, R54, R16 ;  /* 0x000000362c10723c */ /* 0x040ff00000041810 */
[-C--:B-1----:R-:W-:Y:S08]  /*3460*/  HMMA.16816.F32.BF16 R20, R44, R40.reuse, R20 ;  /* 0x000000282c14723c */ /* 0x082ff00000041814 */
        /* <DEDUP_REMOVED lines=8> */
[----:B------:R-:W3:Y:S01]  /*34f0*/  LDL.64 R52, [R1+0x30] ;  /* 0x0000300001347983 */ /* 0x000ee20000100a00 */
[----:B------:R-:W-:Y:S01]  /*3500*/  IMAD.U32 R42, RZ, RZ, UR13 ;  /* 0x0000000dff2a7e24 */ /* 0x000fe2000f8e00ff */
[----:B------:R-:W-:Y:S01]  /*3510*/  USHF.R.S32.HI UR4, URZ, 0x1f, UR15 ;  /* 0x0000001f3f047899 */ /* 0x000fe2000801140f */
[----:B------:R-:W-:Y:S01]  /*3520*/  IMAD.U32 R2, RZ, RZ, UR24 ;  /* 0x00000018ff027e24 */ /* 0x000fe2000f8e00ff */
[----:B------:R-:W4:Y:S02]  /*3530*/  LDL R242, [R1+0x18] ;  /* 0x0000180001f27983 */ /* 0x000f240000100800 */
[----:B------:R-:W-:Y:S02]  /*3540*/  UIMAD UR4, UR4, UR6, URZ ;  /* 0x00000006040472a4 */ /* 0x000fe4000f8e023f */
[----:B------:R-:W-:Y:S01]  /*3550*/  @!P3 LEA R2, R2, 0x40, 0x6 ;  /* 0x000000400202b811 */ /* 0x000fe200078e30ff */
[----:B------:R-:W5:Y:S01]  /*3560*/  LDL R243, [R1+0x2c] ;  /* 0x00002c0001f37983 */ /* 0x000f620000100800 */
[----:B------:R-:W-:Y:S02]  /*3570*/  UIMAD UR4, UR15, UR7, UR4 ;  /* 0x000000070f0472a4 */ /* 0x000fe4000f8e0204 */
[----:B------:R-:W-:Y:S01]  /*3580*/  USHF.L.U32 UR6, UR26, 0x6, URZ ;  /* 0x000000061a067899 */ /* 0x000fe2000800063f */
[----:B------:R-:W5:Y:S01]  /*3590*/  LDL R239, [R1+0x3c] ;  /* 0x00003c0001ef7983 */ /* 0x000f620000100800 */
[----:B------:R-:W-:Y:S03]  /*35a0*/  UIADD3 UR4, UR27, UR4, URZ ;  /* 0x000000041b047290 */ /* 0x000fe6000fffe03f */
[----:B------:R-:W5:Y:S01]  /*35b0*/  LDL R244, [R1+0x40] ;  /* 0x0000400001f47983 */ /* 0x000f620000100800 */
[----:B------:R-:W-:Y:S03]  /*35c0*/  USHF.L.U64.HI UR4, UR26, 0x6, UR4 ;  /* 0x000000061a047899 */ /* 0x000fe60008010204 */
[----:B------:R-:W5:Y:S01]  /*35d0*/  LDL.64 R240, [R1] ;  /* 0x0000000001f07983 */ /* 0x000f620000100a00 */
[----:B--2---:R-:W-:Y:S04]  /*35e0*/  IADD3 R37, P2, P1, R38, UR6, R37 ;  /* 0x0000000626257c10 */ /* 0x004fe8000f95e025 */
[----:B----4-:R-:W-:Y:S02]  /*35f0*/  IADD3.X R42, R242, UR4, R42, P2, P1 ;  /* 0x00000004f22a7c10 */ /* 0x010fe400097e242a */
[C---:B---3--:R-:W-:Y:S04]  /*3600*/  @!P3 IADD3 R0, P1, R2.reuse, R52, RZ ;  /* 0x000000340200b210 */ /* 0x048fe80007f3e0ff */
[----:B-----5:R-:W-:Y:S02]  /*3610*/  @!P3 LEA.HI.X.SX32 R2, R2, R243, 0x1, P1 ;  /* 0x000000f30202b211 */ /* 0x020fe400008f0eff */
[C---:B------:R-:W-:Y:S04]  /*3620*/  @!P3 LEA R40, P1, R0.reuse, c[0x0][0x258], 0x2 ;  /* 0x000096000028ba11 */ /* 0x040fe800078210ff */
[----:B------:R-:W-:Y:S02]  /*3630*/  @!P3 LEA.HI.X R41, R0, c[0x0][0x25c], R2, 0x2, P1 ;  /* 0x000097000029ba11 */ /* 0x000fe400008f1402 */
[----:B------:R-:W-:Y:S01]  /*3640*/  IADD3 R0, P1, R38, UR6, RZ ;  /* 0x0000000626007c10 */ /* 0x000fe2000ff3e0ff */
[----:B------:R-:W-:Y:S01]  /*3650*/  UIMAD UR6, UR15, UR10, UR9 ;  /* 0x0000000a0f0672a4 */ /* 0x000fe2000f8e0209 */
[----:B------:R-:W-:Y:S02]  /*3660*/  ISETP.NE.AND P2, PT, R244, RZ, PT ;  /* 0x000000fff400720c */ /* 0x000fe40003f45270 */
[----:B------:R-:W-:Y:S02]  /*3670*/  IADD3.X R2, R242, UR4, RZ, P1, !PT ;  /* 0x00000004f2027c10 */ /* 0x000fe40008ffe4ff */
[C---:B------:R-:W-:Y:S04]  /*3680*/  LEA R38, P1, R0.reuse, c[0x0][0x160], 0x1 ;  /* 0x0000580000267a11 */ /* 0x040fe800078208ff */
[----:B------:R-:W-:Y:S01]  /*3690*/  LEA.HI.X R39, R0, c[0x0][0x164], R2, 0x1, P1 ;  /* 0x0000590000277a11 */ /* 0x000fe200008f0c02 */
[----:B------:R-:W-:Y:S01]  /*36a0*/  IMAD.U32 R0, RZ, RZ, UR17 ;  /* 0x00000011ff007e24 */ /* 0x000fe2000f8e00ff */
[C---:B------:R-:W-:Y:S02]  /*36b0*/  LEA R36, P1, R37.reuse, c[0x0][0x160], 0x1 ;  /* 0x0000580025247a11 */ /* 0x040fe400078208ff */
[----:B------:R-:W-:Y:S01]  /*36c0*/  IADD3 R2, -R246, UR6, RZ ;  /* 0x00000006f6027c10 */ /* 0x000fe2000fffe1ff */
[----:B------:R-:W-:Y:S01]  /*36d0*/  IMAD R0, R0, 0x4000, R239 ;  /* 0x0000400000007824 */ /* 0x000fe200078e02ef */
[----:B------:R-:W-:Y:S02]  /*36e0*/  LEA.HI.X R37, R37, c[0x0][0x164], R42, 0x1, P1 ;  /* 0x0000590025257a11 */ /* 0x000fe400008f0c2a */
        /* <DEDUP_REMOVED lines=13> */
[----:B------:R-:W-:Y:S04]  /*37c0*/  IMAD.U32 R2, RZ, RZ, UR17 ;  /* 0x00000011ff027e24 */ /* 0x000fe8000f8e00ff */
[----:B------:R-:W-:Y:S04]  /*37d0*/  @!P3 IMAD R2, R2, 0x40, R240 ;  /* 0x000000400202b824 */ /* 0x000fe800078e02f0 */
[----:B------:R-:W-:Y:S04]  /*37e0*/  @!P3 IMAD.SHL.U32 R2, R2, 0x4, RZ ;  /* 0x000000040202b824 */ /* 0x000fe800078e00ff */
[----:B------:R1:W-:Y:S04]  /*37f0*/  LDGSTS.E.BYPASS.LTC128B.128 [R0+0x3000], [R36.64+0x80], !P1 ;  /* 0x0300008024007fae */ /* 0x0003e8000c901d56 */
[----:B------:R1:W-:Y:S02]  /*3800*/  @!P3 LDGSTS.E.BYPASS.LTC128B.128 [R2+0x20080], [R40.64] ;  /* 0x200800002802bfae */ /* 0x0003e4000b901d56 */
.L_x_1847:
[-C--:B-1234-:R-:W-:Y:S01]  /*3810*/  HMMA.16816.F32.BF16 R36, R64, R48.reuse, RZ ;  /* 0x000000304024723c */ /* 0x09efe200000418ff */
[----:B------:R-:W2:Y:S01]  /*3820*/  LDL R239, [R1+0x28] ;  /* 0x0000280001ef7983 */ /* 0x000ea20000100800 */
[----:B------:R-:W-:Y:S02]  /*3830*/  USHF.L.U32 UR4, UR5, 0xd, URZ ;  /* 0x0000000d05047899 */ /* 0x000fe4000800063f */
[----:B------:R-:W-:Y:S01]  /*3840*/  ULEA UR7, UR24, 0x1, 0x6 ;  /* 0x0000000118077891 */ /* 0x000fe2000f8e303f */
[----:B------:R-:W0:Y:S01]  /*3850*/  LDGDEPBAR ;  /* 0x00000000000079af */ /* 0x000e220000000000 */
[----:B------:R-:W-:Y:S02]  /*3860*/  UIADD3 UR6, UR4, 0x10, URZ ;  /* 0x0000001004067890 */ /* 0x000fe4000fffe03f */
[C---:B------:R-:W-:Y:S01]  /*3870*/  HMMA.16816.F32.BF16 R40, R60.reuse, R48, RZ ;  /* 0x000000303c28723c */ /* 0x040fe200000418ff */
[----:B------:R-:W-:Y:S01]  /*3880*/  IMAD.U32 R2, RZ, RZ, UR4 ;  /* 0x00000004ff027e24 */ /* 0x000fe2000f8e00ff */
[----:B------:R-:W-:Y:S02]  /*3890*/  UIADD3 UR25, UR24, 0x2, URZ ;  /* 0x0000000218197890 */ /* 0x000fe4000fffe03f */
[----:B------:R-:W-:Y:S02]  /*38a0*/  IADD3 R0, R220, UR4, RZ ;  /* 0x00000004dc007c10 */ /* 0x000fe4000fffe0ff */
[----:B------:R-:W-:Y:S02]  /*38b0*/  UISETP.GE.AND UP0, UPT, UR25, UR18, UPT ;  /* 0x000000121900728c */ /* 0x000fe4000bf06270 */
[-C--:B------:R-:W-:Y:S01]  /*38c0*/  HMMA.16816.F32.BF16 R44, R60, R50.reuse, RZ ;  /* 0x000000323c2c723c */ /* 0x080fe200000418ff */
[----:B------:R-:W-:Y:S07]  /*38d0*/  IMAD.SHL.U32 R0, R0, 0x2, RZ ;  /* 0x0000000200007824 */ /* 0x000fee00078e00ff */
        /* <DEDUP_REMOVED lines=17> */
[-C--:B-1----:R-:W-:Y:S08]  /*39f0*/  HMMA.16816.F32.BF16 R36, R196, R204.reuse, R36 ;  /* 0x000000ccc424723c */ /* 0x082ff00000041824 */
        /* <DEDUP_REMOVED lines=21> */
[----:B------:R3:W4:Y:S08]  /*3b50*/  LDSM.16.M88.4 R200, [R0+0x1b080] ;  /* 0x01b0800000c8783b */ /* 0x0007300000000200 */
[----:B------:R-:W5:Y:S03]  /*3b60*/  LDSM.16.M88.4 R208, [R221+0xe080] ;  /* 0x00e08000ddd0783b */ /* 0x000f660000000200 */
[----:B---3--:R-:W-:Y:S01]  /*3b70*/  IMAD.U32 R0, RZ, RZ, UR6 ;  /* 0x00000006ff007e24 */ /* 0x008fe2000f8e00ff */
[----:B------:R-:W-:Y:S01]  /*3b80*/  @P0 IADD3 R0, R2, -0x10, RZ ;  /* 0xfffffff002000810 */ /* 0x000fe20007ffe0ff */
[----:B------:R-:W-:Y:S04]  /*3b90*/  USHF.L.U32 UR6, UR21, 0x7, URZ ;  /* 0x0000000715067899 */ /* 0x000fe8000800063f */
[----:B------:R-:W-:Y:S01]  /*3ba0*/  IMAD.IADD R0, R220, 0x1, R0 ;  /* 0x00000001dc007824 */ /* 0x000fe200078e0200 */
[----:B------:R-:W-:Y:S01]  /*3bb0*/  UIADD3 UR6, UR7, UR8, -UR6 ;  /* 0x0000000807067290 */ /* 0x000fe2000fffe806 */
[-C--:B-1----:R-:W-:Y:S05]  /*3bc0*/  HMMA.16816.F32.BF16 R36, R196, R204.reuse, R36 ;  /* 0x000000ccc424723c */ /* 0x082fea0000041824 */
[----:B------:R-:W-:Y:S03]  /*3bd0*/  IMAD.SHL.U32 R0, R0, 0x2, RZ ;  /* 0x0000000200007824 */ /* 0x000fe600078e00ff */
[C---:B----4-:R-:W-:Y:S08]  /*3be0*/  HMMA.16816.F32.BF16 R40, R200.reuse, R204, R40 ;  /* 0x000000ccc828723c */ /* 0x050ff00000041828 */
[-C--:B------:R-:W-:Y:S08]  /*3bf0*/  HMMA.16816.F32.BF16 R44, R200, R206.reuse, R44 ;  /* 0x000000cec82c723c */ /* 0x080ff0000004182c */
[C---:B------:R-:W-:Y:S01]  /*3c00*/  HMMA.16816.F32.BF16 R48, R196.reuse, R206, R48 ;  /* 0x000000cec430723c */ /* 0x040fe20000041830 */
[----:B------:R-:W-:Y:S07]  /*3c10*/  LDSM.16.M88.4 R204, [R222+0xc080] ;  /* 0x00c08000decc783b */ /* 0x000fee0000000200 */
[-C--:B-----5:R-:W-:Y:S08]  /*3c20*/  HMMA.16816.F32.BF16 R52, R196, R208.reuse, R52 ;  /* 0x000000d0c434723c */ /* 0x0a0ff00000041834 */
[C---:B------:R-:W-:Y:S08]  /*3c30*/  HMMA.16816.F32.BF16 R56, R200.reuse, R208, R56 ;  /* 0x000000d0c838723c */ /* 0x040ff00000041838 */
[-C--:B------:R-:W-:Y:S01]  /*3c40*/  HMMA.16816.F32.BF16 R60, R200, R210.reuse, R60 ;  /* 0x000000d2c83c723c */ /* 0x080fe2000004183c */
[----:B------:R-:W1:Y:S07]  /*3c50*/  LDSM.16.M88.4 R200, [R0+0x1a080] ;  /* 0x01a0800000c8783b */ /* 0x000e6e0000000200 */
[----:B------:R-:W-:Y:S01]  /*3c60*/  HMMA.16816.F32.BF16 R64, R196, R210, R64 ;  /* 0x000000d2c440723c */ /* 0x000fe20000041840 */
[----:B------:R3:W4:Y:S08]  /*3c70*/  LDSM.16.M88.4 R196, [R0+0x1b080] ;  /* 0x01b0800000c4783b */ /* 0x0007300000000200 */
[----:B------:R-:W5:Y:S03]  /*3c80*/  LDSM.16.M88.4 R208, [R222+0xe080] ;  /* 0x00e08000ded0783b */ /* 0x000f660000000200 */
[----:B---3--:R-:W-:Y:S05]  /*3c90*/  IMAD.U32 R0, RZ, RZ, UR6 ;  /* 0x00000006ff007e24 */ /* 0x008fea000f8e00ff */
[----:B------:R-:W-:Y:S01]  /*3ca0*/  IADD3 R0, R252, -c[0x0][0x168], R0 ;  /* 0x80005a00fc007a10 */ /* 0x000fe20007ffe000 */
[-C--:B-1----:R-:W-:Y:S05]  /*3cb0*/  HMMA.16816.F32.BF16 R36, R200, R204.reuse, R36 ;  /* 0x000000ccc824723c */ /* 0x082fea0000041824 */
[----:B--2---:R-:W-:Y:S03]  /*3cc0*/  IMAD.IADD R212, R0, 0x1, -R239 ;  /* 0x0000000100d47824 */ /* 0x004fe600078e0aef */
[C---:B----4-:R-:W-:Y:S04]  /*3cd0*/  HMMA.16816.F32.BF16 R40, R196.reuse, R204, R40 ;  /* 0x000000ccc428723c */ /* 0x050fe80000041828 */
[----:B------:R-:W-:Y:S04]  /*3ce0*/  IMNMX R0, R245, R212, PT ;  /* 0x000000d4f5007217 */ /* 0x000fe80003800200 */
[-C--:B------:R-:W-:Y:S03]  /*3cf0*/  HMMA.16816.F32.BF16 R44, R196, R206.reuse, R44 ;  /* 0x000000cec42c723c */ /* 0x080fe6000004182c */
[----:B------:R-:W-:Y:S04]  /*3d00*/  ISETP.GT.AND P1, PT, R0, RZ, PT ;  /* 0x000000ff0000720c */ /* 0x000fe80003f24270 */
[----:B------:R-:W-:Y:S01]  /*3d10*/  FSEL R4, R4, -INF , P1 ;  /* 0xff80000004047808 */ /* 0x000fe20000800000 */
[C---:B------:R-:W-:Y:S01]  /*3d20*/  HMMA.16816.F32.BF16 R48, R200.reuse, R206, R48 ;  /* 0x000000cec830723c */ /* 0x040fe20000041830 */
[----:B------:R-:W-:Y:S03]  /*3d30*/  LDSM.16.M88.4 R204, [R218+0x1b080] ;  /* 0x01b08000dacc783b */ /* 0x000fe60000000200 */
[----:B------:R-:W-:Y:S01]  /*3d40*/  ISETP.GT.AND P1, PT, R0, 0x1, PT ;  /* 0x000000010000780c */ /* 0x000fe20003f24270 */
[--C-:B------:R-:W-:Y:S03]  /*3d50*/  FFMA.FTZ R4, R4, c[0x0][0x29c], -R3.reuse ;  /* 0x0000a70004047a23 */ /* 0x100fe60000010803 */
[-C--:B-----5:R-:W-:Y:S01]  /*3d60*/  HMMA.16816.F32.BF16 R52, R200, R208.reuse, R52 ;  /* 0x000000d0c834723c */ /* 0x0a0fe20000041834 */
[----:B------:R-:W-:Y:S03]  /*3d70*/  MUFU.EX2 R242, R4 ;  /* 0x0000000400f27308 */ /* 0x000fe60000000800 */
[----:B------:R-:W-:Y:S02]  /*3d80*/  FSEL R5, R5, -INF , P1 ;  /* 0xff80000005057808 */ /* 0x000fe40000800000 */
[----:B------:R-:W-:Y:S02]  /*3d90*/  ISETP.GT.AND P1, PT, R0, 0x20, PT ;  /* 0x000000200000780c */ /* 0x000fe40003f24270 */
[C---:B------:R-:W-:Y:S04]  /*3da0*/  HMMA.16816.F32.BF16 R56, R196.reuse, R208, R56 ;  /* 0x000000d0c438723c */ /* 0x040fe80000041838 */
[----:B------:R-:W-:Y:S01]  /*3db0*/  FSEL R2, R16, -INF , P1 ;  /* 0xff80000010027808 */ /* 0x000fe20000800000 */
[--C-:B------:R-:W-:Y:S01]  /*3dc0*/  FFMA.FTZ R5, R5, c[0x0][0x29c], -R3.reuse ;  /* 0x0000a70005057a23 */ /* 0x100fe20000010803 */
[----:B------:R-:W-:Y:S02]  /*3dd0*/  ISETP.GT.AND P1, PT, R0, 0x21, PT ;  /* 0x000000210000780c */ /* 0x000fe40003f24270 */
[-C--:B------:R-:W-:Y:S01]  /*3de0*/  HMMA.16816.F32.BF16 R60, R196, R210.reuse, R60 ;  /* 0x000000d2c43c723c */ /* 0x080fe2000004183c */
[----:B------:R-:W-:Y:S01]  /*3df0*/  LDSM.16.M88.4 R196, [R218+0x1a080] ;  /* 0x01a08000dac4783b */ /* 0x000fe20000000200 */
[----:B------:R-:W-:Y:S02]  /*3e00*/  MUFU.EX2 R240, R5 ;  /* 0x0000000500f07308 */ /* 0x000fe40000000800 */
[--C-:B------:R-:W-:Y:S01]  /*3e10*/  FFMA.FTZ R2, R2, c[0x0][0x29c], -R3.reuse ;  /* 0x0000a70002027a23 */ /* 0x100fe20000010803 */
[----:B------:R-:W-:Y:S02]  /*3e20*/  FSEL R17, R17, -INF , P1 ;  /* 0xff80000011117808 */ /* 0x000fe40000800000 */
[----:B------:R-:W-:Y:S01]  /*3e30*/  ISETP.GT.AND P1, PT, R0, 0x40, PT ;  /* 0x000000400000780c */ /* 0x000fe20003f24270 */
[----:B------:R-:W-:Y:S01]  /*3e40*/  HMMA.16816.F32.BF16 R64, R200, R210, R64 ;  /* 0x000000d2c840723c */ /* 0x000fe20000041840 */
[----:B------:R-:W1:Y:S03]  /*3e50*/  LDSM.16.M88.4 R200, [R224+0xc080] ;  /* 0x00c08000e0c8783b */ /* 0x000e660000000200 */
[----:B------:R2:W-:Y:S01]  /*3e60*/  MUFU.EX2 R244, R2 ;  /* 0x0000000200f47308 */ /* 0x0005e20000000800 */
[--C-:B------:R-:W-:Y:S04]  /*3e70*/  FFMA.FTZ R17, R17, c[0x0][0x29c], -R3.reuse ;  /* 0x0000a70011117a23 */ /* 0x100fe80000010803 */
[----:B------:R-:W3:Y:S05]  /*3e80*/  LDSM.16.M88.4 R208, [R224+0xe080] ;  /* 0x00e08000e0d0783b */ /* 0x000eea0000000200 */
[----:B------:R-:W-:Y:S01]  /*3e90*/  MUFU.EX2 R243, R17 ;  /* 0x0000001100f37308 */ /* 0x000fe20000000800 */
[----:B--2---:R-:W-:Y:S02]  /*3ea0*/  FSEL R2, R20, -INF , P1 ;  /* 0xff80000014027808 */ /* 0x004fe40000800000 */
[----:B------:R-:W-:Y:S03]  /*3eb0*/  ISETP.GT.AND P1, PT, R0, 0x41, PT ;  /* 0x000000410000780c */ /* 0x000fe60003f24270 */
[--C-:B------:R-:W-:Y:S01]  /*3ec0*/  FFMA.FTZ R2, R2, c[0x0][0x29c], -R3.reuse ;  /* 0x0000a70002027a23 */ /* 0x100fe20000010803 */
[----:B------:R-:W-:Y:S02]  /*3ed0*/  FSEL R21, R21, -INF , P1 ;  /* 0xff80000015157808 */ /* 0x000fe40000800000 */
[----:B------:R-:W-:Y:S01]  /*3ee0*/  ISETP.GT.AND P1, PT, R0, 0x60, PT ;  /* 0x000000600000780c */ /* 0x000fe20003f24270 */
[----:B------:R2:W-:Y:S02]  /*3ef0*/  MUFU.EX2 R241, R2 ;  /* 0x0000000200f17308 */ /* 0x0005e40000000800 */
[--C-:B------:R-:W-:Y:S01]  /*3f00*/  FFMA.FTZ R21, R21, c[0x0][0x29c], -R3.reuse ;  /* 0x0000a70015157a23 */ /* 0x100fe20000010803 */
[-C--:B-1----:R-:W-:Y:S07]  /*3f10*/  HMMA.16816.F32.BF16 R36, R196, R200.reuse, R36 ;  /* 0x000000c8c424723c */ /* 0x082fee0000041824 */
[----:B------:R-:W-:Y:S01]  /*3f20*/  MUFU.EX2 R239, R21 ;  /* 0x0000001500ef7308 */ /* 0x000fe20000000800 */
[C---:B------:R-:W-:Y:S08]  /*3f30*/  HMMA.16816.F32.BF16 R40, R204.reuse, R200, R40 ;  /* 0x000000c8cc28723c */ /* 0x040ff00000041828 */
[-C--:B------:R-:W-:Y:S04]  /*3f40*/  HMMA.16816.F32.BF16 R44, R204, R202.reuse, R44 ;  /* 0x000000cacc2c723c */ /* 0x080fe8000004182c */
[----:B--2---:R-:W-:Y:S02]  /*3f50*/  FSEL R2, R32, -INF , P1 ;  /* 0xff80000020027808 */ /* 0x004fe40000800000 */
[----:B------:R-:W-:Y:S02]  /*3f60*/  ISETP.GT.AND P1, PT, R0, 0x61, PT ;  /* 0x000000610000780c */ /* 0x000fe40003f24270 */
[C---:B------:R-:W-:Y:S04]  /*3f70*/  HMMA.16816.F32.BF16 R48, R196.reuse, R202, R48 ;  /* 0x000000cac430723c */ /* 0x040fe80000041830 */
[--C-:B------:R-:W-:Y:S01]  /*3f80*/  FFMA.FTZ R2, R2, c[0x0][0x29c], -R3.reuse ;  /* 0x0000a70002027a23 */ /* 0x100fe20000010803 */
[----:B------:R-:W-:Y:S02]  /*3f90*/  IADD3 R0, R212, 0x8, RZ ;  /* 0x00000008d4007810 */ /* 0x000fe40007ffe0ff */
[----:B------:R-:W-:Y:S01]  /*3fa0*/  FSEL R33, R33, -INF , P1 ;  /* 0xff80000021217808 */ /* 0x000fe20000800000 */
[-C--:B---3--:R-:W-:Y:S01]  /*3fb0*/  HMMA.16816.F32.BF16 R52, R196, R208.reuse, R52 ;  /* 0x000000d0c434723c */ /* 0x088fe20000041834 */
[----:B------:R1:W-:Y:S03]  /*3fc0*/  MUFU.EX2 R218, R2 ;  /* 0x0000000200da7308 */ /* 0x0003e60000000800 */
[----:B------:R-:W-:Y:S01]  /*3fd0*/  IMNMX R0, R245, R0, PT ;  /* 0x00000000f5007217 */ /* 0x000fe20003800200 */
[----:B------:R-:W-:Y:S03]  /*3fe0*/  FFMA.FTZ R3, R33, c[0x0][0x29c], -R3 ;  /* 0x0000a70021037a23 */ /* 0x000fe60000010803 */
[C---:B------:R-:W-:Y:S03]  /*3ff0*/  HMMA.16816.F32.BF16 R56, R204.reuse, R208, R56 ;  /* 0x000000d0cc38723c */ /* 0x040fe60000041838 */
[----:B------:R2:W-:Y:S01]  /*4000*/  MUFU.EX2 R215, R3 ;  /* 0x0000000300d77308 */ /* 0x0005e20000000800 */
[----:B------:R-:W-:Y:S04]  /*4010*/  ISETP.GT.AND P1, PT, R0, RZ, PT ;  /* 0x000000ff0000720c */ /* 0x000fe80003f24270 */
[-C--:B------:R-:W-:Y:S04]  /*4020*/  HMMA.16816.F32.BF16 R60, R204, R210.reuse, R60 ;  /* 0x000000d2cc3c723c */ /* 0x080fe8000004183c */
[----:B------:R-:W-:Y:S02]  /*4030*/  FSEL R6, R6, -INF , P1 ;  /* 0xff80000006067808 */ /* 0x000fe40000800000 */
[----:B------:R-:W-:Y:S02]  /*4040*/  ISETP.GT.AND P1, PT, R0, 0x1, PT ;  /* 0x000000010000780c */ /* 0x000fe40003f24270 */
[----:B------:R-:W-:Y:S01]  /*4050*/  HMMA.16816.F32.BF16 R64, R196, R210, R64 ;  /* 0x000000d2c440723c */ /* 0x000fe20000041840 */
[----:B------:R-:W-:Y:S03]  /*4060*/  LDSM.16.M88.4 R196, [R219+0x1b080] ;  /* 0x01b08000dbc4783b */ /* 0x000fe60000000200 */
[----:B-1----:R-:W-:Y:S01]  /*4070*/  FSEL R2, R7, -INF , P1 ;  /* 0xff80000007027808 */ /* 0x002fe20000800000 */
[--C-:B------:R-:W-:Y:S01]  /*4080*/  FFMA.FTZ R6, R6, c[0x0][0x29c], -R233.reuse ;  /* 0x0000a70006067a23 */ /* 0x100fe200000108e9 */
[----:B------:R-:W-:Y:S02]  /*4090*/  ISETP.GT.AND P1, PT, R0, 0x20, PT ;  /* 0x000000200000780c */ /* 0x000fe40003f24270 */
[----:B------:R-:W-:Y:S01]  /*40a0*/  SEL R210, R232, 0xffffffe0, !P0 ;  /* 0xffffffe0e8d27807 */ /* 0x000fe20004000000 */
[--C-:B------:R-:W-:Y:S01]  /*40b0*/  FFMA.FTZ R2, R2, c[0x0][0x29c], -R233.reuse ;  /* 0x0000a70002027a23 */ /* 0x100fe200000108e9 */
[----:B------:R1:W-:Y:S02]  /*40c0*/  MUFU.EX2 R214, R6 ;  /* 0x0000000600d67308 */ /* 0x0003e40000000800 */
[C---:B--2---:R-:W-:Y:S02]  /*40d0*/  IADD3 R3, R212.reuse, 0x20, RZ ;  /* 0x00000020d4037810 */ /* 0x044fe40007ffe0ff */
[----:B------:R-:W-:Y:S06]  /*40e0*/  IADD3 R212, R212, 0x28, RZ ;  /* 0x00000028d4d47810 */ /* 0x000fec0007ffe0ff */
[----:B------:R2:W-:Y:S01]  /*40f0*/  MUFU.EX2 R213, R2 ;  /* 0x0000000200d57308 */ /* 0x0005e20000000800 */
[----:B-1----:R-:W-:Y:S01]  /*4100*/  LDSM.16.M88.4 R4, [R219+0x1a080] ;  /* 0x01a08000db04783b */ /* 0x002fe20000000200 */
[----:B--2---:R-:W-:Y:S02]  /*4110*/  FSEL R2, R18, -INF , P1 ;  /* 0xff80000012027808 */ /* 0x004fe40000800000 */
[----:B------:R-:W-:Y:S03]  /*4120*/  ISETP.GT.AND P1, PT, R0, 0x21, PT ;  /* 0x000000210000780c */ /* 0x000fe60003f24270 */
[--C-:B------:R-:W-:Y:S01]  /*4130*/  FFMA.FTZ R2, R2, c[0x0][0x29c], -R233.reuse ;  /* 0x0000a70002027a23 */ /* 0x100fe200000108e9 */
[----:B------:R-:W-:Y:S02]  /*4140*/  FSEL R19, R19, -INF , P1 ;  /* 0xff80000013137808 */ /* 0x000fe40000800000 */
[----:B------:R-:W-:Y:S01]  /*4150*/  ISETP.GT.AND P1, PT, R0, 0x40, PT ;  /* 0x000000400000780c */ /* 0x000fe20003f24270 */
[----:B------:R1:W-:Y:S02]  /*4160*/  MUFU.EX2 R208, R2 ;  /* 0x0000000200d07308 */ /* 0x0003e40000000800 */
[--C-:B------:R-:W-:Y:S01]  /*4170*/  FFMA.FTZ R19, R19, c[0x0][0x29c], -R233.reuse ;  /* 0x0000a70013137a23 */ /* 0x100fe200000108e9 */
[----:B------:R-:W-:Y:S02]  /*4180*/  FSEL R22, R22, -INF , P1 ;  /* 0xff80000016167808 */ /* 0x000fe40000800000 */
[----:B------:R-:W-:Y:S03]  /*4190*/  ISETP.GT.AND P1, PT, R0, 0x41, PT ;  /* 0x000000410000780c */ /* 0x000fe60003f24270 */
[--C-:B------:R-:W-:Y:S02]  /*41a0*/  FFMA.FTZ R20, R22, c[0x0][0x29c], -R233.reuse ;  /* 0x0000a70016147a23 */ /* 0x100fe400000108e9 */
[----:B------:R2:W-:Y:S10]  /*41b0*/  MUFU.EX2 R203, R19 ;  /* 0x0000001300cb7308 */ /* 0x0005f40000000800 */
[----:B------:R-:W-:Y:S01]  /*41c0*/  MUFU.EX2 R20, R20 ;  /* 0x0000001400147308 */ /* 0x000fe20000000800 */
[----:B-1----:R-:W-:Y:S02]  /*41d0*/  FSEL R2, R23, -INF , P1 ;  /* 0xff80000017027808 */ /* 0x002fe40000800000 */
[----:B------:R-:W-:Y:S03]  /*41e0*/  ISETP.GT.AND P1, PT, R0, 0x60, PT ;  /* 0x000000600000780c */ /* 0x000fe60003f24270 */
[--C-:B------:R-:W-:Y:S01]  /*41f0*/  FFMA.FTZ R2, R2, c[0x0][0x29c], -R233.reuse ;  /* 0x0000a70002027a23 */ /* 0x100fe200000108e9 */
[----:B------:R-:W-:Y:S02]  /*4200*/  FSEL R34, R34, -INF , P1 ;  /* 0xff80000022227808 */ /* 0x000fe40000800000 */
[----:B------:R-:W-:Y:S01]  /*4210*/  ISETP.GT.AND P1, PT, R0, 0x61, PT ;  /* 0x000000610000780c */ /* 0x000fe20003f24270 */
[----:B------:R1:W3:Y:S01]  /*4220*/  MUFU.EX2 R21, R2 ;  /* 0x0000000200157308 */ /* 0x0002e20000000800 */
[----:B--2---:R-:W2:Y:S01]  /*4230*/  LDSM.16.M88.4 R16, [R223+0xc080] ;  /* 0x00c08000df10783b */ /* 0x004ea20000000200 */
[----:B------:R-:W-:Y:S02]  /*4240*/  IMNMX R0, R245, R3, PT ;  /* 0x00000003f5007217 */ /* 0x000fe40003800200 */
[----:B------:R-:W-:Y:S02]  /*4250*/  FSEL R35, R35, -INF , P1 ;  /* 0xff80000023237808 */ /* 0x000fe40000800000 */
[----:B------:R-:W-:Y:S04]  /*4260*/  ISETP.GT.AND P1, PT, R0, RZ, PT ;  /* 0x000000ff0000720c */ /* 0x000fe80003f24270 */
[----:B------:R-:W-:Y:S02]  /*4270*/  FSEL R3, R8, -INF , P1 ;  /* 0xff80000008037808 */ /* 0x000fe40000800000 */
[----:B------:R-:W-:Y:S03]  /*4280*/  ISETP.GT.AND P1, PT, R0, 0x1, PT ;  /* 0x000000010000780c */ /* 0x000fe60003f24270 */
[--C-:B------:R-:W-:Y:S01]  /*4290*/  FFMA.FTZ R3, R3, c[0x0][0x29c], -R234.reuse ;  /* 0x0000a70003037a23 */ /* 0x100fe200000108ea */
[----:B------:R-:W-:Y:S03]  /*42a0*/  FSEL R201, R9, -INF , P1 ;  /* 0xff80000009c97808 */ /* 0x000fe60000800000 */
[----:B------:R4:W-:Y:S02]  /*42b0*/  MUFU.EX2 R202, R3 ;  /* 0x0000000300ca7308 */ /* 0x0009e40000000800 */
[--C-:B------:R-:W-:Y:S02]  /*42c0*/  FFMA.FTZ R201, R201, c[0x0][0x29c], -R234.reuse ;  /* 0x0000a700c9c97a23 */ /* 0x100fe400000108ea */
[--C-:B-1----:R-:W-:Y:S02]  /*42d0*/  FFMA.FTZ R2, R34, c[0x0][0x29c], -R233.reuse ;  /* 0x0000a70022027a23 */ /* 0x102fe400000108e9 */
[----:B------:R-:W-:Y:S04]  /*42e0*/  FFMA.FTZ R233, R35, c[0x0][0x29c], -R233 ;  /* 0x0000a70023e97a23 */ /* 0x000fe800000108e9 */
[----:B------:R1:W-:Y:S10]  /*42f0*/  MUFU.EX2 R22, R2 ;  /* 0x0000000200167308 */ /* 0x0003f40000000800 */
[----:B------:R-:W5:Y:S01]  /*4300*/  MUFU.EX2 R201, R201 ;  /* 0x000000c900c97308 */ /* 0x000f620000000800 */
[-C--:B--2---:R-:W-:Y:S01]  /*4310*/  HMMA.16816.F32.BF16 R36, R4, R16.reuse, R36 ;  /* 0x000000100424723c */ /* 0x084fe20000041824 */
[----:B----4-:R-:W2:Y:S07]  /*4320*/  LDS R3, [R236+0x20280] ;  /* 0x02028000ec037984 */ /* 0x010eae0000000800 */
[C---:B------:R-:W-:Y:S01]  /*4330*/  HMMA.16816.F32.BF16 R40, R196.reuse, R16, R40 ;  /* 0x00000010c428723c */ /* 0x040fe20000041828 */
[----:B------:R-:W4:Y:S03]  /*4340*/  MUFU.EX2 R233, R233 ;  /* 0x000000e900e97308 */ /* 0x000f260000000800 */
[----:B-1----:R-:W-:Y:S03]  /*4350*/  IMNMX R2, R245, R212, PT ;  /* 0x000000d4f5027217 */ /* 0x002fe60003800200 */
[----:B---3--:R-:W-:Y:S01]  /*4360*/  F2FP.BF16.PACK_AB R16, R21, R20 ;  /* 0x000000141510723e */ /* 0x008fe200000010ff */
[-C--:B------:R-:W-:Y:S03]  /*4370*/  HMMA.16816.F32.BF16 R44, R196, R18.reuse, R44 ;  /* 0x00000012c42c723c */ /* 0x080fe6000004182c */
[----:B------:R-:W-:Y:S04]  /*4380*/  ISETP.GT.AND P1, PT, R2, RZ, PT ;  /* 0x000000ff0200720c */ /* 0x000fe80003f24270 */
[----:B------:R-:W-:Y:S01]  /*4390*/  FSEL R34, R10, -INF , P1 ;  /* 0xff8000000a227808 */ /* 0x000fe20000800000 */
[C---:B------:R-:W-:Y:S04]  /*43a0*/  HMMA.16816.F32.BF16 R48, R4.reuse, R18, R48 ;  /* 0x000000120430723c */ /* 0x040fe80000041830 */
[----:B------:R-:W-:Y:S01]  /*43b0*/  ISETP.GT.AND P1, PT, R2, 0x1, PT ;  /* 0x000000010200780c */ /* 0x000fe20003f24270 */
[--C-:B------:R-:W-:Y:S02]  /*43c0*/  FFMA.FTZ R34, R34, c[0x0][0x29c], -R235.reuse ;  /* 0x0000a70022227a23 */ /* 0x100fe400000108eb */
[----:B------:R-:W-:Y:S02]  /*43d0*/  F2FP.BF16.PACK_AB R19, R203, R208 ;  /* 0x000000d0cb13723e */ /* 0x000fe400000010ff */
[----:B------:R-:W-:Y:S02]  /*43e0*/  FSEL R33, R11, -INF , P1 ;  /* 0xff8000000b217808 */ /* 0x000fe40000800000 */
[----:B------:R-:W1:Y:S01]  /*43f0*/  LDSM.16.M88.4 R8, [R223+0xe080] ;  /* 0x00e08000df08783b */ /* 0x000e620000000200 */
[----:B------:R-:W-:Y:S01]  /*4400*/  ISETP.GT.AND P1, PT, R0, 0x20, PT ;  /* 0x000000200000780c */ /* 0x000fe20003f24270 */
[----:B------:R-:W-:Y:S01]  /*4410*/  MUFU.EX2 R34, R34 ;  /* 0x0000002200227308 */ /* 0x000fe20000000800 */
[----:B------:R-:W-:Y:S02]  /*4420*/  FFMA.FTZ R33, R33, c[0x0][0x29c], -R235 ;  /* 0x0000a70021217a23 */ /* 0x000fe400000108eb */
[----:B------:R-:W-:Y:S02]  /*4430*/  FSEL R12, R12, -INF , P1 ;  /* 0xff8000000c0c7808 */ /* 0x000fe40000800000 */
[----:B------:R-:W-:Y:S01]  /*4440*/  ISETP.GT.AND P1, PT, R0, 0x21, PT ;  /* 0x000000210000780c */ /* 0x000fe20003f24270 */
[--C-:B--2---:R-:W-:Y:S02]  /*4450*/  FADD.FTZ R37, R37, -R3.reuse ;  /* 0x8000000325257221 */ /* 0x104fe40000010000 */
[--C-:B------:R-:W-:Y:S01]  /*4460*/  FADD.FTZ R36, R36, -R3.reuse ;  /* 0x8000000324247221 */ /* 0x100fe20000010000 */
[----:B------:R-:W-:Y:S01]  /*4470*/  FSEL R13, R13, -INF , P1 ;  /* 0xff8000000d0d7808 */ /* 0x000fe20000800000 */
[----:B------:R-:W-:Y:S01]  /*4480*/  MUFU.EX2 R33, R33 ;  /* 0x0000002100217308 */ /* 0x000fe20000000800 */
[----:B------:R-:W-:Y:S01]  /*4490*/  ISETP.GT.AND P1, PT, R2, 0x20, PT ;  /* 0x000000200200780c */ /* 0x000fe20003f24270 */
[--C-:B------:R-:W-:Y:S02]  /*44a0*/  FADD.FTZ R49, R49, -R3.reuse ;  /* 0x8000000331317221 */ /* 0x100fe40000010000 */
[----:B------:R-:W-:Y:S01]  /*44b0*/  FMUL.FTZ R36, R242, R36 ;  /* 0x00000024f2247220 */ /* 0x000fe20000410000 */
[----:B------:R-:W-:Y:S01]  /*44c0*/  FSEL R14, R14, -INF , P1 ;  /* 0xff8000000e0e7808 */ /* 0x000fe20000800000 */
[----:B------:R-:W-:Y:S01]  /*44d0*/  FADD.FTZ R48, R48, -R3 ;  /* 0x8000000330307221 */ /* 0x000fe20000010000 */
[----:B------:R-:W-:Y:S01]  /*44e0*/  ISETP.GT.AND P1, PT, R2, 0x21, PT ;  /* 0x000000210200780c */ /* 0x000fe20003f24270 */
[--C-:B------:R-:W-:Y:S02]  /*44f0*/  FFMA.FTZ R200, R12, c[0x0][0x29c], -R234.reuse ;  /* 0x0000a7000cc87a23 */ /* 0x100fe400000108ea */
[----:B------:R-:W-:Y:S01]  /*4500*/  FMUL.FTZ R48, R244, R48 ;  /* 0x00000030f4307220 */ /* 0x000fe20000410000 */
[----:B------:R-:W-:Y:S01]  /*4510*/  FSEL R15, R15, -INF , P1 ;  /* 0xff8000000f0f7808 */ /* 0x000fe20000800000 */
[--C-:B------:R-:W-:Y:S01]  /*4520*/  FFMA.FTZ R13, R13, c[0x0][0x29c], -R234.reuse ;  /* 0x0000a7000d0d7a23 */ /* 0x100fe200000108ea */
[----:B------:R-:W-:Y:S01]  /*4530*/  ISETP.GT.AND P1, PT, R0, 0x40, PT ;  /* 0x000000400000780c */ /* 0x000fe20003f24270 */
[----:B------:R-:W-:Y:S03]  /*4540*/  MUFU.EX2 R200, R200 ;  /* 0x000000c800c87308 */ /* 0x000fe60000000800 */
[----:B------:R-:W-:Y:S02]  /*4550*/  FSEL R24, R24, -INF , P1 ;  /* 0xff80000018187808 */ /* 0x000fe40000800000 */
[----:B------:R-:W-:Y:S03]  /*4560*/  ISETP.GT.AND P1, PT, R0, 0x41, PT ;  /* 0x000000410000780c */ /* 0x000fe60003f24270 */
[--C-:B------:R-:W-:Y:S01]  /*4570*/  FFMA.FTZ R35, R24, c[0x0][0x29c], -R234.reuse ;  /* 0x0000a70018237a23 */ /* 0x100fe200000108ea */
[----:B------:R-:W-:Y:S01]  /*4580*/  F2FP.BF16.PACK_AB R24, R215, R218 ;  /* 0x000000dad718723e */ /* 0x000fe200000010ff */
[----:B------:R-:W2:Y:S01]  /*4590*/  MUFU.EX2 R13, R13 ;  /* 0x0000000d000d7308 */ /* 0x000ea20000000800 */
[----:B------:R-:W-:Y:S02]  /*45a0*/  FSEL R25, R25, -INF , P1 ;  /* 0xff80000019197808 */ /* 0x000fe40000800000 */
[----:B------:R-:W-:Y:S01]  /*45b0*/  ISETP.GT.AND P1, PT, R0, 0x60, PT ;  /* 0x000000600000780c */ /* 0x000fe20003f24270 */
[-C--:B-1----:R-:W-:Y:S03]  /*45c0*/  HMMA.16816.F32.BF16 R52, R4, R8.reuse, R52 ;  /* 0x000000080434723c */ /* 0x082fe60000041834 */
[----:B------:R-:W-:Y:S01]  /*45d0*/  FSEL R28, R28, -INF , P1 ;  /* 0xff8000001c1c7808 */ /* 0x000fe20000800000 */
[--C-:B------:R-:W-:Y:S01]  /*45e0*/  FFMA.FTZ R12, R25, c[0x0][0x29c], -R234.reuse ;  /* 0x0000a700190c7a23 */ /* 0x100fe200000108ea */
[----:B------:R-:W-:Y:S01]  /*45f0*/  ISETP.GT.AND P1, PT, R0, 0x61, PT ;  /* 0x000000610000780c */ /* 0x000fe20003f24270 */
[----:B------:R-:W-:Y:S01]  /*4600*/  MUFU.EX2 R35, R35 ;  /* 0x0000002300237308 */ /* 0x000fe20000000800 */
[----:B------:R-:W1:Y:S01]  /*4610*/  LDS R0, [R236+0x202a0] ;  /* 0x0202a000ec007984 */ /* 0x000e620000000800 */
[C---:B------:R-:W-:Y:S04]  /*4620*/  HMMA.16816.F32.BF16 R56, R196.reuse, R8, R56 ;  /* 0x00000008c438723c */ /* 0x040fe80000041838 */
[----:B------:R-:W-:Y:S01]  /*4630*/  FSEL R29, R29, -INF , P1 ;  /* 0xff8000001d1d7808 */ /* 0x000fe20000800000 */
[----:B------:R-:W-:Y:S01]  /*4640*/  FFMA.FTZ R25, R15, c[0x0][0x29c], -R235 ;  /* 0x0000a7000f197a23 */ /* 0x000fe200000108eb */
[----:B------:R-:W-:Y:S01]  /*4650*/  ISETP.GT.AND P1, PT, R2, 0x40, PT ;  /* 0x000000400200780c */ /* 0x000fe20003f24270 */
[--C-:B------:R-:W-:Y:S01]  /*4660*/  FFMA.FTZ R9, R28, c[0x0][0x29c], -R234.reuse ;  /* 0x0000a7001c097a23 */ /* 0x100fe200000108ea */
[-C--:B------:R-:W-:Y:S01]  /*4670*/  HMMA.16816.F32.BF16 R60, R196, R10.reuse, R60 ;  /* 0x0000000ac43c723c */ /* 0x080fe2000004183c */
[----:B------:R-:W3:Y:S03]  /*4680*/  MUFU.EX2 R12, R12 ;  /* 0x0000000c000c7308 */ /* 0x000ee60000000800 */
[----:B------:R-:W-:Y:S01]  /*4690*/  F2FP.BF16.PACK_AB R28, R239, R241 ;  /* 0x000000f1ef1c723e */ /* 0x000fe200000010ff */
[----:B------:R-:W-:Y:S01]  /*46a0*/  FFMA.FTZ R234, R29, c[0x0][0x29c], -R234 ;  /* 0x0000a7001dea7a23 */ /* 0x000fe200000108ea */
[----:B------:R-:W-:Y:S02]  /*46b0*/  F2FP.BF16.PACK_AB R29, R240, R242 ;  /* 0x000000f2f01d723e */ /* 0x000fe400000010ff */
[----:B------:R-:W-:Y:S03]  /*46c0*/  HMMA.16816.F32.BF16 R64, R4, R10, R64 ;  /* 0x0000000a0440723c */ /* 0x000fe60000041840 */
[----:B------:R-:W-:Y:S01]  /*46d0*/  MUFU.EX2 R25, R25 ;  /* 0x0000001900197308 */ /* 0x000fe20000000800 */
[----:B------:R-:W-:Y:S01]  /*46e0*/  FSEL R26, R26, -INF , P1 ;  /* 0xff8000001a1a7808 */ /* 0x000fe20000800000 */
[--C-:B------:R-:W-:Y:S01]  /*46f0*/  FADD.FTZ R53, R53, -R3.reuse ;  /* 0x8000000335357221 */ /* 0x100fe20000010000 */
[----:B------:R-:W-:Y:S01]  /*4700*/  ISETP.GT.AND P1, PT, R2, 0x41, PT ;  /* 0x000000410200780c */ /* 0x000fe20003f24270 */
[----:B------:R-:W-:Y:S01]  /*4710*/  FADD.FTZ R52, R52, -R3 ;  /* 0x8000000334347221 */ /* 0x000fe20000010000 */
[----:B-----5:R-:W-:Y:S01]  /*4720*/  F2FP.BF16.PACK_AB R10, R201, R202 ;  /* 0x000000cac90a723e */ /* 0x020fe200000010ff */
[--C-:B------:R-:W-:Y:S03]  /*4730*/  FFMA.FTZ R4, R26, c[0x0][0x29c], -R235.reuse ;  /* 0x0000a7001a047a23 */ /* 0x100fe600000108eb */
[----:B------:R-:W-:Y:S01]  /*4740*/  FSEL R8, R27, -INF , P1 ;  /* 0xff8000001b087808 */ /* 0x000fe20000800000 */
[--C-:B------:R-:W-:Y:S01]  /*4750*/  FFMA.FTZ R27, R14, c[0x0][0x29c], -R235.reuse ;  /* 0x0000a7000e1b7a23 */ /* 0x100fe200000108eb */
[----:B------:R-:W-:Y:S01]  /*4760*/  ISETP.GT.AND P1, PT, R2, 0x60, PT ;  /* 0x000000600200780c */ /* 0x000fe20003f24270 */
[----:B------:R-:W-:Y:S01]  /*4770*/  MUFU.EX2 R9, R9 ;  /* 0x0000000900097308 */ /* 0x000fe20000000800 */
[----:B------:R-:W-:Y:S01]  /*4780*/  F2FP.BF16.PACK_AB R26, R243, R244 ;  /* 0x000000f4f31a723e */ /* 0x000fe200000010ff */
[----:B------:R-:W-:Y:S01]  /*4790*/  FFMA.FTZ R8, R8, c[0x0][0x29c], -R235 ;  /* 0x0000a70008087a23 */ /* 0x000fe200000108eb */
[----:B------:R-:W-:Y:S01]  /*47a0*/  FSEL R30, R30, -INF , P1 ;  /* 0xff8000001e1e7808 */ /* 0x000fe20000800000 */
[----:B------:R-:W-:Y:S01]  /*47b0*/  FMUL.FTZ R52, R241, R52 ;  /* 0x00000034f1347220 */ /* 0x000fe20000410000 */
[----:B------:R-:W-:Y:S01]  /*47c0*/  ISETP.GT.AND P1, PT, R2, 0x61, PT ;  /* 0x000000610200780c */ /* 0x000fe20003f24270 */
[----:B------:R-:W-:Y:S01]  /*47d0*/  FMUL.FTZ R32, R239, R53 ;  /* 0x00000035ef207220 */ /* 0x000fe20000410000 */
[----:B------:R-:W5:Y:S01]  /*47e0*/  LDS R2, [R236+0x20300] ;  /* 0x02030000ec027984 */ /* 0x000f620000000800 */
[--C-:B-1----:R-:W-:Y:S01]  /*47f0*/  FADD.FTZ R38, R38, -R0.reuse ;  /* 0x8000000026267221 */ /* 0x102fe20000010000 */
[----:B----4-:R-:W-:Y:S01]  /*4800*/  F2FP.BF16.PACK_AB R14, R233, R22 ;  /* 0x00000016e90e723e */ /* 0x010fe200000010ff */
[--C-:B------:R-:W-:Y:S01]  /*4810*/  FADD.FTZ R39, R39, -R0.reuse ;  /* 0x8000000027277221 */ /* 0x100fe20000010000 */
[----:B------:R-:W1:Y:S01]  /*4820*/  MUFU.EX2 R27, R27 ;  /* 0x0000001b001b7308 */ /* 0x000e620000000800 */
[--C-:B------:R-:W-:Y:S01]  /*4830*/  FADD.FTZ R50, R50, -R0.reuse ;  /* 0x8000000032327221 */ /* 0x100fe20000010000 */
[----:B------:R-:W-:Y:S01]  /*4840*/  FSEL R31, R31, -INF , P1 ;  /* 0xff8000001f1f7808 */ /* 0x000fe20000800000 */
[--C-:B------:R-:W-:Y:S01]  /*4850*/  FADD.FTZ R51, R51, -R0.reuse ;  /* 0x8000000033337221 */ /* 0x100fe20000010000 */
[----:B------:R-:W-:Y:S01]  /*4860*/  F2FP.BF16.PACK_AB R32, R32, R52 ;  /* 0x000000342020723e */ /* 0x000fe200000010ff */
[--C-:B------:R-:W-:Y:S01]  /*4870*/  FADD.FTZ R54, R54, -R0.reuse ;  /* 0x8000000036367221 */ /* 0x100fe20000010000 */
[----:B------:R-:W-:Y:S01]  /*4880*/  PLOP3.LUT P1, PT, PT, PT, UP0, 0x80, 0x0 ;  /* 0x000000000000781c */ /* 0x000fe20003f2f008 */
[--C-:B------:R-:W-:Y:S02]  /*4890*/  FADD.FTZ R55, R55, -R0.reuse ;  /* 0x8000000037377221 */ /* 0x100fe40000010000 */
[--C-:B------:R-:W-:Y:S01]  /*48a0*/  FADD.FTZ R66, R66, -R0.reuse ;  /* 0x8000000042427221 */ /* 0x100fe20000010000 */
[----:B------:R2:W-:Y:S01]  /*48b0*/  MUFU.EX2 R17, R8 ;  /* 0x0000000800117308 */ /* 0x0005e20000000800 */
[----:B------:R-:W-:Y:S02]  /*48c0*/  FADD.FTZ R67, R67, -R0 ;  /* 0x8000000043437221 */ /* 0x000fe40000010000 */
[--C-:B------:R-:W-:Y:S01]  /*48d0*/  FADD.FTZ R65, R65, -R3.reuse ;  /* 0x8000000341417221 */ /* 0x100fe20000010000 */
[----:B------:R-:W4:Y:S01]  /*48e0*/  LDS R0, [R236+0x20320] ;  /* 0x02032000ec007984 */ /* 0x000f220000000800 */
[----:B------:R-:W-:Y:S01]  /*48f0*/  FADD.FTZ R64, R64, -R3 ;  /* 0x8000000340407221 */ /* 0x000fe20000010000 */
[----:B------:R-:W-:Y:S01]  /*4900*/  F2FP.BF16.PACK_AB R3, R213, R214 ;  /* 0x000000d6d503723e */ /* 0x000fe200000010ff */
[----:B------:R-:W-:Y:S01]  /*4910*/  FMUL.FTZ R54, R20, R54 ;  /* 0x0000003614367220 */ /* 0x000fe20000410000 */
[----:B------:R-:W-:Y:S01]  /*4920*/  STS [R238+0x20480], R29 ;  /* 0x0204801dee007388 */ /* 0x000fe20000000800 */
[--C-:B------:R-:W-:Y:S01]  /*4930*/  FFMA.FTZ R5, R30, c[0x0][0x29c], -R235.reuse ;  /* 0x0000a7001e057a23 */ /* 0x100fe200000108eb */
[----:B------:R3:W-:Y:S01]  /*4940*/  MUFU.EX2 R20, R4 ;  /* 0x0000000400147308 */ /* 0x0007e20000000800 */
[----:B------:R-:W-:Y:S01]  /*4950*/  FFMA.FTZ R235, R31, c[0x0][0x29c], -R235 ;  /* 0x0000a7001feb7a23 */ /* 0x000fe200000108eb */
[----:B------:R1:W-:Y:S01]  /*4960*/  STS [R238+0x20880], R3 ;  /* 0x02088003ee007388 */ /* 0x0003e20000000800 */
[----:B------:R-:W-:Y:S02]  /*4970*/  FMUL.FTZ R30, R240, R37 ;  /* 0x00000025f01e7220 */ /* 0x000fe40000410000 */
[----:B------:R-:W-:Y:S01]  /*4980*/  FMUL.FTZ R38, R214, R38 ;  /* 0x00000026d6267220 */ /* 0x000fe20000410000 */
[----:B------:R-:W-:Y:S01]  /*4990*/  STS [R237], R26 ;  /* 0x0000001aed007388 */ /* 0x000fe20000000800 */
[----:B------:R-:W-:Y:S01]  /*49a0*/  FMUL.FTZ R15, R213, R39 ;  /* 0x00000027d50f7220 */ /* 0x000fe20000410000 */
[----:B------:R-:W-:Y:S01]  /*49b0*/  F2FP.BF16.PACK_AB R30, R30, R36 ;  /* 0x000000241e1e723e */ /* 0x000fe200000010ff */
[----:B------:R-:W-:Y:S01]  /*49c0*/  FMUL.FTZ R31, R243, R49 ;  /* 0x00000031f31f7220 */ /* 0x000fe20000410000 */
[----:B------:R-:W-:Y:S01]  /*49d0*/  STS [R237+0x400], R19 ;  /* 0x00040013ed007388 */ /* 0x000fe20000000800 */
[----:B------:R-:W-:Y:S01]  /*49e0*/  MUFU.EX2 R6, R235 ;  /* 0x000000eb00067308 */ /* 0x000fe20000000800 */
[----:B------:R-:W-:Y:S01]  /*49f0*/  FMUL.FTZ R50, R208, R50 ;  /* 0x00000032d0327220 */ /* 0x000fe20000410000 */
[----:B------:R-:W-:Y:S01]  /*4a00*/  F2FP.BF16.PACK_AB R15, R15, R38 ;  /* 0x000000260f0f723e */ /* 0x000fe200000010ff */
[----:B------:R-:W-:Y:S01]  /*4a10*/  STS [R238+0x21480], R10 ;  /* 0x0214800aee007388 */ /* 0x000fe20000000800 */
[----:B--2---:R-:W-:Y:S01]  /*4a20*/  F2FP.BF16.PACK_AB R8, R13, R200 ;  /* 0x000000c80d08723e */ /* 0x004fe200000010ff */
[--C-:B-----5:R-:W-:Y:S01]  /*4a30*/  FADD.FTZ R41, R41, -R2.reuse ;  /* 0x8000000229297221 */ /* 0x120fe20000010000 */
[----:B------:R-:W-:Y:S01]  /*4a40*/  F2FP.BF16.PACK_AB R31, R31, R48 ;  /* 0x000000301f1f723e */ /* 0x000fe200000010ff */
[--C-:B------:R-:W-:Y:S02]  /*4a50*/  FADD.FTZ R57, R57, -R2.reuse ;  /* 0x8000000239397221 */ /* 0x100fe40000010000 */
[--C-:B------:R-:W-:Y:S01]  /*4a60*/  FADD.FTZ R61, R61, -R2.reuse ;  /* 0x800000023d3d7221 */ /* 0x100fe20000010000 */
[----:B------:R-:W2:Y:S01]  /*4a70*/  MUFU.EX2 R234, R234 ;  /* 0x000000ea00ea7308 */ /* 0x000ea20000000800 */
[--C-:B------:R-:W-:Y:S02]  /*4a80*/  FADD.FTZ R40, R40, -R2.reuse ;  /* 0x8000000228287221 */ /* 0x100fe40000010000 */
[--C-:B------:R-:W-:Y:S01]  /*4a90*/  FADD.FTZ R44, R44, -R2.reuse ;  /* 0x800000022c2c7221 */ /* 0x100fe20000010000 */
[----:B---3--:R-:W-:Y:S01]  /*4aa0*/  F2FP.BF16.PACK_AB R4, R12, R35 ;  /* 0x000000230c04723e */ /* 0x008fe200000010ff */
[--C-:B------:R-:W-:Y:S01]  /*4ab0*/  FADD.FTZ R45, R45, -R2.reuse ;  /* 0x800000022d2d7221 */ /* 0x100fe20000010000 */
[----:B-1----:R-:W-:Y:S01]  /*4ac0*/  F2FP.BF16.PACK_AB R3, R33, R34 ;  /* 0x000000222103723e */ /* 0x002fe200000010ff */
[--C-:B------:R-:W-:Y:S02]  /*4ad0*/  FADD.FTZ R56, R56, -R2.reuse ;  /* 0x8000000238387221 */ /* 0x100fe40000010000 */
[----:B------:R-:W-:Y:S01]  /*4ae0*/  FADD.FTZ R60, R60, -R2 ;  /* 0x800000023c3c7221 */ /* 0x000fe20000010000 */
[----:B------:R-:W-:Y:S01]  /*4af0*/  F2FP.BF16.PACK_AB R2, R25, R27 ;  /* 0x0000001b1902723e */ /* 0x000fe200000010ff */
[----:B------:R-:W-:Y:S01]  /*4b00*/  STS [R238+0x21880], R3 ;  /* 0x02188003ee007388 */ /* 0x000fe20000000800 */
[----:B------:R-:W-:Y:S02]  /*4b10*/  FMUL.FTZ R45, R13, R45 ;  /* 0x0000002d0d2d7220 */ /* 0x000fe40000410000 */
[----:B------:R2:W1:Y:S01]  /*4b20*/  MUFU.EX2 R13, R5 ;  /* 0x00000005000d7308 */ /* 0x0004620000000800 */
[----:B------:R3:W-:Y:S01]  /*4b30*/  STS [R237+0x1400], R2 ;  /* 0x00140002ed007388 */ /* 0x0007e20000000800 */
[----:B------:R-:W-:Y:S02]  /*4b40*/  FMUL.FTZ R18, R203, R51 ;  /* 0x00000033cb127220 */ /* 0x000fe40000410000 */
[--C-:B----4-:R-:W-:Y:S01]  /*4b50*/  FADD.FTZ R42, R42, -R0.reuse ;  /* 0x800000002a2a7221 */ /* 0x110fe20000010000 */
[----:B------:R-:W-:Y:S01]  /*4b60*/  STS [R237+0x1000], R8 ;  /* 0x00100008ed007388 */ /* 0x000fe20000000800 */
[--C-:B------:R-:W-:Y:S01]  /*4b70*/  FADD.FTZ R43, R43, -R0.reuse ;  /* 0x800000002b2b7221 */ /* 0x100fe20000010000 */
[----:B------:R-:W-:Y:S01]  /*4b80*/  F2FP.BF16.PACK_AB R18, R18, R50 ;  /* 0x000000321212723e */ /* 0x000fe200000010ff */
[----:B------:R-:W-:Y:S01]  /*4b90*/  FMUL.FTZ R42, R34, R42 ;  /* 0x0000002a222a7220 */ /* 0x000fe20000410000 */
[----:B------:R-:W-:Y:S01]  /*4ba0*/  STS [R238+0x22480], R28 ;  /* 0x0224801cee007388 */ /* 0x000fe20000000800 */
[----:B------:R-:W-:Y:S02]  /*4bb0*/  FMUL.FTZ R43, R33, R43 ;  /* 0x0000002b212b7220 */ /* 0x000fe40000410000 */
[----:B------:R-:W-:Y:S01]  /*4bc0*/  FMUL.FTZ R40, R202, R40 ;  /* 0x00000028ca287220 */ /* 0x000fe20000410000 */
[----:B------:R-:W-:Y:S01]  /*4bd0*/  STS [R238+0x22880], R16 ;  /* 0x02288010ee007388 */ /* 0x000fe20000000800 */
[----:B------:R-:W-:Y:S02]  /*4be0*/  FMUL.FTZ R7, R201, R41 ;  /* 0x00000029c9077220 */ /* 0x000fe40000410000 */
[--C-:B------:R-:W-:Y:S01]  /*4bf0*/  FADD.FTZ R46, R46, -R0.reuse ;  /* 0x800000002e2e7221 */ /* 0x100fe20000010000 */
[----:B------:R-:W-:Y:S01]  /*4c00*/  STS [R237+0x2000], R24 ;  /* 0x00200018ed007388 */ /* 0x000fe20000000800 */
[----:B------:R-:W-:Y:S01]  /*4c10*/  FMUL.FTZ R44, R200, R44 ;  /* 0x0000002cc82c7220 */ /* 0x000fe20000410000 */
[----:B------:R-:W-:Y:S01]  /*4c20*/  F2FP.BF16.PACK_AB R7, R7, R40 ;  /* 0x000000280707723e */ /* 0x000fe200000010ff */
[----:B------:R-:W-:Y:S01]  /*4c30*/  FMUL.FTZ R27, R27, R46 ;  /* 0x0000002e1b1b7220 */ /* 0x000fe20000410000 */
[----:B------:R-:W-:Y:S01]  /*4c40*/  STS [R237+0x2400], R14 ;  /* 0x0024000eed007388 */ /* 0x000fe20000000800 */
[----:B------:R-:W-:Y:S01]  /*4c50*/  FMUL.FTZ R21, R21, R55 ;  /* 0x0000003715157220 */ /* 0x000fe20000410000 */
[----:B--2---:R-:W-:Y:S02]  /*4c60*/  F2FP.BF16.PACK_AB R5, R234, R9 ;  /* 0x00000009ea05723e */ /* 0x004fe400000010ff */
[----:B------:R2:W-:Y:S01]  /*4c70*/  STS [R238+0x23480], R4 ;  /* 0x02348004ee007388 */ /* 0x0005e20000000800 */
[----:B---3--:R-:W-:Y:S01]  /*4c80*/  F2FP.BF16.PACK_AB R2, R17, R20 ;  /* 0x000000141102723e */ /* 0x008fe200000010ff */
[----:B------:R-:W-:Y:S01]  /*4c90*/  FMUL.FTZ R60, R9, R60 ;  /* 0x0000003c093c7220 */ /* 0x000fe20000410000 */
[----:B------:R-:W-:Y:S01]  /*4ca0*/  F2FP.BF16.PACK_AB R9, R45, R44 ;  /* 0x0000002c2d09723e */ /* 0x000fe200000010ff */
[----:B------:R-:W-:Y:S01]  /*4cb0*/  FMUL.FTZ R64, R218, R64 ;  /* 0x00000040da407220 */ /* 0x000fe20000410000 */
[----:B------:R-:W-:Y:S01]  /*4cc0*/  F2FP.BF16.PACK_AB R21, R21, R54 ;  /* 0x000000361515723e */ /* 0x000fe200000010ff */
[----:B------:R1:W-:Y:S01]  /*4cd0*/  STS [R238+0x23880], R2 ;  /* 0x02388002ee007388 */ /* 0x0003e20000000800 */
[----:B------:R-:W-:Y:S02]  /*4ce0*/  FMUL.FTZ R23, R215, R65 ;  /* 0x00000041d7177220 */ /* 0x000fe40000410000 */
[----:B------:R-:W-:Y:S01]  /*4cf0*/  FMUL.FTZ R66, R22, R66 ;  /* 0x0000004216427220 */ /* 0x000fe20000410000 */
[----:B------:R-:W-:Y:S01]  /*4d00*/  STS [R237+0x3000], R5 ;  /* 0x00300005ed007388 */ /* 0x000fe20000000800 */
[----:B------:R-:W-:Y:S01]  /*4d10*/  FMUL.FTZ R22, R233, R67 ;  /* 0x00000043e9167220 */ /* 0x000fe20000410000 */
[----:B------:R-:W-:Y:S01]  /*4d20*/  F2FP.BF16.PACK_AB R23, R23, R64 ;  /* 0x000000401717723e */ /* 0x000fe200000010ff */
[--C-:B------:R-:W-:Y:S02]  /*4d30*/  FADD.FTZ R58, R58, -R0.reuse ;  /* 0x800000003a3a7221 */ /* 0x100fe40000010000 */
[--C-:B------:R-:W-:Y:S01]  /*4d40*/  FADD.FTZ R3, R59, -R0.reuse ;  /* 0x800000003b037221 */ /* 0x100fe20000010000 */
[----:B------:R-:W-:Y:S01]  /*4d50*/  F2FP.BF16.PACK_AB R22, R22, R66 ;  /* 0x000000421616723e */ /* 0x000fe200000010ff */
[----:B------:R-:W-:Y:S02]  /*4d60*/  FMUL.FTZ R56, R35, R56 ;  /* 0x0000003823387220 */ /* 0x000fe40000410000 */
[----:B------:R-:W-:Y:S02]  /*4d70*/  FMUL.FTZ R11, R12, R57 ;  /* 0x000000390c0b7220 */ /* 0x000fe40000410000 */
[--C-:B------:R-:W-:Y:S02]  /*4d80*/  FADD.FTZ R62, R62, -R0.reuse ;  /* 0x800000003e3e7221 */ /* 0x100fe40000010000 */
[----:B------:R-:W-:Y:S01]  /*4d90*/  FMUL.FTZ R20, R20, R58 ;  /* 0x0000003a14147220 */ /* 0x000fe20000410000 */
[----:B------:R-:W-:Y:S01]  /*4da0*/  F2FP.BF16.PACK_AB R11, R11, R56 ;  /* 0x000000380b0b723e */ /* 0x000fe200000010ff */
[--C-:B--2---:R-:W-:Y:S02]  /*4db0*/  FADD.FTZ R4, R47, -R0.reuse ;  /* 0x800000002f047221 */ /* 0x104fe40000010000 */
[----:B------:R-:W-:Y:S02]  /*4dc0*/  FADD.FTZ R0, R63, -R0 ;  /* 0x800000003f007221 */ /* 0x000fe40000010000 */
[----:B------:R-:W-:Y:S01]  /*4dd0*/  FMUL.FTZ R4, R25, R4 ;  /* 0x0000000419047220 */ /* 0x000fe20000410000 */
[----:B-1----:R-:W-:Y:S01]  /*4de0*/  F2FP.BF16.PACK_AB R2, R6, R13 ;  /* 0x0000000d0602723e */ /* 0x002fe200000010ff */
[----:B------:R-:W-:Y:S03]  /*4df0*/  FMUL.FTZ R3, R17, R3 ;  /* 0x0000000311037220 */ /* 0x000fe60000410000 */
[----:B------:R-:W-:Y:S01]  /*4e00*/  F2FP.BF16.PACK_AB R4, R4, R27 ;  /* 0x0000001b0404723e */ /* 0x000fe200000010ff */
[----:B------:R-:W-:Y:S01]  /*4e10*/  FMUL.FTZ R12, R234, R61 ;  /* 0x0000003dea0c7220 */ /* 0x000fe20000410000 */
[----:B------:R1:W-:Y:S01]  /*4e20*/  STS [R237+0x3400], R2 ;  /* 0x00340002ed007388 */ /* 0x0003e20000000800 */
[----:B------:R-:W-:Y:S01]  /*4e30*/  FMUL.FTZ R13, R13, R62 ;  /* 0x0000003e0d0d7220 */ /* 0x000fe20000410000 */
[----:B------:R-:W-:Y:S01]  /*4e40*/  F2FP.BF16.PACK_AB R3, R3, R20 ;  /* 0x000000140303723e */ /* 0x000fe200000010ff */
[----:B------:R-:W-:Y:S01]  /*4e50*/  FMUL.FTZ R0, R6, R0 ;  /* 0x0000000006007220 */ /* 0x000fe20000410000 */
[----:B------:R-:W-:Y:S01]  /*4e60*/  BAR.SYNC.DEFER_BLOCKING 0x0 ;  /* 0x0000000000007b1d */ /* 0x000fe20000010000 */
[----:B------:R-:W-:Y:S03]  /*4e70*/  F2FP.BF16.PACK_AB R12, R12, R60 ;  /* 0x0000003c0c0c723e */ /* 0x000fe600000010ff */
[----:B------:R-:W-:Y:S02]  /*4e80*/  F2FP.BF16.PACK_AB R0, R0, R13 ;  /* 0x0000000d0000723e */ /* 0x000fe400000010ff */
[----:B-1----:R-:W-:Y:S02]  /*4e90*/  F2FP.BF16.PACK_AB R2, R43, R42 ;  /* 0x0000002a2b02723e */ /* 0x002fe400000010ff */
        /* <DEDUP_REMOVED lines=12> */
[----:B------:R-:W-:Y:S02]  /*4f60*/  STS [R237+0x6400], R22 ;  /* 0x00640016ed007388 */ /* 0x000fe40000000800 */
[----:B------:R-:W-:Y:S02]  /*4f70*/  IMAD.SHL.U32 R2, R2, 0x2, RZ ;  /* 0x0000000202027824 */ /* 0x000fe400078e00ff */
[----:B------:R-:W-:Y:S04]  /*4f80*/  STS [R238+0x27480], R11 ;  /* 0x0274800bee007388 */ /* 0x000fe80000000800 */
[----:B------:R1:W-:Y:S04]  /*4f90*/  STS [R238+0x27880], R3 ;  /* 0x02788003ee007388 */ /* 0x0003e80000000800 */
[----:B------:R-:W-:Y:S04]  /*4fa0*/  STS [R237+0x7000], R12 ;  /* 0x0070000ced007388 */ /* 0x000fe80000000800 */
[----:B------:R2:W-:Y:S04]  /*4fb0*/  STS [R237+0x7400], R0 ;  /* 0x00740000ed007388 */ /* 0x0005e80000000800 */
[----:B------:R-:W-:Y:S08]  /*4fc0*/  LDSM.16.MT88.4 R4, [R217+0x20480] ;  /* 0x02048000d904783b */ /* 0x000ff00000004200 */
[----:B------:R-:W3:Y:S01]  /*4fd0*/  LDSM.16.MT88.4 R8, [R2+0x18080] ;  /* 0x018080000208783b */ /* 0x000ee20000004200 */
[C---:B-1----:R-:W-:Y:S07]  /*4fe0*/  IMAD.SHL.U32 R3, R220.reuse, 0x2, RZ ;  /* 0x00000002dc037824 */ /* 0x042fee00078e00ff */
[----:B------:R-:W1:Y:S01]  /*4ff0*/  LDSM.16.MT88.4 R12, [R216+0x20480] ;  /* 0x02048000d80c783b */ /* 0x000e620000004200 */
[----:B--2---:R-:W-:Y:S07]  /*5000*/  IMAD.SHL.U32 R0, R227, 0x2, RZ ;  /* 0x00000002e3007824 */ /* 0x004fee00078e00ff */
        /* <DEDUP_REMOVED lines=71> */
[----:B------:R-:W-:Y:S01]  /*5480*/  IMAD.SHL.U32 R4, R220, 0x2, RZ ;  /* 0x00000002dc047824 */ /* 0x000fe200078e00ff */
[-C--:B--2---:R-:W-:Y:S01]  /*5490*/  HMMA.16816.F32.BF16 R68, R32, R52.reuse, R68 ;  /* 0x000000342044723c */ /* 0x084fe20000041844 */
[----:B------:R1:W2:Y:S04]  /*54a0*/  LDSM.16.M88.4 R28, [R3+0x25480] ;  /* 0x02548000031c783b */ /* 0x0002a80000000200 */
[----:B------:R-:W-:Y:S03]  /*54b0*/  IMAD.IADD R208, R4, 0x1, R210 ;  /* 0x0000000104d07824 */ /* 0x000fe600078e02d2 */
        /* <DEDUP_REMOVED lines=23> */
[----:B------:R-:W-:Y:S01]  /*5630*/  ULDC.64 UR6, c[0x0][0x208] ;  /* 0x0000820000067ab9 */ /* 0x000fe20000000a00 */
[----:B------:R-:W-:Y:S01]  /*5640*/  IMAD.U32 R7, RZ, RZ, UR12 ;  /* 0x0000000cff077e24 */ /* 0x000fe2000f8e00ff */
[----:B------:R-:W-:Y:S01]  /*5650*/  USHF.R.S32.HI UR4, URZ, 0x1f, UR25 ;  /* 0x0000001f3f047899 */ /* 0x000fe20008011419 */
[----:B------:R-:W3:Y:S01]  /*5660*/  LDL.64 R242, [R1+0x20] ;  /* 0x0000200001f27983 */ /* 0x000ee20000100a00 */
[----:B------:R-:W-:Y:S01]  /*5670*/  UIMAD.WIDE.U32 UR26, UR25, UR6, URZ ;  /* 0x00000006191a72a5 */ /* 0x000fe2000f8e003f */
[----:B------:R-:W-:Y:S01]  /*5680*/  IMAD.U32 R12, RZ, RZ, UR11 ;  /* 0x0000000bff0c7e24 */ /* 0x000fe2000f8e00ff */
[----:B------:R-:W-:Y:S01]  /*5690*/  UIMAD UR4, UR4, UR6, URZ ;  /* 0x00000006040472a4 */ /* 0x000fe2000f8e023f */
[----:B------:R-:W4:Y:S01]  /*56a0*/  LDL R211, [R1+0x1c] ;  /* 0x00001c0001d37983 */ /* 0x000f220000100800 */
[----:B------:R-:W-:Y:S02]  /*56b0*/  USHF.L.U32 UR6, UR26, 0x6, URZ ;  /* 0x000000061a067899 */ /* 0x000fe4000800063f */
[----:B------:R-:W-:Y:S01]  /*56c0*/  UIMAD UR4, UR25, UR7, UR4 ;  /* 0x00000007190472a4 */ /* 0x000fe2000f8e0204 */
[----:B------:R-:W5:Y:S01]  /*56d0*/  LDL R209, [R1+0x38] ;  /* 0x0000380001d17983 */ /* 0x000f620000100800 */
[----:B------:R-:W-:Y:S02]  /*56e0*/  USHF.L.U32 UR25, UR25, 0x6, URZ ;  /* 0x0000000619197899 */ /* 0x000fe4000800063f */
[----:B------:R-:W-:Y:S01]  /*56f0*/  UIADD3 UR4, UR27, UR4, URZ ;  /* 0x000000041b047290 */ /* 0x000fe2000fffe03f */
[----:B------:R-:W5:Y:S03]  /*5700*/  LDL.64 R206, [R1] ;  /* 0x0000000001ce7983 */ /* 0x000f660000100a00 */
[----:B------:R-:W-:Y:S01]  /*5710*/  USHF.L.U64.HI UR4, UR26, 0x6, UR4 ;  /* 0x000000061a047899 */ /* 0x000fe20008010204 */
[----:B------:R-:W-:Y:S02]  /*5720*/  IMAD.U32 R5, RZ, RZ, UR25 ;  /* 0x00000019ff057e24 */ /* 0x000fe4000f8e00ff */
[----:B------:R-:W-:Y:S01]  /*5730*/  IMAD.U32 R13, RZ, RZ, UR25 ;  /* 0x00000019ff0d7e24 */ /* 0x000fe2000f8e00ff */
[----:B--2---:R-:W-:Y:S04]  /*5740*/  IADD3 R7, P2, P1, R204, UR6, R7 ;  /* 0x00000006cc077c10 */ /* 0x004fe8000f95e007 */
[----:B------:R-:W-:Y:S02]  /*5750*/  IADD3.X R12, R251, UR4, R12, P2, P1 ;  /* 0x00000004fb0c7c10 */ /* 0x000fe400097e240c */
[----:B---3--:R-:W-:Y:S04]  /*5760*/  IADD3 R4, P1, R242, UR25, RZ ;  /* 0x00000019f2047c10 */ /* 0x008fe8000ff3e0ff */
[----:B----4-:R-:W-:Y:S02]  /*5770*/  LEA.HI.X.SX32 R5, R5, R211, 0x1, P1 ;  /* 0x000000d305057211 */ /* 0x010fe400008f0eff */
[C---:B------:R-:W-:Y:S04]  /*5780*/  LEA R10, P1, R4.reuse, c[0x0][0x280], 0x2 ;  /* 0x0000a000040a7a11 */ /* 0x040fe800078210ff */
[----:B------:R-:W-:Y:S02]  /*5790*/  LEA.HI.X R11, R4, c[0x0][0x284], R5, 0x2, P1 ;  /* 0x0000a100040b7a11 */ /* 0x000fe400008f1405 */
[----:B------:R-:W-:Y:S04]  /*57a0*/  IADD3 R4, P1, R204, UR6, RZ ;  /* 0x00000006cc047c10 */ /* 0x000fe8000ff3e0ff */
[----:B------:R-:W-:Y:S02]  /*57b0*/  IADD3.X R5, R251, UR4, RZ, P1, !PT ;  /* 0x00000004fb057c10 */ /* 0x000fe40008ffe4ff */
[C---:B------:R-:W-:Y:S04]  /*57c0*/  LEA R8, P1, R4.reuse, c[0x0][0x1f0], 0x1 ;  /* 0x00007c0004087a11 */ /* 0x040fe800078208ff */
[----:B------:R-:W-:Y:S01]  /*57d0*/  LEA.HI.X R9, R4, c[0x0][0x1f4], R5, 0x1, P1 ;  /* 0x00007d0004097a11 */ /* 0x000fe200008f0c05 */
[----:B------:R-:W-:Y:S01]  /*57e0*/  IMAD.U32 R4, RZ, RZ, UR16 ;  /* 0x00000010ff047e24 */ /* 0x000fe2000f8e00ff */
[C---:B------:R-:W-:Y:S02]  /*57f0*/  LEA R6, P1, R7.reuse, c[0x0][0x1f0], 0x1 ;  /* 0x00007c0007067a11 */ /* 0x040fe400078208ff */
[----:B------:R-:W-:Y:S01]  /*5800*/  IADD3 R5, -R246, c[0x0][0x168], -R13 ;  /* 0x00005a00f6057a10 */ /* 0x000fe20007ffe90d */
[----:B-----5:R-:W-:Y:S01]  /*5810*/  IMAD R4, R4, 0x4000, R209 ;  /* 0x0000400004047824 */ /* 0x020fe200078e02d1 */
        /* <DEDUP_REMOVED lines=19> */
.L_x_1848:
[-C--:B-12-4-:R-:W-:Y:S01]  /*5950*/  HMMA.16816.F32.BF16 R4, R36, R16.reuse, RZ ;  /* 0x000000102404723c */ /* 0x096fe200000418ff */
[----:B------:R-:W-:Y:S01]  /*5960*/  LDSM.16.MT88.4 R56, [R0+0x1080] ;  /* 0x001080000038783b */ /* 0x000fe20000004200 */
[----:B------:R-:W-:Y:S02]  /*5970*/  ULDC.64 UR6, c[0x0][0x238] ;  /* 0x00008e0000067ab9 */ /* 0x000fe40000000a00 */
[----:B------:R-:W-:Y:S01]  /*5980*/  IMAD.IADD R209, R3, 0x1, R225 ;  /* 0x0000000103d17824 */ /* 0x000fe200078e02e1 */
[----:B------:R-:W-:Y:S01]  /*5990*/  USHF.R.S32.HI UR4, URZ, 0x1f, UR19 ;  /* 0x0000001f3f047899 */ /* 0x000fe20008011413 */
[----:B------:R-:W-:Y:S01]  /*59a0*/  LDSM.16.MT88.4 R64, [R0+0x1880] ;  /* 0x001880000040783b */ /* 0x000fe20000004200 */
[----:B------:R-:W-:Y:S01]  /*59b0*/  USHF.L.U32 UR25, UR24, 0xd, URZ ;  /* 0x0000000d18197899 */ /* 0x000fe2000800063f */
[C---:B------:R-:W-:Y:S01]  /*59c0*/  HMMA.16816.F32.BF16 R8, R28.reuse, R16, RZ ;  /* 0x000000101c08723c */ /* 0x040fe200000418ff */
[----:B------:R-:W-:Y:S02]  /*59d0*/  UIMAD UR4, UR4, UR6, URZ ;  /* 0x00000006040472a4 */ /* 0x000fe4000f8e023f */
[----:B------:R-:W1:Y:S01]  /*59e0*/  LDSM.16.M88.4 R52, [R209+0x24480] ;  /* 0x02448000d134783b */ /* 0x000e620000000200 */
[----:B------:R-:W-:Y:S01]  /*59f0*/  IMAD.IADD R204, R210, 0x1, R209 ;  /* 0x00000001d2cc7824 */ /* 0x000fe200078e02d1 */
[----:B------:R-:W-:Y:S02]  /*5a00*/  UIMAD UR4, UR19, UR7, UR4 ;  /* 0x00000007130472a4 */ /* 0x000fe4000f8e0204 */
[----:B------:R-:W-:Y:S01]  /*5a10*/  USHF.R.S32.HI UR24, URZ, 0x1f, UR20 ;  /* 0x0000001f3f187899 */ /* 0x000fe20008011414 */
[-C--:B------:R-:W-:Y:S01]  /*5a20*/  HMMA.16816.F32.BF16 R12, R28, R18.reuse, RZ ;  /* 0x000000121c0c723c */ /* 0x080fe200000418ff */
[----:B------:R-:W2:Y:S01]  /*5a30*/  LDSM.16.M88.4 R60, [R209+0x25480] ;  /* 0x02548000d13c783b */ /* 0x000ea20000000200 */
[----:B------:R-:W-:Y:S02]  /*5a40*/  ULDC.64 UR6, c[0x0][0x240] ;  /* 0x0000900000067ab9 */ /* 0x000fe40000000a00 */
[----:B------:R-:W-:Y:S02]  /*5a50*/  UIMAD UR6, UR24, UR6, URZ ;  /* 0x00000006180672a4 */ /* 0x000fe4000f8e023f */
[----:B------:R-:W0:Y:S01]  /*5a60*/  LDGDEPBAR ;  /* 0x00000000000079af */ /* 0x000e220000000000 */
[----:B------:R-:W-:Y:S01]  /*5a70*/  UISETP.GE.AND UP0, UPT, UR15, UR18, UPT ;  /* 0x000000120f00728c */ /* 0x000fe2000bf06270 */
[C---:B------:R-:W-:Y:S01]  /*5a80*/  HMMA.16816.F32.BF16 R16, R36.reuse, R18, RZ ;  /* 0x000000122410723c */ /* 0x040fe200000418ff */
[----:B------:R-:W-:Y:S02]  /*5a90*/  UIMAD UR6, UR20, UR7, UR6 ;  /* 0x00000007140672a4 */ /* 0x000fe4000f8e0206 */
[----:B------:R-:W-:Y:S02]  /*5aa0*/  UIADD3 UR7, UR5, 0x1, URZ ;  /* 0x0000000105077890 */ /* 0x000fe4000fffe03f */
[----:B------:R-:W-:Y:S02]  /*5ab0*/  UISETP.GE.AND UP3, UPT, UR5, 0x1, UPT ;  /* 0x000000010500788c */ /* 0x000fe4000bf66270 */
[----:B------:R-:W-:Y:S01]  /*5ac0*/  UISETP.GE.AND UP2, UPT, UR17, 0x1, UPT ;  /* 0x000000011100788c */ /* 0x000fe2000bf46270 */
[-C--:B------:R-:W-:Y:S01]  /*5ad0*/  HMMA.16816.F32.BF16 R20, R36, R40.reuse, RZ ;  /* 0x000000282414723c */ /* 0x080fe200000418ff */
[----:B------:R-:W-:Y:S02]  /*5ae0*/  UISETP.GE.AND UP1, UPT, UR16, 0x1, UPT ;  /* 0x000000011000788c */ /* 0x000fe4000bf26270 */
[----:B------:R-:W-:Y:S02]  /*5af0*/  USEL UR5, UR7, URZ, !UP3 ;  /* 0x0000003f07057287 */ /* 0x000fe4000d800000 */
[----:B------:R-:W-:Y:S03]  /*5b00*/  UMOV UR24, UR15 ;  /* 0x0000000f00187c82 */ /* 0x000fe60008000000 */
        /* <DEDUP_REMOVED lines=10> */
[----:B------:R-:W-:Y:S07]  /*5bb0*/  LDSM.16.MT88.4 R48, [R0+0x2080] ;  /* 0x002080000030783b */ /* 0x000fee0000004200 */
[-C--:B------:R-:W-:Y:S08]  /*5bc0*/  HMMA.16816.F32.BF16 R20, R44, R200.reuse, R20 ;  /* 0x000000c82c14723c */ /* 0x080ff00000041814 */
[C---:B------:R-:W-:Y:S08]  /*5bd0*/  HMMA.16816.F32.BF16 R24, R196.reuse, R200, R24 ;  /* 0x000000c8c418723c */ /* 0x040ff00000041818 */
[-C--:B------:R-:W-:Y:S01]  /*5be0*/  HMMA.16816.F32.BF16 R28, R196, R202.reuse, R28 ;  /* 0x000000cac41c723c */ /* 0x080fe2000004181c */
[----:B------:R-:W-:Y:S07]  /*5bf0*/  LDSM.16.MT88.4 R196, [R0+0x3880] ;  /* 0x0038800000c4783b */ /* 0x000fee0000004200 */
[----:B------:R-:W-:Y:S01]  /*5c00*/  HMMA.16816.F32.BF16 R32, R44, R202, R32 ;  /* 0x000000ca2c20723c */ /* 0x000fe20000041820 */
[----:B------:R-:W4:Y:S07]  /*5c10*/  LDSM.16.MT88.4 R44, [R0+0x5880] ;  /* 0x00588000002c783b */ /* 0x000f2e0000004200 */
        /* <DEDUP_REMOVED lines=10> */
[----:B------:R-:W1:Y:S05]  /*5cc0*/  LDSM.16.M88.4 R36, [R3+0x26480] ;  /* 0x026480000324783b */ /* 0x000e6a0000000200 */
[----:B------:R2:W3:Y:S02]  /*5cd0*/  LDSM.16.M88.4 R52, [R3+0x27480] ;  /* 0x027480000334783b */ /* 0x0004e40000000200 */
[-C--:B----4-:R-:W-:Y:S08]  /*5ce0*/  HMMA.16816.F32.BF16 R4, R40, R64.reuse, R4 ;  /* 0x000000402804723c */ /* 0x090ff00000041804 */
[C---:B-----5:R-:W-:Y:S08]  /*5cf0*/  HMMA.16816.F32.BF16 R8, R204.reuse, R64, R8 ;  /* 0x00000040cc08723c */ /* 0x060ff00000041808 */
[-C--:B------:R-:W-:Y:S04]  /*5d00*/  HMMA.16816.F32.BF16 R12, R204, R66.reuse, R12 ;  /* 0x00000042cc0c723c */ /* 0x080fe8000004180c */
[----:B--2---:R-:W-:Y:S04]  /*5d10*/  IADD3 R3, R225, R3, R210 ;  /* 0x00000003e1037210 */ /* 0x004fe80007ffe0d2 */
[C---:B------:R-:W-:Y:S01]  /*5d20*/  HMMA.16816.F32.BF16 R16, R40.reuse, R66, R16 ;  /* 0x000000422810723c */ /* 0x040fe20000041810 */
[----:B------:R-:W2:Y:S07]  /*5d30*/  LDSM.16.MT88.4 R64, [R0+0x2880] ;  /* 0x002880000040783b */ /* 0x000eae0000004200 */
[-C--:B------:R-:W-:Y:S08]  /*5d40*/  HMMA.16816.F32.BF16 R20, R40, R44.reuse, R20 ;  /* 0x0000002c2814723c */ /* 0x080ff00000041814 */
[C---:B------:R-:W-:Y:S08]  /*5d50*/  HMMA.16816.F32.BF16 R24, R204.reuse, R44, R24 ;  /* 0x0000002ccc18723c */ /* 0x040ff00000041818 */
[-C--:B------:R-:W-:Y:S08]  /*5d60*/  HMMA.16816.F32.BF16 R28, R204, R46.reuse, R28 ;  /* 0x0000002ecc1c723c */ /* 0x080ff0000004181c */
[----:B------:R-:W-:Y:S01]  /*5d70*/  HMMA.16816.F32.BF16 R32, R40, R46, R32 ;  /* 0x0000002e2820723c */ /* 0x000fe20000041820 */
[----:B------:R-:W4:Y:S05]  /*5d80*/  LDSM.16.M88.4 R40, [R208+0x27480] ;  /* 0x02748000d028783b */ /* 0x000f2a0000000200 */
[----:B------:R-:W5:Y:S02]  /*5d90*/  LDSM.16.MT88.4 R44, [R0+0x6880] ;  /* 0x00688000002c783b */ /* 0x000f640000004200 */
[-C--:B-1----:R-:W-:Y:S08]  /*5da0*/  HMMA.16816.F32.BF16 R4, R36, R48.reuse, R4 ;  /* 0x000000302404723c */ /* 0x082ff00000041804 */
[C---:B---3--:R-:W-:Y:S08]  /*5db0*/  HMMA.16816.F32.BF16 R8, R52.reuse, R48, R8 ;  /* 0x000000303408723c */ /* 0x048ff00000041808 */
        /* <DEDUP_REMOVED lines=8> */
[----:B------:R-:W1:Y:S05]  /*5e40*/  LDSM.16.M88.4 R36, [R209+0x26480] ;  /* 0x02648000d124783b */ /* 0x000e6a0000000200 */
[----:B------:R-:W3:Y:S02]  /*5e50*/  LDSM.16.MT88.4 R56, [R0+0x7080] ;  /* 0x007080000038783b */ /* 0x000ee40000004200 */
[-C--:B--2---:R-:W-:Y:S08]  /*5e60*/  HMMA.16816.F32.BF16 R4, R60, R64.reuse, R4 ;  /* 0x000000403c04723c */ /* 0x084ff00000041804 */
[C---:B----4-:R-:W-:Y:S08]  /*5e70*/  HMMA.16816.F32.BF16 R8, R40.reuse, R64, R8 ;  /* 0x000000402808723c */ /* 0x050ff00000041808 */
[-C--:B------:R-:W-:Y:S08]  /*5e80*/  HMMA.16816.F32.BF16 R12, R40, R66.reuse, R12 ;  /* 0x00000042280c723c */ /* 0x080ff0000004180c */
[C---:B------:R-:W-:Y:S01]  /*5e90*/  HMMA.16816.F32.BF16 R16, R60.reuse, R66, R16 ;  /* 0x000000423c10723c */ /* 0x040fe20000041810 */
[----:B------:R-:W2:Y:S07]  /*5ea0*/  LDSM.16.M88.4 R64, [R3+0x26480] ;  /* 0x026480000340783b */ /* 0x000eae0000000200 */
[-C--:B-----5:R-:W-:Y:S08]  /*5eb0*/  HMMA.16816.F32.BF16 R20, R60, R44.reuse, R20 ;  /* 0x0000002c3c14723c */ /* 0x0a0ff00000041814 */
[C---:B------:R-:W-:Y:S08]  /*5ec0*/  HMMA.16816.F32.BF16 R24, R40.reuse, R44, R24 ;  /* 0x0000002c2818723c */ /* 0x040ff00000041818 */
[-C--:B------:R-:W-:Y:S01]  /*5ed0*/  HMMA.16816.F32.BF16 R28, R40, R46.reuse, R28 ;  /* 0x0000002e281c723c */ /* 0x080fe2000004181c */
[----:B------:R-:W4:Y:S07]  /*5ee0*/  LDSM.16.M88.4 R40, [R3+0x27480] ;  /* 0x027480000328783b */ /* 0x000f2e0000000200 */
[----:B------:R-:W-:Y:S01]  /*5ef0*/  HMMA.16816.F32.BF16 R32, R60, R46, R32 ;  /* 0x0000002e3c20723c */ /* 0x000fe20000041820 */
[----:B------:R5:W2:Y:S07]  /*5f00*/  LDSM.16.MT88.4 R44, [R0+0x7880] ;  /* 0x00788000002c783b */ /* 0x000aae0000004200 */
[-C--:B-1----:R-:W-:Y:S08]  /*5f10*/  HMMA.16816.F32.BF16 R4, R36, R48.reuse, R4 ;  /* 0x000000302404723c */ /* 0x082ff00000041804 */
[C---:B------:R-:W-:Y:S08]  /*5f20*/  HMMA.16816.F32.BF16 R8, R52.reuse, R48, R8 ;  /* 0x000000303408723c */ /* 0x040ff00000041808 */
[-C--:B------:R-:W-:Y:S01]  /*5f30*/  HMMA.16816.F32.BF16 R12, R52, R50.reuse, R12 ;  /* 0x00000032340c723c */ /* 0x080fe2000004180c */
[----:B-----5:R-:W-:Y:S07]  /*5f40*/  IMAD.U32 R0, RZ, RZ, UR20 ;  /* 0x00000014ff007e24 */ /* 0x020fee000f8e00ff */
[C---:B------:R-:W-:Y:S08]  /*5f50*/  HMMA.16816.F32.BF16 R16, R36.reuse, R50, R16 ;  /* 0x000000322410723c */ /* 0x040ff00000041810 */
[-C--:B---3--:R-:W-:Y:S08]  /*5f60*/  HMMA.16816.F32.BF16 R20, R36, R56.reuse, R20 ;  /* 0x000000382414723c */ /* 0x088ff00000041814 */
[C---:B------:R-:W-:Y:S08]  /*5f70*/  HMMA.16816.F32.BF16 R24, R52.reuse, R56, R24 ;  /* 0x000000383418723c */ /* 0x040ff00000041818 */
[-C--:B------:R-:W-:Y:S01]  /*5f80*/  HMMA.16816.F32.BF16 R28, R52, R58.reuse, R28 ;  /* 0x0000003a341c723c */ /* 0x080fe2000004181c */
[----:B------:R-:W-:Y:S07]  /*5f90*/  LDSM.16.MT88.4 R52, [R216+0x27c80] ;  /* 0x027c8000d834783b */ /* 0x000fee0000004200 */
[----:B------:R-:W-:Y:S07]  /*5fa0*/  HMMA.16816.F32.BF16 R32, R36, R58, R32 ;  /* 0x0000003a2420723c */ /* 0x000fee0000041820 */
[----:B------:R-:W-:Y:S01]  /*5fb0*/  IMAD.U32 R36, RZ, RZ, UR19 ;  /* 0x00000013ff247e24 */ /* 0x000fe2000f8e00ff */
[-C--:B--2---:R-:W-:Y:S05]  /*5fc0*/  HMMA.16816.F32.BF16 R4, R64, R196.reuse, R4 ;  /* 0x000000c44004723c */ /* 0x084fea0000041804 */
[----:B------:R-:W-:Y:S03]  /*5fd0*/  IMAD.WIDE.U32 R36, R36, c[0x0][0x238], R248 ;  /* 0x00008e0024247a25 */ /* 0x000fe600078e00f8 */
[C---:B----4-:R-:W-:Y:S04]  /*5fe0*/  HMMA.16816.F32.BF16 R8, R40.reuse, R196, R8 ;  /* 0x000000c42808723c */ /* 0x050fe80000041808 */
        /* <DEDUP_REMOVED lines=9> */
[-C--:B------:R-:W-:Y:S04]  /*6080*/  HMMA.16816.F32.BF16 R20, R64, R44.reuse, R20 ;  /* 0x0000002c4014723c */ /* 0x080fe80000041814 */
        /* <DEDUP_REMOVED lines=194> */
.L_x_1844:
[----:B------:R-:W-:Y:S01]  /*6cb0*/  USHF.L.U32 UR7, UR21, 0x7, URZ ;  /* 0x0000000715077899 */ /* 0x000fe2000800063f */
[----:B------:R-:W-:Y:S05]  /*6cc0*/  @P0 BRA `(.L_x_1850) ;  /* 0x00001dd000000947 */ /* 0x000fea0003800000 */
[----:B------:R-:W-:Y:S01]  /*6cd0*/  SHF.R.S32.HI R5, RZ, 0x1f, R248 ;  /* 0x0000001fff057819 */ /* 0x000fe200000114f8 */
[----:B------:R-:W-:Y:S01]  /*6ce0*/  BAR.SYNC.DEFER_BLOCKING 0x1, 0x100 ;  /* 0x0044000000007b1d */ /* 0x000fe20000010000 */
[----:B------:R-:W-:Y:S01]  /*6cf0*/  F2FP.BF16.PACK_AB R68, R69, R68 ;  /* 0x000000444544723e */ /* 0x000fe200000010ff */
[----:B------:R-:W-:Y:S01]  /*6d00*/  USHF.R.S32.HI UR6, URZ, 0x1f, UR19 ;  /* 0x0000001f3f067899 */ /* 0x000fe20008011413 */
[CC--:B------:R-:W-:Y:S02]  /*6d10*/  LEA.HI R3, R5.reuse, R248.reuse, RZ, 0x2 ;  /* 0x000000f805037211 */ /* 0x0c0fe400078f10ff */
[CC--:B------:R-:W-:Y:S01]  /*6d20*/  LEA.HI R10, R5.reuse, R248.reuse, RZ, 0x4 ;  /* 0x000000f8050a7211 */ /* 0x0c0fe200078f20ff */
[----:B------:R-:W-:Y:S01]  /*6d30*/  ULDC UR8, c[0x0][0x2f0] ;  /* 0x0000bc0000087ab9 */ /* 0x000fe20000000800 */
[--C-:B------:R-:W-:Y:S01]  /*6d40*/  SHF.R.S32.HI R4, RZ, 0x2, R3.reuse ;  /* 0x00000002ff047819 */ /* 0x100fe20000011403 */
[----:B------:R-:W-:Y:S01]  /*6d50*/  UIADD3 UR8, -UR7, UR8, URZ ;  /* 0x0000000807087290 */ /* 0x000fe2000fffe13f */
[----:B------:R-:W-:Y:S01]  /*6d60*/  SHF.R.S32.HI R0, RZ, 0x1f, R3 ;  /* 0x0000001fff007819 */ /* 0x000fe20000011403 */
[----:B------:R-:W-:Y:S01]  /*6d70*/  ULDC.64 UR4, c[0x0][0x338] ;  /* 0x0000ce0000047ab9 */ /* 0x000fe20000000a00 */
[----:B------:R-:W-:Y:S01]  /*6d80*/  LEA.HI R40, R5, R248, RZ, 0x7 ;  /* 0x000000f805287211 */ /* 0x000fe200078f38ff */
[----:B------:R-:W-:Y:S01]  /*6d90*/  UISETP.LT.AND UP0, UPT, UR8, 0x80, UPT ;  /* 0x000000800800788c */ /* 0x000fe2000bf01270 */
[----:B------:R-:W-:Y:S01]  /*6da0*/  LEA.HI R0, R0, R4, RZ, 0x3 ;  /* 0x0000000400007211 */ /* 0x000fe200078f18ff */
[----:B------:R-:W-:Y:S01]  /*6db0*/  UIMAD UR4, UR6, UR4, URZ ;  /* 0x00000004060472a4 */ /* 0x000fe2000f8e023f */
[----:B------:R-:W-:Y:S01]  /*6dc0*/  F2FP.BF16.PACK_AB R70, R71, R70 ;  /* 0x000000464746723e */ /* 0x000fe200000010ff */
[----:B------:R-:W-:Y:S01]  /*6dd0*/  USEL UR8, UR8, 0x80, UP0 ;  /* 0x0000008008087887 */ /* 0x000fe20008000000 */
[----:B------:R-:W-:Y:S01]  /*6de0*/  LOP3.LUT R2, R0, 0xfffffff8, RZ, 0xc0, !PT ;  /* 0xfffffff800027812 */ /* 0x000fe200078ec0ff */
[----:B------:R-:W-:Y:S01]  /*6df0*/  UIMAD UR5, UR19, UR5, UR4 ;  /* 0x00000005130572a4 */ /* 0x000fe2000f8e0204 */
[----:B------:R-:W-:Y:S01]  /*6e00*/  LEA.HI R0, R5, R248, RZ, 0x5 ;  /* 0x000000f805007211 */ /* 0x000fe200078f28ff */
[----:B------:R-:W-:Y:S01]  /*6e10*/  USHF.R.S32.HI UR7, URZ, 0x1f, UR20 ;  /* 0x0000001f3f077899 */ /* 0x000fe20008011414 */
[----:B------:R-:W-:Y:S01]  /*6e20*/  F2FP.BF16.PACK_AB R96, R97, R96 ;  /* 0x000000606160723e */ /* 0x000fe200000010ff */
[----:B------:R-:W-:Y:S01]  /*6e30*/  IMAD.IADD R8, R4, 0x1, -R2 ;  /* 0x0000000104087824 */ /* 0x000fe200078e0a02 */
[----:B------:R-:W-:Y:S01]  /*6e40*/  LEA.HI R2, R5, R248, RZ, 0x6 ;  /* 0x000000f805027211 */ /* 0x000fe200078f30ff */
[----:B------:R-:W-:Y:S01]  /*6e50*/  BSSY B0, `(.L_x_1851) ;  /* 0x00000ca000007945 */ /* 0x000fe20003800000 */
[----:B------:R-:W-:-:S02]  /*6e60*/  SHF.R.S32.HI R6, RZ, 0x5, R0 ;  /* 0x00000005ff067819 */ /* 0x000fc40000011400 */
[----:B------:R-:W-:Y:S02]  /*6e70*/  LOP3.LUT R4, R3, 0x3ffffffc, RZ, 0xc0, !PT ;  /* 0x3ffffffc03047812 */ /* 0x000fe400078ec0ff */
[----:B------:R-:W-:Y:S01]  /*6e80*/  SHF.R.U32.HI R5, RZ, 0x3, R2 ;  /* 0x00000003ff057819 */ /* 0x000fe20000011602 */
[----:B------:R-:W-:Y:S01]  /*6e90*/  IMAD.SHL.U32 R2, R8, 0x40, RZ ;  /* 0x0000004008027824 */ /* 0x000fe200078e00ff */
[----:B------:R-:W-:Y:S01]  /*6ea0*/  LEA.HI R0, R0, R6, RZ, 0x1 ;  /* 0x0000000600007211 */ /* 0x000fe200078f08ff */
[----:B------:R-:W-:Y:S01]  /*6eb0*/  IMAD.IADD R7, R248, 0x1, -R4 ;  /* 0x00000001f8077824 */ /* 0x000fe200078e0a04 */
[----:B------:R-:W-:Y:S02]  /*6ec0*/  LOP3.LUT R3, R10, 0xfffffff0, RZ, 0xc0, !PT ;  /* 0xfffffff00a037812 */ /* 0x000fe400078ec0ff */
        /* <DEDUP_REMOVED lines=21> */
[----:B------:R-:W-:Y:S02]  /*7020*/  F2FP.BF16.PACK_AB R98, R99, R98 ;  /* 0x000000626362723e */ /* 0x000fe400000010ff */
[C---:B------:R-:W-:Y:S01]  /*7030*/  IADD3 R2, R0.reuse, 0x40, RZ ;  /* 0x0000004000027810 */ /* 0x040fe20007ffe0ff */
[----:B------:R-:W-:Y:S01]  /*7040*/  STS [R0+0x8080], R68 ;  /* 0x0080804400007388 */ /* 0x000fe20000000800 */
[----:B------:R-:W-:-:S02]  /*7050*/  @P0 IADD3 R2, R0, -0x40, RZ ;  /* 0xffffffc000020810 */ /* 0x000fc40007ffe0ff */
        /* <DEDUP_REMOVED lines=89> */
[----:B------:R-:W-:-:S02]  /*75f0*/  LOP3.LUT R5, R3, 0x7fffe000, RZ, 0xc0, !PT ;  /* 0x7fffe00003057812 */ /* 0x000fc400078ec0ff */
[----:B------:R-:W-:Y:S01]  /*7600*/  F2FP.BF16.PACK_AB R4, R181, R180 ;  /* 0x000000b4b504723e */ /* 0x000fe200000010ff */
[----:B------:R-:W-:Y:S01]  /*7610*/  STS [R2+0xf480], R118 ;  /* 0x00f4807602007388 */ /* 0x000fe20000000800 */
[----:B------:R-:W-:Y:S02]  /*7620*/  F2FP.BF16.PACK_AB R3, R183, R182 ;  /* 0x000000b6b703723e */ /* 0x000fe400000010ff */
[----:B------:R-:W-:Y:S01]  /*7630*/  LOP3.LUT R8, R8, 0x7ffffe00, RZ, 0xc0, !PT ;  /* 0x7ffffe0008087812 */ /* 0x000fe200078ec0ff */
[----:B------:R-:W-:Y:S01]  /*7640*/  STS [R0+0x80], R39 ;  /* 0x0000802700007388 */ /* 0x000fe20000000800 */
[----:B------:R-:W-:Y:S02]  /*7650*/  ISETP.GE.AND P2, PT, R10, UR8, PT ;  /* 0x000000080a007c0c */ /* 0x000fe4000bf46270 */
[----:B------:R-:W-:Y:S01]  /*7660*/  IADD3 R5, R7, R5, R8 ;  /* 0x0000000507057210 */ /* 0x000fe20007ffe008 */
[----:B------:R-:W-:Y:S01]  /*7670*/  STS [R0+0x480], R38 ;  /* 0x0004802600007388 */ /* 0x000fe20000000800 */
[----:B------:R-:W-:-:S02]  /*7680*/  SHF.R.S32.HI R7, RZ, 0x1f, R6 ;  /* 0x0000001fff077819 */ /* 0x000fc40000011406 */
[----:B------:R-:W-:Y:S01]  /*7690*/  ISETP.GE.OR P0, PT, R6, c[0x0][0x324], P2 ;  /* 0x0000c90006007a0c */ /* 0x000fe20001706670 */
        /* <DEDUP_REMOVED lines=29> */
[----:B------:R4:W-:Y:S01]  /*7870*/  STS [R2+0x7480], R3 ;  /* 0x0074800302007388 */ /* 0x0009e20000000800 */
[----:B-1----:R-:W-:Y:S01]  /*7880*/  SHF.R.S32.HI R11, RZ, 0x1f, R10 ;  /* 0x0000001fff0b7819 */ /* 0x002fe2000001140a */
[----:B--2---:R-:W-:-:S02]  /*7890*/  IMAD.SHL.U32 R0, R5, 0x2, RZ ;  /* 0x0000000205007824 */ /* 0x004fc400078e00ff */
[----:B------:R-:W-:Y:S01]  /*78a0*/  BAR.SYNC.DEFER_BLOCKING 0x1, 0x100 ;  /* 0x0044000000007b1d */ /* 0x000fe20000010000 */
[----:B------:R-:W-:Y:S02]  /*78b0*/  IMAD.U32 R5, RZ, RZ, UR21 ;  /* 0x00000015ff057e24 */ /* 0x000fe4000f8e00ff */
[----:B---3--:R-:W-:Y:S02]  /*78c0*/  IMAD.U32 R4, RZ, RZ, UR20 ;  /* 0x00000014ff047e24 */ /* 0x008fe4000f8e00ff */
[----:B----4-:R-:W-:-:S04]  /*78d0*/  IMAD.U32 R2, RZ, RZ, UR19 ;  /* 0x00000013ff027e24 */ /* 0x010fc8000f8e00ff */
[----:B------:R-:W-:-:S05]  /*78e0*/  IMAD.WIDE.U32 R2, R2, c[0x0][0x338], R6 ;  /* 0x0000ce0002027a25 */ /* 0x000fca00078e0006 */
[----:B------:R-:W-:Y:S01]  /*78f0*/  IADD3 R3, R3, UR5, RZ ;  /* 0x0000000503037c10 */ /* 0x000fe2000fffe0ff */
[----:B------:R-:W-:Y:S02]  /*7900*/  ULDC.64 UR4, c[0x0][0x340] ;  /* 0x0000d00000047ab9 */ /* 0x000fe40000000a00 */
[----:B------:R-:W-:Y:S02]  /*7910*/  UIMAD UR4, UR7, UR4, URZ ;  /* 0x00000004070472a4 */ /* 0x000fe4000f8e023f */
[----:B------:R-:W-:Y:S02]  /*7920*/  IMAD.WIDE.U32 R8, R4, c[0x0][0x340], R2 ;  /* 0x0000d00004087a25 */ /* 0x000fe400078e0002 */
[----:B------:R-:W-:Y:S01]  /*7930*/  UIMAD UR4, UR20, UR5, UR4 ;  /* 0x00000005140472a4 */ /* 0x000fe2000f8e0204 */
[----:B------:R1:W2:Y:S01]  /*7940*/  LDS.128 R20, [R0+0x8880] ;  /* 0x0088800000147984 */ /* 0x0002a20000000c00 */
[----:B------:R-:W-:-:S03]  /*7950*/  IMAD.WIDE R2, R5, 0x80, R10 ;  /* 0x0000008005027825 */ /* 0x000fc600078e020a */
[----:B------:R1:W3:Y:S01]  /*7960*/  LDS.128 R24, [R0+0x9080] ;  /* 0x0090800000187984 */ /* 0x0002e20000000c00 */
[----:B------:R-:W-:-:S03]  /*7970*/  IADD3 R5, R9, UR4, RZ ;  /* 0x0000000409057c10 */ /* 0x000fc6000fffe0ff */
        /* <DEDUP_REMOVED lines=23> */
.L_x_1852:
[----:B--234-:R-:W-:Y:S05]  /*7af0*/  BSYNC B0 ;  /* 0x0000000000007941 */ /* 0x01cfea0003800000 */
.L_x_1851:
        /* <DEDUP_REMOVED lines=17> */
.L_x_1854:
[----:B------:R-:W-:Y:S05]  /*7c10*/  BSYNC B0 ;  /* 0x0000000000007941 */ /* 0x000fea0003800000 */
.L_x_1853:
        /* <DEDUP_REMOVED lines=17> */
.L_x_1856:
[----:B------:R-:W-:Y:S05]  /*7d30*/  BSYNC B0 ;  /* 0x0000000000007941 */ /* 0x000fea0003800000 */
.L_x_1855:
        /* <DEDUP_REMOVED lines=16> */
.L_x_1858:
[----:B------:R-:W-:Y:S05]  /*7e40*/  BSYNC B0 ;  /* 0x0000000000007941 */ /* 0x000fea0003800000 */
.L_x_1857:
        /* <DEDUP_REMOVED lines=16> */
.L_x_1860:
[----:B------:R-:W-:Y:S05]  /*7f50*/  BSYNC B0 ;  /* 0x0000000000007941 */ /* 0x000fea0003800000 */
.L_x_1859:
        /* <DEDUP_REMOVED lines=16> */
.L_x_1862:
[----:B------:R-:W-:Y:S05]  /*8060*/  BSYNC B0 ;  /* 0x0000000000007941 */ /* 0x000fea0003800000 */
.L_x_1861:
        /* <DEDUP_REMOVED lines=16> */
.L_x_1864:
[----:B------:R-:W-:Y:S05]  /*8170*/  BSYNC B0 ;  /* 0x0000000000007941 */ /* 0x000fea0003800000 */
.L_x_1863:
        /* <DEDUP_REMOVED lines=15> */
.L_x_1866:
[----:B------:R-:W-:Y:S05]  /*8270*/  BSYNC B0 ;  /* 0x0000000000007941 */ /* 0x000fea0003800000 */
.L_x_1865:
[----:B------:R-:W-:Y:S01]  /*8280*/  ULDC.64 UR4, c[0x0][0x308] ;  /* 0x0000c20000047ab9 */ /* 0x000fe20000000a00 */
[----:B------:R-:W-:Y:S01]  /*8290*/  IMAD.U32 R0, RZ, RZ, UR19 ;  /* 0x00000013ff007e24 */ /* 0x000fe2000f8e00ff */
[----:B------:R-:W-:Y:S01]  /*82a0*/  UIMAD UR4, UR6, UR4, URZ ;  /* 0x00000004060472a4 */ /* 0x000fe2000f8e023f */
[----:B------:R-:W-:Y:S01]  /*82b0*/  ISETP.GE.OR P0, PT, R6, c[0x0][0x2f4], P2 ;  /* 0x0000bd0006007a0c */ /* 0x000fe20001706670 */
[----:B------:R-:W-:Y:S01]  /*82c0*/  BSSY B0, `(.L_x_1867) ;  /* 0x0000013000007945 */ /* 0x000fe20003800000 */
[----:B--2---:R-:W-:Y:S01]  /*82d0*/  IMAD.WIDE.U32 R4, R0, c[0x0][0x308], R6 ;  /* 0x0000c20000047a25 */ /* 0x004fe200078e0006 */
[----:B------:R-:W-:Y:S01]  /*82e0*/  UIMAD UR19, UR19, UR5, UR4 ;  /* 0x00000005131372a4 */ /* 0x000fe2000f8e0204 */
[----:B------:R-:W-:Y:S02]  /*82f0*/  MOV R0, UR20 ;  /* 0x0000001400007c02 */ /* 0x000fe40008000f00 */
[----:B------:R-:W-:Y:S02]  /*8300*/  ULDC.64 UR4, c[0x0][0x310] ;  /* 0x0000c40000047ab9 */ /* 0x000fe40000000a00 */
        /* <DEDUP_REMOVED lines=14> */
.L_x_1868:
[----:B------:R-:W-:Y:S05]  /*83f0*/  BSYNC B0 ;  /* 0x0000000000007941 */ /* 0x000fea0003800000 */
.L_x_1867:
        /* <DEDUP_REMOVED lines=15> */
.L_x_1870:
[----:B------:R-:W-:Y:S05]  /*84f0*/  BSYNC B0 ;  /* 0x0000000000007941 */ /* 0x000fea0003800000 */
.L_x_1869:
        /* <DEDUP_REMOVED lines=15> */
.L_x_1872:
[----:B------:R-:W-:Y:S05]  /*85f0*/  BSYNC B0 ;  /* 0x0000000000007941 */ /* 0x000fea0003800000 */
.L_x_1871:
        /* <DEDUP_REMOVED lines=14> */
.L_x_1874:
[----:B------:R-:W-:Y:S05]  /*86e0*/  BSYNC B0 ;  /* 0x0000000000007941 */ /* 0x000fea0003800000 */
.L_x_1873:
        /* <DEDUP_REMOVED lines=14> */
.L_x_1876:
[----:B------:R-:W-:Y:S05]  /*87d0*/  BSYNC B0 ;  /* 0x0000000000007941 */ /* 0x000fea0003800000 */
.L_x_1875:
        /* <DEDUP_REMOVED lines=14> */
.L_x_1878:
[----:B------:R-:W-:Y:S05]  /*88c0*/  BSYNC B0 ;  /* 0x0000000000007941 */ /* 0x000fea0003800000 */
.L_x_1877:
        /* <DEDUP_REMOVED lines=14> */
.L_x_1880:
[----:B------:R-:W-:Y:S05]  /*89b0*/  BSYNC B0 ;  /* 0x0000000000007941 */ /* 0x000fea0003800000 */
.L_x_1879:
        /* <DEDUP_REMOVED lines=14> */
.L_x_1850:
[----:B------:R-:W-:Y:S01]  /*8aa0*/  SHF.R.S32.HI R0, RZ, 0x1f, R248 ;  /* 0x0000001fff007819 */ /* 0x000fe200000114f8 */
[----:B------:R-:W-:Y:S01]  /*8ab0*/  USHF.R.S32.HI UR6, URZ, 0x1f, UR19 ;  /* 0x0000001f3f067899 */ /* 0x000fe20008011413 */
[----:B------:R-:W-:Y:S01]  /*8ac0*/  IMAD.U32 R10, RZ, RZ, UR19 ;  /* 0x00000013ff0a7e24 */ /* 0x000fe2000f8e00ff */
[----:B------:R-:W-:Y:S01]  /*8ad0*/  ULDC.64 UR4, c[0x0][0x308] ;  /* 0x0000c20000047ab9 */ /* 0x000fe20000000a00 */
[----:B------:R-:W-:Y:S01]  /*8ae0*/  LEA.HI R0, R0, R248, RZ, 0x4 ;  /* 0x000000f800007211 */ /* 0x000fe200078f20ff */
[----:B------:R-:W-:Y:S01]  /*8af0*/  UIMAD UR4, UR6, UR4, URZ ;  /* 0x00000004060472a4 */ /* 0x000fe2000f8e023f */
[----:B------:R-:W-:Y:S01]  /*8b00*/  IMAD.U32 R2, RZ, RZ, UR21 ;  /* 0x00000015ff027e24 */ /* 0x000fe2000f8e00ff */
[----:B------:R-:W-:Y:S01]  /*8b10*/  USHF.R.S32.HI UR8, URZ, 0x1f, UR20 ;  /* 0x0000001f3f087899 */ /* 0x000fe20008011414 */
[----:B------:R-:W-:Y:S01]  /*8b20*/  LOP3.LUT R6, R0, 0x1ffffff0, RZ, 0xc0, !PT ;  /* 0x1ffffff000067812 */ /* 0x000fe200078ec0ff */
[----:B------:R-:W-:Y:S01]  /*8b30*/  UIMAD UR5, UR19, UR5, UR4 ;  /* 0x00000005130572a4 */ /* 0x000fe2000f8e0204 */
[----:B------:R-:W-:Y:S01]  /*8b40*/  SHF.R.S32.HI R4, RZ, 0x4, R0 ;  /* 0x00000004ff047819 */ /* 0x000fe20000011400 */
[----:B------:R-:W-:Y:S01]  /*8b50*/  IMAD.U32 R0, RZ, RZ, UR20 ;  /* 0x00000014ff007e24 */ /* 0x000fe2000f8e00ff */
[----:B------:R-:W-:Y:S01]  /*8b60*/  ULDC UR4, c[0x0][0x2f0] ;  /* 0x0000bc0000047ab9 */ /* 0x000fe20000000800 */
[----:B------:R-:W-:Y:S01]  /*8b70*/  IMAD.IADD R6, R248, 0x1, -R6 ;  /* 0x00000001f8067824 */ /* 0x000fe200078e0a06 */
[----:B------:R-:W-:Y:S01]  /*8b80*/  UIADD3 UR7, -UR7, UR4, URZ ;  /* 0x0000000407077290 */ /* 0x000fe2000fffe13f */
[----:B------:R-:W-:Y:S01]  /*8b90*/  SHF.R.S32.HI R5, RZ, 0x1f, R4 ;  /* 0x0000001fff057819 */ /* 0x000fe20000011404 */
[----:B------:R-:W-:Y:S01]  /*8ba0*/  BSSY B0, `(.L_x_1881) ;  /* 0x0000016000007945 */ /* 0x000fe20003800000 */
[----:B------:R-:W-:-:S03]  /*8bb0*/  IMAD.SHL.U32 R6, R6, 0x8, RZ ;  /* 0x0000000806067824 */ /* 0x000fc600078e00ff */
[----:B------:R-:W-:Y:S01]  /*8bc0*/  ISETP.GE.AND P2, PT, R4, UR7, PT ;  /* 0x0000000704007c0c */ /* 0x000fe2000bf46270 */
[----:B------:R-:W-:Y:S01]  /*8bd0*/  IMAD.WIDE R2, R2, 0x80, R4 ;  /* 0x0000008002027825 */ /* 0x000fe200078e0204 */
[----:B------:R-:W-:Y:S02]  /*8be0*/  SHF.R.S32.HI R7, RZ, 0x1f, R6 ;  /* 0x0000001fff077819 */ /* 0x000fe40000011406 */
[----:B------:R-:W-:-:S03]  /*8bf0*/  ISETP.GE.OR P0, PT, R6, c[0x0][0x2f4], P2 ;  /* 0x0000bd0006007a0c */ /* 0x000fc60001706670 */
[----:B------:R-:W-:-:S05]  /*8c00*/  IMAD.WIDE.U32 R10, R10, c[0x0][0x308], R6 ;  /* 0x0000c2000a0a7a25 */ /* 0x000fca00078e0006 */
[----:B------:R-:W-:Y:S01]  /*8c10*/  IADD3 R11, R11, UR5, RZ ;  /* 0x000000050b0b7c10 */ /* 0x000fe2000fffe0ff */
[----:B------:R-:W-:Y:S02]  /*8c20*/  ULDC.64 UR4, c[0x0][0x310] ;  /* 0x0000c40000047ab9 */ /* 0x000fe40000000a00 */
[----:B------:R-:W-:Y:S02]  /*8c30*/  UIMAD UR4, UR8, UR4, URZ ;  /* 0x00000004080472a4 */ /* 0x000fe4000f8e023f */
[----:B------:R-:W-:Y:S02]  /*8c40*/  IMAD.WIDE.U32 R10, R0, c[0x0][0x310], R10 ;  /* 0x0000c400000a7a25 */ /* 0x000fe400078e000a */
[----:B------:R-:W-:-:S06]  /*8c50*/  UIMAD UR4, UR20, UR5, UR4 ;  /* 0x00000005140472a4 */ /* 0x000fcc000f8e0204 */
        /* <DEDUP_REMOVED lines=10> */
.L_x_1882:
[----:B------:R-:W-:Y:S05]  /*8d00*/  BSYNC B0 ;  /* 0x0000000000007941 */ /* 0x000fea0003800000 */
.L_x_1881:
        /* <DEDUP_REMOVED lines=17> */
.L_x_1884:
[----:B------:R-:W-:Y:S05]  /*8e20*/  BSYNC B0 ;  /* 0x0000000000007941 */ /* 0x000fea0003800000 */
.L_x_1883:
        /* <DEDUP_REMOVED lines=17> */
.L_x_1886:
[----:B------:R-:W-:Y:S05]  /*8f40*/  BSYNC B0 ;  /* 0x0000000000007941 */ /* 0x000fea0003800000 */
.L_x_1885:
        /* <DEDUP_REMOVED lines=16> */
.L_x_1888:
[----:B------:R-:W-:Y:S05]  /*9050*/  BSYNC B0 ;  /* 0x0000000000007941 */ /* 0x000fea0003800000 */
.L_x_1887:
        /* <DEDUP_REMOVED lines=16> */
.L_x_1890:
[----:B------:R-:W-:Y:S05]  /*9160*/  BSYNC B0 ;  /* 0x0000000000007941 */ /* 0x000fea0003800000 */
.L_x_1889:
        /* <DEDUP_REMOVED lines=16> */
.L_x_1892:
[----:B------:R-:W-:Y:S05]  /*9270*/  BSYNC B0 ;  /* 0x0000000000007941 */ /* 0x000fea0003800000 */
.L_x_1891:
        /* <DEDUP_REMOVED lines=16> */
.L_x_1894:
[----:B------:R-:W-:Y:S05]  /*9380*/  BSYNC B0 ;  /* 0x0000000000007941 */ /* 0x000fea0003800000 */
.L_x_1893:
        /* <DEDUP_REMOVED lines=15> */
.L_x_1896:
[----:B------:R-:W-:Y:S05]  /*9480*/  BSYNC B0 ;  /* 0x0000000000007941 */ /* 0x000fea0003800000 */
.L_x_1895:
[----:B------:R-:W-:Y:S01]  /*9490*/  ULDC.64 UR4, c[0x0][0x338] ;  /* 0x0000ce0000047ab9 */ /* 0x000fe20000000a00 */
[----:B------:R-:W-:Y:S01]  /*94a0*/  IMAD.U32 R8, RZ, RZ, UR19 ;  /* 0x00000013ff087e24 */ /* 0x000fe2000f8e00ff */
[----:B------:R-:W-:Y:S01]  /*94b0*/  UIMAD UR4, UR6, UR4, URZ ;  /* 0x00000004060472a4 */ /* 0x000fe2000f8e023f */
[----:B------:R-:W-:Y:S01]  /*94c0*/  ISETP.GE.OR P0, PT, R6, c[0x0][0x324], P2 ;  /* 0x0000c90006007a0c */ /* 0x000fe20001706670 */
[----:B------:R-:W-:Y:S01]  /*94d0*/  BSSY B0, `(.L_x_1897) ;  /* 0x0000013000007945 */ /* 0x000fe20003800000 */
[----:B------:R-:W-:Y:S01]  /*94e0*/  IMAD.WIDE.U32 R8, R8, c[0x0][0x338], R6 ;  /* 0x0000ce0008087a25 */ /* 0x000fe200078e0006 */
[----:B------:R-:W-:Y:S01]  /*94f0*/  UIMAD UR19, UR19, UR5, UR4 ;  /* 0x00000005131372a4 */ /* 0x000fe2000f8e0204 */
[----:B------:R-:W-:Y:S02]  /*9500*/  MOV R0, UR20 ;  /* 0x0000001400007c02 */ /* 0x000fe40008000f00 */
[----:B------:R-:W-:Y:S02]  /*9510*/  ULDC.64 UR4, c[0x0][0x340] ;  /* 0x0000d00000047ab9 */ /* 0x000fe40000000a00 */
[----:B------:R-:W-:Y:S01]  /*9520*/  UIMAD UR4, UR8, UR4, URZ ;  /* 0x00000004080472a4 */ /* 0x000fe2000f8e023f */
[----:B------:R-:W-:-:S03]  /*9530*/  IADD3 R9, R9, UR19, RZ ;  /* 0x0000001309097c10 */ /* 0x000fc6000fffe0ff */
[----:B------:R-:W-:Y:S02]  /*9540*/  UIMAD UR4, UR20, UR5, UR4 ;  /* 0x00000005140472a4 */ /* 0x000fe4000f8e0204 */
[----:B------:R-:W-:-:S05]  /*9550*/  IMAD.WIDE.U32 R8, R0, c[0x0][0x340], R8 ;  /* 0x0000d00000087a25 */ /* 0x000fca00078e0008 */
[----:B--2---:R-:W-:Y:S01]  /*9560*/  IADD3 R5, R9, UR4, RZ ;  /* 0x0000000409057c10 */ /* 0x004fe2000fffe0ff */
        /* <DEDUP_REMOVED lines=9> */
.L_x_1898:
[----:B------:R-:W-:Y:S05]  /*9600*/  BSYNC B0 ;  /* 0x0000000000007941 */ /* 0x000fea0003800000 */
.L_x_1897:
        /* <DEDUP_REMOVED lines=15> */
.L_x_1900:
[----:B------:R-:W-:Y:S05]  /*9700*/  BSYNC B0 ;  /* 0x0000000000007941 */ /* 0x000fea0003800000 */
.L_x_1899:
        /* <DEDUP_REMOVED lines=15> */
.L_x_1902:
[----:B------:R-:W-:Y:S05]  /*9800*/  BSYNC B0 ;  /* 0x0000000000007941 */ /* 0x000fea0003800000 */
.L_x_1901:
        /* <DEDUP_REMOVED lines=14> */
.L_x_1904:
[----:B------:R-:W-:Y:S05]  /*98f0*/  BSYNC B0 ;  /* 0x0000000000007941 */ /* 0x000fea0003800000 */
.L_x_1903:
        /* <DEDUP_REMOVED lines=14> */
.L_x_1906:
[----:B------:R-:W-:Y:S05]  /*99e0*/  BSYNC B0 ;  /* 0x0000000000007941 */ /* 0x000fea0003800000 */
.L_x_1905:
        /* <DEDUP_REMOVED lines=14> */
.L_x_1908:
[----:B------:R-:W-:Y:S05]  /*9ad0*/  BSYNC B0 ;  /* 0x0000000000007941 */ /* 0x000fea0003800000 */
.L_x_1907:
        /* <DEDUP_REMOVED lines=14> */
.L_x_1910:
[----:B------:R-:W-:Y:S05]  /*9bc0*/  BSYNC B0 ;  /* 0x0000000000007941 */ /* 0x000fea0003800000 */
.L_x_1909:
        /* <DEDUP_REMOVED lines=13> */
.L_x_1911:
        /* <DEDUP_REMOVED lines=14> */
.L_x_2336:


//--------------------- .text._ZN7cutlass13device_kernelIN5flash19enable_sm80_to_sm89INS1_16FlashAttnBwdSm80INS1_25CollectiveMainloopBwdSm80ILi2ELi2EN4cute5tupleIJNS5_1CILi64EEENS7_ILi128EEES9_EEENS_10bfloat16_tEfNS_4arch4Sm80ELb1ELb0ELb0ELb0ELb1ELb0ELb0ELb0ELi2ELi2ELi2ELi2ELb0EEENS1_21CollectiveEpilogueBwdISA_SB_SD_Li256ELb0ELb0ELi4EEENS1_25SingleTileBwdLPTSchedulerILb0ELi128ELb1EEEEEEEEEvNT_6ParamsE --------------------------
	.section	.text._ZN7cutlass13device_kernelIN5flash19enable_sm80_to_sm89INS1_16FlashAttnBwdSm80INS1_25CollectiveMainloopBwdSm80ILi2ELi2EN4cute5tupleIJNS5_1CILi64EEENS7_ILi128EEES9_EEENS_10bfloat16_tEfNS_4arch4Sm80ELb1ELb0ELb0ELb0ELb1ELb0ELb0ELb0ELi2ELi2ELi2ELi2ELb0EEENS1_21CollectiveEpilogueBwdISA_SB_SD_Li256ELb0ELb0ELi4EEENS1_25SingleTileBwdLPTSchedulerILb0ELi128ELb1EEEEEEEEEvNT_6ParamsE,"ax",@progbits
	.sectioninfo	@"SHI_REGISTERS=255"
	.align	128
.text._ZN7cutlass13device_kernelIN5flash19enable_sm80_to_sm89INS1_16FlashAttnBwdSm80INS1_25CollectiveMainloopBwdSm80ILi2ELi2EN4cute5tupleIJNS5_1CILi64EEENS7_ILi128EEES9_EEENS_10bfloat16_tEfNS_4arch4Sm80ELb1ELb0ELb0ELb0ELb1ELb0ELb0ELb0ELi2ELi2ELi2ELi2ELb0EEENS1_21CollectiveEpilogueBwdISA_SB_SD_Li256ELb0ELb0ELi4EEENS1_25SingleTileBwdLPTSchedulerILb0ELi128ELb1EEEEEEEEEvNT_6ParamsE:
        .type           _ZN7cutlass13device_kernelIN5flash19enable_sm80_to_sm89INS1_16FlashAttnBwdSm80INS1_25CollectiveMainloopBwdSm80ILi2ELi2EN4cute5tupleIJNS5_1CILi64EEENS7_ILi128EEES9_EEENS_10bfloat16_tEfNS_4arch4Sm80ELb1ELb0ELb0ELb0ELb1ELb0ELb0ELb0ELi2ELi2ELi2ELi2ELb0EEENS1_21CollectiveEpilogueBwdISA_SB_SD_Li256ELb0ELb0ELi4EEENS1_25SingleTileBwdLPTSchedulerILb0ELi128ELb1EEEEEEEEEvNT_6ParamsE,@function
        .size           _ZN7cutlass13device_kernelIN5flash19enable_sm80_to_sm89INS1_16FlashAttnBwdSm80INS1_25CollectiveMainloopBwdSm80ILi2ELi2EN4cute5tupleIJNS5_1CILi64EEENS7_ILi128EEES9_EEENS_10bfloat16_tEfNS_4arch4Sm80ELb1ELb0ELb0ELb0ELb1ELb0ELb0ELb0ELi2ELi2ELi2ELi2ELb0EEENS1_21CollectiveEpilogueBwdISA_SB_SD_Li256ELb0ELb0ELi4EEENS1_25SingleTileBwdLPTSchedulerILb0ELi128ELb1EEEEEEEEEvNT_6ParamsE,(.L_x_2337 - _ZN7cutlass13device_kernelIN5flash19enable_sm80_to_sm89INS1_16FlashAttnBwdSm80INS1_25CollectiveMainloopBwdSm80ILi2ELi2EN4cute5tupleIJNS5_1CILi64EEENS7_ILi128EEES9_EEENS_10bfloat16_tEfNS_4arch4Sm80ELb1ELb0ELb0ELb0ELb1ELb0ELb0ELb0ELi2ELi2ELi2ELi2ELb0EEENS1_21CollectiveEpilogueBwdISA_SB_SD_Li256ELb0ELb0ELi4EEENS1_25SingleTileBwdLPTSchedulerILb0ELi128ELb1EEEEEEEEEvNT_6ParamsE)
        .other          _ZN7cutlass13device_kernelIN5flash19enable_sm80_to_sm89INS1_16FlashAttnBwdSm80INS1_25CollectiveMainloopBwdSm80ILi2ELi2EN4cute5tupleIJNS5_1CILi64EEENS7_ILi128EEES9_EEENS_10bfloat16_tEfNS_4arch4Sm80ELb1ELb0ELb0ELb0ELb1ELb0ELb0ELb0ELi2ELi2ELi2ELi2ELb0EEENS1_21CollectiveEpilogueBwdISA_SB_SD_Li256ELb0ELb0ELi4EEENS1_25SingleTileBwdLPTSchedulerILb0ELi128ELb1EEEEEEEEEvNT_6ParamsE,@"STO_CUDA_ENTRY STV_DEFAULT"
_ZN7cutlass13device_kernelIN5flash19enable_sm80_to_sm89INS1_16FlashAttnBwdSm80INS1_25CollectiveMainloopBwdSm80ILi2ELi2EN4cute5tupleIJNS5_1CILi64EEENS7_ILi128EEES9_EEENS_10bfloat16_tEfNS_4arch4Sm80ELb1ELb0ELb0ELb0ELb1ELb0ELb0ELb0ELi2ELi2ELi2ELi2ELb0EEENS1_21CollectiveEpilogueBwdISA_SB_SD_Li256ELb0ELb0ELi4EEENS1_25SingleTileBwdLPTSchedulerILb0ELi128ELb1EEEEEEEEEvNT_6ParamsE:
        /* <DEDUP_REMOVED lines=28> */
.L_x_1913:
[----:B------:R-:W-:Y:S02]  /*01c0*/  ULDC UR9, c[0x0][0x3ac] ;  /* 0x0000eb0000097ab9 */ /* 0x000fe40000000800 */
[----:B------:R-:W-:Y:S02]  /*01d0*/  UISETP.NE.AND UP0, UPT, UR9, 0x1, UPT ;  /* 0x000000010900788c */ /* 0x000fe4000bf05270 */
[----:B------:R-:W-:Y:S02]  /*01e0*/  ULDC.64 UR4, c[0x0][0x3b0] ;  /* 0x0000ec0000047ab9 */ /* 0x000fe40000000a00 */
[----:B------:R-:W-:Y:S02]  /*01f0*/  UIMAD.WIDE.U32 UR10, UR8, UR4, URZ ;  /* 0x00000004080a72a5 */ /* 0x000fe4000f8e003f */
[----:B------:R-:W-:-:S05]  /*0200*/  UMOV UR6, UR8 ;  /* 0x0000000800067c82 */ /* 0x000fca0008000000 */
[----:B------:R-:W-:-:S04]  /*0210*/  @UP0 USHF.R.U32.HI UR6, URZ, UR5, UR11 ;  /* 0x000000053f060299 */ /* 0x000fc8000801160b */
[----:B------:R-:W-:Y:S02]  /*0220*/  UIMAD UR9, UR6, UR9, URZ ;  /* 0x00000009060972a4 */ /* 0x000fe4000f8e023f */
.L_x_1914:
[----:B------:R-:W-:Y:S02]  /*0230*/  ULDC.64 UR20, c[0x0][0x3a0] ;  /* 0x0000e80000147ab9 */ /* 0x000fe40000000a00 */
[----:B------:R-:W-:Y:S02]  /*0240*/  UIADD3 UR8, UR8, -UR9, URZ ;  /* 0x8000000908087290 */ /* 0x000fe4000fffe03f */
[----:B------:R-:W-:Y:S02]  /*0250*/  UISETP.NE.AND UP0, UPT, UR20, 0x1, UPT ;  /* 0x000000011400788c */ /* 0x000fe4000bf05270 */
[----:B------:R-:W-:Y:S02]  /*0260*/  ULDC.64 UR4, c[0x0][0x3a8] ;  /* 0x0000ea0000047ab9 */ /* 0x000fe40000000a00 */
[----:B------:R-:W-:Y:S02]  /*0270*/  UIMAD UR5, UR7, UR5, UR8 ;  /* 0x00000005070572a4 */ /* 0x000fe4000f8e0208 */
[----:B------:R-:W-:-:S02]  /*0280*/  ULOP3.LUT UR6, URZ, UR6, URZ, 0x33, !UPT ;  /* 0x000000063f067292 */ /* 0x000fc4000f8e333f */
[----:B------:R-:W-:Y:S02]  /*0290*/  UIMAD.WIDE.U32 UR8, UR5, UR21, URZ ;  /* 0x00000015050872a5 */ /* 0x000fe4000f8e003f */
[----:B------:R-:W-:Y:S02]  /*02a0*/  ULDC UR19, c[0x0][0x394] ;  /* 0x0000e50000137ab9 */ /* 0x000fe40000000800 */
[----:B------:R-:W-:Y:S02]  /*02b0*/  UMOV UR21, UR5 ;  /* 0x0000000500157c82 */ /* 0x000fe40008000000 */
[----:B------:R-:W-:Y:S02]  /*02c0*/  @UP0 USHF.R.U32.HI UR21, URZ, UR4, UR9 ;  /* 0x000000043f150299 */ /* 0x000fe40008011609 */
[----:B------:R-:W-:Y:S02]  /*02d0*/  UIADD3 UR19, UR6, UR19, URZ ;  /* 0x0000001306137290 */ /* 0x000fe4000fffe03f */
[----:B------:R-:W-:-:S04]  /*02e0*/  UIADD3 UR4, -UR21, URZ, URZ ;  /* 0x0000003f15047290 */ /* 0x000fc8000fffe13f */
[----:B------:R-:W-:Y:S01]  /*02f0*/  UIMAD UR20, UR4, UR20, UR5 ;  /* 0x00000014041472a4 */ /* 0x000fe2000f8e0205 */
[----:B------:R-:W-:Y:S05]  /*0300*/  BRA `(.L_x_1915) ;  /* 0x0000028000007947 */ /* 0x000fea0003800000 */
.L_x_1912:
        /* <DEDUP_REMOVED lines=20> */
.L_x_1916:
[----:B------:R-:W-:Y:S02]  /*0450*/  ULDC UR9, c[0x0][0x3ac] ;  /* 0x0000eb0000097ab9 */ /* 0x000fe40000000800 */
[----:B------:R-:W-:Y:S02]  /*0460*/  UISETP.NE.AND UP0, UPT, UR9, 0x1, UPT ;  /* 0x000000010900788c */ /* 0x000fe4000bf05270 */
[----:B------:R-:W-:Y:S02]  /*0470*/  ULDC.64 UR4, c[0x0][0x3b0] ;  /* 0x0000ec0000047ab9 */ /* 0x000fe40000000a00 */
[----:B------:R-:W-:Y:S02]  /*0480*/  UIMAD.WIDE.U32 UR10, UR8, UR4, URZ ;  /* 0x00000004080a72a5 */ /* 0x000fe4000f8e003f */
[----:B------:R-:W-:-:S05]  /*0490*/  UMOV UR6, UR8 ;  /* 0x0000000800067c82 */ /* 0x000fca0008000000 */
[----:B------:R-:W-:-:S04]  /*04a0*/  @UP0 USHF.R.U32.HI UR6, URZ, UR5, UR11 ;  /* 0x000000053f060299 */ /* 0x000fc8000801160b */
[----:B------:R-:W-:Y:S02]  /*04b0*/  UIMAD UR9, UR6, UR9, URZ ;  /* 0x00000009060972a4 */ /* 0x000fe4000f8e023f */
.L_x_1917:
        /* <DEDUP_REMOVED lines=12> */
[----:B------:R-:W-:Y:S02]  /*0580*/  UIMAD UR20, UR4, UR20, UR5 ;  /* 0x00000014041472a4 */ /* 0x000fe4000f8e0205 */
.L_x_1915:
        /* <DEDUP_REMOVED lines=514> */
.L_x_1920:
[----:B--2---:R-:W-:Y:S05]  /*25b0*/  BSYNC B0 ;  /* 0x0000000000007941 */ /* 0x004fea0003800000 */
.L_x_1919:
        /* <DEDUP_REMOVED lines=105> */
.L_x_1923:
        /* <DEDUP_REMOVED lines=194> */
.L_x_1921:
        /* <DEDUP_REMOVED lines=532> */
.L_x_1922:
        /* <DEDUP_REMOVED lines=310> */
.L_x_1918:
        /* <DEDUP_REMOVED lines=228> */
.L_x_1926:
[----:B--234-:R-:W-:Y:S05]  /*7b50*/  BSYNC B0 ;  /* 0x0000000000007941 */ /* 0x01cfea0003800000 */
.L_x_1925:
        /* <DEDUP_REMOVED lines=17> */
.L_x_1928:
[----:B------:R-:W-:Y:S05]  /*7c70*/  BSYNC B0 ;  /* 0x0000000000007941 */ /* 0x000fea0003800000 */
.L_x_1927:
        /* <DEDUP_REMOVED lines=17> */
.L_x_1930:
[----:B------:R-:W-:Y:S05]  /*7d90*/  BSYNC B0 ;  /* 0x0000000000007941 */ /* 0x000fea0003800000 */
.L_x_1929:
        /* <DEDUP_REMOVED lines=16> */
.L_x_1932:
[----:B------:R-:W-:Y:S05]  /*7ea0*/  BSYNC B0 ;  /* 0x0000000000007941 */ /* 0x000fea0003800000 */
.L_x_1931:
        /* <DEDUP_REMOVED lines=16> */
.L_x_1934:
[----:B------:R-:W-:Y:S05]  /*7fb0*/  BSYNC B0 ;  /* 0x0000000000007941 */ /* 0x000fea0003800000 */
.L_x_1933:
        /* <DEDUP_REMOVED lines=16> */
.L_x_1936:
[----:B------:R-:W-:Y:S05]  /*80c0*/  BSYNC B0 ;  /* 0x0000000000007941 */ /* 0x000fea0003800000 */
.L_x_1935:
        /* <DEDUP_REMOVED lines=16> */
.L_x_1938:
[----:B------:R-:W-:Y:S05]  /*81d0*/  BSYNC B0 ;  /* 0x0000000000007941 */ /* 0x000fea0003800000 */
.L_x_1937:
        /* <DEDUP_REMOVED lines=15> */
.L_x_1940:
[----:B------:R-:W-:Y:S05]  /*82d0*/  BSYNC B0 ;  /* 0x0000000000007941 */ /* 0x000fea0003800000 */
.L_x_1939:
        /* <DEDUP_REMOVED lines=23> */
.L_x_1942:
[----:B------:R-:W-:Y:S05]  /*8450*/  BSYNC B0 ;  /* 0x0000000000007941 */ /* 0x000fea0003800000 */
.L_x_1941:
        /* <DEDUP_REMOVED lines=15> */
.L_x_1944:
[----:B------:R-:W-:Y:S05]  /*8550*/  BSYNC B0 ;  /* 0x0000000000007941 */ /* 0x000fea0003800000 */
.L_x_1943:
        /* <DEDUP_REMOVED lines=15> */
.L_x_1946:
[----:B------:R-:W-:Y:S05]  /*8650*/  BSYNC B0 ;  /* 0x0000000000007941 */ /* 0x000fea0003800000 */
.L_x_1945:
        /* <DEDUP_REMOVED lines=14> */
.L_x_1948:
[----:B------:R-:W-:Y:S05]  /*8740*/  BSYNC B0 ;  /* 0x0000000000007941 */ /* 0x000fea0003800000 */
.L_x_1947:
        /* <DEDUP_REMOVED lines=14> */
.L_x_1950:
[----:B------:R-:W-:Y:S05]  /*8830*/  BSYNC B0 ;  /* 0x0000000000007941 */ /* 0x000fea0003800000 */
.L_x_1949:
        /* <DEDUP_REMOVED lines=14> */
.L_x_1952:
[----:B------:R-:W-:Y:S05]  /*8920*/  BSYNC B0 ;  /* 0x0000000000007941 */ /* 0x000fea0003800000 */
.L_x_1951:
        /* <DEDUP_REMOVED lines=14> */
.L_x_1954:
[----:B------:R-:W-:Y:S05]  /*8a10*/  BSYNC B0 ;  /* 0x0000000000007941 */ /* 0x000fea0003800000 */
.L_x_1953:
        /* <DEDUP_REMOVED lines=14> */
.L_x_1924:
        /* <DEDUP_REMOVED lines=38> */
.L_x_1956:
[----:B------:R-:W-:Y:S05]  /*8d60*/  BSYNC B0 ;  /* 0x0000000000007941 */ /* 0x000fea0003800000 */
.L_x_1955:
        /* <DEDUP_REMOVED lines=17> */
.L_x_1958:
[----:B------:R-:W-:Y:S05]  /*8e80*/  BSYNC B0 ;  /* 0x0000000000007941 */ /* 0x000fea0003800000 */
.L_x_1957:
        /* <DEDUP_REMOVED lines=17> */
.L_x_1960:
[----:B------:R-:W-:Y:S05]  /*8fa0*/  BSYNC B0 ;  /* 0x0000000000007941 */ /* 0x000fea0003800000 */
.L_x_1959:
        /* <DEDUP_REMOVED lines=16> */
.L_x_1962:
[----:B------:R-:W-:Y:S05]  /*90b0*/  BSYNC B0 ;  /* 0x0000000000007941 */ /* 0x000fea0003800000 */
.L_x_1961:
        /* <DEDUP_REMOVED lines=16> */
.L_x_1964:
[----:B------:R-:W-:Y:S05]  /*91c0*/  BSYNC B0 ;  /* 0x0000000000007941 */ /* 0x000fea0003800000 */
.L_x_1963:
        /* <DEDUP_REMOVED lines=16> */
.L_x_1966:
[----:B------:R-:W-:Y:S05]  /*92d0*/  BSYNC B0 ;  /* 0x0000000000007941 */ /* 0x000fea0003800000 */
.L_x_1965:
        /* <DEDUP_REMOVED lines=16> */
.L_x_1968:
[----:B------:R-:W-:Y:S05]  /*93e0*/  BSYNC B0 ;  /* 0x0000000000007941 */ /* 0x000fea0003800000 */
.L_x_1967:
        /* <DEDUP_REMOVED lines=15> */
.L_x_1970:
[----:B------:R-:W-:Y:S05]  /*94e0*/  BSYNC B0 ;  /* 0x0000000000007941 */ /* 0x000fea0003800000 */
.L_x_1969:
        /* <DEDUP_REMOVED lines=23> */
.L_x_1972:
[----:B------:R-:W-:Y:S05]  /*9660*/  BSYNC B0 ;  /* 0x0000000000007941 */ /* 0x000fea0003800000 */
.L_x_1971:
        /* <DEDUP_REMOVED lines=15> */
.L_x_1974:
[----:B------:R-:W-:Y:S05]  /*9760*/  BSYNC B0 ;  /* 0x0000000000007941 */ /* 0x000fea0003800000 */
.L_x_1973:
        /* <DEDUP_REMOVED lines=15> */
.L_x_1976:
[----:B------:R-:W-:Y:S05]  /*9860*/  BSYNC B0 ;  /* 0x0000000000007941 */ /* 0x000fea0003800000 */
.L_x_1975:
        /* <DEDUP_REMOVED lines=14> */
.L_x_1978:
[----:B------:R-:W-:Y:S05]  /*9950*/  BSYNC B0 ;  /* 0x0000000000007941 */ /* 0x000fea0003800000 */
.L_x_1977:
        /* <DEDUP_REMOVED lines=14> */
.L_x_1980:
[----:B------:R-:W-:Y:S05]  /*9a40*/  BSYNC B0 ;  /* 0x0000000000007941 */ /* 0x000fea0003800000 */
.L_x_1979:
        /* <DEDUP_REMOVED lines=14> */
.L_x_1982:
[----:B------:R-:W-:Y:S05]  /*9b30*/  BSYNC B0 ;  /* 0x0000000000007941 */ /* 0x000fea0003800000 */
.L_x_1981:
        /* <DEDUP_REMOVED lines=14> */
.L_x_1984:
[----:B------:R-:W-:Y:S05]  /*9c20*/  BSYNC B0 ;  /* 0x0000000000007941 */ /* 0x000fea0003800000 */
.L_x_1983:
        /* <DEDUP_REMOVED lines=13> */
.L_x_1985:
        /* <DEDUP_REMOVED lines=16> */
.L_x_2337:


//--------------------- .text._ZN7cutlass13device_kernelIN5flash19enable_sm80_to_sm89INS1_16FlashAttnBwdSm80INS1_25CollectiveMainloopBwdSm80ILi2ELi2EN4cute5tupleIJNS5_1CILi64EEENS7_ILi128EEES9_EEENS_10bfloat16_tEfNS_4arch4Sm80ELb1ELb0ELb0ELb0ELb0ELb0ELb0ELb0ELi2ELi2ELi2ELi2ELb0EEENS1_24CollectiveEpilogueBwdGQAISA_fSD_Li256ELb0ELb0EEENS1_25SingleTileBwdLPTSchedulerILb0ELi128ELb0EEEEEEEEEvNT_6ParamsE --------------------------
	.section	.text._ZN7cutlass13device_kernelIN5flash19enable_sm80_to_sm89INS1_16FlashAttnBwdSm80INS1_25CollectiveMainloopBwdSm80ILi2ELi2EN4cute5tupleIJNS5_1CILi64EEENS7_ILi128EEES9_EEENS_10bfloat16_tEfNS_4arch4Sm80ELb1ELb0ELb0ELb0ELb0ELb0ELb0ELb0ELi2ELi2ELi2ELi2ELb0EEENS1_24CollectiveEpilogueBwdGQAISA_fSD_Li256ELb0ELb0EEENS1_25SingleTileBwdLPTSchedulerILb0ELi128ELb0EEEEEEEEEvNT_6ParamsE,"ax",@progbits
	.sectioninfo	@"SHI_REGISTERS=255"
	.align	128
.text._ZN7cutlass13device_kernelIN5flash19enable_sm80_to_sm89INS1_16FlashAttnBwdSm80INS1_25CollectiveMainloopBwdSm80ILi2ELi2EN4cute5tupleIJNS5_1CILi64EEENS7_ILi128EEES9_EEENS_10bfloat16_tEfNS_4arch4Sm80ELb1ELb0ELb0ELb0ELb0ELb0ELb0ELb0ELi2ELi2ELi2ELi2ELb0EEENS1_24CollectiveEpilogueBwdGQAISA_fSD_Li256ELb0ELb0EEENS1_25SingleTileBwdLPTSchedulerILb0ELi128ELb0EEEEEEEEEvNT_6ParamsE:
        .type           _ZN7cutlass13device_kernelIN5flash19enable_sm80_to_sm89INS1_16FlashAttnBwdSm80INS1_25CollectiveMainloopBwdSm80ILi2ELi2EN4cute5tupleIJNS5_1CILi64EEENS7_ILi128EEES9_EEENS_10bfloat16_tEfNS_4arch4Sm80ELb1ELb0ELb0ELb0ELb0ELb0ELb0ELb0ELi2ELi2ELi2ELi2ELb0EEENS1_24CollectiveEpilogueBwdGQAISA_fSD_Li256ELb0ELb0EEENS1_25SingleTileBwdLPTSchedulerILb0ELi128ELb0EEEEEEEEEvNT_6ParamsE,@function
        .size           _ZN7cutlass13device_kernelIN5flash19enable_sm80_to_sm89INS1_16FlashAttnBwdSm80INS1_25CollectiveMainloopBwdSm80ILi2ELi2EN4cute5tupleIJNS5_1CILi64EEENS7_ILi128EEES9_EEENS_10bfloat16_tEfNS_4arch4Sm80ELb1ELb0ELb0ELb0ELb0ELb0ELb0ELb0ELi2ELi2ELi2ELi2ELb0EEENS1_24CollectiveEpilogueBwdGQAISA_fSD_Li256ELb0ELb0EEENS1_25SingleTileBwdLPTSchedulerILb0ELi128ELb0EEEEEEEEEvNT_6ParamsE,(.L_x_2338 - _ZN7cutlass13device_kernelIN5flash19enable_sm80_to_sm89INS1_16FlashAttnBwdSm80INS1_25CollectiveMainloopBwdSm80ILi2ELi2EN4cute5tupleIJNS5_1CILi64EEENS7_ILi128EEES9_EEENS_10bfloat16_tEfNS_4arch4Sm80ELb1ELb0ELb0ELb0ELb0ELb0ELb0ELb0ELi2ELi2ELi2ELi2ELb0EEENS1_24CollectiveEpilogueBwdGQAISA_fSD_Li256ELb0ELb0EEENS1_25SingleTileBwdLPTSchedulerILb0ELi128ELb0EEEEEEEEEvNT_6ParamsE)
        .other          _ZN7cutlass13device_kernelIN5flash19enable_sm80_to_sm89INS1_16FlashAttnBwdSm80INS1_25CollectiveMainloopBwdSm80ILi2ELi2EN4cute5tupleIJNS5_1CILi64EEENS7_ILi128EEES9_EEENS_10bfloat16_tEfNS_4arch4Sm80ELb1ELb0ELb0ELb0ELb0ELb0ELb0ELb0ELi2ELi2ELi2ELi2ELb0EEENS1_24CollectiveEpilogueBwdGQAISA_fSD_Li256ELb0ELb0EEENS1_25SingleTileBwdLPTSchedulerILb0ELi128ELb0EEEEEEEEEvNT_6ParamsE,@"STO_CUDA_ENTRY STV_DEFAULT"
_ZN7cutlass13device_kernelIN5flash19enable_sm80_to_sm89INS1_16FlashAttnBwdSm80INS1_25CollectiveMainloopBwdSm80ILi2ELi2EN4cute5tupleIJNS5_1CILi64EEENS7_ILi128EEES9_EEENS_10bfloat16_tEfNS_4arch4Sm80ELb1ELb0ELb0ELb0ELb0ELb0ELb0ELb0ELi2ELi2ELi2ELi2ELb0EEENS1_24CollectiveEpilogueBwdGQAISA_fSD_Li256ELb0ELb0EEENS1_25SingleTileBwdLPTSchedulerILb0ELi128ELb0EEEEEEEEEvNT_6ParamsE:
[----:B------:R-:W-:-:S03]  /*0000*/  MOV R1, c[0x0][0x28] ;  /* 0x00000a0000017a02 */ /* 0x000fc60000000f00 */
[----:B------:R-:W1:Y:S01]  /*0010*/  S2R R2, SR_TID.X ;  /* 0x0000000000027919 */ /* 0x000e620000002100 */
[----:B------:R-:W-:Y:S01]  /*0020*/  IADD3 R1, R1, -0x68, RZ ;  /* 0xffffff9801017810 */ /* 0x000fe20007ffe0ff */
[----:B------:R-:W2:Y:S01]  /*0030*/  S2UR UR4, SR_CTAID.X ;  /* 0x00000000000479c3 */ /* 0x000ea20000002500 */
[----:B------:R-:W-:Y:S02]  /*0040*/  IMAD.MOV.U32 R33, RZ, RZ, R3 ;  /* 0x000000ffff217224 */ /* 0x000fe400078e0003 */
[--C-:B-1----:R-:W-:Y:S01]  /*0050*/  IMAD.MOV.U32 R32, RZ, RZ, R2.reuse ;  /* 0x000000ffff207224 */ /* 0x102fe200078e0002 */
[----:B------:R-:W-:Y:S01]  /*0060*/  STL [R1+0x20], R2 ;  /* 0x0000200201007387 */ /* 0x000fe20000100800 */
[----:B------:R-:W-:-:S05]  /*0070*/  IMAD.MOV.U32 R32, RZ, RZ, R2 ;  /* 0x000000ffff207224 */ /* 0x000fca00078e0002 */
[----:B------:R-:W-:-:S06]  /*0080*/  SHF.R.U32.HI R0, RZ, 0x5, R32 ;  /* 0x00000005ff007819 */ /* 0x000fcc0000011620 */
        /* <DEDUP_REMOVED lines=23> */
.L_x_1987:
[----:B------:R-:W-:Y:S02]  /*0200*/  ULDC UR7, c[0x0][0x3b4] ;  /* 0x0000ed0000077ab9 */ /* 0x000fe40000000800 */
[----:B------:R-:W-:Y:S02]  /*0210*/  UISETP.NE.AND UP0, UPT, UR7, 0x1, UPT ;  /* 0x000000010700788c */ /* 0x000fe4000bf05270 */
[----:B------:R-:W-:Y:S02]  /*0220*/  ULDC.64 UR4, c[0x0][0x3b8] ;  /* 0x0000ee0000047ab9 */ /* 0x000fe40000000a00 */
[----:B------:R-:W-:Y:S02]  /*0230*/  UIMAD.WIDE.U32 UR10, UR6, UR4, URZ ;  /* 0x00000004060a72a5 */ /* 0x000fe4000f8e003f */
[----:B------:R-:W-:-:S05]  /*0240*/  UMOV UR23, UR6 ;  /* 0x0000000600177c82 */ /* 0x000fca0008000000 */
[----:B------:R-:W-:-:S04]  /*0250*/  @UP0 USHF.R.U32.HI UR23, URZ, UR5, UR11 ;  /* 0x000000053f170299 */ /* 0x000fc8000801160b */
[----:B------:R-:W-:-:S04]  /*0260*/  UIMAD UR7, UR23, UR7, URZ ;  /* 0x00000007170772a4 */ /* 0x000fc8000f8e023f */
.L_x_1988:
        /* <DEDUP_REMOVED lines=11> */
.L_x_1986:
        /* <DEDUP_REMOVED lines=20> */
.L_x_1990:
[----:B------:R-:W-:Y:S02]  /*0460*/  ULDC UR7, c[0x0][0x3b4] ;  /* 0x0000ed0000077ab9 */ /* 0x000fe40000000800 */
[----:B------:R-:W-:Y:S02]  /*0470*/  UISETP.NE.AND UP0, UPT, UR7, 0x1, UPT ;  /* 0x000000010700788c */ /* 0x000fe4000bf05270 */
[----:B------:R-:W-:Y:S02]  /*0480*/  ULDC.64 UR4, c[0x0][0x3b8] ;  /* 0x0000ee0000047ab9 */ /* 0x000fe40000000a00 */
[----:B------:R-:W-:Y:S02]  /*0490*/  UIMAD.WIDE.U32 UR10, UR6, UR4, URZ ;  /* 0x00000004060a72a5 */ /* 0x000fe4000f8e003f */
[----:B------:R-:W-:-:S05]  /*04a0*/  UMOV UR23, UR6 ;  /* 0x0000000600177c82 */ /* 0x000fca0008000000 */
[----:B------:R-:W-:-:S04]  /*04b0*/  @UP0 USHF.R.U32.HI UR23, URZ, UR5, UR11 ;  /* 0x000000053f170299 */ /* 0x000fc8000801160b */
[----:B------:R-:W-:-:S04]  /*04c0*/  UIMAD UR7, UR23, UR7, URZ ;  /* 0x00000007170772a4 */ /* 0x000fc8000f8e023f */
.L_x_1991:
        /* <DEDUP_REMOVED lines=10> */
.L_x_1989:
        /* <DEDUP_REMOVED lines=91> */
[----:B------:R-:W-:Y:S01]  /*0b20*/  SHF.R.S32.HI R29, RZ, 0x1f, R32 ;  /* 0x0000001fff1d7819 */ /* 0x000fe20000011420 */
[----:B------:R-:W-:Y:S01]  /*0b30*/  USHF.R.S32.HI UR10, URZ, 0x1f, UR21 ;  /* 0x0000001f3f0a7899 */ /* 0x000fe20008011415 */
[--C-:B------:R-:W-:Y:S01]  /*0b40*/  SHF.R.S32.HI R9, RZ, 0x1f, R8.reuse ;  /* 0x0000001fff097819 */ /* 0x100fe20000011408 */
[----:B------:R-:W-:Y:S01]  /*0b50*/  UIMAD.WIDE.U32 UR14, UR21, UR7, URZ ;  /* 0x00000007150e72a5 */ /* 0x000fe2000f8e003f */
[CC--:B------:R-:W-:Y:S01]  /*0b60*/  LEA.HI R27, R29.reuse, R32.reuse, RZ, 0x3 ;  /* 0x000000201d1b7211 */ /* 0x0c0fe200078f18ff */
[----:B------:R-:W-:Y:S01]  /*0b70*/  ULDC.64 UR4, c[0x0][0x270] ;  /* 0x00009c0000047ab9 */ /* 0x000fe20000000a00 */
[----:B------:R-:W-:Y:S01]  /*0b80*/  LEA.HI R0, R29, R32, RZ, 0x6 ;  /* 0x000000201d007211 */ /* 0x000fe200078f30ff */
[----:B------:R-:W-:Y:S01]  /*0b90*/  IMAD.WIDE.U32 R2, R2, c[0x0][0x270], R8 ;  /* 0x00009c0002027a25 */ /* 0x000fe200078e0008 */
[----:B------:R-:W-:Y:S01]  /*0ba0*/  ULDC UR6, c[0x0][0x250] ;  /* 0x0000940000067ab9 */ /* 0x000fe20000000800 */
[----:B------:R-:W-:Y:S01]  /*0bb0*/  SHF.R.S32.HI R36, RZ, 0x3, R27 ;  /* 0x00000003ff247819 */ /* 0x000fe2000001141b */
[----:B------:R-:W-:Y:S01]  /*0bc0*/  UIMAD UR4, UR10, UR4, URZ ;  /* 0x000000040a0472a4 */ /* 0x000fe2000f8e023f */
[----:B------:R-:W-:Y:S01]  /*0bd0*/  IMAD.MOV.U32 R6, RZ, RZ, R2 ;  /* 0x000000ffff067224 */ /* 0x000fe200078e0002 */
[----:B------:R-:W-:Y:S01]  /*0be0*/  UMOV UR9, UR21 ;  /* 0x0000001500097c82 */ /* 0x000fe20008000000 */
[----:B------:R-:W-:Y:S01]  /*0bf0*/  LOP3.LUT R2, R27, 0xfffffff8, RZ, 0xc0, !PT ;  /* 0xfffffff81b027812 */ /* 0x000fe200078ec0ff */
[----:B------:R-:W-:Y:S01]  /*0c00*/  @UP0 USHF.R.U32.HI UR9, URZ, UR6, UR15 ;  /* 0x000000063f090299 */ /* 0x000fe2000801160f */
[----:B------:R-:W-:Y:S01]  /*0c10*/  IMAD.U32 R4, RZ, RZ, UR21 ;  /* 0x00000015ff047e24 */ /* 0x000fe2000f8e00ff */
[----:B------:R-:W-:Y:S01]  /*0c20*/  UIMAD UR12, UR21, UR5, UR4 ;  /* 0x00000005150c72a4 */ /* 0x000fe2000f8e0204 */
[----:B------:R-:W-:Y:S01]  /*0c30*/  SHF.R.S32.HI R25, RZ, 0x6, R0 ;  /* 0x00000006ff197819 */ /* 0x000fe20000011400 */
[----:B------:R-:W-:Y:S01]  /*0c40*/  USHF.R.S32.HI UR8, URZ, 0x1f, UR9 ;  /* 0x0000001f3f087899 */ /* 0x000fe20008011409 */
[----:B------:R-:W-:Y:S01]  /*0c50*/  IMAD.IADD R24, R32, 0x1, -R2 ;  /* 0x0000000120187824 */ /* 0x000fe200078e0a02 */
[----:B------:R-:W-:Y:S01]  /*0c60*/  ULDC.64 UR4, c[0x0][0x1e0] ;  /* 0x0000780000047ab9 */ /* 0x000fe20000000a00 */
[----:B------:R-:W-:Y:S01]  /*0c70*/  IMAD.SHL.U32 R0, R36, 0x40, RZ ;  /* 0x0000004024007824 */ /* 0x000fe200078e00ff */
[----:B------:R-:W-:Y:S01]  /*0c80*/  ULDC.64 UR6, c[0x0][0x288] ;  /* 0x0000a20000067ab9 */ /* 0x000fe20000000a00 */
[----:B------:R-:W-:Y:S01]  /*0c90*/  IMAD.SHL.U32 R18, R24, 0x8, RZ ;  /* 0x0000000818127824 */ /* 0x000fe200078e00ff */
[----:B------:R-:W-:Y:S01]  /*0ca0*/  UIMAD UR4, UR8, UR4, URZ ;  /* 0x00000004080472a4 */ /* 0x000fe2000f8e023f */
[----:B------:R-:W-:Y:S01]  /*0cb0*/  IMAD.WIDE.U32 R4, R4, c[0x0][0x288], R8 ;  /* 0x0000a20004047a25 */ /* 0x000fe200078e0008 */
[----:B------:R-:W-:Y:S01]  /*0cc0*/  UIMAD UR6, UR10, UR6, URZ ;  /* 0x000000060a0672a4 */ /* 0x000fe2000f8e023f */
[----:B------:R1:W-:Y:S01]  /*0cd0*/  STL.64 [R1+0x18], R8 ;  /* 0x0000180801007387 */ /* 0x0003e20000100a00 */
[----:B------:R-:W-:Y:S01]  /*0ce0*/  SHF.R.S32.HI R19, RZ, 0x1f, R18 ;  /* 0x0000001fff137819 */ /* 0x000fe20000011412 */
[----:B------:R-:W-:Y:S01]  /*0cf0*/  IMAD.SHL.U32 R28, R25, 0x200, RZ ;  /* 0x00000200191c7824 */ /* 0x000fe200078e00ff */
[----:B------:R-:W-:Y:S01]  /*0d00*/  UIMAD UR7, UR21, UR7, UR6 ;  /* 0x00000007150772a4 */ /* 0x000fe2000f8e0206 */
[----:B------:R-:W-:Y:S01]  /*0d10*/  LOP3.LUT R0, R0, 0x1c0, RZ, 0xc0, !PT ;  /* 0x000001c000007812 */ /* 0x000fe200078ec0ff */
[----:B------:R-:W-:Y:S01]  /*0d20*/  UIMAD UR6, UR9, UR5, UR4 ;  /* 0x00000005090672a4 */ /* 0x000fe2000f8e0204 */
[----:B------:R-:W-:Y:S01]  /*0d30*/  IADD3 R7, R3, UR12, RZ ;  /* 0x0000000c03077c10 */ /* 0x000fe2000fffe0ff */
[----:B------:R-:W-:Y:S01]  /*0d40*/  IMAD.MOV.U32 R20, RZ, RZ, R4 ;  /* 0x000000ffff147224 */ /* 0x000fe200078e0004 */
[----:B------:R-:W-:Y:S01]  /*0d50*/  ULDC.64 UR4, c[0x0][0x1b0] ;  /* 0x00006c0000047ab9 */ /* 0x000fe20000000a00 */
[----:B------:R-:W-:Y:S01]  /*0d60*/  IADD3 R21, R5, UR7, RZ ;  /* 0x0000000705157c10 */ /* 0x000fe2000fffe0ff */
[----:B------:R-:W-:Y:S01]  /*0d70*/  UIMAD UR8, UR8, UR4, URZ ;  /* 0x00000004080872a4 */ /* 0x000fe2000f8e023f */
[----:B------:R-:W-:Y:S01]  /*0d80*/  LOP3.LUT R5, R0, 0x38, R18, 0xf8, !PT ;  /* 0x0000003800057812 */ /* 0x000fe200078ef812 */
[----:B------:R-:W-:Y:S01]  /*0d90*/  IMAD.U32 R10, RZ, RZ, UR23 ;  /* 0x00000017ff0a7e24 */ /* 0x000fe2000f8e00ff */
[----:B------:R-:W-:Y:S01]  /*0da0*/  SHF.R.U32.HI R0, RZ, 0x3, R0 ;  /* 0x00000003ff007819 */ /* 0x000fe20000011600 */
[----:B------:R-:W-:Y:S01]  /*0db0*/  UIMAD UR8, UR9, UR5, UR8 ;  /* 0x00000005090872a4 */ /* 0x000fe2000f8e0208 */
[----:B------:R-:W-:Y:S01]  /*0dc0*/  SHF.R.S32.HI R37, RZ, 0x1f, R36 ;  /* 0x0000001fff257819 */ /* 0x000fe20000011424 */
[----:B------:R-:W-:Y:S01]  /*0dd0*/  IMAD.U32 R14, RZ, RZ, UR21 ;  /* 0x00000015ff0e7e24 */ /* 0x000fe2000f8e00ff */
[----:B------:R-:W-:Y:S01]  /*0de0*/  ULDC.64 UR4, c[0x0][0x1e8] ;  /* 0x00007a0000047ab9 */ /* 0x000fe20000000a00 */
[----:B------:R-:W-:Y:S01]  /*0df0*/  LOP3.LUT R16, R28, R5, R0, 0xf6, !PT ;  /* 0x000000051c107212 */ /* 0x000fe200078ef600 */
[----:B------:R-:W-:Y:S01]  /*0e00*/  IMAD.U32 R0, RZ, RZ, UR22 ;  /* 0x00000016ff007e24 */ /* 0x000fe2000f8e00ff */
[----:B------:R-:W-:Y:S01]  /*0e10*/  IADD3 R30, R18, 0x40, RZ ;  /* 0x00000040121e7810 */ /* 0x000fe20007ffe0ff */
[----:B------:R-:W-:Y:S01]  /*0e20*/  IMAD.WIDE R10, R10, 0x80, R36 ;  /* 0x000000800a0a7825 */ /* 0x000fe200078e0224 */
[----:B------:R-:W-:Y:S01]  /*0e30*/  ISETP.GE.AND P4, PT, R18, c[0x0][0x1cc], PT ;  /* 0x0000730012007a0c */ /* 0x000fe20003f86270 */
[----:B------:R-:W-:Y:S01]  /*0e40*/  UMOV UR16, 0x6 ;  /* 0x0000000600107882 */ /* 0x000fe20000000000 */
[----:B------:R-:W-:Y:S01]  /*0e50*/  ISETP.GE.AND P2, PT, R30, c[0x0][0x1cc], PT ;  /* 0x000073001e007a0c */ /* 0x000fe20003f46270 */
[----:B------:R-:W-:Y:S01]  /*0e60*/  STL.64 [R1+0x8], R36 ;  /* 0x0000082401007387 */ /* 0x000fe20000100a00 */
[----:B------:R-:W-:-:S02]  /*0e70*/  IMAD.MOV.U32 R215, RZ, RZ, 0x10 ;  /* 0x00000010ffd77424 */ /* 0x000fc400078e00ff */
[----:B-1----:R-:W-:Y:S01]  /*0e80*/  IMAD.U32 R8, RZ, RZ, UR9 ;  /* 0x00000009ff087e24 */ /* 0x002fe2000f8e00ff */
[----:B------:R-:W-:Y:S01]  /*0e90*/  USHF.R.S32.HI UR9, URZ, 0x1f, UR22 ;  /* 0x0000001f3f097899 */ /* 0x000fe20008011416 */
[----:B------:R-:W-:Y:S02]  /*0ea0*/  IMAD.MOV.U32 R216, RZ, RZ, 0x20 ;  /* 0x00000020ffd87424 */ /* 0x000fe400078e00ff */
[----:B------:R-:W-:Y:S01]  /*0eb0*/  IMAD.WIDE.U32 R2, R8, c[0x0][0x1e0], R18 ;  /* 0x0000780008027a25 */ /* 0x000fe200078e0012 */
[----:B------:R-:W-:-:S03]  /*0ec0*/  UIMAD UR4, UR9, UR4, URZ ;  /* 0x00000004090472a4 */ /* 0x000fc6000f8e023f */
[----:B------:R-:W-:Y:S01]  /*0ed0*/  IMAD.WIDE.U32 R4, R8, c[0x0][0x1b0], R18 ;  /* 0x00006c0008047a25 */ /* 0x000fe200078e0012 */
[----:B------:R-:W-:Y:S01]  /*0ee0*/  IADD3 R3, R3, UR6, RZ ;  /* 0x0000000603037c10 */ /* 0x000fe2000fffe0ff */
[----:B------:R-:W-:Y:S02]  /*0ef0*/  UIMAD UR6, UR22, UR5, UR4 ;  /* 0x00000005160672a4 */ /* 0x000fe4000f8e0204 */
[----:B------:R-:W-:Y:S01]  /*0f00*/  IMAD.U32 R8, RZ, RZ, UR22 ;  /* 0x00000016ff087e24 */ /* 0x000fe2000f8e00ff */
[----:B------:R-:W-:Y:S01]  /*0f10*/  ULDC.64 UR4, c[0x0][0x1b8] ;  /* 0x00006e0000047ab9 */ /* 0x000fe20000000a00 */
[----:B------:R-:W-:Y:S01]  /*0f20*/  IMAD.WIDE.U32 R2, R0, c[0x0][0x1e8], R2 ;  /* 0x00007a0000027a25 */ /* 0x000fe200078e0002 */
[----:B------:R-:W-:Y:S01]  /*0f30*/  IADD3 R5, R5, UR8, RZ ;  /* 0x0000000805057c10 */ /* 0x000fe2000fffe0ff */
[----:B------:R-:W-:Y:S02]  /*0f40*/  UIMAD UR4, UR9, UR4, URZ ;  /* 0x00000004090472a4 */ /* 0x000fe4000f8e023f */
[----:B------:R-:W-:Y:S01]  /*0f50*/  IMAD.WIDE.U32 R22, R8, c[0x0][0x278], R6 ;  /* 0x00009e0008167a25 */ /* 0x000fe200078e0006 */
[----:B------:R-:W-:Y:S01]  /*0f60*/  IADD3 R3, R3, UR6, RZ ;  /* 0x0000000603037c10 */ /* 0x000fe2000fffe0ff */
[----:B------:R-:W-:-:S02]  /*0f70*/  ULDC UR8, c[0x0][0x198] ;  /* 0x0000660000087ab9 */ /* 0x000fc40000000800 */
[----:B------:R-:W-:Y:S01]  /*0f80*/  IMAD.U32 R6, RZ, RZ, UR22 ;  /* 0x00000016ff067e24 */ /* 0x000fe2000f8e00ff */
[----:B------:R-:W-:Y:S01]  /*0f90*/  UIADD3 UR8, -UR11, UR8, URZ ;  /* 0x000000080b087290 */ /* 0x000fe2000fffe13f */
[----:B------:R-:W-:Y:S01]  /*0fa0*/  IMAD R0, R11, c[0x0][0x1d8], RZ ;  /* 0x000076000b007a24 */ /* 0x000fe200078e02ff */
[----:B------:R-:W-:Y:S01]  /*0fb0*/  UIMAD UR5, UR22, UR5, UR4 ;  /* 0x00000005160572a4 */ /* 0x000fe2000f8e0204 */
[----:B------:R-:W-:Y:S01]  /*0fc0*/  IMAD.WIDE.U32 R6, R6, c[0x0][0x1b8], R4 ;  /* 0x00006e0006067a25 */ /* 0x000fe200078e0004 */
[----:B------:R-:W-:Y:S02]  /*0fd0*/  STL.64 [R1+0x50], R22 ;  /* 0x0000501601007387 */ /* 0x000fe40000100a00 */
[----:B------:R-:W-:Y:S01]  /*0fe0*/  IADD3 R13, -R36, UR8, RZ ;  /* 0x00000008240d7c10 */ /* 0x000fe2000fffe1ff */
[----:B------:R-:W-:Y:S01]  /*0ff0*/  IMAD R4, R37, c[0x0][0x178], RZ ;  /* 0x00005e0025047a24 */ /* 0x000fe200078e02ff */
[----:B------:R-:W-:Y:S01]  /*1000*/  IADD3 R7, R7, UR5, RZ ;  /* 0x0000000507077c10 */ /* 0x000fe2000fffe0ff */
[C---:B------:R-:W-:Y:S01]  /*1010*/  IMAD R0, R10.reuse, c[0x0][0x1dc], R0 ;  /* 0x000077000a007a24 */ /* 0x040fe200078e0200 */
[----:B------:R-:W-:Y:S01]  /*1020*/  ULDC.64 UR4, c[0x0][0x1d8] ;  /* 0x0000760000047ab9 */ /* 0x000fe20000000a00 */
[----:B------:R-:W-:Y:S01]  /*1030*/  IMAD.WIDE.U32 R8, R10, c[0x0][0x1d8], R2 ;  /* 0x000076000a087a25 */ /* 0x000fe200078e0002 */
[C---:B------:R-:W-:Y:S01]  /*1040*/  ISETP.LT.OR P1, PT, R13.reuse, 0x1, P4 ;  /* 0x000000010d00780c */ /* 0x040fe20002721670 */
[----:B------:R-:W-:Y:S01]  /*1050*/  USHF.L.U32 UR6, UR4, 0x6, URZ ;  /* 0x0000000604067899 */ /* 0x000fe2000800063f */
[C---:B------:R-:W-:Y:S01]  /*1060*/  ISETP.LT.OR P5, PT, R13.reuse, 0x1, P2 ;  /* 0x000000010d00780c */ /* 0x040fe200017a1670 */
[----:B------:R-:W-:Y:S01]  /*1070*/  IMAD R12, R36, c[0x0][0x17c], R4 ;  /* 0x00005f00240c7a24 */ /* 0x000fe200078e0204 */
[----:B------:R-:W-:Y:S01]  /*1080*/  LEA R2, P0, R8, c[0x0][0x1c0], 0x1 ;  /* 0x0000700008027a11 */ /* 0x000fe200078008ff */
[----:B------:R-:W-:Y:S01]  /*1090*/  IMAD.WIDE.U32 R4, R36, c[0x0][0x178], R18 ;  /* 0x00005e0024047a25 */ /* 0x000fe200078e0012 */
[C---:B------:R-:W-:Y:S01]  /*10a0*/  ISETP.LT.OR P3, PT, R13.reuse, 0x21, P4 ;  /* 0x000000210d00780c */ /* 0x040fe20002761670 */
[----:B------:R-:W-:Y:S01]  /*10b0*/  USHF.L.U64.HI UR7, UR4, UR16, UR5 ;  /* 0x0000001004077299 */ /* 0x000fe20008010205 */
[----:B------:R-:W-:Y:S01]  /*10c0*/  ISETP.LT.OR P6, PT, R13, 0x21, P2 ;  /* 0x000000210d00780c */ /* 0x000fe200017c1670 */
[----:B------:R-:W-:Y:S01]  /*10d0*/  IMAD.IADD R0, R9, 0x1, R0 ;  /* 0x0000000109007824 */ /* 0x000fe200078e0200 */
[----:B------:R-:W-:Y:S01]  /*10e0*/  UIADD3 UR13, UP0, UR6, 0x80, URZ ;  /* 0x00000080060d7890 */ /* 0x000fe2000ff1e03f */
[----:B------:R-:W-:Y:S01]  /*10f0*/  IMAD.IADD R5, R5, 0x1, R12 ;  /* 0x0000000105057824 */ /* 0x000fe200078e020c */
[----:B------:R-:W-:Y:S01]  /*1100*/  ULDC.64 UR4, c[0x0][0x180] ;  /* 0x0000600000047ab9 */ /* 0x000fe20000000a00 */
[----:B------:R-:W-:Y:S01]  /*1110*/  IMAD.SHL.U32 R12, R16, 0x2, RZ ;  /* 0x00000002100c7824 */ /* 0x000fe200078e00ff */
[----:B------:R-:W-:Y:S01]  /*1120*/  LEA.HI.X R3, R8, c[0x0][0x1c4], R0, 0x1, P0 ;  /* 0x0000710008037a11 */ /* 0x000fe200000f0c00 */
[----:B------:R-:W-:Y:S01]  /*1130*/  IMAD R0, R11, c[0x0][0x1a8], RZ ;  /* 0x00006a000b007a24 */ /* 0x000fe200078e02ff */
[----:B------:R-:W-:Y:S01]  /*1140*/  UIADD3.X UR12, URZ, UR7, URZ, UP0, !UPT ;  /* 0x000000073f0c7290 */ /* 0x000fe200087fe43f */
[----:B------:R-:W-:Y:S01]  /*1150*/  IMAD.WIDE.U32 R14, R14, c[0x0][0x180], R4 ;  /* 0x000060000e0e7a25 */ /* 0x000fe200078e0004 */
[----:B------:R-:W-:Y:S01]  /*1160*/  IADD3 R4, P0, R2, UR6, RZ ;  /* 0x0000000602047c10 */ /* 0x000fe2000ff1e0ff */
[----:B------:R-:W-:Y:S01]  /*1170*/  @!PT LDS RZ, [RZ] ;  /* 0x00000000fffff984 */ /* 0x000fe20000000800 */
[----:B------:R-:W-:Y:S01]  /*1180*/  @!PT LDS RZ, [RZ] ;  /* 0x00000000fffff984 */ /* 0x000fe20000000800 */
[----:B------:R-:W-:Y:S01]  /*1190*/  @!PT LDS RZ, [RZ] ;  /* 0x00000000fffff984 */ /* 0x000fe20000000800 */
[----:B------:R1:W-:Y:S01]  /*11a0*/  LDGSTS.E.BYPASS.LTC128B.128 [R12+0x8080], [R2.64], !P1 ;  /* 0x08080000020c7fae */ /* 0x0003e2000c901d58 */
[----:B------:R-:W-:Y:S01]  /*11b0*/  UIMAD UR4, UR10, UR4, URZ ;  /* 0x000000040a0472a4 */ /* 0x000fe2000f8e023f */
[C---:B------:R-:W-:Y:S01]  /*11c0*/  IMAD R0, R10.reuse, c[0x0][0x1ac], R0 ;  /* 0x00006b000a007a24 */ /* 0x040fe200078e0200 */
[----:B------:R-:W-:Y:S01]  /*11d0*/  IADD3.X R5, R3, UR7, RZ, P0, !PT ;  /* 0x0000000703057c10 */ /* 0x000fe200087fe4ff */
[----:B------:R-:W-:Y:S01]  /*11e0*/  IMAD.WIDE.U32 R10, R10, c[0x0][0x1a8], R6 ;  /* 0x00006a000a0a7a25 */ /* 0x000fe200078e0006 */
[----:B------:R1:W-:Y:S01]  /*11f0*/  LDGSTS.E.BYPASS.LTC128B.128 [R12+0xc080], [R2.64+0x80], !P5 ;  /* 0x0c080080020c7fae */ /* 0x0003e2000e901d58 */
[C---:B------:R-:W-:Y:S01]  /*1200*/  ISETP.LT.OR P5, PT, R13.reuse, 0x41, P4 ;  /* 0x000000410d00780c */ /* 0x040fe200027a1670 */
[----:B------:R-:W-:Y:S01]  /*1210*/  UIMAD UR14, UR21, UR5, UR4 ;  /* 0x00000005150e72a4 */ /* 0x000fe2000f8e0204 */
[----:B------:R-:W-:Y:S01]  /*1220*/  IMAD.U32 R6, RZ, RZ, UR6 ;  /* 0x00000006ff067e24 */ /* 0x000fe2000f8e00ff */
[----:B------:R2:W-:Y:S01]  /*1230*/  LDGSTS.E.BYPASS.LTC128B.128 [R12+0x9080], [R4.64], !P3 ;  /* 0x09080000040c7fae */ /* 0x0005e2000d901d58 */
[----:B------:R-:W-:Y:S01]  /*1240*/  ISETP.LT.OR P3, PT, R13, 0x41, P2 ;  /* 0x000000410d00780c */ /* 0x000fe20001761670 */
[----:B------:R-:W-:Y:S01]  /*1250*/  IMAD.IADD R0, R11, 0x1, R0 ;  /* 0x000000010b007824 */ /* 0x000fe200078e0200 */
[C---:B------:R-:W-:Y:S01]  /*1260*/  ISETP.LT.OR P4, PT, R13.reuse, 0x61, P4 ;  /* 0x000000610d00780c */ /* 0x040fe20002781670 */
[----:B------:R-:W-:Y:S01]  /*1270*/  ULDC.64 UR4, c[0x0][0x1a8] ;  /* 0x00006a0000047ab9 */ /* 0x000fe20000000a00 */
[----:B------:R-:W-:Y:S01]  /*1280*/  IADD3 R6, P1, P0, R6, 0x80, R2 ;  /* 0x0000008006067810 */ /* 0x000fe2000783e002 */
[----:B------:R-:W-:Y:S01]  /*1290*/  USHF.L.U32 UR15, UR4, 0x6, URZ ;  /* 0x00000006040f7899 */ /* 0x000fe2000800063f */
[----:B------:R-:W-:Y:S01]  /*12a0*/  ISETP.LT.OR P2, PT, R13, 0x61, P2 ;  /* 0x000000610d00780c */ /* 0x000fe20001741670 */
[----:B------:R-:W-:Y:S01]  /*12b0*/  IMAD.MOV.U32 R8, RZ, RZ, R14 ;  /* 0x000000ffff087224 */ /* 0x000fe200078e000e */
[----:B------:R-:W-:Y:S01]  /*12c0*/  IADD3.X R7, RZ, UR7, R3, P1, P0 ;  /* 0x00000007ff077c10 */ /* 0x000fe20008fe0403 */
[----:B------:R-:W-:Y:S01]  /*12d0*/  UIADD3 UR18, UP0, UR15, 0x80, URZ ;  /* 0x000000800f127890 */ /* 0x000fe2000ff1e03f */
[----:B------:R-:W-:Y:S01]  /*12e0*/  IADD3 R9, R15, UR14, RZ ;  /* 0x0000000e0f097c10 */ /* 0x000fe2000fffe0ff */
[----:B------:R-:W-:-:S02]  /*12f0*/  USHF.L.U64.HI UR14, UR4, UR16, UR5 ;  /* 0x00000010040e7299 */ /* 0x000fc40008010205 */
[----:B------:R3:W-:Y:S01]  /*1300*/  LDGSTS.E.BYPASS.LTC128B.128 [R12+0xd080], [R6.64], !P6 ;  /* 0x0d080000060c7fae */ /* 0x0007e2000f101d58 */
[----:B------:R-:W-:Y:S01]  /*1310*/  ISETP.GE.AND P6, PT, R18, c[0x0][0x19c], PT ;  /* 0x0000670012007a0c */ /* 0x000fe20003fc6270 */
[----:B------:R-:W-:Y:S02]  /*1320*/  ULDC.64 UR4, c[0x0][0x178] ;  /* 0x00005e0000047ab9 */ /* 0x000fe40000000a00 */
[----:B------:R-:W-:Y:S02]  /*1330*/  UIMAD.WIDE.U32 UR28, UR26, UR4, URZ ;  /* 0x000000041a1c72a5 */ /* 0x000fe4000f8e003f */
[----:B------:R-:W-:Y:S01]  /*1340*/  UIADD3.X UR19, URZ, UR14, URZ, UP0, !UPT ;  /* 0x0000000e3f137290 */ /* 0x000fe200087fe43f */
[C---:B-1----:R-:W-:Y:S02]  /*1350*/  IADD3 R2, P1, R4.reuse, UR6, RZ ;  /* 0x0000000604027c10 */ /* 0x042fe4000ff3e0ff */
[----:B--2---:R-:W-:Y:S02]  /*1360*/  IADD3 R4, P0, R4, UR13, RZ ;  /* 0x0000000d04047c10 */ /* 0x004fe4000ff1e0ff */
[----:B------:R-:W-:-:S02]  /*1370*/  IADD3.X R3, R5, UR7, RZ, P1, !PT ;  /* 0x0000000705037c10 */ /* 0x000fc40008ffe4ff */
[----:B------:R-:W-:-:S03]  /*1380*/  IADD3.X R5, R5, UR12, RZ, P0, !PT ;  /* 0x0000000c05057c10 */ /* 0x000fc600087fe4ff */
[----:B------:R1:W-:Y:S01]  /*1390*/  LDGSTS.E.BYPASS.LTC128B.128 [R12+0xa080], [R2.64], !P5 ;  /* 0x0a080000020c7fae */ /* 0x0003e2000e901d58 */
[----:B------:R-:W-:-:S03]  /*13a0*/  ISETP.GE.AND P5, PT, R30, c[0x0][0x19c], PT ;  /* 0x000067001e007a0c */ /* 0x000fc60003fa6270 */
[----:B------:R2:W-:Y:S01]  /*13b0*/  LDGSTS.E.BYPASS.LTC128B.128 [R12+0xe080], [R4.64], !P3 ;  /* 0x0e080000040c7fae */ /* 0x0005e2000d901d58 */
[----:B------:R-:W-:Y:S02]  /*13c0*/  ISETP.LT.OR P3, PT, R13, 0x1, P6 ;  /* 0x000000010d00780c */ /* 0x000fe40003761670 */
[----:B---3--:R-:W-:-:S04]  /*13d0*/  IADD3 R6, P0, R2, UR6, RZ ;  /* 0x0000000602067c10 */ /* 0x008fc8000ff1e0ff */
[----:B------:R-:W-:Y:S01]  /*13e0*/  IADD3.X R7, R3, UR7, RZ, P0, !PT ;  /* 0x0000000703077c10 */ /* 0x000fe200087fe4ff */
[----:B------:R-:W-:-:S04]  /*13f0*/  ULDC.64 UR6, c[0x0][0x188] ;  /* 0x0000620000067ab9 */ /* 0x000fc80000000a00 */
[----:B------:R3:W-:Y:S01]  /*1400*/  LDGSTS.E.BYPASS.LTC128B.128 [R12+0xb080], [R6.64], !P4 ;  /* 0x0b080000060c7fae */ /* 0x0007e2000e101d58 */
[----:B------:R-:W-:Y:S02]  /*1410*/  ISETP.LT.OR P4, PT, R13, 0x21, P6 ;  /* 0x000000210d00780c */ /* 0x000fe40003781670 */
[----:B------:R-:W-:Y:S02]  /*1420*/  ISETP.GE.AND P6, PT, R18, c[0x0][0x16c], PT ;  /* 0x00005b0012007a0c */ /* 0x000fe40003fc6270 */
[----:B--2---:R-:W-:Y:S01]  /*1430*/  IADD3 R4, P1, R2, UR13, RZ ;  /* 0x0000000d02047c10 */ /* 0x004fe2000ff3e0ff */
[----:B------:R-:W-:Y:S01]  /*1440*/  USHF.R.S32.HI UR13, URZ, 0x1f, UR26 ;  /* 0x0000001f3f0d7899 */ /* 0x000fe2000801141a */
[C---:B-1----:R-:W-:Y:S02]  /*1450*/  LEA R2, P0, R10.reuse, c[0x0][0x190], 0x1 ;  /* 0x000064000a027a11 */ /* 0x042fe400078008ff */
[----:B------:R-:W-:Y:S01]  /*1460*/  IADD3.X R5, R3, UR12, RZ, P1, !PT ;  /* 0x0000000c03057c10 */ /* 0x000fe20008ffe4ff */
[----:B------:R-:W-:Y:S01]  /*1470*/  UIMAD UR12, UR9, UR6, URZ ;  /* 0x00000006090c72a4 */ /* 0x000fe2000f8e023f */
[C---:B------:R-:W-:Y:S01]  /*1480*/  ISETP.LT.OR P1, PT, R13.reuse, 0x1, P5 ;  /* 0x000000010d00780c */ /* 0x040fe20002f21670 */
[----:B------:R-:W-:Y:S01]  /*1490*/  UIMAD UR6, UR13, UR4, URZ ;  /* 0x000000040d0672a4 */ /* 0x000fe2000f8e023f */
[----:B------:R-:W-:Y:S01]  /*14a0*/  LEA.HI.X R3, R10, c[0x0][0x194], R0, 0x1, P0 ;  /* 0x000065000a037a11 */ /* 0x000fe200000f0c00 */
[----:B------:R1:W-:Y:S01]  /*14b0*/  LDGSTS.E.BYPASS.LTC128B.128 [R12+0xf080], [R4.64], !P2 ;  /* 0x0f080000040c7fae */ /* 0x0003e2000d101d58 */
[----:B------:R-:W-:Y:S01]  /*14c0*/  IMAD.U32 R0, RZ, RZ, UR22 ;  /* 0x00000016ff007e24 */ /* 0x000fe2000f8e00ff */
[----:B------:R-:W-:Y:S01]  /*14d0*/  UIMAD UR6, UR26, UR5, UR6 ;  /* 0x000000051a0672a4 */ /* 0x000fe2000f8e0206 */
[----:B---3--:R-:W-:Y:S01]  /*14e0*/  IMAD.U32 R6, RZ, RZ, UR28 ;  /* 0x0000001cff067e24 */ /* 0x008fe2000f8e00ff */
[----:B------:R2:W-:Y:S01]  /*14f0*/  LDGSTS.E.BYPASS.LTC128B.128 [R12+0x80], [R2.64], !P3 ;  /* 0x00080000020c7fae */ /* 0x0005e2000d901d58 */
[----:B------:R-:W-:Y:S01]  /*1500*/  ISETP.LT.OR P3, PT, R13, 0x21, P5 ;  /* 0x000000210d00780c */ /* 0x000fe20002f61670 */
[----:B------:R-:W-:Y:S01]  /*1510*/  IMAD.WIDE.U32 R34, R0, c[0x0][0x188], R8 ;  /* 0x0000620000227a25 */ /* 0x000fe200078e0008 */
[----:B------:R-:W-:Y:S01]  /*1520*/  UIADD3 UR6, UR29, UR6, URZ ;  /* 0x000000061d067290 */ /* 0x000fe2000fffe03f */
[----:B------:R-:W-:Y:S01]  /*1530*/  SEL R10, RZ, 0x1, P6 ;  /* 0x00000001ff0a7807 */ /* 0x000fe20003000000 */
[----:B------:R-:W-:Y:S01]  /*1540*/  UIMAD UR7, UR22, UR7, UR12 ;  /* 0x00000007160772a4 */ /* 0x000fe2000f8e020c */
[----:B------:R2:W-:Y:S01]  /*1550*/  LDGSTS.E.BYPASS.LTC128B.128 [R12+0x4080], [R2.64+0x80], !P1 ;  /* 0x04080080020c7fae */ /* 0x0005e2000c901d58 */
[----:B------:R-:W-:Y:S01]  /*1560*/  IMAD R0, R37, c[0x0][0x208], RZ ;  /* 0x0000820025007a24 */ /* 0x000fe200078e02ff */
[----:B------:R-:W-:Y:S01]  /*1570*/  USHF.L.U32 UR12, UR26, 0x6, URZ ;  /* 0x000000061a0c7899 */ /* 0x000fe2000800063f */
[C---:B------:R-:W-:Y:S01]  /*1580*/  IMAD.WIDE.U32 R8, R36.reuse, c[0x0][0x208], R18 ;  /* 0x0000820024087a25 */ /* 0x040fe200078e0012 */
[----:B------:R-:W-:Y:S01]  /*1590*/  STL.64 [R1+0x30], R34 ;  /* 0x0000302201007387 */ /* 0x000fe20000100a00 */
[----:B------:R-:W-:Y:S01]  /*15a0*/  IADD3 R14, R35, UR7, RZ ;  /* 0x00000007230e7c10 */ /* 0x000fe2000fffe0ff */
[----:B------:R-:W-:Y:S01]  /*15b0*/  USHF.R.S32.HI UR17, URZ, 0x1f, UR12 ;  /* 0x0000001f3f117899 */ /* 0x000fe2000801140c */
[----:B------:R-:W-:-:S02]  /*15c0*/  IMAD R0, R36, c[0x0][0x20c], R0 ;  /* 0x0000830024007a24 */ /* 0x000fc400078e0200 */
[----:B------:R-:W-:Y:S02]  /*15d0*/  IMAD.U32 R7, RZ, RZ, UR29 ;  /* 0x0000001dff077e24 */ /* 0x000fe4000f8e00ff */
[----:B------:R-:W-:Y:S01]  /*15e0*/  IMAD.U32 R7, RZ, RZ, UR6 ;  /* 0x00000006ff077e24 */ /* 0x000fe2000f8e00ff */
[----:B------:R-:W-:Y:S01]  /*15f0*/  ULDC.64 UR6, c[0x0][0x278] ;  /* 0x00009e0000067ab9 */ /* 0x000fe20000000a00 */
[----:B------:R-:W-:Y:S01]  /*1600*/  IMAD.IADD R9, R9, 0x1, R0 ;  /* 0x0000000109097824 */ /* 0x000fe200078e0200 */
[----:B------:R-:W-:Y:S01]  /*1610*/  UIMAD UR6, UR9, UR6, URZ ;  /* 0x00000006090672a4 */ /* 0x000fe2000f8e023f */
[----:B-1----:R-:W-:Y:S01]  /*1620*/  IMAD.U32 R5, RZ, RZ, UR15 ;  /* 0x0000000fff057e24 */ /* 0x002fe2000f8e00ff */
[----:B------:R-:W-:Y:S02]  /*1630*/  IADD3 R4, P2, R2, UR15, RZ ;  /* 0x0000000f02047c10 */ /* 0x000fe4000ff5e0ff */
[----:B------:R-:W-:-:S03]  /*1640*/  UIMAD UR27, UR22, UR7, UR6 ;  /* 0x00000007161b72a4 */ /* 0x000fc6000f8e0206 */
[----:B------:R-:W-:Y:S02]  /*1650*/  ULDC.64 UR6, c[0x0][0x210] ;  /* 0x0000840000067ab9 */ /* 0x000fe40000000a00 */
[----:B------:R-:W-:Y:S01]  /*1660*/  UIMAD UR6, UR10, UR6, URZ ;  /* 0x000000060a0672a4 */ /* 0x000fe2000f8e023f */
[----:B------:R-:W-:Y:S02]  /*1670*/  IADD3 R16, R23, UR27, RZ ;  /* 0x0000001b17107c10 */ /* 0x000fe4000fffe0ff */
[----:B--2---:R-:W-:Y:S01]  /*1680*/  IADD3 R2, P1, P0, R5, 0x80, R2 ;  /* 0x0000008005027810 */ /* 0x004fe2000783e002 */
[----:B------:R-:W-:Y:S01]  /*1690*/  UIMAD UR6, UR21, UR7, UR6 ;  /* 0x00000007150672a4 */ /* 0x000fe2000f8e0206 */
[----:B------:R-:W-:Y:S02]  /*16a0*/  IADD3.X R5, R3, UR14, RZ, P2, !PT ;  /* 0x0000000e03057c10 */ /* 0x000fe400097fe4ff */
[----:B------:R-:W-:Y:S02]  /*16b0*/  IADD3.X R3, RZ, UR14, R3, P1, P0 ;  /* 0x0000000eff037c10 */ /* 0x000fe40008fe0403 */
[----:B------:R-:W-:Y:S01]  /*16c0*/  ISETP.GE.AND P0, PT, R18, c[0x0][0x19c], PT ;  /* 0x0000670012007a0c */ /* 0x000fe20003f06270 */
[----:B------:R1:W-:Y:S01]  /*16d0*/  LDGSTS.E.BYPASS.LTC128B.128 [R12+0x1080], [R4.64], !P4 ;  /* 0x01080000040c7fae */ /* 0x0003e2000e101d58 */
[----:B------:R-:W-:-:S02]  /*16e0*/  ISETP.LT.OR P1, PT, R13, 0x41, P5 ;  /* 0x000000410d00780c */ /* 0x000fc40002f21670 */
[C---:B------:R-:W-:Y:S01]  /*16f0*/  ISETP.LT.OR P2, PT, R13.reuse, 0x41, P0 ;  /* 0x000000410d00780c */ /* 0x040fe20000741670 */
[----:B------:R2:W-:Y:S01]  /*1700*/  LDGSTS.E.BYPASS.LTC128B.128 [R12+0x5080], [R2.64], !P3 ;  /* 0x05080000020c7fae */ /* 0x0005e2000d901d58 */
[C---:B------:R-:W-:Y:S02]  /*1710*/  ISETP.LT.OR P4, PT, R13.reuse, 0x61, P0 ;  /* 0x000000610d00780c */ /* 0x040fe40000781670 */
[----:B------:R-:W-:Y:S02]  /*1720*/  ISETP.GE.AND P3, PT, R30, c[0x0][0x16c], PT ;  /* 0x00005b001e007a0c */ /* 0x000fe40003f66270 */
[----:B------:R-:W-:Y:S02]  /*1730*/  ISETP.LT.OR P5, PT, R13, 0x61, P5 ;  /* 0x000000610d00780c */ /* 0x000fe40002fa1670 */
[----:B------:R-:W-:-:S05]  /*1740*/  P2R R11, PR, RZ, 0x8 ;  /* 0x00000008ff0b7803 */ /* 0x000fca0000000000 */
[----:B------:R3:W-:Y:S04]  /*1750*/  STL [R1+0x64], R11 ;  /* 0x0000640b01007387 */ /* 0x0007e80000100800 */
[----:B------:R4:W-:Y:S04]  /*1760*/  STL [R1+0x3c], R14 ;  /* 0x00003c0e01007387 */ /* 0x0009e80000100800 */
[----:B------:R5:W-:Y:S01]  /*1770*/  STL [R1+0x58], R16 ;  /* 0x0000581001007387 */ /* 0x000be20000100800 */
[----:B--2---:R-:W-:-:S04]  /*1780*/  IADD3 R2, P0, R4, UR15, RZ ;  /* 0x0000000f04027c10 */ /* 0x004fc8000ff1e0ff */
[----:B------:R-:W-:Y:S02]  /*1790*/  IADD3.X R3, R5, UR14, RZ, P0, !PT ;  /* 0x0000000e05037c10 */ /* 0x000fe400087fe4ff */
[----:B-1----:R-:W-:-:S03]  /*17a0*/  IADD3 R4, P0, R4, UR18, RZ ;  /* 0x0000001204047c10 */ /* 0x002fc6000ff1e0ff */
[----:B------:R1:W-:Y:S01]  /*17b0*/  LDGSTS.E.BYPASS.LTC128B.128 [R12+0x2080], [R2.64], !P2 ;  /* 0x02080000020c7fae */ /* 0x0003e2000d101d58 */
[----:B------:R-:W-:Y:S02]  /*17c0*/  IADD3.X R5, R5, UR19, RZ, P0, !PT ;  /* 0x0000001305057c10 */ /* 0x000fe400087fe4ff */
[----:B---3--:R-:W-:Y:S02]  /*17d0*/  SEL R11, RZ, 0x2, P3 ;  /* 0x00000002ff0b7807 */ /* 0x008fe40001800000 */
[C---:B------:R-:W-:Y:S01]  /*17e0*/  LEA R0, P0, R6.reuse, R34, 0x6 ;  /* 0x0000002206007211 */ /* 0x040fe200078030ff */
[----:B------:R2:W-:Y:S02]  /*17f0*/  LDGSTS.E.BYPASS.LTC128B.128 [R12+0x6080], [R4.64], !P1 ;  /* 0x06080000040c7fae */ /* 0x0005e4000c901d58 */
[----:B------:R-:W-:Y:S01]  /*1800*/  IMAD.IADD R13, R11, 0x1, R10 ;  /* 0x000000010b0d7824 */ /* 0x000fe200078e020a */
[----:B------:R-:W-:Y:S01]  /*1810*/  LEA.HI.X R7, R6, R14, R7, 0x6, P0 ;  /* 0x0000000e06077211 */ /* 0x000fe200000f3407 */
[----:B------:R-:W-:Y:S01]  /*1820*/  IMAD.U32 R11, RZ, RZ, UR4 ;  /* 0x00000004ff0b7e24 */ /* 0x000fe2000f8e00ff */
[----:B------:R-:W-:Y:S01]  /*1830*/  LEA R6, P0, R0, c[0x0][0x160], 0x1 ;  /* 0x0000580000067a11 */ /* 0x000fe200078008ff */
[----:B------:R-:W-:Y:S01]  /*1840*/  IMAD.U32 R10, RZ, RZ, UR21 ;  /* 0x00000015ff0a7e24 */ /* 0x000fe2000f8e00ff */
[----:B------:R-:W-:-:S02]  /*1850*/  LOP3.LUT P3, RZ, R13, 0x1, RZ, 0xc0, !PT ;  /* 0x000000010dff7812 */ /* 0x000fc4000786c0ff */
[----:B------:R-:W-:Y:S01]  /*1860*/  LEA.HI.X R7, R0, c[0x0][0x164], R7, 0x1, P0 ;  /* 0x0000590000077a11 */ /* 0x000fe200000f0c07 */
[----:B------:R-:W-:Y:S01]  /*1870*/  IMAD.U32 R0, RZ, RZ, UR5 ;  /* 0x00000005ff007e24 */ /* 0x000fe2000f8e00ff */
[C---:B----4-:R-:W-:Y:S01]  /*1880*/  LEA R14, P0, R11.reuse, R6, 0x6 ;  /* 0x000000060b0e7211 */ /* 0x050fe200078030ff */
[----:B------:R-:W-:Y:S01]  /*1890*/  IMAD.WIDE.U32 R8, R10, c[0x0][0x210], R8 ;  /* 0x000084000a087a25 */ /* 0x000fe200078e0008 */
[----:B------:R-:W-:Y:S02]  /*18a0*/  IADD3 R10, P1, R2, UR15, RZ ;  /* 0x0000000f020a7c10 */ /* 0x000fe4000ff3e0ff */
[----:B------:R-:W-:Y:S02]  /*18b0*/  LEA.HI.X R15, R11, R7, R0, 0x6, P0 ;  /* 0x000000070b0f7211 */ /* 0x000fe400000f3400 */
[----:B------:R-:W-:Y:S02]  /*18c0*/  IADD3 R0, P0, R22, UR12, RZ ;  /* 0x0000000c16007c10 */ /* 0x000fe4000ff1e0ff */
[----:B------:R-:W-:Y:S01]  /*18d0*/  IADD3.X R11, R3, UR14, RZ, P1, !PT ;  /* 0x0000000e030b7c10 */ /* 0x000fe20008ffe4ff */
[----:B------:R-:W-:Y:S01]  /*18e0*/  ULDC.64 UR14, c[0x0][0x208] ;  /* 0x00008200000e7ab9 */ /* 0x000fe20000000a00 */
[----:B------:R-:W-:Y:S01]  /*18f0*/  ISETP.GE.AND P1, PT, R18, c[0x0][0x1fc], PT ;  /* 0x00007f0012007a0c */ /* 0x000fe20003f26270 */
[----:B------:R-:W-:-:S02]  /*1900*/  USHF.L.U64.HI UR15, UR14, UR16, UR15 ;  /* 0x000000100e0f7299 */ /* 0x000fc4000801020f */
[----:B------:R-:W-:Y:S01]  /*1910*/  USHF.L.U32 UR16, UR14, 0x6, URZ ;  /* 0x000000060e107899 */ /* 0x000fe2000800063f */
[----:B------:R3:W-:Y:S01]  /*1920*/  LDGSTS.E.BYPASS.LTC128B.128 [R12+0x3080], [R10.64], !P4 ;  /* 0x030800000a0c7fae */ /* 0x0007e2000e101d58 */
[----:B--2---:R-:W-:Y:S02]  /*1930*/  IADD3 R4, P2, R2, UR18, RZ ;  /* 0x0000001202047c10 */ /* 0x004fe4000ff5e0ff */
[----:B-1----:R-:W-:Y:S02]  /*1940*/  IADD3.X R2, R16, UR17, RZ, P0, !PT ;  /* 0x0000001110027c10 */ /* 0x002fe400087fe4ff */
[----:B------:R-:W-:Y:S01]  /*1950*/  IMAD.U32 R26, RZ, RZ, UR16 ;  /* 0x00000010ff1a7e24 */ /* 0x000fe2000f8e00ff */
[C---:B-----5:R-:W-:Y:S02]  /*1960*/  LEA R16, P0, R0.reuse, c[0x0][0x258], 0x2 ;  /* 0x0000960000107a11 */ /* 0x060fe400078010ff */
[----:B------:R-:W-:Y:S02]  /*1970*/  IADD3.X R5, R3, UR19, RZ, P2, !PT ;  /* 0x0000001303057c10 */ /* 0x000fe400097fe4ff */
[----:B------:R-:W-:Y:S01]  /*1980*/  LEA.HI.X R17, R0, c[0x0][0x25c], R2, 0x2, P0 ;  /* 0x0000970000117a11 */ /* 0x000fe200000f1402 */
[----:B------:R-:W-:Y:S01]  /*1990*/  IMAD.U32 R0, RZ, RZ, UR12 ;  /* 0x0000000cff007e24 */ /* 0x000fe2000f8e00ff */
[----:B------:R-:W-:Y:S01]  /*19a0*/  IADD3 R3, R9, UR6, RZ ;  /* 0x0000000609037c10 */ /* 0x000fe2000fffe0ff */
[----:B------:R-:W-:Y:S01]  /*19b0*/  ULDC.64 UR6, c[0x0][0x218] ;  /* 0x0000860000067ab9 */ /* 0x000fe20000000a00 */
[----:B------:R-:W-:Y:S01]  /*19c0*/  IMAD.U32 R9, RZ, RZ, UR22 ;  /* 0x00000016ff097e24 */ /* 0x000fe2000f8e00ff */
[----:B------:R-:W-:Y:S01]  /*19d0*/  UIMAD UR6, UR9, UR6, URZ ;  /* 0x00000006090672a4 */ /* 0x000fe2000f8e023f */
[----:B------:R-:W-:Y:S01]  /*19e0*/  IMAD.MOV.U32 R2, RZ, RZ, R8 ;  /* 0x000000ffff027224 */ /* 0x000fe200078e0008 */
[----:B------:R-:W-:Y:S01]  /*19f0*/  ISETP.GE.AND P0, PT, R30, c[0x0][0x1fc], PT ;  /* 0x00007f001e007a0c */ /* 0x000fe20003f06270 */
[----:B------:R1:W-:Y:S01]  /*1a00*/  LDGSTS.E.BYPASS.LTC128B.128 [R12+0x7080], [R4.64], !P5 ;  /* 0x07080000040c7fae */ /* 0x0003e2000e901d58 */
[----:B------:R-:W-:Y:S01]  /*1a10*/  IADD3 R8, -R36, c[0x0][0x168], -R0 ;  /* 0x00005a0024087a10 */ /* 0x000fe20007ffe900 */
[----:B------:R-:W-:Y:S01]  /*1a20*/  UIMAD UR7, UR22, UR7, UR6 ;  /* 0x00000007160772a4 */ /* 0x000fe2000f8e0206 */
[----:B------:R-:W-:Y:S01]  /*1a30*/  LOP3.LUT P2, RZ, R13, 0x2, RZ, 0xc0, !PT ;  /* 0x000000020dff7812 */ /* 0x000fe2000784c0ff */
[----:B------:R-:W-:Y:S01]  /*1a40*/  IMAD.WIDE.U32 R22, R9, c[0x0][0x218], R2 ;  /* 0x0000860009167a25 */ /* 0x000fe200078e0002 */
[----:B------:R-:W-:Y:S01]  /*1a50*/  SEL R0, RZ, 0x1, P1 ;  /* 0x00000001ff007807 */ /* 0x000fe20000800000 */
[----:B------:R-:W-:Y:S01]  /*1a60*/  UIMAD UR6, UR15, UR26, URZ ;  /* 0x0000001a0f0672a4 */ /* 0x000fe2000f8e023f */
[----:B------:R-:W-:Y:S01]  /*1a70*/  SEL R2, RZ, 0xffffffff, P0 ;  /* 0xffffffffff027807 */ /* 0x000fe20000000000 */
[----:B------:R-:W-:Y:S01]  /*1a80*/  IMAD.MOV.U32 R38, RZ, RZ, R22 ;  /* 0x000000ffff267224 */ /* 0x000fe200078e0016 */
[C---:B------:R-:W-:Y:S01]  /*1a90*/  ISETP.LT.OR P1, PT, R8.reuse, 0x1, !P3 ;  /* 0x000000010800780c */ /* 0x040fe20005f21670 */
[----:B------:R-:W-:Y:S01]  /*1aa0*/  UIMAD UR6, UR13, UR16, UR6 ;  /* 0x000000100d0672a4 */ /* 0x000fe2000f8e0206 */
[----:B------:R-:W-:Y:S01]  /*1ab0*/  ISETP.LT.OR P0, PT, R8, 0x1, !P2 ;  /* 0x000000010800780c */ /* 0x000fe20005701670 */
[----:B------:R-:W-:Y:S01]  /*1ac0*/  IMAD.SHL.U32 R2, R2, 0x2, RZ ;  /* 0x0000000202027824 */ /* 0x000fe200078e00ff */
[----:B------:R-:W-:Y:S01]  /*1ad0*/  ISETP.LT.OR P3, PT, R8, 0x21, !P3 ;  /* 0x000000210800780c */ /* 0x000fe20005f61670 */
[----:B------:R2:W-:Y:S01]  /*1ae0*/  STL.64 [R1+0x28], R22 ;  /* 0x0000281601007387 */ /* 0x0005e20000100a00 */
[----:B------:R-:W-:Y:S01]  /*1af0*/  IADD3 R39, R23, UR7, RZ ;  /* 0x0000000717277c10 */ /* 0x000fe2000fffe0ff */
[----:B------:R-:W-:Y:S01]  /*1b00*/  ULDC UR13, c[0x0][0x20c] ;  /* 0x00008300000d7ab9 */ /* 0x000fe20000000800 */
[----:B------:R-:W-:Y:S01]  /*1b10*/  LOP3.LUT R0, R2, 0x2, R0, 0xe2, !PT ;  /* 0x0000000202007812 */ /* 0x000fe200078ee200 */
[----:B------:R-:W0:Y:S01]  /*1b20*/  LDGDEPBAR ;  /* 0x00000000000079af */ /* 0x000e220000000000 */
[----:B------:R-:W-:-:S02]  /*1b30*/  ISETP.LT.OR P2, PT, R8, 0x21, !P2 ;  /* 0x000000210800780c */ /* 0x000fc40005741670 */
[C---:B------:R-:W-:Y:S01]  /*1b40*/  LOP3.LUT P4, RZ, R0.reuse, 0x1, RZ, 0xc0, !PT ;  /* 0x0000000100ff7812 */ /* 0x040fe2000788c0ff */
[----:B------:R4:W-:Y:S01]  /*1b50*/  LDGSTS.E.BYPASS.LTC128B.128 [R12+0x10080], [R6.64], !P1 ;  /* 0x10080000060c7fae */ /* 0x0009e2000c901d58 */
[----:B------:R-:W-:Y:S02]  /*1b60*/  LOP3.LUT P5, RZ, R0, 0x2, RZ, 0xc0, !PT ;  /* 0x0000000200ff7812 */ /* 0x000fe400078ac0ff */
[----:B------:R-:W-:Y:S01]  /*1b70*/  ISETP.LT.OR P1, PT, R8, 0x1, !P4 ;  /* 0x000000010800780c */ /* 0x000fe20006721670 */
[----:B------:R4:W-:Y:S01]  /*1b80*/  LDGSTS.E.BYPASS.LTC128B.128 [R12+0x12080], [R6.64+0x80], !P0 ;  /* 0x12080080060c7fae */ /* 0x0009e2000c101d58 */
[----:B-1----:R-:W-:-:S03]  /*1b90*/  IMAD.WIDE.U32 R4, R26, UR26, R38 ;  /* 0x0000001a1a047c25 */ /* 0x002fc6000f8e0026 */
[----:B------:R1:W-:Y:S01]  /*1ba0*/  LDGSTS.E.BYPASS.LTC128B.128 [R12+0x11080], [R14.64], !P3 ;  /* 0x110800000e0c7fae */ /* 0x0003e2000d901d58 */
[----:B------:R-:W-:Y:S02]  /*1bb0*/  ISETP.GT.AND P3, PT, R32, 0xf, PT ;  /* 0x0000000f2000780c */ /* 0x000fe40003f64270 */
[----:B------:R-:W-:Y:S01]  /*1bc0*/  IADD3 R3, R5, UR6, RZ ;  /* 0x0000000605037c10 */ /* 0x000fe2000fffe0ff */
[----:B------:R-:W-:Y:S01]  /*1bd0*/  UMOV UR6, 0x5 ;  /* 0x0000000500067882 */ /* 0x000fe20000000000 */
[C---:B------:R-:W-:Y:S01]  /*1be0*/  LEA R2, P0, R4.reuse, c[0x0][0x1f0], 0x1 ;  /* 0x00007c0004027a11 */ /* 0x040fe200078008ff */
[----:B------:R-:W-:Y:S01]  /*1bf0*/  USHF.L.U64.HI UR13, UR14, UR6, UR13 ;  /* 0x000000060e0d7299 */ /* 0x000fe2000801020d */
[----:B------:R1:W-:Y:S01]  /*1c00*/  LDGSTS.E.BYPASS.LTC128B.128 [R12+0x13080], [R14.64+0x80], !P2 ;  /* 0x130800800e0c7fae */ /* 0x0003e2000d101d58 */
[----:B------:R-:W-:Y:S01]  /*1c10*/  USHF.L.U32 UR14, UR14, 0x5, URZ ;  /* 0x000000050e0e7899 */ /* 0x000fe2000800063f */
[----:B------:R-:W-:Y:S01]  /*1c20*/  LEA.HI.X R3, R4, c[0x0][0x1f4], R3, 0x1, P0 ;  /* 0x00007d0004037a11 */ /* 0x000fe200000f0c03 */
[----:B------:R-:W-:Y:S01]  /*1c30*/  ULDC.64 UR6, c[0x0][0x290] ;  /* 0x0000a40000067ab9 */ /* 0x000fe20000000a00 */
[----:B--2---:R-:W-:Y:S01]  /*1c40*/  LEA.HI R23, R29, R32, RZ, 0x5 ;  /* 0x000000201d177211 */ /* 0x004fe200078f28ff */
[----:B------:R-:W-:Y:S01]  /*1c50*/  USHF.L.U32 UR18, UR14, 0x1, URZ ;  /* 0x000000010e127899 */ /* 0x000fe2000800063f */
[C---:B------:R-:W-:Y:S01]  /*1c60*/  ISETP.LT.OR P0, PT, R8.reuse, 0x1, !P5 ;  /* 0x000000010800780c */ /* 0x040fe20006f01670 */
[----:B------:R-:W-:Y:S01]  /*1c70*/  UIMAD UR6, UR9, UR6, URZ ;  /* 0x00000006090672a4 */ /* 0x000fe2000f8e023f */
[----:B------:R-:W-:Y:S01]  /*1c80*/  SHF.R.S32.HI R5, RZ, 0x5, R23 ;  /* 0x00000005ff057819 */ /* 0x000fe20000011417 */
[----:B------:R-:W-:Y:S01]  /*1c90*/  IMAD.U32 R4, RZ, RZ, UR22 ;  /* 0x00000016ff047e24 */ /* 0x000fe2000f8e00ff */
[----:B------:R-:W-:Y:S01]  /*1ca0*/  USHF.L.U64.HI UR9, UR14, 0x1, UR13 ;  /* 0x000000010e097899 */ /* 0x000fe2000801020d */
[----:B------:R-:W-:Y:S01]  /*1cb0*/  ISETP.LT.OR P2, PT, R8, 0x21, !P5 ;  /* 0x000000210800780c */ /* 0x000fe20006f41670 */
[----:B------:R-:W-:Y:S01]  /*1cc0*/  UIMAD UR6, UR22, UR7, UR6 ;  /* 0x00000007160672a4 */ /* 0x000fe2000f8e0206 */
[----:B------:R-:W-:Y:S01]  /*1cd0*/  LEA.HI R0, R23, R5, RZ, 0x1 ;  /* 0x0000000517007211 */ /* 0x000fe200078f08ff */
[----:B------:R-:W-:Y:S01]  /*1ce0*/  IMAD.WIDE.U32 R34, R4, c[0x0][0x290], R20 ;  /* 0x0000a40004227a25 */ /* 0x000fe200078e0014 */
[----:B------:R2:W-:Y:S02]  /*1cf0*/  STL.64 [R1+0x10], R38 ;  /* 0x0000102601007387 */ /* 0x0005e40000100a00 */
[----:B------:R-:W-:-:S02]  /*1d00*/  LOP3.LUT R0, R0, 0xfffffffe, RZ, 0xc0, !PT ;  /* 0xfffffffe00007812 */ /* 0x000fc400078ec0ff */
[----:B------:R-:W-:Y:S01]  /*1d10*/  IADD3 R31, R35, UR6, RZ ;  /* 0x00000006231f7c10 */ /* 0x000fe2000fffe0ff */
[----:B------:R-:W-:Y:S01]  /*1d20*/  UIADD3 UR6, UR26, 0x1, URZ ;  /* 0x000000011a067890 */ /* 0x000fe2000fffe03f */
[----:B------:R2:W-:Y:S01]  /*1d30*/  STL.64 [R1+0x40], R34 ;  /* 0x0000402201007387 */ /* 0x0005e20000100a00 */
[----:B------:R-:W-:Y:S02]  /*1d40*/  IMAD.IADD R22, R5, 0x1, -R0 ;  /* 0x0000000105167824 */ /* 0x000fe400078e0a00 */
[----:B------:R-:W-:Y:S01]  /*1d50*/  @!P3 IMAD.SHL.U32 R0, R32, 0x10, RZ ;  /* 0x000000102000b824 */ /* 0x000fe200078e00ff */
[----:B------:R2:W-:Y:S01]  /*1d60*/  STL [R1+0x48], R31 ;  /* 0x0000481f01007387 */ /* 0x0005e20000100800 */
[----:B------:R-:W-:Y:S01]  /*1d70*/  UISETP.GE.AND UP0, UPT, UR6, UR20, UPT ;  /* 0x000000140600728c */ /* 0x000fe2000bf06270 */
[----:B-1----:R-:W-:Y:S02]  /*1d80*/  LEA.HI R14, R29, R32, RZ, 0x2 ;  /* 0x000000201d0e7211 */ /* 0x002fe400078f10ff */
[----:B------:R1:W-:Y:S02]  /*1d90*/  @!P3 LDGSTS.E.BYPASS.LTC128B.128 [R0+0x20080], [R16.64] ;  /* 0x200800001000bfae */ /* 0x0003e4000b901d58 */
[----:B---3--:R-:W-:-:S02]  /*1da0*/  SHF.R.S32.HI R10, RZ, 0x1f, R14 ;  /* 0x0000001fff0a7819 */ /* 0x008fc4000001140e */
[----:B------:R-:W0:Y:S04]  /*1db0*/  LDGDEPBAR ;  /* 0x00000000000079af */ /* 0x000e280000000000 */
[----:B------:R3:W-:Y:S01]  /*1dc0*/  LDGSTS.E.BYPASS.LTC128B.128 [R12+0x18080], [R2.64], !P1 ;  /* 0x18080000020c7fae */ /* 0x0007e2000c901d58 */
[----:B------:R-:W-:Y:S02]  /*1dd0*/  ISETP.LT.OR P1, PT, R8, 0x21, !P4 ;  /* 0x000000210800780c */ /* 0x000fe40006721670 */
[----:B------:R-:W-:Y:S01]  /*1de0*/  SHF.R.S32.HI R8, RZ, 0x2, R14 ;  /* 0x00000002ff087819 */ /* 0x000fe2000001140e */
[----:B------:R3:W-:Y:S01]  /*1df0*/  LDGSTS.E.BYPASS.LTC128B.128 [R12+0x1a080], [R2.64+0x80], !P0 ;  /* 0x1a080080020c7fae */ /* 0x0007e2000c101d58 */
[----:B-1----:R-:W-:Y:S01]  /*1e00*/  LEA.HI R0, R29, R32, RZ, 0x4 ;  /* 0x000000201d007211 */ /* 0x002fe200078f20ff */
        /* <DEDUP_REMOVED lines=12> */
[----:B----4-:R-:W-:Y:S01]  /*1ed0*/  IADD3.X R6, R31, UR17, RZ, P0, !PT ;  /* 0x000000111f067c10 */ /* 0x010fe200087fe4ff */
        /* <DEDUP_REMOVED lines=14> */
[----:B-1----:R-:W-:Y:S02]  /*1fc0*/  IMAD.SHL.U32 R2, R24, 0x40, RZ ;  /* 0x0000004018027824 */ /* 0x002fe400078e00ff */
        /* <DEDUP_REMOVED lines=57> */
[----:B--2---:R-:W-:-:S03]  /*2360*/  LEA R2, P0, R8, c[0x0][0x1f0], 0x1 ;  /* 0x00007c0008027a11 */ /* 0x004fc600078008ff */
        /* <DEDUP_REMOVED lines=22> */
.L_x_1994:
[----:B--2---:R-:W-:Y:S05]  /*24d0*/  BSYNC B0 ;  /* 0x0000000000007941 */ /* 0x004fea0003800000 */
.L_x_1993:
[----:B-12---:R-:W-:Y:S01]  /*24e0*/  SHF.R.S32.HI R2, RZ, 0x1f, R25 ;  /* 0x0000001fff027819 */ /* 0x006fe20000011419 */
[----:B------:R-:W-:Y:S01]  /*24f0*/  IMAD.SHL.U32 R210, R0, 0x2, RZ ;  /* 0x0000000200d27824 */ /* 0x000fe200078e00ff */
[----:B------:R-:W-:Y:S01]  /*2500*/  LOP3.LUT R3, R10, 0x7ffffffc, RZ, 0xc0, !PT ;  /* 0x7ffffffc0a037812 */ /* 0x000fe200078ec0ff */
[----:B------:R-:W0:Y:S01]  /*2510*/  LDGDEPBAR ;  /* 0x00000000000079af */ /* 0x000e220000000000 */
[----:B------:R-:W-:Y:S01]  /*2520*/  LEA.HI R2, R2, R25, RZ, 0x2 ;  /* 0x0000001902027211 */ /* 0x000fe200078f10ff */
[----:B------:R-:W-:Y:S01]  /*2530*/  IMAD.MOV.U32 R225, RZ, RZ, 0x20 ;  /* 0x00000020ffe17424 */ /* 0x000fe200078e00ff */
[----:B------:R-:W-:Y:S01]  /*2540*/  IADD3 R209, R216, R0, RZ ;  /* 0x00000000d8d17210 */ /* 0x000fe20007ffe0ff */
[----:B------:R-:W-:Y:S01]  /*2550*/  IMAD.IADD R3, R6, 0x1, -R3 ;  /* 0x0000000106037824 */ /* 0x000fe200078e0a03 */
[----:B------:R-:W-:Y:S01]  /*2560*/  LOP3.LUT R2, R2, 0x1ffffffc, RZ, 0xc0, !PT ;  /* 0x1ffffffc02027812 */ /* 0x000fe200078ec0ff */
[----:B------:R-:W-:Y:S01]  /*2570*/  IMAD.MOV.U32 R221, RZ, RZ, 0x10 ;  /* 0x00000010ffdd7424 */ /* 0x000fe200078e00ff */
[----:B------:R-:W-:Y:S01]  /*2580*/  SHF.R.S32.HI R33, RZ, 0x1f, R32 ;  /* 0x0000001fff217819 */ /* 0x000fe20000011420 */
[----:B------:R-:W-:Y:S01]  /*2590*/  IMAD.SHL.U32 R214, R5, 0x2, RZ ;  /* 0x0000000205d67824 */ /* 0x000fe200078e00ff */
[----:B------:R-:W-:Y:S01]  /*25a0*/  LOP3.LUT P0, RZ, R24, 0x4, RZ, 0xc0, !PT ;  /* 0x0000000418ff7812 */ /* 0x000fe2000780c0ff */
[----:B------:R-:W-:Y:S01]  /*25b0*/  IMAD.IADD R2, R25, 0x1, -R2 ;  /* 0x0000000119027824 */ /* 0x000fe200078e0a02 */
[----:B------:R-:W-:Y:S01]  /*25c0*/  LOP3.LUT P1, RZ, R7, 0x4, RZ, 0xc0, !PT ;  /* 0x0000000407ff7812 */ /* 0x000fe2000782c0ff */
[--C-:B------:R-:W-:Y:S01]  /*25d0*/  IMAD R215, R215, 0x2, R214.reuse ;  /* 0x00000002d7d77824 */ /* 0x100fe200078e02d6 */
[----:B------:R-:W-:Y:S01]  /*25e0*/  IADD3 R230, R231, 0x204c0, RZ ;  /* 0x000204c0e7e67810 */ /* 0x000fe20007ffe0ff */
[----:B------:R-:W-:Y:S01]  /*25f0*/  IMAD R2, R2, 0x4, R3 ;  /* 0x0000000402027824 */ /* 0x000fe200078e0203 */
[----:B------:R-:W-:Y:S01]  /*2600*/  SEL R219, R225, 0xffffffe0, !P1 ;  /* 0xffffffe0e1db7807 */ /* 0x000fe20004800000 */
[----:B------:R-:W-:Y:S01]  /*2610*/  IMAD.MOV.U32 R218, RZ, RZ, -0x40 ;  /* 0xffffffc0ffda7424 */ /* 0x000fe200078e00ff */
[----:B------:R-:W-:Y:S01]  /*2620*/  CS2R R162, SRZ ;  /* 0x0000000000a27805 */ /* 0x000fe2000001ff00 */
[----:B------:R-:W-:Y:S01]  /*2630*/  IMAD.SHL.U32 R4, R2, 0x2, RZ ;  /* 0x0000000202047824 */ /* 0x000fe200078e00ff */
[----:B------:R-:W-:Y:S01]  /*2640*/  IADD3 R222, R213, R219, RZ ;  /* 0x000000dbd5de7210 */ /* 0x000fe20007ffe0ff */
[----:B------:R-:W-:Y:S01]  /*2650*/  IMAD R217, R216, 0x2, R214 ;  /* 0x00000002d8d97824 */ /* 0x000fe200078e02d6 */
[----:B------:R-:W-:Y:S01]  /*2660*/  CS2R R160, SRZ ;  /* 0x0000000000a07805 */ /* 0x000fe2000001ff00 */
[----:B------:R-:W-:Y:S01]  /*2670*/  @P0 IADD3 R230, R13, -0x40, RZ ;  /* 0xffffffc00de60810 */ /* 0x000fe20007ffe0ff */
[----:B------:R1:W-:Y:S01]  /*2680*/  STL [R1+0x4c], R4 ;  /* 0x00004c0401007387 */ /* 0x0003e20000100800 */
[----:B------:R-:W-:Y:S01]  /*2690*/  IADD3 R0, -R4, UR8, RZ ;  /* 0x0000000804007c10 */ /* 0x000fe2000fffe1ff */
[----:B------:R-:W-:Y:S01]  /*26a0*/  CS2R R158, SRZ ;  /* 0x00000000009e7805 */ /* 0x000fe2000001ff00 */
[----:B------:R-:W-:Y:S01]  /*26b0*/  LOP3.LUT P0, RZ, R7, 0x2, RZ, 0xc0, !PT ;  /* 0x0000000207ff7812 */ /* 0x000fe2000780c0ff */
[----:B------:R-:W-:Y:S01]  /*26c0*/  CS2R R156, SRZ ;  /* 0x00000000009c7805 */ /* 0x000fe2000001ff00 */
[----:B------:R-:W-:Y:S01]  /*26d0*/  CS2R R154, SRZ ;  /* 0x00000000009a7805 */ /* 0x000fe2000001ff00 */
[----:B------:R1:W-:Y:S01]  /*26e0*/  STL [R1], R0 ;  /* 0x0000000001007387 */ /* 0x0003e20000100800 */
[----:B------:R-:W-:Y:S01]  /*26f0*/  SEL R221, R221, 0xfffffff0, !P0 ;  /* 0xfffffff0dddd7807 */ /* 0x000fe20004000000 */
        /* <DEDUP_REMOVED lines=63> */
[----:B------:R-:W-:Y:S01]  /*2af0*/  SEL R218, R218, 0x40, P1 ;  /* 0x00000040dada7807 */ /* 0x000fe20000800000 */
[----:B------:R-:W-:Y:S01]  /*2b00*/  IMAD.IADD R224, R221, 0x1, R222 ;  /* 0x00000001dde07824 */ /* 0x000fe200078e02de */
[----:B------:R-:W-:-:S02]  /*2b10*/  USHF.L.U64.HI UR15, UR4, 0x5, UR5 ;  /* 0x00000005040f7899 */ /* 0x000fc40008010205 */
[----:B------:R-:W-:Y:S02]  /*2b20*/  USHF.L.U32 UR16, UR4, 0x5, URZ ;  /* 0x0000000504107899 */ /* 0x000fe4000800063f */
[----:B------:R-:W-:Y:S02]  /*2b30*/  UMOV UR5, URZ ;  /* 0x0000003f00057c82 */ /* 0x000fe40008000000 */
[----:B------:R-:W-:Y:S02]  /*2b40*/  UMOV UR19, 0x1 ;  /* 0x0000000100137882 */ /* 0x000fe40000000000 */
[----:B------:R-:W-:Y:S02]  /*2b50*/  UMOV UR18, URZ ;  /* 0x0000003f00127c82 */ /* 0x000fe40008000000 */
[----:B------:R-:W-:Y:S02]  /*2b60*/  UMOV UR12, 0xffffffc0 ;  /* 0xffffffc0000c7882 */ /* 0x000fe40000000000 */
[----:B------:R-:W-:-:S02]  /*2b70*/  ULDC UR9, c[0x0][0x168] ;  /* 0x00005a0000097ab9 */ /* 0x000fc40000000800 */
[----:B-1----:R-:W-:Y:S02]  /*2b80*/  ULDC UR8, c[0x0][0x198] ;  /* 0x0000660000087ab9 */ /* 0x002fe40000000800 */
.L_x_1997:
        /* <DEDUP_REMOVED lines=24> */
[----:B------:R-:W3:Y:S05]  /*2d10*/  LDSM.16.M88.4 R176, [R208+0x11080] ;  /* 0x01108000d0b0783b */ /* 0x000eea0000000200 */
[----:B------:R-:W3:Y:S05]  /*2d20*/  LDSM.16.M88.4 R180, [R215+0x2080] ;  /* 0x00208000d7b4783b */ /* 0x000eea0000000200 */
[----:B------:R-:W-:Y:S01]  /*2d30*/  LDSM.16.M88.4 R188, [R217+0x2080] ;  /* 0x00208000d9bc783b */ /* 0x000fe20000000200 */
[-C--:B-1----:R-:W-:Y:S04]  /*2d40*/  HMMA.16816.F32.BF16 R4, R32, R16.reuse, RZ ;  /* 0x000000102004723c */ /* 0x082fe800000418ff */
[----:B------:R-:W5:Y:S05]  /*2d50*/  LDL R229, [R1+0x38] ;  /* 0x0000380001e57983 */ /* 0x000f6a0000100800 */
[----:B------:R-:W-:Y:S01]  /*2d60*/  LDSM.16.M88.4 R192, [R216+0x80] ;  /* 0x00008000d8c0783b */ /* 0x000fe20000000200 */
[C---:B--2---:R-:W-:Y:S04]  /*2d70*/  HMMA.16816.F32.BF16 R8, R28.reuse, R16, RZ ;  /* 0x000000101c08723c */ /* 0x044fe800000418ff */
[----:B------:R-:W-:Y:S04]  /*2d80*/  LDSM.16.M88.4 R200, [R215+0x4080] ;  /* 0x00408000d7c8783b */ /* 0x000fe80000000200 */
        /* <DEDUP_REMOVED lines=14> */
[C---:B------:R-:W-:Y:S08]  /*2e70*/  HMMA.16816.F32.BF16 R8, R176.reuse, R172, R8 ;  /* 0x000000acb008723c */ /* 0x040ff00000041808 */
        /* <DEDUP_REMOVED lines=42> */
[----:B--2---:R-:W-:Y:S07]  /*3120*/  IMAD.U32 R0, RZ, RZ, UR5 ;  /* 0x00000005ff007e24 */ /* 0x004fee000f8e00ff */
[C---:B------:R-:W-:Y:S01]  /*3130*/  HMMA.16816.F32.BF16 R16, R164.reuse, R174, R16 ;  /* 0x000000aea410723c */ /* 0x040fe20000041810 */
[----:B------:R-:W-:Y:S07]  /*3140*/  LDSM.16.M88.4 R172, [R3+0x12080] ;  /* 0x0120800003ac783b */ /* 0x000fee0000000200 */
[-C--:B------:R-:W-:Y:S08]  /*3150*/  HMMA.16816.F32.BF16 R20, R164, R184.reuse, R20 ;  /* 0x000000b8a414723c */ /* 0x080ff00000041814 */
[C---:B------:R-:W-:Y:S04]  /*3160*/  HMMA.16816.F32.BF16 R24, R180.reuse, R184, R24 ;  /* 0x000000b8b418723c */ /* 0x040fe80000041818 */
[----:B-----5:R-:W-:Y:S04]  /*3170*/  LEA R0, R0, R229, 0x6 ;  /* 0x000000e500007211 */ /* 0x020fe800078e30ff */
[-C--:B------:R-:W-:Y:S01]  /*3180*/  HMMA.16816.F32.BF16 R28, R180, R186.reuse, R28 ;  /* 0x000000bab41c723c */ /* 0x080fe2000004181c */
[----:B------:R-:W-:Y:S03]  /*3190*/  LDSM.16.M88.4 R180, [R216+0x4080] ;  /* 0x00408000d8b4783b */ /* 0x000fe60000000200 */
[----:B------:R-:W-:Y:S04]  /*31a0*/  IMAD.SHL.U32 R228, R0, 0x4, RZ ;  /* 0x0000000400e47824 */ /* 0x000fe800078e00ff */
[----:B------:R-:W-:Y:S01]  /*31b0*/  HMMA.16816.F32.BF16 R32, R164, R186, R32 ;  /* 0x000000baa420723c */ /* 0x000fe20000041820 */
[----:B------:R-:W2:Y:S05]  /*31c0*/  LDSM.16.M88.4 R164, [R217+0x6080] ;  /* 0x00608000d9a4783b */ /* 0x000eaa0000000200 */
[----:B------:R-:W3:Y:S02]  /*31d0*/  LDSM.16.M88.4 R184, [R3+0x13080] ;  /* 0x0130800003b8783b */ /* 0x000ee40000000200 */
[-C--:B----4-:R-:W-:Y:S03]  /*31e0*/  HMMA.16816.F32.BF16 R4, R188, R200.reuse, R4 ;  /* 0x000000c8bc04723c */ /* 0x090fe60000041804 */
[----:B------:R-:W-:Y:S05]  /*31f0*/  LDS R0, [R228+0x20080] ;  /* 0x02008000e4007984 */ /* 0x000fea0000000800 */
[C---:B------:R-:W-:Y:S01]  /*3200*/  HMMA.16816.F32.BF16 R8, R204.reuse, R200, R8 ;  /* 0x000000c8cc08723c */ /* 0x040fe20000041808 */
[----:B------:R-:W-:Y:S05]  /*3210*/  LDS R3, [R228+0x200a0] ;  /* 0x0200a000e4037984 */ /* 0x000fea0000000800 */
[----:B------:R-:W-:Y:S02]  /*3220*/  LDS R226, [R228+0x20100] ;  /* 0x02010000e4e27984 */ /* 0x000fe40000000800 */
[-C--:B------:R-:W-:Y:S03]  /*3230*/  HMMA.16816.F32.BF16 R12, R204, R202.reuse, R12 ;  /* 0x000000cacc0c723c */ /* 0x080fe6000004180c */
[----:B------:R-:W-:Y:S05]  /*3240*/  LDS R227, [R228+0x20120] ;  /* 0x02012000e4e37984 */ /* 0x000fea0000000800 */
        /* <DEDUP_REMOVED lines=11> */
[----:B------:R4:W1:Y:S07]  /*3300*/  LDSM.16.M88.4 R200, [R208+0x19080] ;  /* 0x01908000d0c8783b */ /* 0x00086e0000000200 */
[C---:B------:R-:W-:Y:S01]  /*3310*/  HMMA.16816.F32.BF16 R16, R176.reuse, R194, R16 ;  /* 0x000000c2b010723c */ /* 0x040fe20000041810 */
[----:B------:R4:W1:Y:S07]  /*3320*/  LDSM.16.M88.4 R192, [R208+0x18080] ;  /* 0x01808000d0c0783b */ /* 0x00086e0000000200 */
[-C--:B--2---:R-:W-:Y:S01]  /*3330*/  HMMA.16816.F32.BF16 R20, R176, R164.reuse, R20 ;  /* 0x000000a4b014723c */ /* 0x084fe20000041814 */
[----:B------:R4:W2:Y:S05]  /*3340*/  LDSM.16.M88.4 R188, [R214+0xa080] ;  /* 0x00a08000d6bc783b */ /* 0x0008aa0000000200 */
[----:B------:R4:W1:Y:S02]  /*3350*/  LDSM.16.M88.4 R204, [R215+0xa080] ;  /* 0x00a08000d7cc783b */ /* 0x0008640000000200 */
[C---:B------:R-:W-:Y:S08]  /*3360*/  HMMA.16816.F32.BF16 R24, R196.reuse, R164, R24 ;  /* 0x000000a4c418723c */ /* 0x040ff00000041818 */
[-C--:B------:R-:W-:Y:S01]  /*3370*/  HMMA.16816.F32.BF16 R28, R196, R166.reuse, R28 ;  /* 0x000000a6c41c723c */ /* 0x080fe2000004181c */
[----:B------:R4:W1:Y:S07]  /*3380*/  LDSM.16.M88.4 R196, [R215+0x8080] ;  /* 0x00808000d7c4783b */ /* 0x00086e0000000200 */
[----:B------:R-:W-:Y:S01]  /*3390*/  HMMA.16816.F32.BF16 R32, R176, R166, R32 ;  /* 0x000000a6b020723c */ /* 0x000fe20000041820 */
[----:B------:R4:W2:Y:S05]  /*33a0*/  LDSM.16.M88.4 R164, [R2+0x18080] ;  /* 0x0180800002a4783b */ /* 0x0008aa0000000200 */
[----:B------:R4:W2:Y:S02]  /*33b0*/  LDSM.16.M88.4 R176, [R214+0x8080] ;  /* 0x00808000d6b0783b */ /* 0x0008a40000000200 */
[-C--:B------:R-:W-:Y:S08]  /*33c0*/  HMMA.16816.F32.BF16 R4, R172, R180.reuse, R4 ;  /* 0x000000b4ac04723c */ /* 0x080ff00000041804 */
[C---:B---3--:R-:W-:Y:S08]  /*33d0*/  HMMA.16816.F32.BF16 R8, R184.reuse, R180, R8 ;  /* 0x000000b4b808723c */ /* 0x048ff00000041808 */
[-C--:B------:R-:W-:Y:S08]  /*33e0*/  HMMA.16816.F32.BF16 R12, R184, R182.reuse, R12 ;  /* 0x000000b6b80c723c */ /* 0x080ff0000004180c */
[C---:B------:R-:W-:Y:S01]  /*33f0*/  HMMA.16816.F32.BF16 R16, R172.reuse, R182, R16 ;  /* 0x000000b6ac10723c */ /* 0x040fe20000041810 */
[----:B------:R4:W3:Y:S07]  /*3400*/  LDSM.16.M88.4 R180, [R2+0x19080] ;  /* 0x0190800002b4783b */ /* 0x0008ee0000000200 */
[-C--:B-1----:R-:W-:Y:S08]  /*3410*/  HMMA.16816.F32.BF16 R20, R172, R168.reuse, R20 ;  /* 0x000000a8ac14723c */ /* 0x082ff00000041814 */
[C---:B------:R-:W-:Y:S08]  /*3420*/  HMMA.16816.F32.BF16 R24, R184.reuse, R168, R24 ;  /* 0x000000a8b818723c */ /* 0x040ff00000041818 */
[-C--:B------:R-:W-:Y:S08]  /*3430*/  HMMA.16816.F32.BF16 R28, R184, R170.reuse, R28 ;  /* 0x000000aab81c723c */ /* 0x080ff0000004181c */
[----:B------:R-:W-:Y:S01]  /*3440*/  HMMA.16816.F32.BF16 R32, R172, R170, R32 ;  /* 0x000000aaac20723c */ /* 0x000fe20000041820 */
[----:B------:R-:W-:-:S07]  /*3450*/  @P1 BRA `(.L_x_1995) ;  /* 0x0000037000001947 */ /* 0x000fce0003800000 */
[----:B--2-4-:R-:W2:Y:S01]  /*3460*/  LDL.64 R238, [R1+0x30] ;  /* 0x0000300001ee7983 */ /* 0x014ea20000100a00 */
[----:B------:R-:W-:Y:S01]  /*3470*/  ULDC.64 UR6, c[0x0][0x178] ;  /* 0x00005e0000067ab9 */ /* 0x000fe20000000a00 */
[----:B------:R-:W-:Y:S01]  /*3480*/  IMAD.U32 R169, RZ, RZ, UR16 ;  /* 0x00000010ffa97e24 */ /* 0x000fe2000f8e00ff */
[----:B------:R-:W-:Y:S01]  /*3490*/  UIMAD.WIDE.U32 UR28, UR17, UR6, URZ ;  /* 0x00000006111c72a5 */ /* 0x000fe2000f8e003f */
[----:B------:R-:W4:Y:S01]  /*34a0*/  LDL.64 R242, [R1+0x50] ;  /* 0x0000500001f27983 */ /* 0x000f220000100a00 */
[----:B------:R-:W-:Y:S01]  /*34b0*/  IMAD.U32 R171, RZ, RZ, UR15 ;  /* 0x0000000fffab7e24 */ /* 0x000fe2000f8e00ff */
[----:B------:R-:W-:Y:S01]  /*34c0*/  USHF.R.S32.HI UR4, URZ, 0x1f, UR17 ;  /* 0x0000001f3f047899 */ /* 0x000fe20008011411 */
[----:B------:R-:W-:Y:S01]  /*34d0*/  IMAD.U32 R168, RZ, RZ, UR26 ;  /* 0x0000001affa87e24 */ /* 0x000fe2000f8e00ff */
[----:B------:R-:W5:Y:S02]  /*34e0*/  LDL R235, [R1+0x3c] ;  /* 0x00003c0001eb7983 */ /* 0x000f640000100800 */
[----:B------:R-:W-:Y:S02]  /*34f0*/  UIMAD UR4, UR4, UR6, URZ ;  /* 0x00000006040472a4 */ /* 0x000fe4000f8e023f */
[----:B---3--:R-:W3:Y:S01]  /*3500*/  LDL R240, [R1+0x58] ;  /* 0x0000580001f07983 */ /* 0x008ee20000100800 */
[----:B------:R-:W-:Y:S01]  /*3510*/  @!P3 LEA R168, R168, 0x40, 0x6 ;  /* 0x00000040a8a8b811 */ /* 0x000fe200078e30ff */
[----:B------:R-:W-:Y:S02]  /*3520*/  USHF.L.U32 UR6, UR28, 0x6, URZ ;  /* 0x000000061c067899 */ /* 0x000fe4000800063f */
[----:B------:R-:W3:Y:S01]  /*3530*/  LDL.64 R236, [R1+0x8] ;  /* 0x0000080001ec7983 */ /* 0x000ee20000100a00 */
[----:B------:R-:W-:Y:S03]  /*3540*/  UIMAD UR4, UR17, UR7, UR4 ;  /* 0x00000007110472a4 */ /* 0x000fe6000f8e0204 */
[----:B------:R-:W3:Y:S01]  /*3550*/  LDL R234, [R1+0x60] ;  /* 0x0000600001ea7983 */ /* 0x000ee20000100800 */
[----:B------:R-:W-:Y:S03]  /*3560*/  UIADD3 UR4, UR29, UR4, URZ ;  /* 0x000000041d047290 */ /* 0x000fe6000fffe03f */
[----:B------:R-:W3:Y:S01]  /*3570*/  LDL R241, [R1+0x64] ;  /* 0x0000640001f17983 */ /* 0x000ee20000100800 */
[----:B------:R-:W-:Y:S03]  /*3580*/  USHF.L.U64.HI UR4, UR28, 0x6, UR4 ;  /* 0x000000061c047899 */ /* 0x000fe60008010204 */
[----:B------:R-:W3:Y:S01]  /*3590*/  LDL.64 R232, [R1+0x18] ;  /* 0x0000180001e87983 */ /* 0x000ee20000100a00 */
[----:B--2---:R-:W-:Y:S04]  /*35a0*/  IADD3 R169, P2, P1, R238, UR6, R169 ;  /* 0x00000006eea97c10 */ /* 0x004fe8000f95e0a9 */
[----:B-----5:R-:W-:Y:S02]  /*35b0*/  IADD3.X R171, R235, UR4, R171, P2, P1 ;  /* 0x00000004ebab7c10 */ /* 0x020fe400097e24ab */
[C---:B----4-:R-:W-:Y:S04]  /*35c0*/  @!P3 IADD3 R2, P1, R168.reuse, R242, RZ ;  /* 0x000000f2a802b210 */ /* 0x050fe80007f3e0ff */
[----:B---3--:R-:W-:Y:S02]  /*35d0*/  @!P3 LEA.HI.X.SX32 R168, R168, R240, 0x1, P1 ;  /* 0x000000f0a8a8b211 */ /* 0x008fe400008f0eff */
        /* <DEDUP_REMOVED lines=31> */
.L_x_1995:
[----:B-12-4-:R-:W2:Y:S01]  /*37d0*/  LDL R168, [R1+0x4c] ;  /* 0x00004c0001a87983 */ /* 0x016ea20000100800 */
[----:B------:R-:W-:Y:S02]  /*37e0*/  ULEA UR6, UR26, 0x1, 0x6 ;  /* 0x000000011a067891 */ /* 0x000fe4000f8e303f */
[----:B------:R-:W-:Y:S01]  /*37f0*/  USHF.L.U32 UR4, UR5, 0xd, URZ ;  /* 0x0000000d05047899 */ /* 0x000fe2000800063f */
[----:B------:R-:W4:Y:S01]  /*3800*/  LDL R232, [R1] ;  /* 0x0000000001e87983 */ /* 0x000f220000100800 */
[----:B------:R-:W-:Y:S02]  /*3810*/  UIADD3 UR6, UR6, UR8, -UR11 ;  /* 0x0000000806067290 */ /* 0x000fe4000fffe80b */
[----:B------:R-:W-:Y:S01]  /*3820*/  UIADD3 UR27, UR26, 0x2, URZ ;  /* 0x000000021a1b7890 */ /* 0x000fe2000fffe03f */
[----:B------:R-:W0:Y:S03]  /*3830*/  LDGDEPBAR ;  /* 0x00000000000079af */ /* 0x000e260000000000 */
[----:B------:R-:W-:Y:S01]  /*3840*/  IMAD.U32 R2, RZ, RZ, UR6 ;  /* 0x00000006ff027e24 */ /* 0x000fe2000f8e00ff */
[----:B------:R-:W-:Y:S02]  /*3850*/  UIADD3 UR6, UR4, 0x10, URZ ;  /* 0x0000001004067890 */ /* 0x000fe4000fffe03f */
[----:B------:R-:W-:Y:S02]  /*3860*/  UISETP.GE.AND UP0, UPT, UR27, UR20, UPT ;  /* 0x000000141b00728c */ /* 0x000fe4000bf06270 */
[----:B------:R-:W-:Y:S05]  /*3870*/  IADD3 R2, R229, -c[0x0][0x168], R2 ;  /* 0x80005a00e5027a10 */ /* 0x000fea0007ffe002 */
[----:B--2---:R-:W-:Y:S05]  /*3880*/  IMAD.IADD R169, R2, 0x1, -R168 ;  /* 0x0000000102a97824 */ /* 0x004fea00078e0aa8 */
[----:B----4-:R-:W-:Y:S02]  /*3890*/  IMNMX R168, R232, R169, PT ;  /* 0x000000a9e8a87217 */ /* 0x010fe40003800200 */
[C---:B------:R-:W-:Y:S02]  /*38a0*/  IADD3 R2, R169.reuse, 0x8, RZ ;  /* 0x00000008a9027810 */ /* 0x040fe40007ffe0ff */
[----:B------:R-:W-:Y:S02]  /*38b0*/  ISETP.GT.AND P1, PT, R168, RZ, PT ;  /* 0x000000ffa800720c */ /* 0x000fe40003f24270 */
[----:B------:R-:W-:Y:S02]  /*38c0*/  IMNMX R2, R232, R2, PT ;  /* 0x00000002e8027217 */ /* 0x000fe40003800200 */
[----:B------:R-:W-:Y:S02]  /*38d0*/  FSEL R187, R4, -INF , P1 ;  /* 0xff80000004bb7808 */ /* 0x000fe40000800000 */
[----:B------:R-:W-:Y:S02]  /*38e0*/  ISETP.GT.AND P1, PT, R168, 0x1, PT ;  /* 0x00000001a800780c */ /* 0x000fe40003f24270 */
[----:B------:R-:W-:Y:S01]  /*38f0*/  IADD3 R4, R169, 0x20, RZ ;  /* 0x00000020a9047810 */ /* 0x000fe20007ffe0ff */
[--C-:B------:R-:W-:Y:S01]  /*3900*/  FFMA.FTZ R234, R187, c[0x0][0x29c], -R0.reuse ;  /* 0x0000a700bbea7a23 */ /* 0x100fe20000010800 */
[----:B------:R-:W-:Y:S02]  /*3910*/  FSEL R186, R5, -INF , P1 ;  /* 0xff80000005ba7808 */ /* 0x000fe40000800000 */
[----:B------:R-:W-:Y:S02]  /*3920*/  ISETP.GT.AND P1, PT, R2, RZ, PT ;  /* 0x000000ff0200720c */ /* 0x000fe40003f24270 */
[----:B------:R-:W-:Y:S01]  /*3930*/  IMNMX R4, R232, R4, PT ;  /* 0x00000004e8047217 */ /* 0x000fe20003800200 */
[--C-:B------:R-:W-:Y:S01]  /*3940*/  FFMA.FTZ R233, R186, c[0x0][0x29c], -R0.reuse ;  /* 0x0000a700bae97a23 */ /* 0x100fe20000010800 */
[----:B------:R-:W-:Y:S02]  /*3950*/  FSEL R229, R6, -INF , P1 ;  /* 0xff80000006e57808 */ /* 0x000fe40000800000 */
[----:B------:R-:W-:Y:S03]  /*3960*/  ISETP.GT.AND P1, PT, R2, 0x1, PT ;  /* 0x000000010200780c */ /* 0x000fe60003f24270 */
[--C-:B------:R-:W-:Y:S01]  /*3970*/  FFMA.FTZ R229, R229, c[0x0][0x29c], -R3.reuse ;  /* 0x0000a700e5e57a23 */ /* 0x100fe20000010803 */
[----:B------:R-:W-:Y:S02]  /*3980*/  FSEL R208, R7, -INF , P1 ;  /* 0xff80000007d07808 */ /* 0x000fe40000800000 */
[----:B------:R-:W-:Y:S03]  /*3990*/  ISETP.GT.AND P1, PT, R168, 0x20, PT ;  /* 0x00000020a800780c */ /* 0x000fe60003f24270 */
[--C-:B------:R-:W-:Y:S01]  /*39a0*/  FFMA.FTZ R208, R208, c[0x0][0x29c], -R3.reuse ;  /* 0x0000a700d0d07a23 */ /* 0x100fe20000010803 */
[----:B------:R-:W-:Y:S02]  /*39b0*/  FSEL R175, R16, -INF , P1 ;  /* 0xff80000010af7808 */ /* 0x000fe40000800000 */
[----:B------:R-:W-:Y:S04]  /*39c0*/  ISETP.GT.AND P1, PT, R168, 0x21, PT ;  /* 0x00000021a800780c */ /* 0x000fe80003f24270 */
[----:B------:R-:W-:Y:S02]  /*39d0*/  FSEL R174, R17, -INF , P1 ;  /* 0xff80000011ae7808 */ /* 0x000fe40000800000 */
[----:B------:R-:W-:Y:S03]  /*39e0*/  ISETP.GT.AND P1, PT, R2, 0x20, PT ;  /* 0x000000200200780c */ /* 0x000fe60003f24270 */
        /* <DEDUP_REMOVED lines=22> */
[----:B------:R-:W-:Y:S01]  /*3b50*/  FSEL R33, R33, -INF , P1 ;  /* 0xff80000021217808 */ /* 0x000fe20000800000 */
[----:B------:R-:W-:Y:S01]  /*3b60*/  MUFU.EX2 R184, R184 ;  /* 0x000000b800b87308 */ /* 0x000fe20000000800 */
[----:B------:R-:W-:Y:S03]  /*3b70*/  ISETP.GT.AND P1, PT, R2, 0x60, PT ;  /* 0x000000600200780c */ /* 0x000fe60003f24270 */
[--C-:B------:R-:W-:Y:S01]  /*3b80*/  FFMA.FTZ R237, R33, c[0x0][0x29c], -R0.reuse ;  /* 0x0000a70021ed7a23 */ /* 0x100fe20000010800 */
[----:B------:R-:W-:Y:S02]  /*3b90*/  FSEL R34, R34, -INF , P1 ;  /* 0xff80000022227808 */ /* 0x000fe40000800000 */
[----:B------:R-:W-:Y:S02]  /*3ba0*/  ISETP.GT.AND P1, PT, R2, 0x61, PT ;  /* 0x000000610200780c */ /* 0x000fe40003f24270 */
[----:B------:R-:W-:Y:S01]  /*3bb0*/  IADD3 R2, R169, 0x28, RZ ;  /* 0x00000028a9027810 */ /* 0x000fe20007ffe0ff */
[--C-:B------:R-:W-:Y:S01]  /*3bc0*/  FFMA.FTZ R246, R34, c[0x0][0x29c], -R3.reuse ;  /* 0x0000a70022f67a23 */ /* 0x100fe20000010803 */
[----:B------:R-:W-:Y:S02]  /*3bd0*/  FSEL R35, R35, -INF , P1 ;  /* 0xff80000023237808 */ /* 0x000fe40000800000 */
[----:B------:R-:W-:Y:S02]  /*3be0*/  ISETP.GT.AND P1, PT, R4, RZ, PT ;  /* 0x000000ff0400720c */ /* 0x000fe40003f24270 */
[----:B------:R-:W-:Y:S01]  /*3bf0*/  IMNMX R2, R232, R2, PT ;  /* 0x00000002e8027217 */ /* 0x000fe20003800200 */
[----:B------:R-:W-:Y:S01]  /*3c00*/  FFMA.FTZ R243, R35, c[0x0][0x29c], -R3 ;  /* 0x0000a70023f37a23 */ /* 0x000fe20000010803 */
[----:B------:R-:W-:Y:S01]  /*3c10*/  FSEL R19, R8, -INF , P1 ;  /* 0xff80000008137808 */ /* 0x000fe20000800000 */
[----:B------:R-:W-:Y:S01]  /*3c20*/  FFMA.FTZ R232, R175, c[0x0][0x29c], -R0 ;  /* 0x0000a700afe87a23 */ /* 0x000fe20000010800 */
[----:B------:R-:W-:Y:S01]  /*3c30*/  ISETP.GT.AND P1, PT, R4, 0x1, PT ;  /* 0x000000010400780c */ /* 0x000fe20003f24270 */
[----:B------:R-:W-:Y:S01]  /*3c40*/  LDSM.16.M88.4 R172, [R211+0x19080] ;  /* 0x01908000d3ac783b */ /* 0x000fe20000000200 */
[----:B------:R-:W-:Y:S01]  /*3c50*/  MOV R0, UR6 ;  /* 0x0000000600007c02 */ /* 0x000fe20008000f00 */
[--C-:B------:R-:W-:Y:S01]  /*3c60*/  FFMA.FTZ R242, R19, c[0x0][0x29c], -R226.reuse ;  /* 0x0000a70013f27a23 */ /* 0x100fe200000108e2 */
[----:B------:R-:W-:Y:S02]  /*3c70*/  FSEL R18, R9, -INF , P1 ;  /* 0xff80000009127808 */ /* 0x000fe40000800000 */
[----:B------:R-:W-:Y:S03]  /*3c80*/  ISETP.GT.AND P1, PT, R2, RZ, PT ;  /* 0x000000ff0200720c */ /* 0x000fe60003f24270 */
[--C-:B------:R-:W-:Y:S01]  /*3c90*/  FFMA.FTZ R241, R18, c[0x0][0x29c], -R226.reuse ;  /* 0x0000a70012f17a23 */ /* 0x100fe200000108e2 */
[----:B------:R-:W-:Y:S01]  /*3ca0*/  FSEL R23, R10, -INF , P1 ;  /* 0xff8000000a177808 */ /* 0x000fe20000800000 */
[----:B------:R-:W-:Y:S01]  /*3cb0*/  LDS R3, [R228+0x20280] ;  /* 0x02028000e4037984 */ /* 0x000fe20000000800 */
        /* <DEDUP_REMOVED lines=30> */
[----:B------:R-:W-:Y:S02]  /*3ea0*/  ISETP.GT.AND P1, PT, R4, 0x61, PT ;  /* 0x000000610400780c */ /* 0x000fe40003f24270 */
[-C--:B------:R-:W-:Y:S03]  /*3eb0*/  HMMA.16816.F32.BF16 R4, R164, R176.reuse, RZ ;  /* 0x000000b0a404723c */ /* 0x080fe600000418ff */
[--C-:B------:R-:W-:Y:S01]  /*3ec0*/  FFMA.FTZ R248, R28, c[0x0][0x29c], -R226.reuse ;  /* 0x0000a7001cf87a23 */ /* 0x100fe200000108e2 */
[----:B------:R-:W-:Y:S02]  /*3ed0*/  FSEL R29, R29, -INF , P1 ;  /* 0xff8000001d1d7808 */ /* 0x000fe40000800000 */
[----:B------:R-:W-:Y:S02]  /*3ee0*/  ISETP.GT.AND P1, PT, R2, 0x60, PT ;  /* 0x000000600200780c */ /* 0x000fe40003f24270 */
[C---:B---3--:R-:W-:Y:S04]  /*3ef0*/  HMMA.16816.F32.BF16 R8, R180.reuse, R176, RZ ;  /* 0x000000b0b408723c */ /* 0x048fe800000418ff */
[----:B------:R-:W-:Y:S01]  /*3f00*/  FSEL R30, R30, -INF , P1 ;  /* 0xff8000001e1e7808 */ /* 0x000fe20000800000 */
[----:B------:R-:W-:Y:S01]  /*3f10*/  FFMA.FTZ R226, R29, c[0x0][0x29c], -R226 ;  /* 0x0000a7001de27a23 */ /* 0x000fe200000108e2 */
[----:B------:R-:W-:Y:S02]  /*3f20*/  ISETP.GT.AND P1, PT, R2, 0x61, PT ;  /* 0x000000610200780c */ /* 0x000fe40003f24270 */
[-C--:B------:R-:W-:Y:S01]  /*3f30*/  HMMA.16816.F32.BF16 R12, R180, R178.reuse, RZ ;  /* 0x000000b2b40c723c */ /* 0x080fe200000418ff */
[--C-:B------:R-:W-:Y:S02]  /*3f40*/  FFMA.FTZ R2, R30, c[0x0][0x29c], -R227.reuse ;  /* 0x0000a7001e027a23 */ /* 0x100fe400000108e3 */
[----:B------:R-:W-:Y:S01]  /*3f50*/  MUFU.EX2 R226, R226 ;  /* 0x000000e200e27308 */ /* 0x000fe20000000800 */
[----:B------:R-:W-:Y:S02]  /*3f60*/  FSEL R31, R31, -INF , P1 ;  /* 0xff8000001f1f7808 */ /* 0x000fe40000800000 */
[----:B------:R-:W-:Y:S02]  /*3f70*/  PLOP3.LUT P1, PT, PT, PT, UP0, 0x80, 0x0 ;  /* 0x000000000000781c */ /* 0x000fe40003f2f008 */
[C---:B------:R-:W-:Y:S01]  /*3f80*/  HMMA.16816.F32.BF16 R16, R164.reuse, R178, RZ ;  /* 0x000000b2a410723c */ /* 0x040fe200000418ff */
[----:B------:R-:W-:Y:S03]  /*3f90*/  LDSM.16.M88.4 R176, [R217+0xa080] ;  /* 0x00a08000d9b0783b */ /* 0x000fe60000000200 */
[----:B------:R-:W-:Y:S04]  /*3fa0*/  FFMA.FTZ R227, R31, c[0x0][0x29c], -R227 ;  /* 0x0000a7001fe37a23 */ /* 0x000fe800000108e3 */
[-C--:B------:R-:W-:Y:S02]  /*3fb0*/  HMMA.16816.F32.BF16 R20, R164, R188.reuse, RZ ;  /* 0x000000bca414723c */ /* 0x080fe400000418ff */
[----:B------:R-:W-:Y:S06]  /*3fc0*/  MUFU.EX2 R227, R227 ;  /* 0x000000e300e37308 */ /* 0x000fec0000000800 */
[C---:B------:R-:W-:Y:S04]  /*3fd0*/  HMMA.16816.F32.BF16 R24, R180.reuse, R188, RZ ;  /* 0x000000bcb418723c */ /* 0x040fe800000418ff */
[----:B------:R-:W-:Y:S04]  /*3fe0*/  MUFU.EX2 R188, R229 ;  /* 0x000000e500bc7308 */ /* 0x000fe80000000800 */
[-C--:B------:R-:W-:Y:S06]  /*3ff0*/  HMMA.16816.F32.BF16 R28, R180, R190.reuse, RZ ;  /* 0x000000beb41c723c */ /* 0x080fec00000418ff */
[----:B------:R-:W-:Y:S02]  /*4000*/  MUFU.EX2 R182, R185 ;  /* 0x000000b900b67308 */ /* 0x000fe40000000800 */
[----:B------:R-:W-:Y:S01]  /*4010*/  HMMA.16816.F32.BF16 R32, R164, R190, RZ ;  /* 0x000000bea420723c */ /* 0x000fe200000418ff */
[----:B------:R-:W-:Y:S07]  /*4020*/  LDSM.16.M88.4 R164, [R211+0x18080] ;  /* 0x01808000d3a4783b */ /* 0x000fee0000000200 */
[-C--:B------:R-:W-:Y:S01]  /*4030*/  HMMA.16816.F32.BF16 R4, R192, R196.reuse, R4 ;  /* 0x000000c4c004723c */ /* 0x080fe20000041804 */
[----:B------:R-:W-:Y:S07]  /*4040*/  MUFU.EX2 R185, R246 ;  /* 0x000000f600b97308 */ /* 0x000fee0000000800 */
[C---:B------:R-:W-:Y:S03]  /*4050*/  HMMA.16816.F32.BF16 R8, R200.reuse, R196, R8 ;  /* 0x000000c4c808723c */ /* 0x040fe60000041808 */
[----:B------:R-:W-:Y:S05]  /*4060*/  MUFU.EX2 R196, R236 ;  /* 0x000000ec00c47308 */ /* 0x000fea0000000800 */
[-C--:B------:R-:W-:Y:S05]  /*4070*/  HMMA.16816.F32.BF16 R12, R200, R198.reuse, R12 ;  /* 0x000000c6c80c723c */ /* 0x080fea000004180c */
[----:B------:R-:W-:Y:S03]  /*4080*/  MUFU.EX2 R180, R208 ;  /* 0x000000d000b47308 */ /* 0x000fe60000000800 */
[C---:B------:R-:W-:Y:S07]  /*4090*/  HMMA.16816.F32.BF16 R16, R192.reuse, R198, R16 ;  /* 0x000000c6c010723c */ /* 0x040fee0000041810 */
[----:B------:R-:W-:Y:S01]  /*40a0*/  MUFU.EX2 R199, R232 ;  /* 0x000000e800c77308 */ /* 0x000fe20000000800 */
[-C--:B------:R-:W-:Y:S08]  /*40b0*/  HMMA.16816.F32.BF16 R20, R192, R204.reuse, R20 ;  /* 0x000000ccc014723c */ /* 0x080ff00000041814 */
[C---:B------:R-:W-:Y:S01]  /*40c0*/  HMMA.16816.F32.BF16 R24, R200.reuse, R204, R24 ;  /* 0x000000ccc818723c */ /* 0x040fe20000041818 */
[----:B------:R-:W-:Y:S06]  /*40d0*/  MUFU.EX2 R198, R187 ;  /* 0x000000bb00c67308 */ /* 0x000fec0000000800 */
[----:B------:R-:W-:Y:S01]  /*40e0*/  IMAD.MOV.U32 R204, RZ, RZ, R169 ;  /* 0x000000ffffcc7224 */ /* 0x000fe200078e00a9 */
[-C--:B------:R-:W-:Y:S03]  /*40f0*/  HMMA.16816.F32.BF16 R28, R200, R206.reuse, R28 ;  /* 0x000000cec81c723c */ /* 0x080fe6000004181c */
[----:B------:R-:W-:Y:S01]  /*4100*/  MUFU.EX2 R200, R186 ;  /* 0x000000ba00c87308 */ /* 0x000fe20000000800 */
[----:B------:R-:W-:Y:S02]  /*4110*/  IMAD.MOV.U32 R205, RZ, RZ, R2 ;  /* 0x000000ffffcd7224 */ /* 0x000fe400078e0002 */
[----:B------:R-:W-:Y:S02]  /*4120*/  IMAD.U32 R2, RZ, RZ, UR4 ;  /* 0x00000004ff027e24 */ /* 0x000fe4000f8e00ff */
[----:B------:R-:W-:Y:S04]  /*4130*/  HMMA.16816.F32.BF16 R32, R192, R206, R32 ;  /* 0x000000cec020723c */ /* 0x000fe80000041820 */
[----:B------:R-:W-:Y:S01]  /*4140*/  IMAD.MOV.U32 R203, RZ, RZ, R168 ;  /* 0x000000ffffcb7224 */ /* 0x000fe200078e00a8 */
[----:B------:R-:W-:Y:S01]  /*4150*/  @P0 IADD3 R0, R2, -0x10, RZ ;  /* 0xfffffff002000810 */ /* 0x000fe20007ffe0ff */
[----:B------:R-:W1:Y:S01]  /*4160*/  LDSM.16.M88.4 R168, [R217+0x8080] ;  /* 0x00808000d9a8783b */ /* 0x000e620000000200 */
[----:B------:R-:W2:Y:S05]  /*4170*/  MUFU.EX2 R2, R234 ;  /* 0x000000ea00027308 */ /* 0x000eaa0000000800 */
[C---:B------:R-:W-:Y:S04]  /*4180*/  IMAD.IADD R0, R213.reuse, 0x1, R0 ;  /* 0x00000001d5007824 */ /* 0x040fe800078e0200 */
[----:B------:R-:W-:Y:S01]  /*4190*/  IMAD.SHL.U32 R0, R0, 0x2, RZ ;  /* 0x0000000200007824 */ /* 0x000fe200078e00ff */
[----:B------:R-:W3:Y:S10]  /*41a0*/  MUFU.EX2 R194, R233 ;  /* 0x000000e900c27308 */ /* 0x000ef40000000800 */
[----:B------:R-:W-:Y:S10]  /*41b0*/  MUFU.EX2 R186, R243 ;  /* 0x000000f300ba7308 */ /* 0x000ff40000000800 */
[----:B------:R-:W-:Y:S01]  /*41c0*/  MUFU.EX2 R181, R245 ;  /* 0x000000f500b57308 */ /* 0x000fe20000000800 */
[-C--:B-1----:R-:W-:Y:S09]  /*41d0*/  HMMA.16816.F32.BF16 R4, R164, R168.reuse, R4 ;  /* 0x000000a8a404723c */ /* 0x082ff20000041804 */
[----:B------:R-:W-:Y:S01]  /*41e0*/  MUFU.EX2 R183, R244 ;  /* 0x000000f400b77308 */ /* 0x000fe20000000800 */
[C---:B------:R-:W-:Y:S09]  /*41f0*/  HMMA.16816.F32.BF16 R8, R172.reuse, R168, R8 ;  /* 0x000000a8ac08723c */ /* 0x040ff20000041808 */
[----:B------:R-:W-:Y:S01]  /*4200*/  MUFU.EX2 R189, R242 ;  /* 0x000000f200bd7308 */ /* 0x000fe20000000800 */
[-C--:B------:R-:W-:Y:S09]  /*4210*/  HMMA.16816.F32.BF16 R12, R172, R170.reuse, R12 ;  /* 0x000000aaac0c723c */ /* 0x080ff2000004180c */
[----:B------:R-:W-:Y:S01]  /*4220*/  MUFU.EX2 R191, R241 ;  /* 0x000000f100bf7308 */ /* 0x000fe20000000800 */
[C---:B------:R-:W-:Y:S01]  /*4230*/  HMMA.16816.F32.BF16 R16, R164.reuse, R170, R16 ;  /* 0x000000aaa410723c */ /* 0x040fe20000041810 */
[----:B------:R-:W-:Y:S08]  /*4240*/  LDSM.16.M88.4 R168, [R216+0x8080] ;  /* 0x00808000d8a8783b */ /* 0x000ff00000000200 */
[----:B------:R-:W-:Y:S01]  /*4250*/  MUFU.EX2 R197, R235 ;  /* 0x000000eb00c57308 */ /* 0x000fe20000000800 */
[-C--:B------:R-:W-:Y:S08]  /*4260*/  HMMA.16816.F32.BF16 R20, R164, R176.reuse, R20 ;  /* 0x000000b0a414723c */ /* 0x080ff00000041814 */
[C---:B------:R-:W-:Y:S01]  /*4270*/  HMMA.16816.F32.BF16 R24, R172.reuse, R176, R24 ;  /* 0x000000b0ac18723c */ /* 0x040fe20000041818 */
[----:B------:R-:W-:Y:S07]  /*4280*/  MUFU.EX2 R190, R240 ;  /* 0x000000f000be7308 */ /* 0x000fee0000000800 */
[-C--:B------:R-:W-:Y:S01]  /*4290*/  HMMA.16816.F32.BF16 R28, R172, R178.reuse, R28 ;  /* 0x000000b2ac1c723c */ /* 0x080fe2000004181c */
[----:B------:R-:W-:Y:S02]  /*42a0*/  LDSM.16.M88.4 R172, [R212+0x19080] ;  /* 0x01908000d4ac783b */ /* 0x000fe40000000200 */
[----:B------:R-:W-:Y:S05]  /*42b0*/  MUFU.EX2 R192, R239 ;  /* 0x000000ef00c07308 */ /* 0x000fea0000000800 */
[----:B------:R-:W-:Y:S01]  /*42c0*/  HMMA.16816.F32.BF16 R32, R164, R178, R32 ;  /* 0x000000b2a420723c */ /* 0x000fe20000041820 */
[----:B------:R-:W1:Y:S04]  /*42d0*/  LDSM.16.M88.4 R164, [R212+0x18080] ;  /* 0x01808000d4a4783b */ /* 0x000e680000000200 */
[----:B------:R-:W-:Y:S04]  /*42e0*/  MUFU.EX2 R195, R238 ;  /* 0x000000ee00c37308 */ /* 0x000fe80000000800 */
[----:B------:R-:W4:Y:S06]  /*42f0*/  LDSM.16.M88.4 R176, [R216+0xa080] ;  /* 0x00a08000d8b0783b */ /* 0x000f2c0000000200 */
[----:B------:R-:W-:Y:S10]  /*4300*/  MUFU.EX2 R187, R247 ;  /* 0x000000f700bb7308 */ /* 0x000ff40000000800 */
[----:B------:R-:W5:Y:S01]  /*4310*/  MUFU.EX2 R193, R237 ;  /* 0x000000ed00c17308 */ /* 0x000f620000000800 */
[-C--:B-1----:R-:W-:Y:S08]  /*4320*/  HMMA.16816.F32.BF16 R4, R164, R168.reuse, R4 ;  /* 0x000000a8a404723c */ /* 0x082ff00000041804 */
[C---:B------:R-:W-:Y:S08]  /*4330*/  HMMA.16816.F32.BF16 R8, R172.reuse, R168, R8 ;  /* 0x000000a8ac08723c */ /* 0x040ff00000041808 */
[-C--:B------:R-:W-:Y:S08]  /*4340*/  HMMA.16816.F32.BF16 R12, R172, R170.reuse, R12 ;  /* 0x000000aaac0c723c */ /* 0x080ff0000004180c */
[C---:B------:R-:W-:Y:S01]  /*4350*/  HMMA.16816.F32.BF16 R16, R164.reuse, R170, R16 ;  /* 0x000000aaa410723c */ /* 0x040fe20000041810 */
[----:B------:R-:W-:Y:S07]  /*4360*/  LDSM.16.M88.4 R168, [R214+0xc080] ;  /* 0x00c08000d6a8783b */ /* 0x000fee0000000200 */
[-C--:B----4-:R-:W-:Y:S08]  /*4370*/  HMMA.16816.F32.BF16 R20, R164, R176.reuse, R20 ;  /* 0x000000b0a414723c */ /* 0x090ff00000041814 */
[C---:B------:R-:W-:Y:S08]  /*4380*/  HMMA.16816.F32.BF16 R24, R172.reuse, R176, R24 ;  /* 0x000000b0ac18723c */ /* 0x040ff00000041818 */
[-C--:B------:R-:W-:Y:S07]  /*4390*/  HMMA.16816.F32.BF16 R28, R172, R178.reuse, R28 ;  /* 0x000000b2ac1c723c */ /* 0x080fee000004181c */
[----:B------:R-:W-:Y:S01]  /*43a0*/  IADD3 R172, R213, UR4, RZ ;  /* 0x00000004d5ac7c10 */ /* 0x000fe2000fffe0ff */
[----:B------:R-:W-:Y:S01]  /*43b0*/  HMMA.16816.F32.BF16 R32, R164, R178, R32 ;  /* 0x000000b2a420723c */ /* 0x000fe20000041820 */
[----:B------:R-:W-:Y:S03]  /*43c0*/  LDSM.16.M88.4 R176, [R214+0xe080] ;  /* 0x00e08000d6b0783b */ /* 0x000fe60000000200 */
[----:B------:R-:W-:Y:S05]  /*43d0*/  IMAD.SHL.U32 R172, R172, 0x2, RZ ;  /* 0x00000002acac7824 */ /* 0x000fea00078e00ff */
[----:B------:R-:W1:Y:S08]  /*43e0*/  LDSM.16.M88.4 R164, [R172+0x1a080] ;  /* 0x01a08000aca4783b */ /* 0x000e700000000200 */
[----:B------:R-:W4:Y:S01]  /*43f0*/  LDSM.16.M88.4 R172, [R172+0x1b080] ;  /* 0x01b08000acac783b */ /* 0x000f220000000200 */
[-C--:B-1----:R-:W-:Y:S08]  /*4400*/  HMMA.16816.F32.BF16 R4, R164, R168.reuse, R4 ;  /* 0x000000a8a404723c */ /* 0x082ff00000041804 */
[C---:B----4-:R-:W-:Y:S08]  /*4410*/  HMMA.16816.F32.BF16 R8, R172.reuse, R168, R8 ;  /* 0x000000a8ac08723c */ /* 0x050ff00000041808 */
        /* <DEDUP_REMOVED lines=9> */
[----:B------:R-:W4:Y:S08]  /*44b0*/  LDSM.16.M88.4 R176, [R215+0xe080] ;  /* 0x00e08000d7b0783b */ /* 0x000f300000000200 */
[----:B------:R-:W-:Y:S01]  /*44c0*/  LDS R0, [R228+0x202a0] ;  /* 0x0202a000e4007984 */ /* 0x000fe20000000800 */
        /* <DEDUP_REMOVED lines=8> */
[----:B------:R-:W-:Y:S07]  /*4550*/  LDSM.16.M88.4 R172, [R211+0x1b080] ;  /* 0x01b08000d3ac783b */ /* 0x000fee0000000200 */
[----:B------:R-:W-:Y:S01]  /*4560*/  HMMA.16816.F32.BF16 R32, R164, R178, R32 ;  /* 0x000000b2a420723c */ /* 0x000fe20000041820 */
[----:B------:R-:W1:Y:S08]  /*4570*/  LDSM.16.M88.4 R164, [R211+0x1a080] ;  /* 0x01a08000d3a4783b */ /* 0x000e700000000200 */
[----:B------:R-:W4:Y:S01]  /*4580*/  LDSM.16.M88.4 R176, [R217+0xe080] ;  /* 0x00e08000d9b0783b */ /* 0x000f220000000200 */
        /* <DEDUP_REMOVED lines=10> */
[----:B------:R4:W2:Y:S08]  /*4630*/  LDSM.16.M88.4 R164, [R212+0x1b080] ;  /* 0x01b08000d4a4783b */ /* 0x0008b00000000200 */
[----:B------:R-:W3:Y:S03]  /*4640*/  LDSM.16.M88.4 R176, [R216+0xe080] ;  /* 0x00e08000d8b0783b */ /* 0x000ee60000000200 */
[----:B----4-:R-:W-:Y:S01]  /*4650*/  SEL R212, R225, 0xffffffe0, !P0 ;  /* 0xffffffe0e1d47807 */ /* 0x010fe20004000000 */
[-C--:B-1----:R-:W-:Y:S08]  /*4660*/  HMMA.16816.F32.BF16 R4, R168, R172.reuse, R4 ;  /* 0x000000aca804723c */ /* 0x082ff00000041804 */
[C---:B--2---:R-:W-:Y:S01]  /*4670*/  HMMA.16816.F32.BF16 R8, R164.reuse, R172, R8 ;  /* 0x000000aca408723c */ /* 0x044fe20000041808 */
[----:B------:R-:W-:Y:S07]  /*4680*/  MUFU.EX2 R173, R250 ;  /* 0x000000fa00ad7308 */ /* 0x000fee0000000800 */
[-C--:B------:R-:W-:Y:S08]  /*4690*/  HMMA.16816.F32.BF16 R12, R164, R174.reuse, R12 ;  /* 0x000000aea40c723c */ /* 0x080ff0000004180c */
[C---:B------:R-:W-:Y:S01]  /*46a0*/  HMMA.16816.F32.BF16 R16, R168.reuse, R174, R16 ;  /* 0x000000aea810723c */ /* 0x040fe20000041810 */
[----:B------:R-:W-:Y:S03]  /*46b0*/  MUFU.EX2 R174, R249 ;  /* 0x000000f900ae7308 */ /* 0x000fe60000000800 */
[--C-:B------:R-:W-:Y:S02]  /*46c0*/  FADD.FTZ R4, R4, -R3.reuse ;  /* 0x8000000304047221 */ /* 0x100fe40000010000 */
[--C-:B------:R-:W-:Y:S02]  /*46d0*/  FADD.FTZ R5, R5, -R3.reuse ;  /* 0x8000000305057221 */ /* 0x100fe40000010000 */
[-C--:B---3--:R-:W-:Y:S03]  /*46e0*/  HMMA.16816.F32.BF16 R20, R168, R176.reuse, R20 ;  /* 0x000000b0a814723c */ /* 0x088fe60000041814 */
[----:B------:R-:W-:Y:S01]  /*46f0*/  MUFU.EX2 R175, R248 ;  /* 0x000000f800af7308 */ /* 0x000fe20000000800 */
[----:B------:R-:W-:Y:S02]  /*4700*/  FMUL.FTZ R4, R2, R4 ;  /* 0x0000000402047220 */ /* 0x000fe40000410000 */
[----:B------:R-:W-:Y:S02]  /*4710*/  FMUL.FTZ R5, R194, R5 ;  /* 0x00000005c2057220 */ /* 0x000fe40000410000 */
[C---:B------:R-:W-:Y:S04]  /*4720*/  HMMA.16816.F32.BF16 R24, R164.reuse, R176, R24 ;  /* 0x000000b0a418723c */ /* 0x040fe80000041818 */
[--C-:B------:R-:W-:Y:S02]  /*4730*/  FADD.FTZ R6, R6, -R0.reuse ;  /* 0x8000000006067221 */ /* 0x100fe40000010000 */
[--C-:B------:R-:W-:Y:S02]  /*4740*/  FADD.FTZ R7, R7, -R0.reuse ;  /* 0x8000000007077221 */ /* 0x100fe40000010000 */
[-C--:B------:R-:W-:Y:S01]  /*4750*/  HMMA.16816.F32.BF16 R28, R164, R178.reuse, R28 ;  /* 0x000000b2a41c723c */ /* 0x080fe2000004181c */
[----:B------:R-:W-:Y:S03]  /*4760*/  MUFU.EX2 R165, R252 ;  /* 0x000000fc00a57308 */ /* 0x000fe60000000800 */
[----:B------:R-:W-:Y:S02]  /*4770*/  FMUL.FTZ R6, R188, R6 ;  /* 0x00000006bc067220 */ /* 0x000fe40000410000 */
[----:B------:R-:W-:Y:S01]  /*4780*/  FMUL.FTZ R7, R180, R7 ;  /* 0x00000007b4077220 */ /* 0x000fe20000410000 */
[----:B-----5:R-:W-:Y:S01]  /*4790*/  F2FP.BF16.PACK_AB R164, R193, R196 ;  /* 0x000000c4c1a4723e */ /* 0x020fe200000010ff */
[----:B------:R-:W-:Y:S03]  /*47a0*/  HMMA.16816.F32.BF16 R32, R168, R178, R32 ;  /* 0x000000b2a820723c */ /* 0x000fe60000041820 */
[----:B------:R-:W1:Y:S01]  /*47b0*/  MUFU.EX2 R167, R251 ;  /* 0x000000fb00a77308 */ /* 0x000e620000000800 */
[--C-:B------:R-:W-:Y:S01]  /*47c0*/  FADD.FTZ R18, R18, -R0.reuse ;  /* 0x8000000012127221 */ /* 0x100fe20000010000 */
[----:B------:R-:W-:Y:S01]  /*47d0*/  F2FP.BF16.PACK_AB R166, R198, R199 ;  /* 0x000000c7c6a6723e */ /* 0x000fe200000010ff */
[--C-:B------:R-:W-:Y:S01]  /*47e0*/  FADD.FTZ R19, R19, -R0.reuse ;  /* 0x8000000013137221 */ /* 0x100fe20000010000 */
[----:B------:R-:W-:Y:S01]  /*47f0*/  F2FP.BF16.PACK_AB R169, R194, R2 ;  /* 0x00000002c2a9723e */ /* 0x000fe200000010ff */
[--C-:B------:R-:W-:Y:S01]  /*4800*/  FADD.FTZ R23, R23, -R0.reuse ;  /* 0x8000000017177221 */ /* 0x100fe20000010000 */
[----:B------:R-:W2:Y:S03]  /*4810*/  LDS R2, [R228+0x20300] ;  /* 0x02030000e4027984 */ /* 0x000ea60000000800 */
[----:B------:R-:W-:Y:S01]  /*4820*/  F2FP.BF16.PACK_AB R170, R5, R4 ;  /* 0x0000000405aa723e */ /* 0x000fe200000010ff */
[--C-:B------:R-:W-:Y:S01]  /*4830*/  FADD.FTZ R4, R22, -R0.reuse ;  /* 0x8000000016047221 */ /* 0x100fe20000010000 */
[----:B------:R-:W-:Y:S01]  /*4840*/  F2FP.BF16.PACK_AB R22, R183, R181 ;  /* 0x000000b5b716723e */ /* 0x000fe200000010ff */
[--C-:B------:R-:W-:Y:S01]  /*4850*/  FADD.FTZ R16, R16, -R3.reuse ;  /* 0x8000000310107221 */ /* 0x100fe20000010000 */
[----:B------:R-:W-:Y:S01]  /*4860*/  F2FP.BF16.PACK_AB R168, R197, R200 ;  /* 0x000000c8c5a8723e */ /* 0x000fe200000010ff */
[--C-:B------:R-:W-:Y:S02]  /*4870*/  FADD.FTZ R17, R17, -R3.reuse ;  /* 0x8000000311117221 */ /* 0x100fe40000010000 */
[--C-:B------:R-:W-:Y:S02]  /*4880*/  FADD.FTZ R20, R20, -R3.reuse ;  /* 0x8000000314147221 */ /* 0x100fe40000010000 */
[--C-:B------:R-:W-:Y:S02]  /*4890*/  FADD.FTZ R21, R21, -R3.reuse ;  /* 0x8000000315157221 */ /* 0x100fe40000010000 */
[----:B------:R-:W-:Y:S02]  /*48a0*/  FMUL.FTZ R16, R199, R16 ;  /* 0x00000010c7107220 */ /* 0x000fe40000410000 */
[--C-:B------:R-:W-:Y:S02]  /*48b0*/  FADD.FTZ R33, R33, -R3.reuse ;  /* 0x8000000321217221 */ /* 0x100fe40000010000 */
[--C-:B------:R-:W-:Y:S02]  /*48c0*/  FADD.FTZ R34, R34, -R0.reuse ;  /* 0x8000000022227221 */ /* 0x100fe40000010000 */
[----:B------:R-:W-:Y:S02]  /*48d0*/  FADD.FTZ R35, R35, -R0 ;  /* 0x8000000023237221 */ /* 0x000fe40000010000 */
[----:B------:R-:W-:Y:S02]  /*48e0*/  FMUL.FTZ R193, R193, R33 ;  /* 0x00000021c1c17220 */ /* 0x000fe40000410000 */
[----:B------:R-:W-:Y:S02]  /*48f0*/  FMUL.FTZ R0, R185, R34 ;  /* 0x00000022b9007220 */ /* 0x000fe40000410000 */
[----:B------:R-:W-:Y:S02]  /*4900*/  FMUL.FTZ R33, R186, R35 ;  /* 0x00000023ba217220 */ /* 0x000fe40000410000 */
[----:B------:R-:W-:Y:S01]  /*4910*/  FADD.FTZ R32, R32, -R3 ;  /* 0x8000000320207221 */ /* 0x000fe20000010000 */
[----:B------:R-:W-:Y:S01]  /*4920*/  F2FP.BF16.PACK_AB R3, R180, R188 ;  /* 0x000000bcb403723e */ /* 0x000fe200000010ff */
[----:B------:R-:W-:Y:S01]  /*4930*/  FMUL.FTZ R17, R198, R17 ;  /* 0x00000011c6117220 */ /* 0x000fe20000410000 */
[----:B------:R-:W-:Y:S01]  /*4940*/  F2FP.BF16.PACK_AB R33, R33, R0 ;  /* 0x000000002121723e */ /* 0x000fe200000010ff */
[----:B------:R-:W-:Y:S01]  /*4950*/  FMUL.FTZ R4, R182, R4 ;  /* 0x00000004b6047220 */ /* 0x000fe20000410000 */
[----:B------:R-:W3:Y:S01]  /*4960*/  LDS R0, [R228+0x20320] ;  /* 0x02032000e4007984 */ /* 0x000ee20000000800 */
[----:B------:R-:W-:Y:S01]  /*4970*/  FMUL.FTZ R20, R200, R20 ;  /* 0x00000014c8147220 */ /* 0x000fe20000410000 */
[----:B------:R-:W-:Y:S01]  /*4980*/  F2FP.BF16.PACK_AB R171, R17, R16 ;  /* 0x0000001011ab723e */ /* 0x000fe200000010ff */
[----:B------:R-:W-:Y:S01]  /*4990*/  FMUL.FTZ R16, R196, R32 ;  /* 0x00000020c4107220 */ /* 0x000fe20000410000 */
[----:B------:R4:W-:Y:S01]  /*49a0*/  STS [R231+0x20880], R3 ;  /* 0x02088003e7007388 */ /* 0x0009e20000000800 */
[----:B------:R-:W-:Y:S01]  /*49b0*/  FMUL.FTZ R32, R184, R23 ;  /* 0x00000017b8207220 */ /* 0x000fe20000410000 */
[----:B------:R-:W-:Y:S01]  /*49c0*/  F2FP.BF16.PACK_AB R17, R186, R185 ;  /* 0x000000b9ba11723e */ /* 0x000fe200000010ff */
[----:B------:R-:W-:Y:S01]  /*49d0*/  FMUL.FTZ R21, R197, R21 ;  /* 0x00000015c5157220 */ /* 0x000fe20000410000 */
[----:B------:R-:W-:Y:S01]  /*49e0*/  STS [R231+0x20480], R169 ;  /* 0x020480a9e7007388 */ /* 0x000fe20000000800 */
[--C-:B--2---:R-:W-:Y:S01]  /*49f0*/  FADD.FTZ R25, R25, -R2.reuse ;  /* 0x8000000219197221 */ /* 0x104fe20000010000 */
[----:B------:R-:W-:Y:S01]  /*4a00*/  F2FP.BF16.PACK_AB R32, R32, R4 ;  /* 0x000000042020723e */ /* 0x000fe200000010ff */
[--C-:B------:R-:W-:Y:S01]  /*4a10*/  FADD.FTZ R4, R9, -R2.reuse ;  /* 0x8000000209047221 */ /* 0x100fe20000010000 */
[----:B------:R-:W-:Y:S01]  /*4a20*/  F2FP.BF16.PACK_AB R9, R191, R189 ;  /* 0x000000bdbf09723e */ /* 0x000fe200000010ff */
[----:B------:R-:W-:Y:S01]  /*4a30*/  STS [R230], R166 ;  /* 0x000000a6e6007388 */ /* 0x000fe20000000800 */
[--C-:B------:R-:W-:Y:S01]  /*4a40*/  FADD.FTZ R29, R29, -R2.reuse ;  /* 0x800000021d1d7221 */ /* 0x100fe20000010000 */
[----:B------:R-:W-:Y:S01]  /*4a50*/  F2FP.BF16.PACK_AB R172, R21, R20 ;  /* 0x0000001415ac723e */ /* 0x000fe200000010ff */
[--C-:B------:R-:W-:Y:S01]  /*4a60*/  FADD.FTZ R8, R8, -R2.reuse ;  /* 0x8000000208087221 */ /* 0x100fe20000010000 */
[----:B------:R-:W-:Y:S01]  /*4a70*/  STS [R230+0x400], R22 ;  /* 0x00040016e6007388 */ /* 0x000fe20000000800 */
[--C-:B------:R-:W-:Y:S01]  /*4a80*/  FADD.FTZ R12, R12, -R2.reuse ;  /* 0x800000020c0c7221 */ /* 0x100fe20000010000 */
[----:B------:R-:W-:Y:S01]  /*4a90*/  MUFU.EX2 R23, R203 ;  /* 0x000000cb00177308 */ /* 0x000fe20000000800 */
[--C-:B------:R-:W-:Y:S01]  /*4aa0*/  FADD.FTZ R13, R13, -R2.reuse ;  /* 0x800000020d0d7221 */ /* 0x100fe20000010000 */
[----:B------:R-:W-:Y:S01]  /*4ab0*/  STS [R231+0x21480], R9 ;  /* 0x02148009e7007388 */ /* 0x000fe20000000800 */
[--C-:B------:R-:W-:Y:S01]  /*4ac0*/  FADD.FTZ R24, R24, -R2.reuse ;  /* 0x8000000218187221 */ /* 0x100fe20000010000 */
[----:B------:R-:W-:Y:S01]  /*4ad0*/  F2FP.BF16.PACK_AB R34, R193, R16 ;  /* 0x00000010c122723e */ /* 0x000fe200000010ff */
[----:B------:R-:W-:Y:S01]  /*4ae0*/  FADD.FTZ R28, R28, -R2 ;  /* 0x800000021c1c7221 */ /* 0x000fe20000010000 */
[----:B-1----:R-:W-:Y:S01]  /*4af0*/  F2FP.BF16.PACK_AB R2, R165, R167 ;  /* 0x000000a7a502723e */ /* 0x002fe200000010ff */
[----:B------:R-:W-:Y:S01]  /*4b00*/  FMUL.FTZ R5, R181, R18 ;  /* 0x00000012b5057220 */ /* 0x000fe20000410000 */
[----:B------:R-:W-:Y:S01]  /*4b10*/  F2FP.BF16.PACK_AB R18, R7, R6 ;  /* 0x000000060712723e */ /* 0x000fe200000010ff */
[----:B------:R-:W-:Y:S01]  /*4b20*/  FMUL.FTZ R21, R183, R19 ;  /* 0x00000013b7157220 */ /* 0x000fe20000410000 */
[----:B----4-:R-:W-:Y:S01]  /*4b30*/  F2FP.BF16.PACK_AB R3, R173, R174 ;  /* 0x000000aead03723e */ /* 0x010fe200000010ff */
[----:B------:R-:W1:Y:S01]  /*4b40*/  MUFU.EX2 R20, R204 ;  /* 0x000000cc00147308 */ /* 0x000e620000000800 */
[----:B------:R-:W-:Y:S01]  /*4b50*/  F2FP.BF16.PACK_AB R7, R192, R190 ;  /* 0x000000bec007723e */ /* 0x000fe200000010ff */
[----:B------:R-:W-:Y:S01]  /*4b60*/  FMUL.FTZ R6, R191, R4 ;  /* 0x00000004bf067220 */ /* 0x000fe20000410000 */
[----:B------:R-:W-:Y:S01]  /*4b70*/  F2FP.BF16.PACK_AB R19, R184, R182 ;  /* 0x000000b6b813723e */ /* 0x000fe200000010ff */
[----:B------:R2:W-:Y:S01]  /*4b80*/  STS [R231+0x21880], R3 ;  /* 0x02188003e7007388 */ /* 0x0005e20000000800 */
[----:B------:R-:W-:Y:S01]  /*4b90*/  F2FP.BF16.PACK_AB R4, R187, R195 ;  /* 0x000000c3bb04723e */ /* 0x000fe200000010ff */
[----:B------:R-:W-:Y:S01]  /*4ba0*/  FMUL.FTZ R176, R189, R8 ;  /* 0x00000008bdb07220 */ /* 0x000fe20000410000 */
[----:B------:R-:W-:Y:S01]  /*4bb0*/  F2FP.BF16.PACK_AB R21, R21, R5 ;  /* 0x000000051515723e */ /* 0x000fe200000010ff */
[----:B------:R1:W-:Y:S01]  /*4bc0*/  STS [R230+0x1400], R2 ;  /* 0x00140002e6007388 */ /* 0x0003e20000000800 */
[----:B------:R-:W-:Y:S01]  /*4bd0*/  F2FP.BF16.PACK_AB R5, R226, R175 ;  /* 0x000000afe205723e */ /* 0x000fe200000010ff */
[----:B------:R-:W4:Y:S01]  /*4be0*/  MUFU.EX2 R16, R205 ;  /* 0x000000cd00107308 */ /* 0x000f220000000800 */
[--C-:B---3--:R-:W-:Y:S01]  /*4bf0*/  FADD.FTZ R10, R10, -R0.reuse ;  /* 0x800000000a0a7221 */ /* 0x108fe20000010000 */
[----:B------:R-:W-:Y:S01]  /*4c00*/  STS [R230+0x1000], R7 ;  /* 0x00100007e6007388 */ /* 0x000fe20000000800 */
[--C-:B------:R-:W-:Y:S01]  /*4c10*/  FADD.FTZ R11, R11, -R0.reuse ;  /* 0x800000000b0b7221 */ /* 0x100fe20000010000 */
[----:B------:R-:W-:Y:S01]  /*4c20*/  F2FP.BF16.PACK_AB R6, R6, R176 ;  /* 0x000000b00606723e */ /* 0x000fe200000010ff */
[----:B------:R-:W-:Y:S01]  /*4c30*/  FMUL.FTZ R10, R174, R10 ;  /* 0x0000000aae0a7220 */ /* 0x000fe20000410000 */
[----:B------:R-:W-:Y:S01]  /*4c40*/  STS [R231+0x22480], R168 ;  /* 0x022480a8e7007388 */ /* 0x000fe20000000800 */
[----:B------:R-:W-:Y:S02]  /*4c50*/  FMUL.FTZ R11, R173, R11 ;  /* 0x0000000bad0b7220 */ /* 0x000fe40000410000 */
[--C-:B------:R-:W-:Y:S01]  /*4c60*/  FADD.FTZ R14, R14, -R0.reuse ;  /* 0x800000000e0e7221 */ /* 0x100fe20000010000 */
[----:B------:R-:W-:Y:S01]  /*4c70*/  STS [R231+0x22880], R19 ;  /* 0x02288013e7007388 */ /* 0x000fe20000000800 */
[----:B------:R-:W-:Y:S02]  /*4c80*/  FMUL.FTZ R35, R190, R12 ;  /* 0x0000000cbe237220 */ /* 0x000fe40000410000 */
[----:B------:R-:W-:Y:S01]  /*4c90*/  FMUL.FTZ R8, R192, R13 ;  /* 0x0000000dc0087220 */ /* 0x000fe20000410000 */
[----:B------:R-:W-:Y:S01]  /*4ca0*/  STS [R230+0x2000], R164 ;  /* 0x002000a4e6007388 */ /* 0x000fe20000000800 */
[----:B------:R-:W-:Y:S02]  /*4cb0*/  FMUL.FTZ R167, R167, R14 ;  /* 0x0000000ea7a77220 */ /* 0x000fe40000410000 */
[--C-:B------:R-:W-:Y:S01]  /*4cc0*/  FADD.FTZ R26, R26, -R0.reuse ;  /* 0x800000001a1a7221 */ /* 0x100fe20000010000 */
[----:B------:R-:W-:Y:S01]  /*4cd0*/  STS [R230+0x2400], R17 ;  /* 0x00240011e6007388 */ /* 0x000fe20000000800 */
[----:B------:R-:W-:Y:S01]  /*4ce0*/  F2FP.BF16.PACK_AB R8, R8, R35 ;  /* 0x000000230808723e */ /* 0x000fe200000010ff */
[--C-:B--2---:R-:W-:Y:S02]  /*4cf0*/  FADD.FTZ R3, R27, -R0.reuse ;  /* 0x800000001b037221 */ /* 0x104fe40000010000 */
[----:B------:R2:W-:Y:S01]  /*4d00*/  STS [R231+0x23480], R4 ;  /* 0x02348004e7007388 */ /* 0x0005e20000000800 */
[----:B-1----:R-:W-:Y:S01]  /*4d10*/  F2FP.BF16.PACK_AB R2, R20, R23 ;  /* 0x000000171402723e */ /* 0x002fe200000010ff */
[----:B------:R-:W-:Y:S02]  /*4d20*/  FMUL.FTZ R24, R195, R24 ;  /* 0x00000018c3187220 */ /* 0x000fe40000410000 */
[----:B------:R-:W-:Y:S02]  /*4d30*/  FMUL.FTZ R12, R187, R25 ;  /* 0x00000019bb0c7220 */ /* 0x000fe40000410000 */
[----:B------:R4:W-:Y:S01]  /*4d40*/  STS [R231+0x23880], R2 ;  /* 0x02388002e7007388 */ /* 0x0009e20000000800 */
[--C-:B------:R-:W-:Y:S02]  /*4d50*/  FADD.FTZ R30, R30, -R0.reuse ;  /* 0x800000001e1e7221 */ /* 0x100fe40000010000 */
[----:B------:R-:W-:Y:S01]  /*4d60*/  FMUL.FTZ R23, R23, R26 ;  /* 0x0000001a17177220 */ /* 0x000fe20000410000 */
[----:B------:R-:W-:Y:S01]  /*4d70*/  STS [R230+0x3000], R5 ;  /* 0x00300005e6007388 */ /* 0x000fe20000000800 */
[----:B------:R-:W-:Y:S01]  /*4d80*/  FMUL.FTZ R3, R20, R3 ;  /* 0x0000000314037220 */ /* 0x000fe20000410000 */
[----:B------:R-:W-:Y:S01]  /*4d90*/  F2FP.BF16.PACK_AB R12, R12, R24 ;  /* 0x000000180c0c723e */ /* 0x000fe200000010ff */
[----:B------:R-:W-:Y:S02]  /*4da0*/  FMUL.FTZ R28, R175, R28 ;  /* 0x0000001caf1c7220 */ /* 0x000fe40000410000 */
[----:B------:R-:W-:Y:S01]  /*4db0*/  FMUL.FTZ R13, R226, R29 ;  /* 0x0000001de20d7220 */ /* 0x000fe20000410000 */
[----:B------:R-:W-:Y:S04]  /*4dc0*/  F2FP.BF16.PACK_AB R3, R3, R23 ;  /* 0x000000170303723e */ /* 0x000fe800000010ff */
[----:B------:R-:W-:Y:S01]  /*4dd0*/  F2FP.BF16.PACK_AB R13, R13, R28 ;  /* 0x0000001c0d0d723e */ /* 0x000fe200000010ff */
[--C-:B--2---:R-:W-:Y:S02]  /*4de0*/  FADD.FTZ R4, R15, -R0.reuse ;  /* 0x800000000f047221 */ /* 0x104fe40000010000 */
[----:B------:R-:W-:Y:S02]  /*4df0*/  FADD.FTZ R0, R31, -R0 ;  /* 0x800000001f007221 */ /* 0x000fe40000010000 */
[----:B------:R-:W-:Y:S01]  /*4e00*/  FMUL.FTZ R4, R165, R4 ;  /* 0x00000004a5047220 */ /* 0x000fe20000410000 */
[C---:B----4-:R-:W-:Y:S01]  /*4e10*/  F2FP.BF16.PACK_AB R2, R227.reuse, R16 ;  /* 0x00000010e302723e */ /* 0x050fe200000010ff */
[----:B------:R-:W-:Y:S03]  /*4e20*/  FMUL.FTZ R16, R16, R30 ;  /* 0x0000001e10107220 */ /* 0x000fe60000410000 */
[----:B------:R-:W-:Y:S01]  /*4e30*/  F2FP.BF16.PACK_AB R4, R4, R167 ;  /* 0x000000a70404723e */ /* 0x000fe200000010ff */
[----:B------:R-:W-:Y:S01]  /*4e40*/  FMUL.FTZ R0, R227, R0 ;  /* 0x00000000e3007220 */ /* 0x000fe20000410000 */
[----:B------:R1:W-:Y:S04]  /*4e50*/  STS [R230+0x3400], R2 ;  /* 0x00340002e6007388 */ /* 0x0003e80000000800 */
[----:B------:R-:W-:Y:S01]  /*4e60*/  BAR.SYNC.DEFER_BLOCKING 0x0 ;  /* 0x0000000000007b1d */ /* 0x000fe20000010000 */
[----:B------:R-:W-:Y:S02]  /*4e70*/  F2FP.BF16.PACK_AB R0, R0, R16 ;  /* 0x000000100000723e */ /* 0x000fe400000010ff */
[----:B-1----:R-:W-:Y:S05]  /*4e80*/  F2FP.BF16.PACK_AB R2, R11, R10 ;  /* 0x0000000a0b02723e */ /* 0x002fea00000010ff */
        /* <DEDUP_REMOVED lines=130> */
[----:B------:R-:W5:Y:S01]  /*56b0*/  LDL R207, [R1+0x48] ;  /* 0x0000480001cf7983 */ /* 0x000f620000100800 */
[----:B------:R-:W-:Y:S02]  /*56c0*/  UIMAD UR4, UR27, UR7, UR4 ;  /* 0x000000071b0472a4 */ /* 0x000fe4000f8e0204 */
[----:B------:R-:W-:Y:S01]  /*56d0*/  USHF.L.U32 UR27, UR27, 0x6, URZ ;  /* 0x000000061b1b7899 */ /* 0x000fe2000800063f */
[----:B------:R-:W5:Y:S01]  /*56e0*/  LDL.64 R232, [R1+0x8] ;  /* 0x0000080001e87983 */ /* 0x000f620000100a00 */
[----:B------:R-:W-:Y:S03]  /*56f0*/  UIADD3 UR4, UR29, UR4, URZ ;  /* 0x000000041d047290 */ /* 0x000fe6000fffe03f */
[----:B------:R-:W5:Y:S01]  /*5700*/  LDL R206, [R1+0x5c] ;  /* 0x00005c0001ce7983 */ /* 0x000f620000100800 */
[----:B------:R-:W-:Y:S01]  /*5710*/  USHF.L.U64.HI UR4, UR28, 0x6, UR4 ;  /* 0x000000061c047899 */ /* 0x000fe20008010204 */
[----:B------:R-:W-:Y:S02]  /*5720*/  IMAD.U32 R5, RZ, RZ, UR27 ;  /* 0x0000001bff057e24 */ /* 0x000fe4000f8e00ff */
[----:B------:R-:W5:Y:S01]  /*5730*/  LDL.64 R204, [R1+0x18] ;  /* 0x0000180001cc7983 */ /* 0x000f620000100a00 */
[----:B------:R-:W-:Y:S01]  /*5740*/  IMAD.U32 R13, RZ, RZ, UR27 ;  /* 0x0000001bff0d7e24 */ /* 0x000fe2000f8e00ff */
[----:B--2---:R-:W-:Y:S04]  /*5750*/  IADD3 R7, P2, P1, R234, UR6, R7 ;  /* 0x00000006ea077c10 */ /* 0x004fe8000f95e007 */
[----:B----4-:R-:W-:Y:S02]  /*5760*/  IADD3.X R12, R229, UR4, R12, P2, P1 ;  /* 0x00000004e50c7c10 */ /* 0x010fe400097e240c */
[----:B---3--:R-:W-:Y:S04]  /*5770*/  IADD3 R4, P1, R236, UR27, RZ ;  /* 0x0000001bec047c10 */ /* 0x008fe8000ff3e0ff */
[----:B-----5:R-:W-:Y:S02]  /*5780*/  LEA.HI.X.SX32 R5, R5, R207, 0x1, P1 ;  /* 0x000000cf05057211 */ /* 0x020fe400008f0eff */
        /* <DEDUP_REMOVED lines=9> */
[----:B------:R-:W-:Y:S01]  /*5820*/  IMAD R4, R4, 0x4000, R206 ;  /* 0x0000400004047824 */ /* 0x000fe200078e02ce */
        /* <DEDUP_REMOVED lines=19> */
.L_x_1996:
[-C--:B-12-4-:R-:W-:Y:S01]  /*5960*/  HMMA.16816.F32.BF16 R4, R164, R16.reuse, RZ ;  /* 0x00000010a404723c */ /* 0x096fe200000418ff */
[----:B------:R-:W-:Y:S01]  /*5970*/  LDSM.16.MT88.4 R184, [R0+0x1080] ;  /* 0x0010800000b8783b */ /* 0x000fe20000004200 */
[----:B------:R-:W-:Y:S02]  /*5980*/  ULDC.64 UR6, c[0x0][0x238] ;  /* 0x00008e0000067ab9 */ /* 0x000fe40000000a00 */
[----:B------:R-:W-:Y:S01]  /*5990*/  IMAD.IADD R211, R3, 0x1, R218 ;  /* 0x0000000103d37824 */ /* 0x000fe200078e02da */
[----:B------:R-:W-:Y:S01]  /*59a0*/  UIMAD UR4, UR10, UR6, URZ ;  /* 0x000000060a0472a4 */ /* 0x000fe2000f8e023f */
[----:B------:R-:W2:Y:S01]  /*59b0*/  LDL.64 R226, [R1+0x20] ;  /* 0x0000200001e27983 */ /* 0x000ea20000100a00 */
[----:B------:R-:W-:Y:S01]  /*59c0*/  USHF.L.U32 UR27, UR26, 0xd, URZ ;  /* 0x0000000d1a1b7899 */ /* 0x000fe2000800063f */
[C---:B------:R-:W-:Y:S01]  /*59d0*/  HMMA.16816.F32.BF16 R8, R28.reuse, R16, RZ ;  /* 0x000000101c08723c */ /* 0x040fe200000418ff */
[----:B------:R-:W-:Y:S02]  /*59e0*/  UIMAD UR4, UR21, UR7, UR4 ;  /* 0x00000007150472a4 */ /* 0x000fe4000f8e0204 */
[----:B------:R-:W1:Y:S01]  /*59f0*/  LDSM.16.M88.4 R180, [R211+0x24480] ;  /* 0x02448000d3b4783b */ /* 0x000e620000000200 */
[----:B------:R-:W-:Y:S01]  /*5a00*/  ULDC.64 UR6, c[0x0][0x240] ;  /* 0x0000900000067ab9 */ /* 0x000fe20000000a00 */
[----:B------:R-:W-:Y:S01]  /*5a10*/  IMAD.IADD R204, R212, 0x1, R211 ;  /* 0x00000001d4cc7824 */ /* 0x000fe200078e02d3 */
[----:B------:R-:W-:Y:S02]  /*5a20*/  USHF.R.S32.HI UR26, URZ, 0x1f, UR22 ;  /* 0x0000001f3f1a7899 */ /* 0x000fe40008011416 */
[-C--:B------:R-:W-:Y:S01]  /*5a30*/  HMMA.16816.F32.BF16 R12, R28, R18.reuse, RZ ;  /* 0x000000121c0c723c */ /* 0x080fe200000418ff */
[----:B------:R-:W3:Y:S01]  /*5a40*/  LDSM.16.M88.4 R188, [R211+0x25480] ;  /* 0x02548000d3bc783b */ /* 0x000ee20000000200 */
[----:B------:R-:W-:Y:S02]  /*5a50*/  UIMAD UR6, UR26, UR6, URZ ;  /* 0x000000061a0672a4 */ /* 0x000fe4000f8e023f */
[----:B------:R-:W-:Y:S02]  /*5a60*/  UISETP.GE.AND UP0, UPT, UR17, UR20, UPT ;  /* 0x000000141100728c */ /* 0x000fe4000bf06270 */
[----:B------:R-:W-:Y:S01]  /*5a70*/  LDSM.16.MT88.4 R192, [R0+0x1880] ;  /* 0x0018800000c0783b */ /* 0x000fe20000004200 */
[----:B------:R-:W-:Y:S01]  /*5a80*/  UIMAD UR6, UR22, UR7, UR6 ;  /* 0x00000007160672a4 */ /* 0x000fe2000f8e0206 */
[C---:B------:R-:W-:Y:S01]  /*5a90*/  HMMA.16816.F32.BF16 R16, R164.reuse, R18, RZ ;  /* 0x00000012a410723c */ /* 0x040fe200000418ff */
[----:B------:R-:W-:Y:S02]  /*5aa0*/  UIADD3 UR7, UR5, 0x1, URZ ;  /* 0x0000000105077890 */ /* 0x000fe4000fffe03f */
[----:B------:R-:W0:Y:S01]  /*5ab0*/  LDGDEPBAR ;  /* 0x00000000000079af */ /* 0x000e220000000000 */
[----:B------:R-:W-:Y:S02]  /*5ac0*/  UISETP.GE.AND UP3, UPT, UR5, 0x1, UPT ;  /* 0x000000010500788c */ /* 0x000fe4000bf66270 */
[----:B------:R-:W-:Y:S02]  /*5ad0*/  UISETP.GE.AND UP2, UPT, UR19, 0x1, UPT ;  /* 0x000000011300788c */ /* 0x000fe4000bf46270 */
[-C--:B------:R-:W-:Y:S01]  /*5ae0*/  HMMA.16816.F32.BF16 R20, R164, R168.reuse, RZ ;  /* 0x000000a8a414723c */ /* 0x080fe200000418ff */
[----:B------:R-:W-:Y:S02]  /*5af0*/  UISETP.GE.AND UP1, UPT, UR18, 0x1, UPT ;  /* 0x000000011200788c */ /* 0x000fe4000bf26270 */
[----:B------:R-:W-:Y:S02]  /*5b00*/  USEL UR5, UR7, URZ, !UP3 ;  /* 0x0000003f07057287 */ /* 0x000fe4000d800000 */
[----:B------:R-:W-:Y:S03]  /*5b10*/  UMOV UR26, UR17 ;  /* 0x00000011001a7c82 */ /* 0x000fe60008000000 */
        /* <DEDUP_REMOVED lines=16> */
[----:B------:R-:W5:Y:S07]  /*5c20*/  LDSM.16.MT88.4 R172, [R0+0x5880] ;  /* 0x0058800000ac783b */ /* 0x000f6e0000004200 */
        /* <DEDUP_REMOVED lines=10> */
[----:B------:R-:W1:Y:S05]  /*5cd0*/  LDSM.16.M88.4 R164, [R3+0x26480] ;  /* 0x0264800003a4783b */ /* 0x000e6a0000000200 */
[----:B------:R3:W4:Y:S02]  /*5ce0*/  LDSM.16.M88.4 R180, [R3+0x27480] ;  /* 0x0274800003b4783b */ /* 0x0007240000000200 */
[-C--:B-----5:R-:W-:Y:S08]  /*5cf0*/  HMMA.16816.F32.BF16 R4, R168, R192.reuse, R4 ;  /* 0x000000c0a804723c */ /* 0x0a0ff00000041804 */
[C---:B------:R-:W-:Y:S08]  /*5d00*/  HMMA.16816.F32.BF16 R8, R204.reuse, R192, R8 ;  /* 0x000000c0cc08723c */ /* 0x040ff00000041808 */
[-C--:B------:R-:W-:Y:S04]  /*5d10*/  HMMA.16816.F32.BF16 R12, R204, R194.reuse, R12 ;  /* 0x000000c2cc0c723c */ /* 0x080fe8000004180c */
[----:B---3--:R-:W-:Y:S04]  /*5d20*/  IADD3 R3, R218, R3, R212 ;  /* 0x00000003da037210 */ /* 0x008fe80007ffe0d4 */
[C---:B------:R-:W-:Y:S01]  /*5d30*/  HMMA.16816.F32.BF16 R16, R168.reuse, R194, R16 ;  /* 0x000000c2a810723c */ /* 0x040fe20000041810 */
[----:B------:R-:W3:Y:S07]  /*5d40*/  LDSM.16.MT88.4 R192, [R0+0x2880] ;  /* 0x0028800000c0783b */ /* 0x000eee0000004200 */
[-C--:B------:R-:W-:Y:S08]  /*5d50*/  HMMA.16816.F32.BF16 R20, R168, R172.reuse, R20 ;  /* 0x000000aca814723c */ /* 0x080ff00000041814 */
[C---:B------:R-:W-:Y:S08]  /*5d60*/  HMMA.16816.F32.BF16 R24, R204.reuse, R172, R24 ;  /* 0x000000accc18723c */ /* 0x040ff00000041818 */
[-C--:B------:R-:W-:Y:S08]  /*5d70*/  HMMA.16816.F32.BF16 R28, R204, R174.reuse, R28 ;  /* 0x000000aecc1c723c */ /* 0x080ff0000004181c */
[----:B------:R-:W-:Y:S01]  /*5d80*/  HMMA.16816.F32.BF16 R32, R168, R174, R32 ;  /* 0x000000aea820723c */ /* 0x000fe20000041820 */
[----:B------:R-:W5:Y:S05]  /*5d90*/  LDSM.16.M88.4 R168, [R208+0x27480] ;  /* 0x02748000d0a8783b */ /* 0x000f6a0000000200 */
[----:B------:R-:W2:Y:S02]  /*5da0*/  LDSM.16.MT88.4 R172, [R0+0x6880] ;  /* 0x0068800000ac783b */ /* 0x000ea40000004200 */
[-C--:B-1----:R-:W-:Y:S08]  /*5db0*/  HMMA.16816.F32.BF16 R4, R164, R176.reuse, R4 ;  /* 0x000000b0a404723c */ /* 0x082ff00000041804 */
[C---:B----4-:R-:W-:Y:S08]  /*5dc0*/  HMMA.16816.F32.BF16 R8, R180.reuse, R176, R8 ;  /* 0x000000b0b408723c */ /* 0x050ff00000041808 */
        /* <DEDUP_REMOVED lines=9> */
[----:B------:R-:W4:Y:S02]  /*5e60*/  LDSM.16.MT88.4 R184, [R0+0x7080] ;  /* 0x0070800000b8783b */ /* 0x000f240000004200 */
[-C--:B---3--:R-:W-:Y:S08]  /*5e70*/  HMMA.16816.F32.BF16 R4, R188, R192.reuse, R4 ;  /* 0x000000c0bc04723c */ /* 0x088ff00000041804 */
[C---:B-----5:R-:W-:Y:S08]  /*5e80*/  HMMA.16816.F32.BF16 R8, R168.reuse, R192, R8 ;  /* 0x000000c0a808723c */ /* 0x060ff00000041808 */
[-C--:B------:R-:W-:Y:S08]  /*5e90*/  HMMA.16816.F32.BF16 R12, R168, R194.reuse, R12 ;  /* 0x000000c2a80c723c */ /* 0x080ff0000004180c */
[C---:B------:R-:W-:Y:S01]  /*5ea0*/  HMMA.16816.F32.BF16 R16, R188.reuse, R194, R16 ;  /* 0x000000c2bc10723c */ /* 0x040fe20000041810 */
[----:B------:R-:W3:Y:S07]  /*5eb0*/  LDSM.16.M88.4 R192, [R3+0x26480] ;  /* 0x0264800003c0783b */ /* 0x000eee0000000200 */
[-C--:B--2---:R-:W-:Y:S08]  /*5ec0*/  HMMA.16816.F32.BF16 R20, R188, R172.reuse, R20 ;  /* 0x000000acbc14723c */ /* 0x084ff00000041814 */
[C---:B------:R-:W-:Y:S08]  /*5ed0*/  HMMA.16816.F32.BF16 R24, R168.reuse, R172, R24 ;  /* 0x000000aca818723c */ /* 0x040ff00000041818 */
[-C--:B------:R-:W-:Y:S01]  /*5ee0*/  HMMA.16816.F32.BF16 R28, R168, R174.reuse, R28 ;  /* 0x000000aea81c723c */ /* 0x080fe2000004181c */
[----:B------:R-:W2:Y:S07]  /*5ef0*/  LDSM.16.M88.4 R168, [R3+0x27480] ;  /* 0x0274800003a8783b */ /* 0x000eae0000000200 */
[----:B------:R-:W-:Y:S01]  /*5f00*/  HMMA.16816.F32.BF16 R32, R188, R174, R32 ;  /* 0x000000aebc20723c */ /* 0x000fe20000041820 */
[----:B------:R5:W2:Y:S07]  /*5f10*/  LDSM.16.MT88.4 R172, [R0+0x7880] ;  /* 0x0078800000ac783b */ /* 0x000aae0000004200 */
[-C--:B-1----:R-:W-:Y:S08]  /*5f20*/  HMMA.16816.F32.BF16 R4, R164, R176.reuse, R4 ;  /* 0x000000b0a404723c */ /* 0x082ff00000041804 */
[C---:B------:R-:W-:Y:S08]  /*5f30*/  HMMA.16816.F32.BF16 R8, R180.reuse, R176, R8 ;  /* 0x000000b0b408723c */ /* 0x040ff00000041808 */
[-C--:B------:R-:W-:Y:S01]  /*5f40*/  HMMA.16816.F32.BF16 R12, R180, R178.reuse, R12 ;  /* 0x000000b2b40c723c */ /* 0x080fe2000004180c */
[----:B-----5:R-:W-:Y:S07]  /*5f50*/  IMAD.U32 R0, RZ, RZ, UR22 ;  /* 0x00000016ff007e24 */ /* 0x020fee000f8e00ff */
[C---:B------:R-:W-:Y:S08]  /*5f60*/  HMMA.16816.F32.BF16 R16, R164.reuse, R178, R16 ;  /* 0x000000b2a410723c */ /* 0x040ff00000041810 */
[-C--:B----4-:R-:W-:Y:S08]  /*5f70*/  HMMA.16816.F32.BF16 R20, R164, R184.reuse, R20 ;  /* 0x000000b8a414723c */ /* 0x090ff00000041814 */
[C---:B------:R-:W-:Y:S08]  /*5f80*/  HMMA.16816.F32.BF16 R24, R180.reuse, R184, R24 ;  /* 0x000000b8b418723c */ /* 0x040ff00000041818 */
[-C--:B------:R-:W-:Y:S01]  /*5f90*/  HMMA.16816.F32.BF16 R28, R180, R186.reuse, R28 ;  /* 0x000000bab41c723c */ /* 0x080fe2000004181c */
[----:B------:R-:W-:Y:S07]  /*5fa0*/  LDSM.16.MT88.4 R180, [R209+0x27c80] ;  /* 0x027c8000d1b4783b */ /* 0x000fee0000004200 */
[----:B------:R-:W-:Y:S07]  /*5fb0*/  HMMA.16816.F32.BF16 R32, R164, R186, R32 ;  /* 0x000000baa420723c */ /* 0x000fee0000041820 */
[----:B------:R-:W-:Y:S01]  /*5fc0*/  IMAD.U32 R164, RZ, RZ, UR21 ;  /* 0x00000015ffa47e24 */ /* 0x000fe2000f8e00ff */
[-C--:B---3--:R-:W-:Y:S05]  /*5fd0*/  HMMA.16816.F32.BF16 R4, R192, R196.reuse, R4 ;  /* 0x000000c4c004723c */ /* 0x088fea0000041804 */
[----:B------:R-:W-:Y:S03]  /*5fe0*/  IMAD.WIDE.U32 R164, R164, c[0x0][0x238], R226 ;  /* 0x00008e00a4a47a25 */ /* 0x000fe600078e00e2 */
[C---:B--2---:R-:W-:Y:S04]  /*5ff0*/  HMMA.16816.F32.BF16 R8, R168.reuse, R196, R8 ;  /* 0x000000c4a808723c */ /* 0x044fe80000041808 */
        /* <DEDUP_REMOVED lines=204> */
.L_x_1992:
[----:B------:R-:W-:Y:S05]  /*6cc0*/  @P0 EXIT ;  /* 0x000000000000094d */ /* 0x000fea0003800000 */
[----:B------:R-:W2:Y:S01]  /*6cd0*/  LDL.LU.64 R4, [R1+0x20] ;  /* 0x0000200001047983 */ /* 0x000ea20000300a00 */
[----:B------:R-:W-:Y:S01]  /*6ce0*/  ULDC.64 UR4, c[0x0][0x338] ;  /* 0x0000ce0000047ab9 */ /* 0x000fe20000000a00 */
[----:B------:R-:W-:Y:S01]  /*6cf0*/  IMAD.U32 R8, RZ, RZ, UR22 ;  /* 0x00000016ff087e24 */ /* 0x000fe2000f8e00ff */
[----:B------:R-:W-:Y:S01]  /*6d00*/  UISETP.NE.AND UP0, UPT, UR4, 0x1, UPT ;  /* 0x000000010400788c */ /* 0x000fe2000bf05270 */
[----:B------:R-:W-:Y:S01]  /*6d10*/  IMAD.U32 R6, RZ, RZ, UR22 ;  /* 0x00000016ff067e24 */ /* 0x000fe2000f8e00ff */
[----:B------:R-:W-:Y:S02]  /*6d20*/  UIMAD.WIDE.U32 UR6, UR21, UR5, URZ ;  /* 0x00000005150672a5 */ /* 0x000fe4000f8e003f */
[----:B------:R-:W-:Y:S02]  /*6d30*/  USHF.L.U32 UR4, UR23, 0xe, URZ ;  /* 0x0000000e17047899 */ /* 0x000fe4000800063f */
[----:B------:R-:W-:-:S02]  /*6d40*/  ULDC UR5, c[0x0][0x340] ;  /* 0x0000d00000057ab9 */ /* 0x000fc40000000800 */
[----:B------:R-:W-:-:S03]  /*6d50*/  USHF.R.S32.HI UR8, URZ, 0x1f, UR22 ;  /* 0x0000001f3f087899 */ /* 0x000fc60008011416 */
[----:B------:R-:W-:Y:S02]  /*6d60*/  @UP0 USHF.R.U32.HI UR21, URZ, UR5, UR7 ;  /* 0x000000053f150299 */ /* 0x000fe40008011607 */
[----:B------:R-:W-:Y:S02]  /*6d70*/  USHF.R.S32.HI UR7, URZ, 0x1f, UR4 ;  /* 0x0000001f3f077899 */ /* 0x000fe40008011404 */
[----:B------:R-:W-:Y:S02]  /*6d80*/  USHF.R.S32.HI UR6, URZ, 0x1f, UR21 ;  /* 0x0000001f3f067899 */ /* 0x000fe40008011415 */
[----:B------:R-:W-:Y:S01]  /*6d90*/  IMAD.U32 R0, RZ, RZ, UR21 ;  /* 0x00000015ff007e24 */ /* 0x000fe2000f8e00ff */
[----:B------:R-:W-:Y:S01]  /*6da0*/  BAR.SYNC.DEFER_BLOCKING 0x1, 0x100 ;  /* 0x0044000000007b1d */ /* 0x000fe20000010000 */
[----:B--2---:R-:W-:-:S05]  /*6db0*/  IADD3 R2, P0, R4, UR4, RZ ;  /* 0x0000000404027c10 */ /* 0x004fca000ff1e0ff */
[----:B------:R-:W-:Y:S02]  /*6dc0*/  ULDC.64 UR4, c[0x0][0x328] ;  /* 0x0000ca0000047ab9 */ /* 0x000fe40000000a00 */
[----:B------:R-:W-:Y:S01]  /*6dd0*/  UIMAD UR4, UR6, UR4, URZ ;  /* 0x00000004060472a4 */ /* 0x000fe2000f8e023f */
[----:B------:R-:W-:Y:S01]  /*6de0*/  LEA.HI.X.SX32 R3, R4, UR7, 0x1, P0 ;  /* 0x0000000704037c11 */ /* 0x000fe200080f0eff */
[----:B------:R-:W-:Y:S02]  /*6df0*/  IMAD.U32 R4, RZ, RZ, UR21 ;  /* 0x00000015ff047e24 */ /* 0x000fe4000f8e00ff */
[----:B------:R-:W-:Y:S02]  /*6e00*/  UIMAD UR7, UR21, UR5, UR4 ;  /* 0x00000005150772a4 */ /* 0x000fe4000f8e0204 */
[--C-:B------:R-:W-:Y:S01]  /*6e10*/  IMAD.WIDE.U32 R4, R4, c[0x0][0x328], R2.reuse ;  /* 0x0000ca0004047a25 */ /* 0x100fe200078e0002 */
[----:B------:R-:W-:Y:S02]  /*6e20*/  ULDC.64 UR4, c[0x0][0x300] ;  /* 0x0000c00000047ab9 */ /* 0x000fe40000000a00 */
[----:B------:R-:W-:Y:S01]  /*6e30*/  UIMAD UR4, UR6, UR4, URZ ;  /* 0x00000004060472a4 */ /* 0x000fe2000f8e023f */
[----:B------:R-:W-:Y:S01]  /*6e40*/  IMAD.WIDE.U32 R2, R0, c[0x0][0x300], R2 ;  /* 0x0000c00000027a25 */ /* 0x000fe200078e0002 */
[----:B------:R-:W-:Y:S01]  /*6e50*/  IADD3 R5, R5, UR7, RZ ;  /* 0x0000000705057c10 */ /* 0x000fe2000fffe0ff */
[----:B------:R-:W-:-:S02]  /*6e60*/  ULDC.64 UR6, c[0x0][0x330] ;  /* 0x0000cc0000067ab9 */ /* 0x000fc40000000a00 */
[----:B------:R-:W-:Y:S02]  /*6e70*/  UIMAD UR6, UR8, UR6, URZ ;  /* 0x00000006080672a4 */ /* 0x000fe4000f8e023f */
        /* <DEDUP_REMOVED lines=12> */
[----:B------:R-:W-:Y:S02]  /*6f40*/  IADD3 R3, R7, UR4, RZ ;  /* 0x0000000407037c10 */ /* 0x000fe4000fffe0ff */
[C---:B------:R-:W-:Y:S01]  /*6f50*/  LEA R2, P0, R6.reuse, c[0x0][0x2e8], 0x2 ;  /* 0x0000ba0006027a11 */ /* 0x040fe200078010ff */
        /* <DEDUP_REMOVED lines=129> */
.L_x_1998:
        /* <DEDUP_REMOVED lines=9> */
.L_x_2338:


//--------------------- .text._ZN7cutlass13device_kernelIN5flash19enable_sm80_to_sm89INS1_16FlashAttnBwdSm80INS1_25CollectiveMainloopBwdSm80ILi2ELi2EN4cute5tupleIJNS5_1CILi64EEENS7_ILi128EEES9_EEENS_10bfloat16_tEfNS_4arch4Sm80ELb1ELb0ELb0ELb0ELb1ELb0ELb0ELb0ELi2ELi2ELi2ELi2ELb0EEENS1_24CollectiveEpilogueBwdGQAISA_fSD_Li256ELb0ELb1EEENS1_25SingleTileBwdLPTSchedulerILb0ELi128ELb1EEEEEEEEEvNT_6ParamsE --------------------------
	.section	.text._ZN7cutlass13device_kernelIN5flash19enable_sm80_to_sm89INS1_16FlashAttnBwdSm80INS1_25CollectiveMainloopBwdSm80ILi2ELi2EN4cute5tupleIJNS5_1CILi64EEENS7_ILi128EEES9_EEENS_10bfloat16_tEfNS_4arch4Sm80ELb1ELb0ELb0ELb0ELb1ELb0ELb0ELb0ELi2ELi2ELi2ELi2ELb0EEENS1_24CollectiveEpilogueBwdGQAISA_fSD_Li256ELb0ELb1EEENS1_25SingleTileBwdLPTSchedulerILb0ELi128ELb1EEEEEEEEEvNT_6ParamsE,"ax",@progbits
	.sectioninfo	@"SHI_REGISTERS=255"
	.align	128
.text._ZN7cutlass13device_kernelIN5flash19enable_sm80_to_sm89INS1_16FlashAttnBwdSm80INS1_25CollectiveMainloopBwdSm80ILi2ELi2EN4cute5tupleIJNS5_1CILi64EEENS7_ILi128EEES9_EEENS_10bfloat16_tEfNS_4arch4Sm80ELb1ELb0ELb0ELb0ELb1ELb0ELb0ELb0ELi2ELi2ELi2ELi2ELb0EEENS1_24CollectiveEpilogueBwdGQAISA_fSD_Li256ELb0ELb1EEENS1_25SingleTileBwdLPTSchedulerILb0ELi128ELb1EEEEEEEEEvNT_6ParamsE:
        .type           _ZN7cutlass13device_kernelIN5flash19enable_sm80_to_sm89INS1_16FlashAttnBwdSm80INS1_25CollectiveMainloopBwdSm80ILi2ELi2EN4cute5tupleIJNS5_1CILi64EEENS7_ILi128EEES9_EEENS_10bfloat16_tEfNS_4arch4Sm80ELb1ELb0ELb0ELb0ELb1ELb0ELb0ELb0ELi2ELi2ELi2ELi2ELb0EEENS1_24CollectiveEpilogueBwdGQAISA_fSD_Li256ELb0ELb1EEENS1_25SingleTileBwdLPTSchedulerILb0ELi128ELb1EEEEEEEEEvNT_6ParamsE,@function
        .size           _ZN7cutlass13device_kernelIN5flash19enable_sm80_to_sm89INS1_16FlashAttnBwdSm80INS1_25CollectiveMainloopBwdSm80ILi2ELi2EN4cute5tupleIJNS5_1CILi64EEENS7_ILi128EEES9_EEENS_10bfloat16_tEfNS_4arch4Sm80ELb1ELb0ELb0ELb0ELb1ELb0ELb0ELb0ELi2ELi2ELi2ELi2ELb0EEENS1_24CollectiveEpilogueBwdGQAISA_fSD_Li256ELb0ELb1EEENS1_25SingleTileBwdLPTSchedulerILb0ELi128ELb1EEEEEEEEEvNT_6ParamsE,(.L_x_2339 - _ZN7cutlass13device_kernelIN5flash19enable_sm80_to_sm89INS1_16FlashAttnBwdSm80INS1_25CollectiveMainloopBwdSm80ILi2ELi2EN4cute5tupleIJNS5_1CILi64EEENS7_ILi128EEES9_EEENS_10bfloat16_tEfNS_4arch4Sm80ELb1ELb0ELb0ELb0ELb1ELb0ELb0ELb0ELi2ELi2ELi2ELi2ELb0EEENS1_24CollectiveEpilogueBwdGQAISA_fSD_Li256ELb0ELb1EEENS1_25SingleTileBwdLPTSchedulerILb0ELi128ELb1EEEEEEEEEvNT_6ParamsE)
        .other          _ZN7cutlass13device_kernelIN5flash19enable_sm80_to_sm89INS1_16FlashAttnBwdSm80INS1_25CollectiveMainloopBwdSm80ILi2ELi2EN4cute5tupleIJNS5_1CILi64EEENS7_ILi128EEES9_EEENS_10bfloat16_tEfNS_4arch4Sm80ELb1ELb0ELb0ELb0ELb1ELb0ELb0ELb0ELi2ELi2ELi2ELi2ELb0EEENS1_24CollectiveEpilogueBwdGQAISA_fSD_Li256ELb0ELb1EEENS1_25SingleTileBwdLPTSchedulerILb0ELi128ELb1EEEEEEEEEvNT_6ParamsE,@"STO_CUDA_ENTRY STV_DEFAULT"
_ZN7cutlass13device_kernelIN5flash19enable_sm80_to_sm89INS1_16FlashAttnBwdSm80INS1_25CollectiveMainloopBwdSm80ILi2ELi2EN4cute5tupleIJNS5_1CILi64EEENS7_ILi128EEES9_EEENS_10bfloat16_tEfNS_4arch4Sm80ELb1ELb0ELb0ELb0ELb1ELb0ELb0ELb0ELi2ELi2ELi2ELi2ELb0EEENS1_24CollectiveEpilogueBwdGQAISA_fSD_Li256ELb0ELb1EEENS1_25SingleTileBwdLPTSchedulerILb0ELi128ELb1EEEEEEEEEvNT_6ParamsE:
        /* <DEDUP_REMOVED lines=28> */
.L_x_2000:
[----:B------:R-:W-:Y:S02]  /*01c0*/  ULDC UR9, c[0x0][0x3b4] ;  /* 0x0000ed0000097ab9 */ /* 0x000fe40000000800 */
[----:B------:R-:W-:Y:S02]  /*01d0*/  UISETP.NE.AND UP0, UPT, UR9, 0x1, UPT ;  /* 0x000000010900788c */ /* 0x000fe4000bf05270 */
[----:B------:R-:W-:Y:S02]  /*01e0*/  ULDC.64 UR4, c[0x0][0x3b8] ;  /* 0x0000ee0000047ab9 */ /* 0x000fe40000000a00 */
[----:B------:R-:W-:Y:S02]  /*01f0*/  UIMAD.WIDE.U32 UR10, UR8, UR4, URZ ;  /* 0x00000004080a72a5 */ /* 0x000fe4000f8e003f */
[----:B------:R-:W-:-:S05]  /*0200*/  UMOV UR6, UR8 ;  /* 0x0000000800067c82 */ /* 0x000fca0008000000 */
[----:B------:R-:W-:-:S04]  /*0210*/  @UP0 USHF.R.U32.HI UR6, URZ, UR5, UR11 ;  /* 0x000000053f060299 */ /* 0x000fc8000801160b */
[----:B------:R-:W-:Y:S02]  /*0220*/  UIMAD UR9, UR6, UR9, URZ ;  /* 0x00000009060972a4 */ /* 0x000fe4000f8e023f */
.L_x_2001:
        /* <DEDUP_REMOVED lines=14> */
.L_x_1999:
        /* <DEDUP_REMOVED lines=20> */
.L_x_2003:
[----:B------:R-:W-:Y:S02]  /*0450*/  ULDC UR9, c[0x0][0x3b4] ;  /* 0x0000ed0000097ab9 */ /* 0x000fe40000000800 */
[----:B------:R-:W-:Y:S02]  /*0460*/  UISETP.NE.AND UP0, UPT, UR9, 0x1, UPT ;  /* 0x000000010900788c */ /* 0x000fe4000bf05270 */
[----:B------:R-:W-:Y:S02]  /*0470*/  ULDC.64 UR4, c[0x0][0x3b8] ;  /* 0x0000ee0000047ab9 */ /* 0x000fe40000000a00 */
[----:B------:R-:W-:Y:S02]  /*0480*/  UIMAD.WIDE.U32 UR10, UR8, UR4, URZ ;  /* 0x00000004080a72a5 */ /* 0x000fe4000f8e003f */
[----:B------:R-:W-:-:S05]  /*0490*/  UMOV UR6, UR8 ;  /* 0x0000000800067c82 */ /* 0x000fca0008000000 */
[----:B------:R-:W-:-:S04]  /*04a0*/  @UP0 USHF.R.U32.HI UR6, URZ, UR5, UR11 ;  /* 0x000000053f060299 */ /* 0x000fc8000801160b */
[----:B------:R-:W-:Y:S02]  /*04b0*/  UIMAD UR9, UR6, UR9, URZ ;  /* 0x00000009060972a4 */ /* 0x000fe4000f8e023f */
.L_x_2004:
        /* <DEDUP_REMOVED lines=13> */
.L_x_2002:
        /* <DEDUP_REMOVED lines=141> */
[----:B------:R-:W-:Y:S01]  /*0e60*/  IMAD.U32 R14, RZ, RZ, UR20 ;  /* 0x00000014ff0e7e24 */ /* 0x000fe2000f8e00ff */
[----:B------:R-:W-:Y:S01]  /*0e70*/  ISETP.GE.AND P2, PT, R30, c[0x0][0x1cc], PT ;  /* 0x000073001e007a0c */ /* 0x000fe20003f46270 */
[----:B------:R-:W-:Y:S01]  /*0e80*/  IMAD.WIDE R10, R10, 0x80, R246 ;  /* 0x000000800a0a7825 */ /* 0x000fe200078e02f6 */
[----:B------:R-:W-:-:S03]  /*0e90*/  UMOV UR14, 0x6 ;  /* 0x00000006000e7882 */ /* 0x000fc60000000000 */
[----:B-1----:R-:W-:Y:S02]  /*0ea0*/  IMAD.U32 R8, RZ, RZ, UR10 ;  /* 0x0000000aff087e24 */ /* 0x002fe4000f8e00ff */
[----:B------:R-:W-:Y:S02]  /*0eb0*/  IMAD.MOV.U32 R222, RZ, RZ, 0x10 ;  /* 0x00000010ffde7424 */ /* 0x000fe400078e00ff */
[----:B------:R-:W-:-:S04]  /*0ec0*/  IMAD.WIDE.U32 R2, R8, c[0x0][0x1e0], R18 ;  /* 0x0000780008027a25 */ /* 0x000fc800078e0012 */
[----:B------:R-:W-:Y:S01]  /*0ed0*/  IMAD.WIDE.U32 R4, R8, c[0x0][0x1b0], R18 ;  /* 0x00006c0008047a25 */ /* 0x000fe200078e0012 */
[----:B------:R-:W-:Y:S01]  /*0ee0*/  IADD3 R3, R3, UR6, RZ ;  /* 0x0000000603037c10 */ /* 0x000fe2000fffe0ff */
[----:B------:R-:W-:Y:S02]  /*0ef0*/  UIMAD UR6, UR21, UR5, UR4 ;  /* 0x00000005150672a4 */ /* 0x000fe4000f8e0204 */
[----:B------:R-:W-:Y:S01]  /*0f00*/  IMAD.U32 R8, RZ, RZ, UR21 ;  /* 0x00000015ff087e24 */ /* 0x000fe2000f8e00ff */
[----:B------:R-:W-:Y:S01]  /*0f10*/  ULDC.64 UR4, c[0x0][0x1b8] ;  /* 0x00006e0000047ab9 */ /* 0x000fe20000000a00 */
[----:B------:R-:W-:Y:S01]  /*0f20*/  IMAD.WIDE.U32 R2, R0, c[0x0][0x1e8], R2 ;  /* 0x00007a0000027a25 */ /* 0x000fe200078e0002 */
[----:B------:R-:W-:Y:S01]  /*0f30*/  UIMAD UR4, UR9, UR4, URZ ;  /* 0x00000004090472a4 */ /* 0x000fe2000f8e023f */
[----:B------:R-:W-:Y:S02]  /*0f40*/  IADD3 R5, R5, UR11, RZ ;  /* 0x0000000b05057c10 */ /* 0x000fe4000fffe0ff */
[----:B------:R-:W-:Y:S01]  /*0f50*/  IMAD.WIDE.U32 R22, R8, c[0x0][0x278], R6 ;  /* 0x00009e0008167a25 */ /* 0x000fe200078e0006 */
[----:B------:R-:W-:Y:S01]  /*0f60*/  UIMAD UR5, UR21, UR5, UR4 ;  /* 0x00000005150572a4 */ /* 0x000fe2000f8e0204 */
[----:B------:R-:W-:-:S02]  /*0f70*/  IADD3 R3, R3, UR6, RZ ;  /* 0x0000000603037c10 */ /* 0x000fc4000fffe0ff */
[----:B------:R-:W-:Y:S01]  /*0f80*/  IMAD.U32 R6, RZ, RZ, UR21 ;  /* 0x00000015ff067e24 */ /* 0x000fe2000f8e00ff */
[----:B------:R-:W-:Y:S01]  /*0f90*/  ULDC UR4, c[0x0][0x198] ;  /* 0x0000660000047ab9 */ /* 0x000fe20000000800 */
[----:B------:R-:W-:Y:S01]  /*0fa0*/  IMAD R0, R11, c[0x0][0x1d8], RZ ;  /* 0x000076000b007a24 */ /* 0x000fe200078e02ff */
[----:B------:R-:W-:Y:S01]  /*0fb0*/  UIADD3 UR8, -UR8, UR4, URZ ;  /* 0x0000000408087290 */ /* 0x000fe2000fffe13f */
[----:B------:R-:W-:Y:S01]  /*0fc0*/  IMAD.WIDE.U32 R6, R6, c[0x0][0x1b8], R4 ;  /* 0x00006e0006067a25 */ /* 0x000fe200078e0004 */
[----:B------:R-:W-:Y:S03]  /*0fd0*/  STL.64 [R1+0x30], R22 ;  /* 0x0000301601007387 */ /* 0x000fe60000100a00 */
[----:B------:R-:W-:Y:S01]  /*0fe0*/  IMAD R4, R247, c[0x0][0x178], RZ ;  /* 0x00005e00f7047a24 */ /* 0x000fe200078e02ff */
[----:B------:R-:W-:Y:S01]  /*0ff0*/  IADD3 R13, -R246, UR8, RZ ;  /* 0x00000008f60d7c10 */ /* 0x000fe2000fffe1ff */
[C---:B------:R-:W-:Y:S01]  /*1000*/  IMAD R0, R10.reuse, c[0x0][0x1dc], R0 ;  /* 0x000077000a007a24 */ /* 0x040fe200078e0200 */
[----:B------:R-:W-:Y:S01]  /*1010*/  IADD3 R7, R7, UR5, RZ ;  /* 0x0000000507077c10 */ /* 0x000fe2000fffe0ff */
[----:B------:R-:W-:Y:S01]  /*1020*/  IMAD.WIDE.U32 R8, R10, c[0x0][0x1d8], R2 ;  /* 0x000076000a087a25 */ /* 0x000fe200078e0002 */
[----:B------:R-:W-:Y:S01]  /*1030*/  ULDC.64 UR4, c[0x0][0x1d8] ;  /* 0x0000760000047ab9 */ /* 0x000fe20000000a00 */
[C---:B------:R-:W-:Y:S01]  /*1040*/  ISETP.LT.OR P1, PT, R13.reuse, 0x1, P4 ;  /* 0x000000010d00780c */ /* 0x040fe20002721670 */
[----:B------:R-:W-:Y:S01]  /*1050*/  USHF.L.U32 UR6, UR4, 0x6, URZ ;  /* 0x0000000604067899 */ /* 0x000fe2000800063f */
[----:B------:R-:W-:Y:S01]  /*1060*/  IMAD R12, R246, c[0x0][0x17c], R4 ;  /* 0x00005f00f60c7a24 */ /* 0x000fe200078e0204 */
[----:B------:R-:W-:Y:S01]  /*1070*/  LEA R2, P0, R8, c[0x0][0x1c0], 0x1 ;  /* 0x0000700008027a11 */ /* 0x000fe200078008ff */
[----:B------:R-:W-:Y:S01]  /*1080*/  IMAD.WIDE.U32 R4, R246, c[0x0][0x178], R18 ;  /* 0x00005e00f6047a25 */ /* 0x000fe200078e0012 */
[C---:B------:R-:W-:Y:S01]  /*1090*/  ISETP.LT.OR P5, PT, R13.reuse, 0x1, P2 ;  /* 0x000000010d00780c */ /* 0x040fe200017a1670 */
[----:B------:R-:W-:Y:S01]  /*10a0*/  USHF.L.U64.HI UR7, UR4, UR14, UR5 ;  /* 0x0000000e04077299 */ /* 0x000fe20008010205 */
[----:B------:R-:W-:Y:S01]  /*10b0*/  ISETP.LT.OR P3, PT, R13, 0x21, P4 ;  /* 0x000000210d00780c */ /* 0x000fe20002761670 */
[----:B------:R-:W-:Y:S01]  /*10c0*/  IMAD.IADD R0, R9, 0x1, R0 ;  /* 0x0000000109007824 */ /* 0x000fe200078e0200 */
[----:B------:R-:W-:Y:S01]  /*10d0*/  ISETP.LT.OR P6, PT, R13, 0x21, P2 ;  /* 0x000000210d00780c */ /* 0x000fe200017c1670 */
[----:B------:R-:W-:Y:S01]  /*10e0*/  IMAD.IADD R5, R5, 0x1, R12 ;  /* 0x0000000105057824 */ /* 0x000fe200078e020c */
[----:B------:R-:W-:Y:S01]  /*10f0*/  UIADD3 UR11, UP0, UR6, 0x80, URZ ;  /* 0x00000080060b7890 */ /* 0x000fe2000ff1e03f */
        /* <DEDUP_REMOVED lines=10> */
[----:B------:R-:W-:Y:S01]  /*11a0*/  ULDC.64 UR4, c[0x0][0x180] ;  /* 0x0000600000047ab9 */ /* 0x000fe20000000a00 */
[C---:B------:R-:W-:Y:S01]  /*11b0*/  IMAD R0, R10.reuse, c[0x0][0x1ac], R0 ;  /* 0x00006b000a007a24 */ /* 0x040fe200078e0200 */
[----:B------:R-:W-:Y:S01]  /*11c0*/  IADD3.X R5, R3, UR7, RZ, P0, !PT ;  /* 0x0000000703057c10 */ /* 0x000fe200087fe4ff */
[----:B------:R-:W-:Y:S01]  /*11d0*/  IMAD.WIDE.U32 R10, R10, c[0x0][0x1a8], R6 ;  /* 0x00006a000a0a7a25 */ /* 0x000fe200078e0006 */
[----:B------:R1:W-:Y:S01]  /*11e0*/  LDGSTS.E.BYPASS.LTC128B.128 [R12+0xc080], [R2.64+0x80], !P5 ;  /* 0x0c080080020c7fae */ /* 0x0003e2000e901d56 */
[C---:B------:R-:W-:Y:S01]  /*11f0*/  ISETP.LT.OR P5, PT, R13.reuse, 0x41, P4 ;  /* 0x000000410d00780c */ /* 0x040fe200027a1670 */
[----:B------:R-:W-:Y:S01]  /*1200*/  UIMAD UR4, UR12, UR4, URZ ;  /* 0x000000040c0472a4 */ /* 0x000fe2000f8e023f */
[----:B------:R-:W-:Y:S01]  /*1210*/  IMAD.U32 R6, RZ, RZ, UR6 ;  /* 0x00000006ff067e24 */ /* 0x000fe2000f8e00ff */
[----:B------:R2:W-:Y:S01]  /*1220*/  LDGSTS.E.BYPASS.LTC128B.128 [R12+0x9080], [R4.64], !P3 ;  /* 0x09080000040c7fae */ /* 0x0005e2000d901d56 */
[----:B------:R-:W-:Y:S01]  /*1230*/  ISETP.LT.OR P3, PT, R13, 0x41, P2 ;  /* 0x000000410d00780c */ /* 0x000fe20001761670 */
[----:B------:R-:W-:Y:S01]  /*1240*/  IMAD.IADD R0, R11, 0x1, R0 ;  /* 0x000000010b007824 */ /* 0x000fe200078e0200 */
[C---:B------:R-:W-:Y:S01]  /*1250*/  ISETP.LT.OR P4, PT, R13.reuse, 0x61, P4 ;  /* 0x000000610d00780c */ /* 0x040fe20002781670 */
[----:B------:R-:W-:Y:S01]  /*1260*/  UIMAD UR13, UR20, UR5, UR4 ;  /* 0x00000005140d72a4 */ /* 0x000fe2000f8e0204 */
[----:B------:R-:W-:Y:S01]  /*1270*/  IADD3 R6, P1, P0, R6, 0x80, R2 ;  /* 0x0000008006067810 */ /* 0x000fe2000783e002 */
[----:B------:R-:W-:Y:S01]  /*1280*/  IMAD.MOV.U32 R8, RZ, RZ, R14 ;  /* 0x000000ffff087224 */ /* 0x000fe200078e000e */
[----:B------:R-:W-:Y:S01]  /*1290*/  ISETP.LT.OR P2, PT, R13, 0x61, P2 ;  /* 0x000000610d00780c */ /* 0x000fe20001741670 */
[----:B------:R-:W-:Y:S01]  /*12a0*/  ULDC.64 UR4, c[0x0][0x1a8] ;  /* 0x00006a0000047ab9 */ /* 0x000fe20000000a00 */
[----:B------:R-:W-:Y:S01]  /*12b0*/  IADD3.X R7, RZ, UR7, R3, P1, P0 ;  /* 0x00000007ff077c10 */ /* 0x000fe20008fe0403 */
[----:B------:R-:W-:Y:S01]  /*12c0*/  USHF.L.U32 UR16, UR4, 0x6, URZ ;  /* 0x0000000604107899 */ /* 0x000fe2000800063f */
[----:B------:R-:W-:Y:S01]  /*12d0*/  IADD3 R9, R15, UR13, RZ ;  /* 0x0000000d0f097c10 */ /* 0x000fe2000fffe0ff */
[----:B------:R-:W-:Y:S01]  /*12e0*/  USHF.L.U64.HI UR13, UR4, UR14, UR5 ;  /* 0x0000000e040d7299 */ /* 0x000fe20008010205 */
[----:B------:R-:W-:Y:S01]  /*12f0*/  IMAD.MOV.U32 R223, RZ, RZ, 0x20 ;  /* 0x00000020ffdf7424 */ /* 0x000fe200078e00ff */
[----:B------:R3:W-:Y:S01]  /*1300*/  LDGSTS.E.BYPASS.LTC128B.128 [R12+0xd080], [R6.64], !P6 ;  /* 0x0d080000060c7fae */ /* 0x0007e2000f101d56 */
[----:B------:R-:W-:Y:S01]  /*1310*/  ISETP.GE.AND P6, PT, R18, c[0x0][0x19c], PT ;  /* 0x0000670012007a0c */ /* 0x000fe20003fc6270 */
[----:B------:R-:W-:-:S02]  /*1320*/  ULDC.64 UR4, c[0x0][0x178] ;  /* 0x00005e0000047ab9 */ /* 0x000fc40000000a00 */
[----:B------:R-:W-:Y:S02]  /*1330*/  UIMAD.WIDE.U32 UR26, UR24, UR4, URZ ;  /* 0x00000004181a72a5 */ /* 0x000fe4000f8e003f */
[----:B------:R-:W-:Y:S01]  /*1340*/  UIADD3 UR17, UP0, UR16, 0x80, URZ ;  /* 0x0000008010117890 */ /* 0x000fe2000ff1e03f */
[----:B-1----:R-:W-:-:S03]  /*1350*/  IADD3 R2, P1, R4, UR6, RZ ;  /* 0x0000000604027c10 */ /* 0x002fc6000ff3e0ff */
[----:B------:R-:W-:Y:S01]  /*1360*/  UIADD3.X UR25, URZ, UR13, URZ, UP0, !UPT ;  /* 0x0000000d3f197290 */ /* 0x000fe200087fe43f */
[----:B--2---:R-:W-:Y:S02]  /*1370*/  IADD3 R4, P0, R4, UR11, RZ ;  /* 0x0000000b04047c10 */ /* 0x004fe4000ff1e0ff */
[C---:B------:R-:W-:Y:S02]  /*1380*/  IADD3.X R3, R5.reuse, UR7, RZ, P1, !PT ;  /* 0x0000000705037c10 */ /* 0x040fe40008ffe4ff */
        /* <DEDUP_REMOVED lines=150> */
[----:B------:R-:W-:-:S03]  /*1cf0*/  IMAD.WIDE.U32 R32, R4, c[0x0][0x290], R20 ;  /* 0x0000a40004207a25 */ /* 0x000fc600078e0014 */
[----:B------:R-:W-:Y:S02]  /*1d00*/  LOP3.LUT R0, R0, 0xfffffffe, RZ, 0xc0, !PT ;  /* 0xfffffffe00007812 */ /* 0x000fe400078ec0ff */
[----:B------:R-:W-:Y:S01]  /*1d10*/  IADD3 R31, R33, UR6, RZ ;  /* 0x00000006211f7c10 */ /* 0x000fe2000fffe0ff */
[----:B------:R-:W-:Y:S01]  /*1d20*/  UIADD3 UR6, UR24, 0x1, URZ ;  /* 0x0000000118067890 */ /* 0x000fe2000fffe03f */
[----:B------:R2:W-:Y:S01]  /*1d30*/  STL.64 [R1+0x20], R32 ;  /* 0x0000202001007387 */ /* 0x0005e20000100a00 */
[----:B------:R-:W-:Y:S02]  /*1d40*/  IMAD.IADD R22, R5, 0x1, -R0 ;  /* 0x0000000105167824 */ /* 0x000fe400078e0a00 */
[----:B------:R-:W-:Y:S01]  /*1d50*/  @!P3 IMAD.SHL.U32 R0, R250, 0x10, RZ ;  /* 0x00000010fa00b824 */ /* 0x000fe200078e00ff */
[----:B------:R2:W-:Y:S01]  /*1d60*/  STL [R1+0x1c], R31 ;  /* 0x00001c1f01007387 */ /* 0x0005e20000100800 */
[----:B------:R-:W-:Y:S01]  /*1d70*/  UISETP.GE.AND UP0, UPT, UR6, UR18, UPT ;  /* 0x000000120600728c */ /* 0x000fe2000bf06270 */
[----:B-1----:R-:W-:-:S02]  /*1d80*/  LEA.HI R14, R29, R250, RZ, 0x2 ;  /* 0x000000fa1d0e7211 */ /* 0x002fc400078f10ff */
[----:B------:R1:W-:Y:S02]  /*1d90*/  @!P3 LDGSTS.E.BYPASS.LTC128B.128 [R0+0x20080], [R16.64] ;  /* 0x200800001000bfae */ /* 0x0003e4000b901d56 */
[--C-:B---3--:R-:W-:Y:S02]  /*1da0*/  SHF.R.S32.HI R10, RZ, 0x1f, R14.reuse ;  /* 0x0000001fff0a7819 */ /* 0x108fe4000001140e */
        /* <DEDUP_REMOVED lines=78> */
[----:B-1----:R-:W-:-:S02]  /*2290*/  LEA.HI R10, R2, R6, RZ, 0x2 ;  /* 0x00000006020a7211 */ /* 0x002fc400078f10ff */
        /* <DEDUP_REMOVED lines=34> */
.L_x_2007:
[----:B--2---:R-:W-:Y:S05]  /*24c0*/  BSYNC B0 ;  /* 0x0000000000007941 */ /* 0x004fea0003800000 */
.L_x_2006:
[----:B-12---:R-:W-:Y:S01]  /*24d0*/  SHF.R.S32.HI R2, RZ, 0x1f, R25 ;  /* 0x0000001fff027819 */ /* 0x006fe20000011419 */
        /* <DEDUP_REMOVED lines=104> */
.L_x_2010:
        /* <DEDUP_REMOVED lines=194> */
.L_x_2008:
        /* <DEDUP_REMOVED lines=532> */
.L_x_2009:
        /* <DEDUP_REMOVED lines=310> */
.L_x_2005:
[----:B------:R-:W-:Y:S05]  /*6c20*/  @P0 EXIT ;  /* 0x000000000000094d */ /* 0x000fea0003800000 */
[----:B------:R-:W-:Y:S01]  /*6c30*/  ULDC.64 UR10, c[0x0][0x338] ;  /* 0x0000ce00000a7ab9 */ /* 0x000fe20000000a00 */
[----:B------:R-:W-:Y:S01]  /*6c40*/  BAR.SYNC.DEFER_BLOCKING 0x1, 0x100 ;  /* 0x0044000000007b1d */ /* 0x000fe20000010000 */
[----:B------:R-:W-:Y:S01]  /*6c50*/  UISETP.NE.AND UP0, UPT, UR10, 0x1, UPT ;  /* 0x000000010a00788c */ /* 0x000fe2000bf05270 */
[----:B------:R-:W-:Y:S01]  /*6c60*/  ISETP.NE.AND P1, PT, R250, RZ, PT ;  /* 0x000000fffa00720c */ /* 0x000fe20003f25270 */
[----:B------:R-:W-:-:S03]  /*6c70*/  UIMAD.WIDE.U32 UR12, UR20, UR11, URZ ;  /* 0x0000000b140c72a5 */ /* 0x000fc6000f8e003f */
[----:B------:R-:W-:Y:S01]  /*6c80*/  ULDC UR6, c[0x0][0x358] ;  /* 0x0000d60000067ab9 */ /* 0x000fe20000000800 */
[----:B------:R-:W-:Y:S01]  /*6c90*/  BSSY B0, `(.L_x_2011) ;  /* 0x000001d000007945 */ /* 0x000fe20003800000 */
[----:B------:R-:W-:Y:S02]  /*6ca0*/  UIMAD UR6, UR19, UR6, URZ ;  /* 0x00000006130672a4 */ /* 0x000fe4000f8e023f */
[----:B------:R-:W-:Y:S02]  /*6cb0*/  ULDC UR11, c[0x0][0x2f4] ;  /* 0x0000bd00000b7ab9 */ /* 0x000fe40000000800 */
[----:B------:R-:W-:Y:S02]  /*6cc0*/  ULDC UR4, c[0x0][0x340] ;  /* 0x0000d00000047ab9 */ /* 0x000fe40000000800 */
[----:B------:R-:W-:Y:S02]  /*6cd0*/  UIMAD UR5, UR21, UR11, URZ ;  /* 0x0000000b150572a4 */ /* 0x000fe4000f8e023f */
[----:B------:R-:W-:-:S02]  /*6ce0*/  UMOV UR9, UR20 ;  /* 0x0000001400097c82 */ /* 0x000fc40008000000 */
[----:B------:R-:W-:Y:S02]  /*6cf0*/  UIMAD UR11, UR6, UR11, URZ ;  /* 0x0000000b060b72a4 */ /* 0x000fe4000f8e023f */
[----:B------:R-:W-:Y:S02]  /*6d00*/  @UP0 USHF.R.U32.HI UR9, URZ, UR4, UR13 ;  /* 0x000000043f090299 */ /* 0x000fe4000801160d */
[----:B------:R-:W-:Y:S02]  /*6d10*/  USHF.R.S32.HI UR4, URZ, 0x1f, UR5 ;  /* 0x0000001f3f047899 */ /* 0x000fe40008011405 */
        /* <DEDUP_REMOVED lines=11> */
[----:B------:R-:W-:Y:S01]  /*6dd0*/  IMAD.U32 R4, RZ, RZ, UR4 ;  /* 0x00000004ff047e24 */ /* 0x000fe2000f8e00ff */
[----:B------:R-:W-:Y:S02]  /*6de0*/  USHF.R.S32.HI UR10, URZ, 0x1f, UR21 ;  /* 0x0000001f3f0a7899 */ /* 0x000fe40008011415 */
[----:B------:R-:W-:Y:S01]  /*6df0*/  MOV R5, UR5 ;  /* 0x0000000500057c02 */ /* 0x000fe20008000f00 */
[----:B------:R-:W-:Y:S05]  /*6e00*/  @P1 BRA `(.L_x_2012) ;  /* 0x0000005000001947 */ /* 0x000fea0003800000 */
.L_x_2013:
[----:B------:R-:W2:Y:S01]  /*6e10*/  LDG.E.STRONG.GPU R0, [R4.64] ;  /* 0x0000001604007981 */ /* 0x000ea2000c1ef900 */
[----:B------:R-:W-:Y:S01]  /*6e20*/  YIELD ;  /* 0x0000000000007946 */ /* 0x000fe20003800000 */
[----:B--2---:R-:W-:Y:S01]  /*6e30*/  ISETP.NE.AND P0, PT, R0, UR11, PT ;  /* 0x0000000b00007c0c */ /* 0x004fe2000bf05270 */
[----:B------:R-:W-:-:S12]  /*6e40*/  CCTL.IVALL ;  /* 0x00000000ff00798f */ /* 0x000fd80002000000 */
[----:B------:R-:W-:Y:S05]  /*6e50*/  @P0 BRA `(.L_x_2013) ;  /* 0xffffffb000000947 */ /* 0x000fea000383ffff */
.L_x_2012:
[----:B------:R-:W-:Y:S05]  /*6e60*/  BSYNC B0 ;  /* 0x0000000000007941 */ /* 0x000fea0003800000 */
.L_x_2011:
[----:B------:R-:W-:Y:S01]  /*6e70*/  MOV R10, 0xffffffff ;  /* 0xffffffff000a7802 */ /* 0x000fe20000000f00 */
[----:B------:R-:W-:Y:S05]  /*6e80*/  BRA.CONV ~URZ, `(.L_x_2014) ;  /* 0x000000237f007947 */ /* 0x000fea000b800000 */
[----:B------:R-:W-:Y:S02]  /*6e90*/  MOV R2, 0x6eb0 ;  /* 0x00006eb000027802 */ /* 0x000fe40000000f00 */
[----:B------:R-:W-:Y:S05]  /*6ea0*/  CALL.REL.NOINC `($__internal_10_$__cuda_sm70_warpsync) ;  /* 0x00000d3000007944 */ /* 0x000fea0003c00000 */
.L_x_2014:
[----:B------:R-:W-:Y:S01]  /*6eb0*/  USHF.L.U32 UR4, UR19, 0xe, URZ ;  /* 0x0000000e13047899 */ /* 0x000fe2000800063f */
[----:B------:R-:W-:Y:S01]  /*6ec0*/  IMAD.U32 R2, RZ, RZ, UR9 ;  /* 0x00000009ff027e24 */ /* 0x000fe2000f8e00ff */
[----:B------:R-:W-:-:S06]  /*6ed0*/  NOP ;  /* 0x0000000000007918 */ /* 0x000fcc0000000000 */
[----:B------:R-:W-:Y:S01]  /*6ee0*/  USHF.R.S32.HI UR12, URZ, 0x1f, UR4 ;  /* 0x0000001f3f0c7899 */ /* 0x000fe20008011404 */
[C---:B------:R-:W-:Y:S01]  /*6ef0*/  IADD3 R8, P0, R250.reuse, UR4, RZ ;  /* 0x00000004fa087c10 */ /* 0x040fe2000ff1e0ff */
[----:B------:R-:W-:Y:S01]  /*6f00*/  IMAD.U32 R6, RZ, RZ, UR21 ;  /* 0x00000015ff067e24 */ /* 0x000fe2000f8e00ff */
[----:B------:R-:W-:Y:S02]  /*6f10*/  ULDC.64 UR4, c[0x0][0x328] ;  /* 0x0000ca0000047ab9 */ /* 0x000fe40000000a00 */
[----:B------:R-:W-:Y:S01]  /*6f20*/  UIMAD UR4, UR8, UR4, URZ ;  /* 0x00000004080472a4 */ /* 0x000fe2000f8e023f */
[----:B------:R-:W-:-:S03]  /*6f30*/  LEA.HI.X.SX32 R9, R250, UR12, 0x1, P0 ;  /* 0x0000000cfa097c11 */ /* 0x000fc600080f0eff */
[----:B------:R-:W-:Y:S02]  /*6f40*/  UIMAD UR12, UR9, UR5, UR4 ;  /* 0x00000005090c72a4 */ /* 0x000fe4000f8e0204 */
        /* <DEDUP_REMOVED lines=75> */
[----:B------:R-:W-:Y:S05]  /*7400*/  CALL.REL.NOINC `($__internal_10_$__cuda_sm70_warpsync) ;  /* 0x000007d000007944 */ /* 0x000fea0003c00000 */
.L_x_2015:
        /* <DEDUP_REMOVED lines=12> */
.L_x_2017:
[----:B------:R-:W-:Y:S05]  /*74d0*/  BSYNC B0 ;  /* 0x0000000000007941 */ /* 0x000fea0003800000 */
.L_x_2016:
[----:B------:R-:W-:Y:S01]  /*74e0*/  ULDC.64 UR4, c[0x0][0x348] ;  /* 0x0000d20000047ab9 */ /* 0x000fe20000000a00 */
[----:B------:R-:W-:Y:S01]  /*74f0*/  BSSY B0, `(.L_x_2018) ;  /* 0x000000b000007945 */ /* 0x000fe20003800000 */
[----:B------:R-:W-:-:S04]  /*7500*/  UIADD3 UR4, UP0, UR6, UR4, URZ ;  /* 0x0000000406047290 */ /* 0x000fc8000ff1e03f */
[----:B------:R-:W-:Y:S02]  /*7510*/  UIADD3.X UR5, UR7, UR5, URZ, UP0, !UPT ;  /* 0x0000000507057290 */ /* 0x000fe400087fe43f */
[----:B--2---:R-:W-:-:S04]  /*7520*/  MOV R4, UR4 ;  /* 0x0000000400047c02 */ /* 0x004fc80008000f00 */
[----:B------:R-:W-:Y:S01]  /*7530*/  MOV R5, UR5 ;  /* 0x0000000500057c02 */ /* 0x000fe20008000f00 */
[----:B------:R-:W-:Y:S05]  /*7540*/  @P1 BRA `(.L_x_2019) ;  /* 0x0000005000001947 */ /* 0x000fea0003800000 */
.L_x_2020:
[----:B------:R-:W2:Y:S01]  /*7550*/  LDG.E.STRONG.GPU R0, [R4.64] ;  /* 0x0000001604007981 */ /* 0x000ea2000c1ef900 */
[----:B------:R-:W-:Y:S01]  /*7560*/  YIELD ;  /* 0x0000000000007946 */ /* 0x000fe20003800000 */
[----:B--2---:R-:W-:Y:S01]  /*7570*/  ISETP.NE.AND P0, PT, R0, UR11, PT ;  /* 0x0000000b00007c0c */ /* 0x004fe2000bf05270 */
[----:B------:R-:W-:-:S12]  /*7580*/  CCTL.IVALL ;  /* 0x00000000ff00798f */ /* 0x000fd80002000000 */
[----:B------:R-:W-:Y:S05]  /*7590*/  @P0 BRA `(.L_x_2020) ;  /* 0xffffffb000000947 */ /* 0x000fea000383ffff */
.L_x_2019:
[----:B------:R-:W-:Y:S05]  /*75a0*/  BSYNC B0 ;  /* 0x0000000000007941 */ /* 0x000fea0003800000 */
.L_x_2018:
[----:B------:R-:W-:Y:S05]  /*75b0*/  BRA.CONV ~URZ, `(.L_x_2021) ;  /* 0x000000237f007947 */ /* 0x000fea000b800000 */
[----:B-1----:R-:W-:Y:S02]  /*75c0*/  MOV R2, 0x75e0 ;  /* 0x000075e000027802 */ /* 0x002fe40000000f00 */
[----:B------:R-:W-:Y:S05]  /*75d0*/  CALL.REL.NOINC `($__internal_10_$__cuda_sm70_warpsync) ;  /* 0x0000060000007944 */ /* 0x000fea0003c00000 */
.L_x_2021:
        /* <DEDUP_REMOVED lines=8> */
[----:B------:R-:W-:Y:S01]  /*7660*/  UIMAD UR4, UR10, UR4, URZ ;  /* 0x000000040a0472a4 */ /* 0x000fe2000f8e023f */
[----:B------:R-:W-:Y:S01]  /*7670*/  IMAD.U32 R0, RZ, RZ, UR21 ;  /* 0x00000015ff007e24 */ /* 0x000fe2000f8e00ff */
        /* <DEDUP_REMOVED lines=73> */
[----:B-1----:R-:W-:Y:S05]  /*7b10*/  CALL.REL.NOINC `($__internal_10_$__cuda_sm70_warpsync) ;  /* 0x000000c000007944 */ /* 0x002fea0003c00000 */
.L_x_2022:
        /* <DEDUP_REMOVED lines=12> */
        .weak           $__internal_10_$__cuda_sm70_warpsync
        .type           $__internal_10_$__cuda_sm70_warpsync,@function
        .size           $__internal_10_$__cuda_sm70_warpsync,(.L_x_2339 - $__internal_10_$__cuda_sm70_warpsync)
$__internal_10_$__cuda_sm70_warpsync:
[----:B------:R-:W-:Y:S01]  /*7be0*/  MOV R3, 0x0 ;  /* 0x0000000000037802 */ /* 0x000fe20000000f00 */
[----:B------:R-:W-:Y:S04]  /*7bf0*/  WARPSYNC R10 ;  /* 0x0000000a00007348 */ /* 0x000fe80003800000 */
[----:B------:R-:W-:Y:S05]  /*7c00*/  RET.REL.NODEC R2 `(_ZN7cutlass13device_kernelIN5flash19enable_sm80_to_sm89INS1_16FlashAttnBwdSm80INS1_25CollectiveMainloopBwdSm80ILi2ELi2EN4cute5tupleIJNS5_1CILi64EEENS7_ILi128EEES9_EEENS_10bfloat16_tEfNS_4arch4Sm80ELb1ELb0ELb0ELb0ELb1ELb0ELb0ELb0ELi2ELi2ELi2ELi2ELb0EEENS1_24CollectiveEpilogueBwdGQAISA_fSD_Li256ELb0ELb1EEENS1_25SingleTileBwdLPTSchedulerILb0ELi128ELb1EEEEEEEEEvNT_6ParamsE) ;  /* 0xffff83f002007950 */ /* 0x000fea0003c3ffff */
.L_x_2023:
        /* <DEDUP_REMOVED lines=15> */
.L_x_2339:


//--------------------- .text._ZN7cutlass13device_kernelIN5flash22FlashAttnBwdPreprocessIN4cute5tupleIJNS3_1CILi64EEENS5_ILi128EEEEEENS_10bfloat16_tEfNS_4arch4Sm80ELb1ELb0EEEEEvNT_6ParamsE --------------------------
	.section	.text._ZN7cutlass13device_kernelIN5flash22FlashAttnBwdPreprocessIN4cute5tupleIJNS3_1CILi64EEENS5_ILi128EEEEEENS_10bfloat16_tEfNS_4arch4Sm80ELb1ELb0EEEEEvNT_6ParamsE,"ax",@progbits
	.sectioninfo	@"SHI_REGISTERS=62"
	.align	128
.text._ZN7cutlass13device_kernelIN5flash22FlashAttnBwdPreprocessIN4cute5tupleIJNS3_1CILi64EEENS5_ILi128EEEEEENS_10bfloat16_tEfNS_4arch4Sm80ELb1ELb0EEEEEvNT_6ParamsE:
        .type           _ZN7cutlass13device_kernelIN5flash22FlashAttnBwdPreprocessIN4cute5tupleIJNS3_1CILi64EEENS5_ILi128EEEEEENS_10bfloat16_tEfNS_4arch4Sm80ELb1ELb0EEEEEvNT_6ParamsE,@function
        .size           _ZN7cutlass13device_kernelIN5flash22FlashAttnBwdPreprocessIN4cute5tupleIJNS3_1CILi64EEENS5_ILi128EEEEEENS_10bfloat16_tEfNS_4arch4Sm80ELb1ELb0EEEEEvNT_6ParamsE,(.L_x_2341 - _ZN7cutlass13device_kernelIN5flash22FlashAttnBwdPreprocessIN4cute5tupleIJNS3_1CILi64EEENS5_ILi128EEEEEENS_10bfloat16_tEfNS_4arch4Sm80ELb1ELb0EEEEEvNT_6ParamsE)
        .other          _ZN7cutlass13device_kernelIN5flash22FlashAttnBwdPreprocessIN4cute5tupleIJNS3_1CILi64EEENS5_ILi128EEEEEENS_10bfloat16_tEfNS_4arch4Sm80ELb1ELb0EEEEEvNT_6ParamsE,@"STO_CUDA_ENTRY STV_DEFAULT"
_ZN7cutlass13device_kernelIN5flash22FlashAttnBwdPreprocessIN4cute5tupleIJNS3_1CILi64EEENS5_ILi128EEEEEENS_10bfloat16_tEfNS_4arch4Sm80ELb1ELb0EEEEEvNT_6ParamsE:
[----:B------:R-:W-:Y:S02]  /*0000*/  MOV R1, c[0x0][0x28] ;  /* 0x00000a0000017a02 */ /* 0x000fe40000000f00 */
[----:B------:R-:W0:Y:S01]  /*0010*/  S2R R43, SR_TID.X ;  /* 0x00000000002b7919 */ /* 0x000e220000002100 */
[----:B------:R-:W-:-:S03]  /*0020*/  ULDC.64 UR6, c[0x0][0x118] ;  /* 0x0000460000067ab9 */ /* 0x000fc60000000a00 */
[----:B------:R-:W1:Y:S04]  /*0030*/  S2R R45, SR_CTAID.Y ;  /* 0x00000000002d7919 */ /* 0x000e680000002600 */
[----:B------:R-:W2:Y:S01]  /*0040*/  S2R R47, SR_CTAID.X ;  /* 0x00000000002f7919 */ /* 0x000ea20000002500 */
[----:B0-----:R-:W-:-:S04]  /*0050*/  SHF.R.S32.HI R0, RZ, 0x1f, R43 ;  /* 0x0000001fff007819 */ /* 0x001fc8000001142b */
[----:B------:R-:W-:Y:S02]  /*0060*/  LEA.HI R2, R0, R43, RZ, 0x4 ;  /* 0x0000002b00027211 */ /* 0x000fe400078f20ff */
[----:B-1----:R-:W-:Y:S02]  /*0070*/  SHF.R.S32.HI R42, RZ, 0x1f, R45 ;  /* 0x0000001fff2a7819 */ /* 0x002fe4000001142d */
[----:B------:R-:W-:Y:S01]  /*0080*/  LOP3.LUT R0, R2, 0xfffffff0, RZ, 0xc0, !PT ;  /* 0xfffffff002007812 */ /* 0x000fe200078ec0ff */
[----:B--2---:R-:W-:Y:S01]  /*0090*/  IMAD.SHL.U32 R36, R47, 0x40, RZ ;  /* 0x000000402f247824 */ /* 0x004fe200078e00ff */
[----:B------:R-:W-:Y:S01]  /*00a0*/  SHF.R.S32.HI R2, RZ, 0x4, R2 ;  /* 0x00000004ff027819 */ /* 0x000fe20000011402 */
[----:B------:R-:W-:Y:S02]  /*00b0*/  IMAD R4, R42, c[0x0][0x180], RZ ;  /* 0x000060002a047a24 */ /* 0x000fe400078e02ff */
[----:B------:R-:W-:Y:S01]  /*00c0*/  IMAD.IADD R37, R43, 0x1, -R0 ;  /* 0x000000012b257824 */ /* 0x000fe200078e0a00 */
[----:B------:R-:W-:Y:S01]  /*00d0*/  IADD3 R44, -R36, c[0x0][0x168], RZ ;  /* 0x00005a00242c7a10 */ /* 0x000fe20007ffe1ff */
[----:B------:R-:W0:Y:S01]  /*00e0*/  S2R R0, SR_CTAID.Z ;  /* 0x0000000000007919 */ /* 0x000e220000002700 */
[----:B------:R-:W-:Y:S01]  /*00f0*/  IMAD R3, R45, c[0x0][0x184], R4 ;  /* 0x000061002d037a24 */ /* 0x000fe200078e0204 */
[----:B------:R-:W-:Y:S01]  /*0100*/  IADD3 R49, R2, 0x10, RZ ;  /* 0x0000001002317810 */ /* 0x000fe20007ffe0ff */
[----:B------:R-:W-:Y:S01]  /*0110*/  IMAD R8, R42, c[0x0][0x1a0], RZ ;  /* 0x000068002a087a24 */ /* 0x000fe200078e02ff */
[----:B------:R-:W-:-:S02]  /*0120*/  SHF.L.U32 R6, R37, 0x3, RZ ;  /* 0x0000000325067819 */ /* 0x000fc400000006ff */
[-C--:B------:R-:W-:Y:S01]  /*0130*/  ISETP.GE.AND P1, PT, R2, R44.reuse, PT ;  /* 0x0000002c0200720c */ /* 0x080fe20003f26270 */
[C---:B------:R-:W-:Y:S01]  /*0140*/  IMAD R9, R45.reuse, c[0x0][0x1a4], R8 ;  /* 0x000069002d097a24 */ /* 0x040fe200078e0208 */
[--C-:B------:R-:W-:Y:S02]  /*0150*/  SHF.R.S32.HI R7, RZ, 0x1f, R6.reuse ;  /* 0x0000001fff077819 */ /* 0x100fe40000011406 */
[C---:B------:R-:W-:Y:S02]  /*0160*/  ISETP.GE.AND P0, PT, R6.reuse, c[0x0][0x16c], PT ;  /* 0x00005b0006007a0c */ /* 0x040fe40003f06270 */
[----:B------:R-:W-:Y:S01]  /*0170*/  ISETP.LT.AND P4, PT, R6, c[0x0][0x16c], !P1 ;  /* 0x00005b0006007a0c */ /* 0x000fe20004f81270 */
[--C-:B------:R-:W-:Y:S01]  /*0180*/  IMAD.WIDE.U32 R4, R45, c[0x0][0x180], R6.reuse ;  /* 0x000060002d047a25 */ /* 0x100fe200078e0006 */
[----:B------:R-:W-:Y:S02]  /*0190*/  ISETP.LT.AND P3, PT, R49, R44, !P0 ;  /* 0x0000002c3100720c */ /* 0x000fe40004761270 */
[----:B------:R-:W-:Y:S01]  /*01a0*/  IADD3 R51, R2, 0x20, RZ ;  /* 0x0000002002337810 */ /* 0x000fe20007ffe0ff */
[----:B------:R-:W-:Y:S01]  /*01b0*/  IMAD.WIDE.U32 R26, R45, c[0x0][0x1a0], R6 ;  /* 0x000068002d1a7a25 */ /* 0x000fe200078e0006 */
[----:B------:R-:W-:-:S02]  /*01c0*/  IADD3 R5, R5, R3, RZ ;  /* 0x0000000305057210 */ /* 0x000fc40007ffe0ff */
[----:B------:R-:W-:Y:S01]  /*01d0*/  SHF.R.S32.HI R3, RZ, 0x1f, R2 ;  /* 0x0000001fff037819 */ /* 0x000fe20000011402 */
[----:B------:R-:W-:Y:S01]  /*01e0*/  IMAD.IADD R27, R27, 0x1, R9 ;  /* 0x000000011b1b7824 */ /* 0x000fe200078e0209 */
[----:B------:R-:W-:Y:S02]  /*01f0*/  ISETP.LT.AND P2, PT, R51, R44, !P0 ;  /* 0x0000002c3300720c */ /* 0x000fe40004741270 */
[----:B0-----:R-:W-:Y:S01]  /*0200*/  SHF.R.S32.HI R46, RZ, 0x1f, R0 ;  /* 0x0000001fff2e7819 */ /* 0x001fe20000011400 */
[----:B------:R-:W-:Y:S01]  /*0210*/  IMAD.WIDE R6, R47, 0x40, R2 ;  /* 0x000000402f067825 */ /* 0x000fe200078e0202 */
[----:B------:R-:W-:-:S03]  /*0220*/  IADD3 R53, R2, 0x30, RZ ;  /* 0x0000003002357810 */ /* 0x000fc60007ffe0ff */
[C---:B------:R-:W-:Y:S01]  /*0230*/  IMAD R11, R46.reuse, c[0x0][0x1a8], RZ ;  /* 0x00006a002e0b7a24 */ /* 0x040fe200078e02ff */
[----:B------:R-:W-:Y:S01]  /*0240*/  ISETP.LT.AND P0, PT, R53, R44, !P0 ;  /* 0x0000002c3500720c */ /* 0x000fe20004701270 */
[----:B------:R-:W-:Y:S01]  /*0250*/  IMAD R9, R46, c[0x0][0x188], RZ ;  /* 0x000062002e097a24 */ /* 0x000fe200078e02ff */
[----:B------:R-:W-:Y:S01]  /*0260*/  @P3 IADD3 R12, P6, R6, 0x10, RZ ;  /* 0x00000010060c3810 */ /* 0x000fe20007fde0ff */
[----:B------:R-:W-:Y:S01]  /*0270*/  IMAD R17, R0, c[0x0][0x1ac], R11 ;  /* 0x00006b0000117a24 */ /* 0x000fe200078e020b */
[----:B------:R-:W-:Y:S01]  /*0280*/  @P3 IADD3 R13, P5, R6, 0x10, RZ ;  /* 0x00000010060d3810 */ /* 0x000fe20007fbe0ff */
[----:B------:R-:W-:Y:S02]  /*0290*/  @P4 IMAD R11, R7, c[0x0][0x178], RZ ;  /* 0x00005e00070b4a24 */ /* 0x000fe400078e02ff */
[C---:B------:R-:W-:Y:S01]  /*02a0*/  IMAD R9, R0.reuse, c[0x0][0x18c], R9 ;  /* 0x0000630000097a24 */ /* 0x040fe200078e0209 */
[----:B------:R-:W-:Y:S01]  /*02b0*/  @P3 IADD3.X R14, RZ, R7, RZ, P5, !PT ;  /* 0x00000007ff0e3210 */ /* 0x000fe20002ffe4ff */
[----:B------:R-:W-:-:S04]  /*02c0*/  IMAD.WIDE.U32 R24, R0, c[0x0][0x188], R4 ;  /* 0x0000620000187a25 */ /* 0x000fc800078e0004 */
[----:B------:R-:W-:Y:S01]  /*02d0*/  @P3 IMAD.X R16, RZ, RZ, R7, P6 ;  /* 0x000000ffff103224 */ /* 0x000fe200030e0607 */
[C---:B------:R-:W-:Y:S01]  /*02e0*/  @P2 IADD3 R40, P6, R6.reuse, 0x20, RZ ;  /* 0x0000002006282810 */ /* 0x040fe20007fde0ff */
[C---:B------:R-:W-:Y:S01]  /*02f0*/  @P4 IMAD R15, R6.reuse, c[0x0][0x17c], R11 ;  /* 0x00005f00060f4a24 */ /* 0x040fe200078e020b */
[----:B------:R-:W-:Y:S01]  /*0300*/  @P2 IADD3 R11, P5, R6, 0x20, RZ ;  /* 0x00000020060b2810 */ /* 0x000fe20007fbe0ff */
[----:B------:R-:W-:Y:S01]  /*0310*/  IMAD.IADD R25, R25, 0x1, R9 ;  /* 0x0000000119197824 */ /* 0x000fe200078e0209 */
[-C--:B------:R-:W-:Y:S01]  /*0320*/  @P2 IADD3.X R41, RZ, R7.reuse, RZ, P6, !PT ;  /* 0x00000007ff292210 */ /* 0x080fe200037fe4ff */
[----:B------:R-:W-:Y:S01]  /*0330*/  IMAD.WIDE.U32 R26, R0, c[0x0][0x1a8], R26 ;  /* 0x00006a00001a7a25 */ /* 0x000fe200078e001a */
[----:B------:R-:W-:Y:S02]  /*0340*/  @P2 IADD3.X R10, RZ, R7, RZ, P5, !PT ;  /* 0x00000007ff0a2210 */ /* 0x000fe40002ffe4ff */
[C---:B------:R-:W-:Y:S01]  /*0350*/  @P0 IADD3 R32, P6, R6.reuse, 0x30, RZ ;  /* 0x0000003006200810 */ /* 0x040fe20007fde0ff */
[----:B------:R-:W-:Y:S01]  /*0360*/  @P4 IMAD R19, R7, c[0x0][0x198], RZ ;  /* 0x0000660007134a24 */ /* 0x000fe200078e02ff */
[C---:B------:R-:W-:Y:S01]  /*0370*/  @P0 IADD3 R39, P5, R6.reuse, 0x30, RZ ;  /* 0x0000003006270810 */ /* 0x040fe20007fbe0ff */
[----:B------:R-:W-:Y:S01]  /*0380*/  @P4 IMAD.WIDE.U32 R4, R6, c[0x0][0x178], R24 ;  /* 0x00005e0006044a25 */ /* 0x000fe200078e0018 */
[----:B------:R-:W-:-:S02]  /*0390*/  @P3 MOV R9, R25 ;  /* 0x0000001900093202 */ /* 0x000fc40000000f00 */
[----:B------:R-:W-:Y:S01]  /*03a0*/  @P0 IADD3.X R48, RZ, R7, RZ, P5, !PT ;  /* 0x00000007ff300210 */ /* 0x000fe20002ffe4ff */
[----:B------:R-:W-:Y:S01]  /*03b0*/  IMAD.IADD R27, R27, 0x1, R17 ;  /* 0x000000011b1b7824 */ /* 0x000fe200078e0211 */
[----:B------:R-:W-:Y:S01]  /*03c0*/  @P4 IADD3 R5, R5, R15, RZ ;  /* 0x0000000f05054210 */ /* 0x000fe20007ffe0ff */
[----:B------:R-:W-:Y:S01]  /*03d0*/  @P4 IMAD R19, R6, c[0x0][0x19c], R19 ;  /* 0x0000670006134a24 */ /* 0x000fe200078e0213 */
[----:B------:R-:W-:Y:S01]  /*03e0*/  @P4 LEA R22, P5, R4, c[0x0][0x160], 0x1 ;  /* 0x0000580004164a11 */ /* 0x000fe200078a08ff */
[----:B------:R-:W-:Y:S01]  /*03f0*/  @P0 IMAD.X R38, RZ, RZ, R7, P6 ;  /* 0x000000ffff260224 */ /* 0x000fe200030e0607 */
[----:B------:R-:W-:Y:S01]  /*0400*/  @P2 MOV R21, R25 ;  /* 0x0000001900152202 */ /* 0x000fe20000000f00 */
[----:B------:R-:W-:Y:S01]  /*0410*/  @P4 IMAD.WIDE.U32 R6, R6, c[0x0][0x198], R26 ;  /* 0x0000660006064a25 */ /* 0x000fe200078e001a */
[----:B------:R-:W-:-:S03]  /*0420*/  @P4 LEA.HI.X R23, R4, c[0x0][0x164], R5, 0x1, P5 ;  /* 0x0000590004174a11 */ /* 0x000fc600028f0c05 */
[----:B------:R-:W-:Y:S01]  /*0430*/  @P4 IMAD.IADD R7, R7, 0x1, R19 ;  /* 0x0000000107074824 */ /* 0x000fe200078e0213 */
[----:B------:R-:W-:Y:S01]  /*0440*/  @P4 LEA R34, P5, R6, c[0x0][0x190], 0x1 ;  /* 0x0000640006224a11 */ /* 0x000fe200078a08ff */
[----:B------:R-:W-:Y:S02]  /*0450*/  @P3 IMAD.MOV.U32 R8, RZ, RZ, R24 ;  /* 0x000000ffff083224 */ /* 0x000fe400078e0018 */
[----:B------:R-:W-:Y:S01]  /*0460*/  @P3 IMAD R14, R14, c[0x0][0x178], RZ ;  /* 0x00005e000e0e3a24 */ /* 0x000fe200078e02ff */
[----:B------:R-:W-:Y:S01]  /*0470*/  @P4 LEA.HI.X R35, R6, c[0x0][0x194], R7, 0x1, P5 ;  /* 0x0000650006234a11 */ /* 0x000fe200028f0c07 */
[C---:B------:R-:W-:Y:S01]  /*0480*/  @P3 IMAD.WIDE.U32 R4, R13.reuse, c[0x0][0x178], R8 ;  /* 0x00005e000d043a25 */ /* 0x040fe200078e0008 */
[----:B------:R-:W-:Y:S01]  /*0490*/  @P3 MOV R6, R26 ;  /* 0x0000001a00063202 */ /* 0x000fe20000000f00 */
[----:B------:R-:W-:Y:S02]  /*04a0*/  CS2R R8, SRZ ;  /* 0x0000000000087805 */ /* 0x000fe4000001ff00 */
[----:B------:R-:W-:Y:S01]  /*04b0*/  @P3 IMAD R15, R13, c[0x0][0x17c], R14 ;  /* 0x00005f000d0f3a24 */ /* 0x000fe200078e020e */
[----:B------:R-:W-:Y:S01]  /*04c0*/  @P3 LEA R28, P5, R4, c[0x0][0x160], 0x1 ;  /* 0x00005800041c3a11 */ /* 0x000fe200078a08ff */
[----:B------:R-:W-:-:S02]  /*04d0*/  @P3 IMAD R17, R16, c[0x0][0x198], RZ ;  /* 0x0000660010113a24 */ /* 0x000fc400078e02ff */
[----:B------:R-:W-:Y:S01]  /*04e0*/  @P3 IMAD.MOV.U32 R7, RZ, RZ, R27 ;  /* 0x000000ffff073224 */ /* 0x000fe200078e001b */
[----:B------:R-:W-:Y:S01]  /*04f0*/  @P3 IADD3 R5, R5, R15, RZ ;  /* 0x0000000f05053210 */ /* 0x000fe20007ffe0ff */
[----:B------:R-:W-:Y:S02]  /*0500*/  @P2 IMAD.MOV.U32 R20, RZ, RZ, R24 ;  /* 0x000000ffff142224 */ /* 0x000fe400078e0018 */
[----:B------:R-:W-:Y:S01]  /*0510*/  @P2 IMAD R10, R10, c[0x0][0x178], RZ ;  /* 0x00005e000a0a2a24 */ /* 0x000fe200078e02ff */
[----:B------:R-:W-:Y:S01]  /*0520*/  @P3 LEA.HI.X R29, R4, c[0x0][0x164], R5, 0x1, P5 ;  /* 0x00005900041d3a11 */ /* 0x000fe200028f0c05 */
[C---:B------:R-:W-:Y:S01]  /*0530*/  @P3 IMAD R17, R12.reuse, c[0x0][0x19c], R17 ;  /* 0x000067000c113a24 */ /* 0x040fe200078e0211 */
[----:B------:R-:W-:Y:S01]  /*0540*/  CS2R R4, SRZ ;  /* 0x0000000000047805 */ /* 0x000fe2000001ff00 */
[----:B------:R-:W-:Y:S02]  /*0550*/  @P3 IMAD.WIDE.U32 R12, R12, c[0x0][0x198], R6 ;  /* 0x000066000c0c3a25 */ /* 0x000fe400078e0006 */
[----:B------:R-:W-:-:S02]  /*0560*/  CS2R R6, SRZ ;  /* 0x0000000000067805 */ /* 0x000fc4000001ff00 */
[C---:B------:R-:W-:Y:S01]  /*0570*/  @P2 IMAD R33, R11.reuse, c[0x0][0x17c], R10 ;  /* 0x00005f000b212a24 */ /* 0x040fe200078e020a */
[C---:B------:R-:W-:Y:S01]  /*0580*/  @P3 LEA R30, P5, R12.reuse, c[0x0][0x190], 0x1 ;  /* 0x000064000c1e3a11 */ /* 0x040fe200078a08ff */
[----:B------:R-:W-:Y:S02]  /*0590*/  @P2 IMAD.WIDE.U32 R20, R11, c[0x0][0x178], R20 ;  /* 0x00005e000b142a25 */ /* 0x000fe400078e0014 */
[----:B------:R-:W-:Y:S01]  /*05a0*/  CS2R R10, SRZ ;  /* 0x00000000000a7805 */ /* 0x000fe2000001ff00 */
[----:B------:R0:W2:Y:S01]  /*05b0*/  @P4 LDG.E.128 R4, [R22.64] ;  /* 0x0000000616044981 */ /* 0x0000a2000c1e1d00 */
[----:B------:R-:W-:Y:S01]  /*05c0*/  @P3 IMAD.IADD R13, R13, 0x1, R17 ;  /* 0x000000010d0d3824 */ /* 0x000fe200078e0211 */
[----:B------:R-:W-:Y:S01]  /*05d0*/  CS2R R14, SRZ ;  /* 0x00000000000e7805 */ /* 0x000fe2000001ff00 */
[----:B------:R-:W-:Y:S01]  /*05e0*/  CS2R R16, SRZ ;  /* 0x0000000000107805 */ /* 0x000fe2000001ff00 */
[----:B------:R-:W-:Y:S01]  /*05f0*/  CS2R R18, SRZ ;  /* 0x0000000000127805 */ /* 0x000fe2000001ff00 */
[----:B------:R1:W3:Y:S01]  /*0600*/  @P4 LDG.E.128 R8, [R34.64] ;  /* 0x0000000622084981 */ /* 0x0002e2000c1e1d00 */
[----:B------:R-:W-:-:S02]  /*0610*/  @P3 LEA.HI.X R31, R12, c[0x0][0x194], R13, 0x1, P5 ;  /* 0x000065000c1f3a11 */ /* 0x000fc400028f0c0d */
[----:B------:R-:W-:-:S03]  /*0620*/  CS2R R12, SRZ ;  /* 0x00000000000c7805 */ /* 0x000fc6000001ff00 */
[----:B------:R4:W3:Y:S04]  /*0630*/  @P3 LDG.E.128 R16, [R30.64] ;  /* 0x000000061e103981 */ /* 0x0008e8000c1e1d00 */
[----:B------:R4:W3:Y:S01]  /*0640*/  @P3 LDG.E.128 R12, [R28.64] ;  /* 0x000000061c0c3981 */ /* 0x0008e2000c1e1d00 */
[----:B------:R-:W-:Y:S01]  /*0650*/  @P2 IMAD R41, R41, c[0x0][0x198], RZ ;  /* 0x0000660029292a24 */ /* 0x000fe200078e02ff */
[----:B0-----:R-:W-:Y:S01]  /*0660*/  @P2 MOV R22, R26 ;  /* 0x0000001a00162202 */ /* 0x001fe20000000f00 */
[----:B------:R-:W-:Y:S02]  /*0670*/  @P0 IMAD R48, R48, c[0x0][0x178], RZ ;  /* 0x00005e0030300a24 */ /* 0x000fe400078e02ff */
[----:B------:R-:W-:Y:S02]  /*0680*/  @P2 IMAD.MOV.U32 R23, RZ, RZ, R27 ;  /* 0x000000ffff172224 */ /* 0x000fe400078e001b */
[----:B------:R-:W-:-:S02]  /*0690*/  @P2 IMAD R55, R40, c[0x0][0x19c], R41 ;  /* 0x0000670028372a24 */ /* 0x000fc400078e0229 */
[----:B-1----:R-:W-:Y:S02]  /*06a0*/  @P0 IMAD R35, R38, c[0x0][0x198], RZ ;  /* 0x0000660026230a24 */ /* 0x002fe400078e02ff */
[----:B------:R-:W-:Y:S01]  /*06b0*/  @P2 IMAD.WIDE.U32 R22, R40, c[0x0][0x198], R22 ;  /* 0x0000660028162a25 */ /* 0x000fe200078e0016 */
[----:B------:R-:W-:-:S03]  /*06c0*/  @P2 IADD3 R33, R21, R33, RZ ;  /* 0x0000002115212210 */ /* 0x000fc60007ffe0ff */
[C---:B------:R-:W-:Y:S02]  /*06d0*/  @P0 IMAD R41, R39.reuse, c[0x0][0x17c], R48 ;  /* 0x00005f0027290a24 */ /* 0x040fe400078e0230 */
[----:B------:R-:W-:Y:S01]  /*06e0*/  @P0 IMAD.WIDE.U32 R24, R39, c[0x0][0x178], R24 ;  /* 0x00005e0027180a25 */ /* 0x000fe200078e0018 */
[----:B------:R-:W-:-:S03]  /*06f0*/  @P2 LEA R54, P3, R20, c[0x0][0x160], 0x1 ;  /* 0x0000580014362a11 */ /* 0x000fc600078608ff */
[C---:B------:R-:W-:Y:S02]  /*0700*/  @P0 IMAD R35, R32.reuse, c[0x0][0x19c], R35 ;  /* 0x0000670020230a24 */ /* 0x040fe400078e0223 */
[----:B----4-:R-:W-:Y:S01]  /*0710*/  @P0 IMAD.WIDE.U32 R28, R32, c[0x0][0x198], R26 ;  /* 0x00006600201c0a25 */ /* 0x010fe200078e001a */
[----:B------:R-:W-:Y:S02]  /*0720*/  @P2 LEA R56, P5, R22, c[0x0][0x190], 0x1 ;  /* 0x0000640016382a11 */ /* 0x000fe400078a08ff */
[----:B------:R-:W-:Y:S01]  /*0730*/  @P0 LEA R38, P4, R24, c[0x0][0x160], 0x1 ;  /* 0x0000580018260a11 */ /* 0x000fe200078808ff */
[----:B------:R-:W-:Y:S01]  /*0740*/  @P2 IMAD.IADD R21, R23, 0x1, R55 ;  /* 0x0000000117152824 */ /* 0x000fe200078e0237 */
[----:B------:R-:W-:Y:S01]  /*0750*/  @P0 IADD3 R23, R25, R41, RZ ;  /* 0x0000002919170210 */ /* 0x000fe20007ffe0ff */
[----:B------:R-:W-:Y:S01]  /*0760*/  @P0 IMAD.IADD R35, R29, 0x1, R35 ;  /* 0x000000011d230824 */ /* 0x000fe200078e0223 */
[----:B------:R-:W-:Y:S02]  /*0770*/  @P2 LEA.HI.X R55, R20, c[0x0][0x164], R33, 0x1, P3 ;  /* 0x0000590014372a11 */ /* 0x000fe400018f0c21 */
[----:B------:R-:W-:-:S02]  /*0780*/  @P0 LEA R40, P3, R28, c[0x0][0x190], 0x1 ;  /* 0x000064001c280a11 */ /* 0x000fc400078608ff */
[----:B------:R-:W-:Y:S02]  /*0790*/  @P2 LEA.HI.X R57, R22, c[0x0][0x194], R21, 0x1, P5 ;  /* 0x0000650016392a11 */ /* 0x000fe400028f0c15 */
[----:B------:R-:W-:Y:S01]  /*07a0*/  @P0 LEA.HI.X R39, R24, c[0x0][0x164], R23, 0x1, P4 ;  /* 0x0000590018270a11 */ /* 0x000fe200020f0c17 */
[----:B------:R-:W-:Y:S01]  /*07b0*/  CS2R R20, SRZ ;  /* 0x0000000000147805 */ /* 0x000fe2000001ff00 */
[----:B------:R-:W-:Y:S01]  /*07c0*/  CS2R R22, SRZ ;  /* 0x0000000000167805 */ /* 0x000fe2000001ff00 */
[----:B------:R-:W-:Y:S01]  /*07d0*/  CS2R R24, SRZ ;  /* 0x0000000000187805 */ /* 0x000fe2000001ff00 */
[----:B------:R-:W-:Y:S01]  /*07e0*/  CS2R R26, SRZ ;  /* 0x00000000001a7805 */ /* 0x000fe2000001ff00 */
[----:B------:R-:W-:Y:S01]  /*07f0*/  @P0 LEA.HI.X R41, R28, c[0x0][0x194], R35, 0x1, P3 ;  /* 0x000065001c290a11 */ /* 0x000fe200018f0c23 */
[----:B------:R-:W-:Y:S01]  /*0800*/  CS2R R30, SRZ ;  /* 0x00000000001e7805 */ /* 0x000fe2000001ff00 */
[----:B------:R-:W-:Y:S01]  /*0810*/  CS2R R28, SRZ ;  /* 0x00000000001c7805 */ /* 0x000fe2000001ff00 */
[----:B------:R-:W-:Y:S01]  /*0820*/  CS2R R32, SRZ ;  /* 0x0000000000207805 */ /* 0x000fe2000001ff00 */
[----:B------:R-:W-:Y:S01]  /*0830*/  CS2R R34, SRZ ;  /* 0x0000000000227805 */ /* 0x000fe2000001ff00 */
[----:B------:R0:W4:Y:S04]  /*0840*/  @P2 LDG.E.128 R20, [R54.64] ;  /* 0x0000000636142981 */ /* 0x000128000c1e1d00 */
[----:B------:R1:W4:Y:S04]  /*0850*/  @P2 LDG.E.128 R24, [R56.64] ;  /* 0x0000000638182981 */ /* 0x000328000c1e1d00 */
[----:B------:R0:W4:Y:S04]  /*0860*/  @P0 LDG.E.128 R28, [R38.64] ;  /* 0x00000006261c0981 */ /* 0x000128000c1e1d00 */
[----:B------:R0:W4:Y:S01]  /*0870*/  @P0 LDG.E.128 R32, [R40.64] ;  /* 0x0000000628200981 */ /* 0x000122000c1e1d00 */
[----:B------:R-:W-:-:S04]  /*0880*/  ISETP.GT.AND P0, PT, R43, 0x3f, PT ;  /* 0x0000003f2b00780c */ /* 0x000fc80003f04270 */
[----:B------:R-:W-:-:S13]  /*0890*/  ISETP.GE.OR P2, PT, R43, R44, P0 ;  /* 0x0000002c2b00720c */ /* 0x000fda0000746670 */
[----:B0-----:R-:W-:Y:S02]  /*08a0*/  @!P2 SHF.R.S32.HI R55, RZ, 0x1f, R43 ;  /* 0x0000001fff37a819 */ /* 0x001fe4000001142b */
[----:B------:R-:W-:Y:S01]  /*08b0*/  @!P2 IADD3 R54, P3, R36, R43, RZ ;  /* 0x0000002b2436a210 */ /* 0x000fe20007f7e0ff */
[----:B------:R-:W-:-:S03]  /*08c0*/  @!P2 IMAD R48, R42, c[0x0][0x1e0], RZ ;  /* 0x000078002a30aa24 */ /* 0x000fc600078e02ff */
[----:B------:R-:W-:Y:S01]  /*08d0*/  @!P2 LEA.HI.X.SX32 R55, R36, R55, 0x1, P3 ;  /* 0x000000372437a211 */ /* 0x000fe200018f0eff */
[----:B-1----:R-:W-:-:S04]  /*08e0*/  @!P2 IMAD R57, R45, c[0x0][0x1e4], R48 ;  /* 0x000079002d39aa24 */ /* 0x002fc800078e0230 */
[----:B------:R-:W-:-:S04]  /*08f0*/  @!P2 IMAD.WIDE.U32 R54, R45, c[0x0][0x1e0], R54 ;  /* 0x000078002d36aa25 */ /* 0x000fc800078e0036 */
[----:B------:R-:W-:Y:S01]  /*0900*/  @!P2 IMAD R39, R46, c[0x0][0x1e8], RZ ;  /* 0x00007a002e27aa24 */ /* 0x000fe200078e02ff */
[----:B------:R-:W-:-:S03]  /*0910*/  @!P2 IADD3 R55, R55, R57, RZ ;  /* 0x000000393737a210 */ /* 0x000fc60007ffe0ff */
[C---:B------:R-:W-:Y:S02]  /*0920*/  @!P2 IMAD R41, R0.reuse, c[0x0][0x1ec], R39 ;  /* 0x00007b000029aa24 */ /* 0x040fe400078e0227 */
[----:B------:R-:W-:-:S04]  /*0930*/  @!P2 IMAD.WIDE.U32 R38, R0, c[0x0][0x1e8], R54 ;  /* 0x00007a000026aa25 */ /* 0x000fc800078e0036 */
[----:B------:R-:W-:Y:S01]  /*0940*/  @!P2 IMAD.IADD R39, R39, 0x1, R41 ;  /* 0x000000012727a824 */ /* 0x000fe200078e0229 */
[C---:B------:R-:W-:Y:S02]  /*0950*/  @!P2 LEA R40, P3, R38.reuse, c[0x0][0x1d8], 0x2 ;  /* 0x000076002628aa11 */ /* 0x040fe400078610ff */
[----:B------:R-:W-:Y:S02]  /*0960*/  MOV R50, 0x7f800000 ;  /* 0x7f80000000327802 */ /* 0x000fe40000000f00 */
[----:B------:R-:W-:-:S05]  /*0970*/  @!P2 LEA.HI.X R41, R38, c[0x0][0x1dc], R39, 0x2, P3 ;  /* 0x000077002629aa11 */ /* 0x000fca00018f1427 */
[----:B------:R0:W5:Y:S01]  /*0980*/  @!P2 LDG.E R50, [R40.64] ;  /* 0x000000062832a981 */ /* 0x000162000c1e1900 */
[----:B------:R-:W-:Y:S02]  /*0990*/  ISETP.NE.AND P2, PT, R37, RZ, PT ;  /* 0x000000ff2500720c */ /* 0x000fe40003f45270 */
[----:B--2---:R-:W-:Y:S02]  /*09a0*/  LOP3.LUT R52, R4, 0xffff0000, RZ, 0xc0, !PT ;  /* 0xffff000004347812 */ /* 0x004fe400078ec0ff */
[----:B---3--:R-:W-:Y:S01]  /*09b0*/  LOP3.LUT R55, R8, 0xffff0000, RZ, 0xc0, !PT ;  /* 0xffff000008377812 */ /* 0x008fe200078ec0ff */
[----:B------:R-:W-:Y:S01]  /*09c0*/  IMAD.U32 R38, R4, 0x10000, RZ ;  /* 0x0001000004267824 */ /* 0x000fe200078e00ff */
[----:B0-----:R-:W-:Y:S01]  /*09d0*/  LOP3.LUT R41, R10, 0xffff0000, RZ, 0xc0, !PT ;  /* 0xffff00000a297812 */ /* 0x001fe200078ec0ff */
[----:B------:R-:W-:Y:S02]  /*09e0*/  IMAD.U32 R57, R8, 0x10000, RZ ;  /* 0x0001000008397824 */ /* 0x000fe400078e00ff */
[----:B------:R-:W-:Y:S01]  /*09f0*/  FMUL.FTZ R54, R52, R55 ;  /* 0x0000003734367220 */ /* 0x000fe20000410000 */
[----:B------:R-:W-:Y:S01]  /*0a00*/  LOP3.LUT R59, R16, 0xffff0000, RZ, 0xc0, !PT ;  /* 0xffff0000103b7812 */ /* 0x000fe200078ec0ff */
[----:B------:R-:W-:Y:S01]  /*0a10*/  IMAD.U32 R40, R10, 0x10000, RZ ;  /* 0x000100000a287824 */ /* 0x000fe200078e00ff */
[----:B------:R-:W-:-:S02]  /*0a20*/  SHF.L.U32 R4, R5, 0x10, RZ ;  /* 0x0000001005047819 */ /* 0x000fc400000006ff */
[----:B------:R-:W-:Y:S01]  /*0a30*/  LOP3.LUT R10, R12, 0xffff0000, RZ, 0xc0, !PT ;  /* 0xffff00000c0a7812 */ /* 0x000fe200078ec0ff */
[----:B------:R-:W-:Y:S01]  /*0a40*/  FFMA.FTZ R38, R38, R57, R54 ;  /* 0x0000003926267223 */ /* 0x000fe20000010036 */
[C---:B------:R-:W-:Y:S02]  /*0a50*/  SHF.L.U32 R55, R9.reuse, 0x10, RZ ;  /* 0x0000001009377819 */ /* 0x040fe400000006ff */
[----:B------:R-:W-:Y:S02]  /*0a60*/  LOP3.LUT R52, R9, 0xffff0000, RZ, 0xc0, !PT ;  /* 0xffff000009347812 */ /* 0x000fe400078ec0ff */
[C---:B------:R-:W-:Y:S02]  /*0a70*/  SHF.L.U32 R9, R11.reuse, 0x10, RZ ;  /* 0x000000100b097819 */ /* 0x040fe400000006ff */
[----:B------:R-:W-:Y:S01]  /*0a80*/  LOP3.LUT R8, R11, 0xffff0000, RZ, 0xc0, !PT ;  /* 0xffff00000b087812 */ /* 0x000fe200078ec0ff */
[----:B------:R-:W-:Y:S01]  /*0a90*/  IMAD.U32 R12, R12, 0x10000, RZ ;  /* 0x000100000c0c7824 */ /* 0x000fe200078e00ff */
[----:B------:R-:W-:Y:S01]  /*0aa0*/  SHF.L.U32 R11, R16, 0x10, RZ ;  /* 0x00000010100b7819 */ /* 0x000fe200000006ff */
[----:B------:R-:W-:Y:S01]  /*0ab0*/  FMUL.FTZ R10, R10, R59 ;  /* 0x0000003b0a0a7220 */ /* 0x000fe20000410000 */
[----:B------:R-:W-:Y:S01]  /*0ac0*/  LOP3.LUT R39, R5, 0xffff0000, RZ, 0xc0, !PT ;  /* 0xffff000005277812 */ /* 0x000fe200078ec0ff */
[----:B------:R-:W-:Y:S01]  /*0ad0*/  FFMA.FTZ R38, R4, R55, R38 ;  /* 0x0000003704267223 */ /* 0x000fe20000010026 */
[----:B------:R-:W-:Y:S01]  /*0ae0*/  SHF.L.U32 R55, R17, 0x10, RZ ;  /* 0x0000001011377819 */ /* 0x000fe200000006ff */
[----:B------:R-:W-:-:S02]  /*0af0*/  IMAD.U32 R4, R13, 0x10000, RZ ;  /* 0x000100000d047824 */ /* 0x000fc400078e00ff */
[----:B------:R-:W-:Y:S01]  /*0b00*/  FFMA.FTZ R11, R12, R11, R10 ;  /* 0x0000000b0c0b7223 */ /* 0x000fe2000001000a */
[----:B------:R-:W-:Y:S01]  /*0b10*/  LOP3.LUT R13, R13, 0xffff0000, RZ, 0xc0, !PT ;  /* 0xffff00000d0d7812 */ /* 0x000fe200078ec0ff */
[----:B------:R-:W-:Y:S01]  /*0b20*/  IMAD.U32 R5, R6, 0x10000, RZ ;  /* 0x0001000006057824 */ /* 0x000fe200078e00ff */
[----:B------:R-:W-:Y:S01]  /*0b30*/  LOP3.LUT R10, R17, 0xffff0000, RZ, 0xc0, !PT ;  /* 0xffff0000110a7812 */ /* 0x000fe200078ec0ff */
[----:B------:R-:W-:Y:S02]  /*0b40*/  FFMA.FTZ R38, R39, R52, R38 ;  /* 0x0000003427267223 */ /* 0x000fe40000010026 */
[----:B------:R-:W-:Y:S01]  /*0b50*/  FFMA.FTZ R11, R4, R55, R11 ;  /* 0x00000037040b7223 */ /* 0x000fe2000001000b */
[----:B------:R-:W-:Y:S01]  /*0b60*/  LOP3.LUT R48, R6, 0xffff0000, RZ, 0xc0, !PT ;  /* 0xffff000006307812 */ /* 0x000fe200078ec0ff */
[----:B------:R-:W-:Y:S01]  /*0b70*/  FFMA.FTZ R38, R5, R40, R38 ;  /* 0x0000002805267223 */ /* 0x000fe20000010026 */
[----:B------:R-:W-:Y:S01]  /*0b80*/  SHF.L.U32 R5, R18, 0x10, RZ ;  /* 0x0000001012057819 */ /* 0x000fe200000006ff */
[----:B------:R-:W-:-:S02]  /*0b90*/  IMAD.U32 R4, R14, 0x10000, RZ ;  /* 0x000100000e047824 */ /* 0x000fc400078e00ff */
[----:B------:R-:W-:Y:S01]  /*0ba0*/  FFMA.FTZ R10, R13, R10, R11 ;  /* 0x0000000a0d0a7223 */ /* 0x000fe2000001000b */
[----:B------:R-:W-:Y:S01]  /*0bb0*/  SHF.L.U32 R6, R7, 0x10, RZ ;  /* 0x0000001007067819 */ /* 0x000fe200000006ff */
[----:B------:R-:W-:Y:S01]  /*0bc0*/  FFMA.FTZ R38, R48, R41, R38 ;  /* 0x0000002930267223 */ /* 0x000fe20000010026 */
[----:B------:R-:W-:Y:S01]  /*0bd0*/  LOP3.LUT R14, R14, 0xffff0000, RZ, 0xc0, !PT ;  /* 0xffff00000e0e7812 */ /* 0x000fe200078ec0ff */
[----:B------:R-:W-:Y:S01]  /*0be0*/  FFMA.FTZ R4, R4, R5, R10 ;  /* 0x0000000504047223 */ /* 0x000fe2000001000a */
[----:B------:R-:W-:Y:S01]  /*0bf0*/  LOP3.LUT R11, R18, 0xffff0000, RZ, 0xc0, !PT ;  /* 0xffff0000120b7812 */ /* 0x000fe200078ec0ff */
[----:B------:R-:W-:Y:S01]  /*0c00*/  FFMA.FTZ R9, R6, R9, R38 ;  /* 0x0000000906097223 */ /* 0x000fe20000010026 */
[----:B------:R-:W-:-:S03]  /*0c10*/  SHF.L.U32 R6, R19, 0x10, RZ ;  /* 0x0000001013067819 */ /* 0x000fc600000006ff */
[----:B------:R-:W-:Y:S01]  /*0c20*/  FFMA.FTZ R11, R14, R11, R4 ;  /* 0x0000000b0e0b7223 */ /* 0x000fe20000010004 */
[----:B------:R-:W-:Y:S01]  /*0c30*/  LOP3.LUT R4, R19, 0xffff0000, RZ, 0xc0, !PT ;  /* 0xffff000013047812 */ /* 0x000fe200078ec0ff */
[C---:B----4-:R-:W-:Y:S01]  /*0c40*/  IMAD.U32 R12, R20.reuse, 0x10000, RZ ;  /* 0x00010000140c7824 */ /* 0x050fe200078e00ff */
[----:B------:R-:W-:Y:S02]  /*0c50*/  LOP3.LUT R20, R20, 0xffff0000, RZ, 0xc0, !PT ;  /* 0xffff000014147812 */ /* 0x000fe400078ec0ff */
[----:B------:R-:W-:Y:S02]  /*0c60*/  LOP3.LUT R19, R24, 0xffff0000, RZ, 0xc0, !PT ;  /* 0xffff000018137812 */ /* 0x000fe400078ec0ff */
[C---:B------:R-:W-:Y:S02]  /*0c70*/  SHF.L.U32 R39, R25.reuse, 0x10, RZ ;  /* 0x0000001019277819 */ /* 0x040fe400000006ff */
[----:B------:R-:W-:Y:S02]  /*0c80*/  LOP3.LUT R18, R25, 0xffff0000, RZ, 0xc0, !PT ;  /* 0xffff000019127812 */ /* 0x000fe400078ec0ff */
[----:B------:R-:W-:-:S02]  /*0c90*/  LOP3.LUT R14, R28, 0xffff0000, RZ, 0xc0, !PT ;  /* 0xffff00001c0e7812 */ /* 0x000fc400078ec0ff */
[----:B------:R-:W-:Y:S01]  /*0ca0*/  LOP3.LUT R25, R32, 0xffff0000, RZ, 0xc0, !PT ;  /* 0xffff000020197812 */ /* 0x000fe200078ec0ff */
[----:B------:R-:W-:Y:S02]  /*0cb0*/  IMAD.U32 R17, R24, 0x10000, RZ ;  /* 0x0001000018117824 */ /* 0x000fe400078e00ff */
[----:B------:R-:W-:Y:S01]  /*0cc0*/  FMUL.FTZ R20, R20, R19 ;  /* 0x0000001314147220 */ /* 0x000fe20000410000 */
[----:B------:R-:W-:Y:S01]  /*0cd0*/  SHF.L.U32 R19, R32, 0x10, RZ ;  /* 0x0000001020137819 */ /* 0x000fe200000006ff */
[----:B------:R-:W-:Y:S01]  /*0ce0*/  IMAD.U32 R28, R28, 0x10000, RZ ;  /* 0x000100001c1c7824 */ /* 0x000fe200078e00ff */
[----:B------:R-:W-:Y:S01]  /*0cf0*/  SHF.L.U32 R16, R21, 0x10, RZ ;  /* 0x0000001015107819 */ /* 0x000fe200000006ff */
[----:B------:R-:W-:Y:S02]  /*0d00*/  FMUL.FTZ R14, R14, R25 ;  /* 0x000000190e0e7220 */ /* 0x000fe40000410000 */
[----:B------:R-:W-:Y:S01]  /*0d10*/  FFMA.FTZ R20, R12, R17, R20 ;  /* 0x000000110c147223 */ /* 0x000fe20000010014 */
[----:B------:R-:W-:Y:S01]  /*0d20*/  SHF.L.U32 R17, R33, 0x10, RZ ;  /* 0x0000001021117819 */ /* 0x000fe200000006ff */
[----:B------:R-:W-:Y:S01]  /*0d30*/  IMAD.U32 R12, R29, 0x10000, RZ ;  /* 0x000100001d0c7824 */ /* 0x000fe200078e00ff */
[----:B------:R-:W-:Y:S01]  /*0d40*/  LOP3.LUT R7, R7, 0xffff0000, RZ, 0xc0, !PT ;  /* 0xffff000007077812 */ /* 0x000fe200078ec0ff */
[----:B------:R-:W-:Y:S01]  /*0d50*/  FFMA.FTZ R19, R28, R19, R14 ;  /* 0x000000131c137223 */ /* 0x000fe2000001000e */
[----:B------:R-:W-:Y:S01]  /*0d60*/  LOP3.LUT R21, R21, 0xffff0000, RZ, 0xc0, !PT ;  /* 0xffff000015157812 */ /* 0x000fe200078ec0ff */
[----:B------:R-:W-:Y:S01]  /*0d70*/  FFMA.FTZ R16, R16, R39, R20 ;  /* 0x0000002710107223 */ /* 0x000fe20000010014 */
[----:B------:R-:W-:Y:S01]  /*0d80*/  LOP3.LUT R29, R29, 0xffff0000, RZ, 0xc0, !PT ;  /* 0xffff00001d1d7812 */ /* 0x000fe200078ec0ff */
[----:B------:R-:W-:Y:S01]  /*0d90*/  FFMA.FTZ R19, R12, R17, R19 ;  /* 0x000000110c137223 */ /* 0x000fe20000010013 */
[----:B------:R-:W-:Y:S01]  /*0da0*/  LOP3.LUT R14, R33, 0xffff0000, RZ, 0xc0, !PT ;  /* 0xffff0000210e7812 */ /* 0x000fe200078ec0ff */
[----:B------:R-:W-:Y:S01]  /*0db0*/  FFMA.FTZ R7, R7, R8, R9 ;  /* 0x0000000807077223 */ /* 0x000fe20000010009 */
[----:B------:R-:W-:Y:S01]  /*0dc0*/  SHF.L.U32 R17, R34, 0x10, RZ ;  /* 0x0000001022117819 */ /* 0x000fe200000006ff */
[----:B------:R-:W-:-:S02]  /*0dd0*/  IMAD.U32 R9, R22, 0x10000, RZ ;  /* 0x0001000016097824 */ /* 0x000fc400078e00ff */
[----:B------:R-:W-:Y:S02]  /*0de0*/  IMAD.U32 R10, R26, 0x10000, RZ ;  /* 0x000100001a0a7824 */ /* 0x000fe400078e00ff */
[----:B------:R-:W-:Y:S01]  /*0df0*/  FFMA.FTZ R16, R21, R18, R16 ;  /* 0x0000001215107223 */ /* 0x000fe20000010010 */
[----:B------:R-:W-:Y:S01]  /*0e00*/  LOP3.LUT R22, R22, 0xffff0000, RZ, 0xc0, !PT ;  /* 0xffff000016167812 */ /* 0x000fe200078ec0ff */
[----:B------:R-:W-:Y:S01]  /*0e10*/  IMAD.U32 R5, R15, 0x10000, RZ ;  /* 0x000100000f057824 */ /* 0x000fe200078e00ff */
[----:B------:R-:W-:Y:S01]  /*0e20*/  LOP3.LUT R13, R26, 0xffff0000, RZ, 0xc0, !PT ;  /* 0xffff00001a0d7812 */ /* 0x000fe200078ec0ff */
[C---:B------:R-:W-:Y:S02]  /*0e30*/  IMAD.U32 R12, R30.reuse, 0x10000, RZ ;  /* 0x000100001e0c7824 */ /* 0x040fe400078e00ff */
[----:B------:R-:W-:Y:S01]  /*0e40*/  FFMA.FTZ R14, R29, R14, R19 ;  /* 0x0000000e1d0e7223 */ /* 0x000fe20000010013 */
[----:B------:R-:W-:Y:S01]  /*0e50*/  LOP3.LUT R30, R30, 0xffff0000, RZ, 0xc0, !PT ;  /* 0xffff00001e1e7812 */ /* 0x000fe200078ec0ff */
[----:B------:R-:W-:Y:S01]  /*0e60*/  FFMA.FTZ R9, R9, R10, R16 ;  /* 0x0000000a09097223 */ /* 0x000fe20000010010 */
[----:B------:R-:W-:Y:S01]  /*0e70*/  LOP3.LUT R19, R34, 0xffff0000, RZ, 0xc0, !PT ;  /* 0xffff000022137812 */ /* 0x000fe200078ec0ff */
[----:B------:R-:W-:Y:S01]  /*0e80*/  FFMA.FTZ R5, R5, R6, R11 ;  /* 0x0000000605057223 */ /* 0x000fe2000001000b */
[----:B------:R-:W-:Y:S01]  /*0e90*/  SHF.L.U32 R6, R23, 0x10, RZ ;  /* 0x0000001017067819 */ /* 0x000fe200000006ff */
[----:B------:R-:W-:Y:S01]  /*0ea0*/  FFMA.FTZ R12, R12, R17, R14 ;  /* 0x000000110c0c7223 */ /* 0x000fe2000001000e */
[----:B------:R-:W-:Y:S01]  /*0eb0*/  SHF.L.U32 R11, R27, 0x10, RZ ;  /* 0x000000101b0b7819 */ /* 0x000fe200000006ff */
[----:B------:R-:W-:Y:S01]  /*0ec0*/  FFMA.FTZ R13, R22, R13, R9 ;  /* 0x0000000d160d7223 */ /* 0x000fe20000010009 */
[----:B------:R-:W-:Y:S01]  /*0ed0*/  SHF.L.U32 R9, R31, 0x10, RZ ;  /* 0x000000101f097819 */ /* 0x000fe200000006ff */
[----:B------:R-:W-:-:S02]  /*0ee0*/  IMAD.U32 R10, R35, 0x10000, RZ ;  /* 0x00010000230a7824 */ /* 0x000fc400078e00ff */
[----:B------:R-:W-:Y:S01]  /*0ef0*/  FFMA.FTZ R12, R30, R19, R12 ;  /* 0x000000131e0c7223 */ /* 0x000fe2000001000c */
[----:B------:R-:W-:Y:S01]  /*0f00*/  LOP3.LUT R23, R23, 0xffff0000, RZ, 0xc0, !PT ;  /* 0xffff000017177812 */ /* 0x000fe200078ec0ff */
[----:B------:R-:W-:Y:S01]  /*0f10*/  FFMA.FTZ R11, R6, R11, R13 ;  /* 0x0000000b060b7223 */ /* 0x000fe2000001000d */
[----:B------:R-:W-:Y:S01]  /*0f20*/  LOP3.LUT R8, R27, 0xffff0000, RZ, 0xc0, !PT ;  /* 0xffff00001b087812 */ /* 0x000fe200078ec0ff */
[----:B------:R-:W-:Y:S01]  /*0f30*/  FFMA.FTZ R9, R9, R10, R12 ;  /* 0x0000000a09097223 */ /* 0x000fe2000001000c */
[----:B------:R-:W-:Y:S02]  /*0f40*/  LOP3.LUT R15, R15, 0xffff0000, RZ, 0xc0, !PT ;  /* 0xffff00000f0f7812 */ /* 0x000fe400078ec0ff */
[----:B------:R-:W-:Y:S02]  /*0f50*/  LOP3.LUT R31, R31, 0xffff0000, RZ, 0xc0, !PT ;  /* 0xffff00001f1f7812 */ /* 0x000fe400078ec0ff */
[----:B------:R-:W-:Y:S01]  /*0f60*/  LOP3.LUT R6, R35, 0xffff0000, RZ, 0xc0, !PT ;  /* 0xffff000023067812 */ /* 0x000fe200078ec0ff */
[----:B------:R-:W-:-:S02]  /*0f70*/  FFMA.FTZ R11, R23, R8, R11 ;  /* 0x00000008170b7223 */ /* 0x000fc4000001000b */
[----:B------:R-:W-:Y:S02]  /*0f80*/  FFMA.FTZ R15, R15, R4, R5 ;  /* 0x000000040f0f7223 */ /* 0x000fe40000010005 */
[----:B------:R-:W-:Y:S01]  /*0f90*/  FFMA.FTZ R31, R31, R6, R9 ;  /* 0x000000061f1f7223 */ /* 0x000fe20000010009 */
[----:B------:R-:W0:Y:S04]  /*0fa0*/  SHFL.BFLY PT, R10, R11, 0x8, 0x1f ;  /* 0x0d001f000b0a7f89 */ /* 0x000e2800000e0000 */
[----:B------:R-:W1:Y:S04]  /*0fb0*/  SHFL.BFLY PT, R4, R7, 0x8, 0x1f ;  /* 0x0d001f0007047f89 */ /* 0x000e6800000e0000 */
[----:B------:R-:W2:Y:S04]  /*0fc0*/  SHFL.BFLY PT, R6, R15, 0x8, 0x1f ;  /* 0x0d001f000f067f89 */ /* 0x000ea800000e0000 */
[----:B------:R-:W3:Y:S01]  /*0fd0*/  SHFL.BFLY PT, R14, R31, 0x8, 0x1f ;  /* 0x0d001f001f0e7f89 */ /* 0x000ee200000e0000 */
[----:B0-----:R-:W-:-:S02]  /*0fe0*/  FADD.FTZ R12, R11, R10 ;  /* 0x0000000a0b0c7221 */ /* 0x001fc40000010000 */
[----:B-1----:R-:W-:Y:S02]  /*0ff0*/  FADD.FTZ R4, R7, R4 ;  /* 0x0000000407047221 */ /* 0x002fe40000010000 */
[----:B--2---:R-:W-:Y:S02]  /*1000*/  FADD.FTZ R8, R15, R6 ;  /* 0x000000060f087221 */ /* 0x004fe40000010000 */
[----:B---3--:R-:W-:Y:S01]  /*1010*/  FADD.FTZ R16, R31, R14 ;  /* 0x0000000e1f107221 */ /* 0x008fe20000010000 */
        /* <DEDUP_REMOVED lines=20> */
[----:B------:R-:W-:-:S02]  /*1160*/  SHF.L.U32 R4, R43, 0x2, RZ ;  /* 0x000000022b047819 */ /* 0x000fc400000006ff */
[----:B------:R-:W-:Y:S02]  /*1170*/  SHF.L.U32 R5, R47, 0xd, RZ ;  /* 0x0000000d2f057819 */ /* 0x000fe400000006ff */
[----:B------:R-:W-:Y:S02]  /*1180*/  SHF.R.S32.HI R12, RZ, 0x1f, R4 ;  /* 0x0000001fff0c7819 */ /* 0x000fe40000011404 */
[C---:B------:R-:W-:Y:S01]  /*1190*/  IADD3 R4, P3, R5.reuse, R4, RZ ;  /* 0x0000000405047210 */ /* 0x040fe20007f7e0ff */
[----:B------:R-:W-:Y:S03]  /*11a0*/  BSSY B0, `(.L_x_2024) ;  /* 0x0000020000007945 */ /* 0x000fe60003800000 */
[----:B------:R-:W-:Y:S01]  /*11b0*/  LEA.HI.X.SX32 R5, R5, R12, 0x1, P3 ;  /* 0x0000000c05057211 */ /* 0x000fe200018f0eff */
[----:B------:R-:W-:Y:S02]  /*11c0*/  IMAD R12, R42, c[0x0][0x220], RZ ;  /* 0x000088002a0c7a24 */ /* 0x000fe400078e02ff */
[----:B0-----:R-:W-:-:S02]  /*11d0*/  FADD.FTZ R14, R14, R15 ;  /* 0x0000000f0e0e7221 */ /* 0x001fc40000010000 */
[----:B-1----:R-:W-:Y:S02]  /*11e0*/  FADD.FTZ R13, R6, R7 ;  /* 0x00000007060d7221 */ /* 0x002fe40000010000 */
[----:B------:R-:W-:Y:S02]  /*11f0*/  IMAD R15, R45, c[0x0][0x224], R12 ;  /* 0x000089002d0f7a24 */ /* 0x000fe400078e020c */
[----:B--2---:R-:W-:Y:S02]  /*1200*/  FADD.FTZ R11, R10, R11 ;  /* 0x0000000b0a0b7221 */ /* 0x004fe40000010000 */
[----:B---3--:R-:W-:Y:S01]  /*1210*/  FADD.FTZ R19, R8, R19 ;  /* 0x0000001308137221 */ /* 0x008fe20000010000 */
[----:B------:R-:W-:Y:S05]  /*1220*/  @P2 BRA `(.L_x_2025) ;  /* 0x0000017000002947 */ /* 0x000fea0003800000 */
[----:B------:R-:W-:Y:S01]  /*1230*/  SHF.R.S32.HI R37, RZ, 0x1f, R36 ;  /* 0x0000001fff257819 */ /* 0x000fe20000011424 */
[----:B------:R-:W-:Y:S01]  /*1240*/  IMAD R6, R42, c[0x0][0x1c8], RZ ;  /* 0x000072002a067a24 */ /* 0x000fe200078e02ff */
[-C--:B------:R-:W-:Y:S02]  /*1250*/  ISETP.GE.AND P4, PT, R49, R44.reuse, PT ;  /* 0x0000002c3100720c */ /* 0x080fe40003f86270 */
[----:B------:R-:W-:Y:S01]  /*1260*/  ISETP.GE.AND P3, PT, R51, R44, PT ;  /* 0x0000002c3300720c */ /* 0x000fe20003f66270 */
[----:B------:R-:W-:-:S02]  /*1270*/  IMAD R9, R45, c[0x0][0x1cc], R6 ;  /* 0x000073002d097a24 */ /* 0x000fc400078e0206 */
[----:B------:R-:W-:-:S04]  /*1280*/  IMAD.WIDE.U32 R6, R45, c[0x0][0x1c8], R36 ;  /* 0x000072002d067a25 */ /* 0x000fc800078e0024 */
[----:B------:R-:W-:Y:S02]  /*1290*/  IMAD.IADD R7, R7, 0x1, R9 ;  /* 0x0000000107077824 */ /* 0x000fe400078e0209 */
[----:B------:R-:W-:Y:S02]  /*12a0*/  IMAD R9, R46, c[0x0][0x1d0], RZ ;  /* 0x000074002e097a24 */ /* 0x000fe400078e02ff */
[----:B------:R-:W-:-:S04]  /*12b0*/  IMAD.WIDE.U32 R6, R0, c[0x0][0x1d0], R6 ;  /* 0x0000740000067a25 */ /* 0x000fc800078e0006 */
[----:B------:R-:W-:Y:S01]  /*12c0*/  IMAD R9, R0, c[0x0][0x1d4], R9 ;  /* 0x0000750000097a24 */ /* 0x000fe200078e0209 */
[----:B------:R-:W-:-:S04]  /*12d0*/  IADD3 R6, P2, R2, R6, RZ ;  /* 0x0000000602067210 */ /* 0x000fc80007f5e0ff */
[----:B------:R-:W-:Y:S02]  /*12e0*/  IADD3.X R3, R3, R7, R9, P2, !PT ;  /* 0x0000000703037210 */ /* 0x000fe400017fe409 */
[C---:B------:R-:W-:Y:S02]  /*12f0*/  LEA R2, P5, R6.reuse, c[0x0][0x1b0], 0x2 ;  /* 0x00006c0006027a11 */ /* 0x040fe400078a10ff */
[----:B------:R-:W-:Y:S02]  /*1300*/  ISETP.GE.AND P2, PT, R53, R44, PT ;  /* 0x0000002c3500720c */ /* 0x000fe40003f46270 */
[----:B------:R-:W-:Y:S02]  /*1310*/  FSEL R7, R13, RZ, !P1 ;  /* 0x000000ff0d077208 */ /* 0x000fe40004800000 */
[----:B------:R-:W-:Y:S02]  /*1320*/  FSEL R9, R11, RZ, !P4 ;  /* 0x000000ff0b097208 */ /* 0x000fe40006000000 */
[----:B------:R-:W-:-:S02]  /*1330*/  LEA.HI.X R3, R6, c[0x0][0x1b4], R3, 0x2, P5 ;  /* 0x00006d0006037a11 */ /* 0x000fc400028f1403 */
[----:B------:R-:W-:Y:S02]  /*1340*/  FSEL R11, R14, RZ, !P3 ;  /* 0x000000ff0e0b7208 */ /* 0x000fe40005800000 */
[----:B------:R-:W-:Y:S01]  /*1350*/  FSEL R13, R19, RZ, !P2 ;  /* 0x000000ff130d7208 */ /* 0x000fe20005000000 */
[----:B------:R0:W-:Y:S04]  /*1360*/  STG.E [R2.64], R7 ;  /* 0x0000000702007986 */ /* 0x0001e8000c101906 */
[----:B------:R0:W-:Y:S04]  /*1370*/  STG.E [R2.64+0x40], R9 ;  /* 0x0000400902007986 */ /* 0x0001e8000c101906 */
[----:B------:R0:W-:Y:S04]  /*1380*/  STG.E [R2.64+0x80], R11 ;  /* 0x0000800b02007986 */ /* 0x0001e8000c101906 */
[----:B------:R0:W-:Y:S02]  /*1390*/  STG.E [R2.64+0xc0], R13 ;  /* 0x0000c00d02007986 */ /* 0x0001e4000c101906 */
.L_x_2025:
[----:B------:R-:W-:Y:S05]  /*13a0*/  BSYNC B0 ;  /* 0x0000000000007941 */ /* 0x000fea0003800000 */
.L_x_2024:
[----:B------:R-:W-:Y:S01]  /*13b0*/  ULDC UR4, c[0x0][0x168] ;  /* 0x00005a0000047ab9 */ /* 0x000fe20000000800 */
[----:B------:R-:W-:Y:S01]  /*13c0*/  IMAD.WIDE.U32 R4, R45, c[0x0][0x220], R4 ;  /* 0x000088002d047a25 */ /* 0x000fe200078e0004 */
[----:B------:R-:W-:Y:S01]  /*13d0*/  UIADD3 UR4, UR4, 0x3f, URZ ;  /* 0x0000003f04047890 */ /* 0x000fe2000fffe03f */
[----:B------:R-:W-:Y:S01]  /*13e0*/  ISETP.NE.U32.AND P1, PT, RZ, c[0x0][0x238], PT ;  /* 0x00008e00ff007a0c */ /* 0x000fe20003f25070 */
[----:B------:R-:W-:Y:S01]  /*13f0*/  BSSY B0, `(.L_x_2026) ;  /* 0x0000021000007945 */ /* 0x000fe20003800000 */
[----:B0-----:R-:W-:Y:S01]  /*1400*/  IMAD R3, R46, c[0x0][0x228], RZ ;  /* 0x00008a002e037a24 */ /* 0x001fe200078e02ff */
[----:B------:R-:W-:Y:S01]  /*1410*/  USHF.R.S32.HI UR5, URZ, 0x1f, UR4 ;  /* 0x0000001f3f057899 */ /* 0x000fe20008011404 */
[----:B------:R-:W-:-:S02]  /*1420*/  IADD3 R5, R5, R15, RZ ;  /* 0x0000000f05057210 */ /* 0x000fc40007ffe0ff */
[C---:B------:R-:W-:Y:S01]  /*1430*/  IMAD R7, R0.reuse, c[0x0][0x22c], R3 ;  /* 0x00008b0000077a24 */ /* 0x040fe200078e0203 */
[----:B------:R-:W-:Y:S01]  /*1440*/  ULEA.HI UR5, UR5, UR4, URZ, 0x6 ;  /* 0x0000000405057291 */ /* 0x000fe2000f8f303f */
[----:B------:R-:W-:Y:S01]  /*1450*/  ISETP.NE.AND.EX P1, PT, RZ, c[0x0][0x23c], PT, P1 ;  /* 0x00008f00ff007a0c */ /* 0x000fe20003f25310 */
[----:B------:R-:W-:Y:S02]  /*1460*/  IMAD.WIDE.U32 R2, R0, c[0x0][0x228], R4 ;  /* 0x00008a0000027a25 */ /* 0x000fe400078e0004 */
[----:B------:R-:W-:Y:S01]  /*1470*/  ULOP3.LUT UR5, UR5, 0xffffffc0, URZ, 0xc0, !UPT ;  /* 0xffffffc005057892 */ /* 0x000fe2000f8ec03f */
[----:B------:R-:W-:Y:S02]  /*1480*/  ISETP.NE.OR P1, PT, R43, RZ, !P1 ;  /* 0x000000ff2b00720c */ /* 0x000fe40004f25670 */
[----:B------:R-:W-:Y:S02]  /*1490*/  IADD3 R3, R3, R7, RZ ;  /* 0x0000000703037210 */ /* 0x000fe40007ffe0ff */
[----:B------:R-:W-:-:S02]  /*14a0*/  LEA R8, P2, R2, c[0x0][0x208], 0x2 ;  /* 0x0000820002087a11 */ /* 0x000fc400078410ff */
[----:B------:R-:W-:Y:S02]  /*14b0*/  IADD3 R4, -R36, UR5, RZ ;  /* 0x0000000524047c10 */ /* 0x000fe4000fffe1ff */
[----:B------:R-:W-:Y:S02]  /*14c0*/  LEA.HI.X R9, R2, c[0x0][0x20c], R3, 0x2, P2 ;  /* 0x0000830002097a11 */ /* 0x000fe400010f1403 */
[----:B------:R-:W-:-:S13]  /*14d0*/  ISETP.GE.OR P0, PT, R43, R4, P0 ;  /* 0x000000042b00720c */ /* 0x000fda0000706670 */
[----:B------:R-:W-:Y:S05]  /*14e0*/  @P0 BRA `(.L_x_2027) ;  /* 0x0000011000000947 */ /* 0x000fea0003800000 */
[----:B------:R-:W-:Y:S01]  /*14f0*/  SHF.R.S32.HI R3, RZ, 0x1f, R43 ;  /* 0x0000001fff037819 */ /* 0x000fe2000001142b */
[----:B------:R-:W-:Y:S01]  /*1500*/  IMAD R42, R42, c[0x0][0x1f8], RZ ;  /* 0x00007e002a2a7a24 */ /* 0x000fe200078e02ff */
[----:B------:R-:W-:Y:S01]  /*1510*/  IADD3 R2, P0, R36, R43, RZ ;  /* 0x0000002b24027210 */ /* 0x000fe20007f1e0ff */
[----:B------:R-:W-:Y:S02]  /*1520*/  IMAD R7, R46, c[0x0][0x200], RZ ;  /* 0x000080002e077a24 */ /* 0x000fe400078e02ff */
[C---:B------:R-:W-:Y:S01]  /*1530*/  IMAD R5, R45.reuse, c[0x0][0x1fc], R42 ;  /* 0x00007f002d057a24 */ /* 0x040fe200078e022a */
[----:B------:R-:W-:Y:S01]  /*1540*/  LEA.HI.X.SX32 R3, R36, R3, 0x1, P0 ;  /* 0x0000000324037211 */ /* 0x000fe200000f0eff */
[----:B------:R-:W-:Y:S01]  /*1550*/  IMAD R7, R0, c[0x0][0x204], R7 ;  /* 0x0000810000077a24 */ /* 0x000fe200078e0207 */
[C---:B-----5:R-:W-:Y:S01]  /*1560*/  FSETP.NEU.FTZ.AND P0, PT, R50.reuse, -INF , PT ;  /* 0xff8000003200780b */ /* 0x060fe20003f1d000 */
[----:B------:R-:W-:Y:S02]  /*1570*/  FMUL.FTZ R6, R50, 1.4426950216293334961 ;  /* 0x3fb8aa3b32067820 */ /* 0x000fe40000410000 */
[----:B------:R-:W-:-:S04]  /*1580*/  IMAD.WIDE.U32 R2, R45, c[0x0][0x1f8], R2 ;  /* 0x00007e002d027a25 */ /* 0x000fc800078e0002 */
[----:B------:R-:W-:-:S04]  /*1590*/  IMAD.IADD R3, R3, 0x1, R5 ;  /* 0x0000000103037824 */ /* 0x000fc800078e0205 */
[----:B------:R-:W-:-:S05]  /*15a0*/  IMAD.WIDE.U32 R2, R0, c[0x0][0x200], R2 ;  /* 0x0000800000027a25 */ /* 0x000fca00078e0002 */
[----:B------:R-:W-:Y:S02]  /*15b0*/  IADD3 R3, R3, R7, RZ ;  /* 0x0000000703037210 */ /* 0x000fe40007ffe0ff */
[----:B------:R-:W-:-:S04]  /*15c0*/  LEA R4, P2, R2, c[0x0][0x1f0], 0x2 ;  /* 0x00007c0002047a11 */ /* 0x000fc800078410ff */
[----:B------:R-:W-:Y:S02]  /*15d0*/  LEA.HI.X R5, R2, c[0x0][0x1f4], R3, 0x2, P2 ;  /* 0x00007d0002057a11 */ /* 0x000fe400010f1403 */
[----:B------:R-:W-:-:S05]  /*15e0*/  FSEL R3, R6, RZ, P0 ;  /* 0x000000ff06037208 */ /* 0x000fca0000000000 */
[----:B------:R0:W-:Y:S02]  /*15f0*/  STG.E [R4.64], R3 ;  /* 0x0000000304007986 */ /* 0x0001e4000c101906 */
.L_x_2027:
[----:B------:R-:W-:Y:S05]  /*1600*/  BSYNC B0 ;  /* 0x0000000000007941 */ /* 0x000fea0003800000 */
.L_x_2026:
[----:B------:R1:W-:Y:S04]  /*1610*/  STG.E.128 [R8.64], RZ ;  /* 0x000000ff08007986 */ /* 0x0003e8000c101d06 */
[----:B------:R1:W-:Y:S04]  /*1620*/  STG.E.128 [R8.64+0x1000], RZ ;  /* 0x001000ff08007986 */ /* 0x0003e8000c101d06 */
[----:B------:R1:W-:Y:S04]  /*1630*/  STG.E.128 [R8.64+0x2000], RZ ;  /* 0x002000ff08007986 */ /* 0x0003e8000c101d06 */
[----:B------:R1:W-:Y:S04]  /*1640*/  STG.E.128 [R8.64+0x3000], RZ ;  /* 0x003000ff08007986 */ /* 0x0003e8000c101d06 */
[----:B------:R1:W-:Y:S04]  /*1650*/  STG.E.128 [R8.64+0x4000], RZ ;  /* 0x004000ff08007986 */ /* 0x0003e8000c101d06 */
[----:B------:R1:W-:Y:S04]  /*1660*/  STG.E.128 [R8.64+0x5000], RZ ;  /* 0x005000ff08007986 */ /* 0x0003e8000c101d06 */
[----:B------:R1:W-:Y:S04]  /*1670*/  STG.E.128 [R8.64+0x6000], RZ ;  /* 0x006000ff08007986 */ /* 0x0003e8000c101d06 */
[----:B------:R1:W-:Y:S01]  /*1680*/  STG.E.128 [R8.64+0x7000], RZ ;  /* 0x007000ff08007986 */ /* 0x0003e2000c101d06 */
[----:B------:R-:W-:Y:S05]  /*1690*/  @P1 EXIT ;  /* 0x000000000000194d */ /* 0x000fea0003800000 */
[----:B0-----:R-:W-:Y:S01]  /*16a0*/  HFMA2.MMA R3, -RZ, RZ, 0, 2.384185791015625e-07 ;  /* 0x00000004ff037435 */ /* 0x001fe200000001ff */
[----:B------:R-:W-:-:S04]  /*16b0*/  IMAD R0, R47, c[0x0][0x230], R0 ;  /* 0x00008c002f007a24 */ /* 0x000fc800078e0200 */
[----:B------:R-:W-:-:S05]  /*16c0*/  IMAD R0, R0, c[0x0][0x170], R45 ;  /* 0x00005c0000007a24 */ /* 0x000fca00078e022d */
[----:B------:R-:W-:-:S05]  /*16d0*/  IMAD.WIDE R2, R0, R3, c[0x0][0x238] ;  /* 0x00008e0000027625 */ /* 0x000fca00078e0203 */
[----:B------:R-:W-:Y:S01]  /*16e0*/  STG.E [R2.64], RZ ;  /* 0x000000ff02007986 */ /* 0x000fe2000c101906 */
[----:B------:R-:W-:Y:S05]  /*16f0*/  EXIT ;  /* 0x000000000000794d */ /* 0x000fea0003800000 */
.L_x_2028:
        /* <DEDUP_REMOVED lines=16> */
.L_x_2341:


//--------------------- .text._ZN7cutlass13device_kernelIN5flash19enable_sm80_to_sm89INS1_16FlashAttnBwdSm80INS1_25CollectiveMainloopBwdSm80ILi2ELi2EN4cute5tupleIJNS5_1CILi64EEENS7_ILi128EEES9_EEENS_10bfloat16_tEfNS_4arch4Sm80ELb1ELb0ELb0ELb1ELb0ELb0ELb0ELb0ELi2ELi2ELi2ELi2ELb0EEENS1_21CollectiveEpilogueBwdISA_SB_SD_Li256ELb1ELb0ELi4EEENS1_25SingleTileBwdLPTSchedulerILb1ELi128ELb0EEEEEEEEEvNT_6ParamsE --------------------------
	.section	.text._ZN7cutlass13device_kernelIN5flash19enable_sm80_to_sm89INS1_16FlashAttnBwdSm80INS1_25CollectiveMainloopBwdSm80ILi2ELi2EN4cute5tupleIJNS5_1CILi64EEENS7_ILi128EEES9_EEENS_10bfloat16_tEfNS_4arch4Sm80ELb1ELb0ELb0ELb1ELb0ELb0ELb0ELb0ELi2ELi2ELi2ELi2ELb0EEENS1_21CollectiveEpilogueBwdISA_SB_SD_Li256ELb1ELb0ELi4EEENS1_25SingleTileBwdLPTSchedulerILb1ELi128ELb0EEEEEEEEEvNT_6ParamsE,"ax",@progbits
	.sectioninfo	@"SHI_REGISTERS=255"
	.align	128
.text._ZN7cutlass13device_kernelIN5flash19enable_sm80_to_sm89INS1_16FlashAttnBwdSm80INS1_25CollectiveMainloopBwdSm80ILi2ELi2EN4cute5tupleIJNS5_1CILi64EEENS7_ILi128EEES9_EEENS_10bfloat16_tEfNS_4arch4Sm80ELb1ELb0ELb0ELb1ELb0ELb0ELb0ELb0ELi2ELi2ELi2ELi2ELb0EEENS1_21CollectiveEpilogueBwdISA_SB_SD_Li256ELb1ELb0ELi4EEENS1_25SingleTileBwdLPTSchedulerILb1ELi128ELb0EEEEEEEEEvNT_6ParamsE:
        .type           _ZN7cutlass13device_kernelIN5flash19enable_sm80_to_sm89INS1_16FlashAttnBwdSm80INS1_25CollectiveMainloopBwdSm80ILi2ELi2EN4cute5tupleIJNS5_1CILi64EEENS7_ILi128EEES9_EEENS_10bfloat16_tEfNS_4arch4Sm80ELb1ELb0ELb0ELb1ELb0ELb0ELb0ELb0ELi2ELi2ELi2ELi2ELb0EEENS1_21CollectiveEpilogueBwdISA_SB_SD_Li256ELb1ELb0ELi4EEENS1_25SingleTileBwdLPTSchedulerILb1ELi128ELb0EEEEEEEEEvNT_6ParamsE,@function
        .size           _ZN7cutlass13device_kernelIN5flash19enable_sm80_to_sm89INS1_16FlashAttnBwdSm80INS1_25CollectiveMainloopBwdSm80ILi2ELi2EN4cute5tupleIJNS5_1CILi64EEENS7_ILi128EEES9_EEENS_10bfloat16_tEfNS_4arch4Sm80ELb1ELb0ELb0ELb1ELb0ELb0ELb0ELb0ELi2ELi2ELi2ELi2ELb0EEENS1_21CollectiveEpilogueBwdISA_SB_SD_Li256ELb1ELb0ELi4EEENS1_25SingleTileBwdLPTSchedulerILb1ELi128ELb0EEEEEEEEEvNT_6ParamsE,(.L_x_2342 - _ZN7cutlass13device_kernelIN5flash19enable_sm80_to_sm89INS1_16FlashAttnBwdSm80INS1_25CollectiveMainloopBwdSm80ILi2ELi2EN4cute5tupleIJNS5_1CILi64EEENS7_ILi128EEES9_EEENS_10bfloat16_tEfNS_4arch4Sm80ELb1ELb0ELb0ELb1ELb0ELb0ELb0ELb0ELi2ELi2ELi2ELi2ELb0EEENS1_21CollectiveEpilogueBwdISA_SB_SD_Li256ELb1ELb0ELi4EEENS1_25SingleTileBwdLPTSchedulerILb1ELi128ELb0EEEEEEEEEvNT_6ParamsE)
        .other          _ZN7cutlass13device_kernelIN5flash19enable_sm80_to_sm89INS1_16FlashAttnBwdSm80INS1_25CollectiveMainloopBwdSm80ILi2ELi2EN4cute5tupleIJNS5_1CILi64EEENS7_ILi128EEES9_EEENS_10bfloat16_tEfNS_4arch4Sm80ELb1ELb0ELb0ELb1ELb0ELb0ELb0ELb0ELi2ELi2ELi2ELi2ELb0EEENS1_21CollectiveEpilogueBwdISA_SB_SD_Li256ELb1ELb0ELi4EEENS1_25SingleTileBwdLPTSchedulerILb1ELi128ELb0EEEEEEEEEvNT_6ParamsE,@"STO_CUDA_ENTRY STV_DEFAULT"
_ZN7cutlass13device_kernelIN5flash19enable_sm80_to_sm89INS1_16FlashAttnBwdSm80INS1_25CollectiveMainloopBwdSm80ILi2ELi2EN4cute5tupleIJNS5_1CILi64EEENS7_ILi128EEES9_EEENS_10bfloat16_tEfNS_4arch4Sm80ELb1ELb0ELb0ELb1ELb0ELb0ELb0ELb0ELi2ELi2ELi2ELi2ELb0EEENS1_21CollectiveEpilogueBwdISA_SB_SD_Li256ELb1ELb0ELi4EEENS1_25SingleTileBwdLPTSchedulerILb1ELi128ELb0EEEEEEEEEvNT_6ParamsE:
[----:B------:R-:W-:Y:S02]  /*0000*/  MOV R1, c[0x0][0x28] ;  /* 0x00000a0000017a02 */ /* 0x000fe40000000f00 */
[----:B------:R-:W1:Y:S01]  /*0010*/  S2R R35, SR_TID.X ;  /* 0x0000000000237919 */ /* 0x000e620000002100 */
[----:B------:R-:W2:Y:S01]  /*0020*/  S2UR UR4, SR_CTAID.X ;  /* 0x00000000000479c3 */ /* 0x000ea20000002500 */
[----:B------:R-:W-:Y:S01]  /*0030*/  ULDC.64 UR18, c[0x0][0x118] ;  /* 0x0000460000127ab9 */ /* 0x000fe20000000a00 */
        /* <DEDUP_REMOVED lines=10> */
[----:B------:R-:W-:Y:S02]  /*00e0*/  @UP0 UMOV UR7, UR11 ;  /* 0x0000000b00070c82 */ /* 0x000fe40008000000 */
        /* <DEDUP_REMOVED lines=12> */
[----:B------:R-:W-:Y:S02]  /*01b0*/  @UP0 UMOV UR9, UR11 ;  /* 0x0000000b00090c82 */ /* 0x000fe40008000000 */
[----:B------:R-:W-:-:S04]  /*01c0*/  @UP0 USHF.R.U32.HI UR16, URZ, UR5, UR9 ;  /* 0x000000053f100299 */ /* 0x000fc80008011609 */
[----:B------:R-:W-:Y:S01]  /*01d0*/  UIMAD UR7, UR16, UR7, URZ ;  /* 0x00000007100772a4 */ /* 0x000fe2000f8e023f */
[----:B------:R-:W-:Y:S05]  /*01e0*/  BRA `(.L_x_2031) ;  /* 0x0000008000007947 */ /* 0x000fea0003800000 */
.L_x_2030:
[----:B------:R-:W-:Y:S02]  /*01f0*/  ULDC UR7, c[0x0][0x3ac] ;  /* 0x0000eb0000077ab9 */ /* 0x000fe40000000800 */
[----:B------:R-:W-:Y:S02]  /*0200*/  UISETP.NE.AND UP0, UPT, UR7, 0x1, UPT ;  /* 0x000000010700788c */ /* 0x000fe4000bf05270 */
[----:B------:R-:W-:Y:S02]  /*0210*/  ULDC.64 UR4, c[0x0][0x3b0] ;  /* 0x0000ec0000047ab9 */ /* 0x000fe40000000a00 */
[----:B------:R-:W-:Y:S02]  /*0220*/  UIMAD.WIDE.U32 UR10, UR6, UR4, URZ ;  /* 0x00000004060a72a5 */ /* 0x000fe4000f8e003f */
[----:B------:R-:W-:-:S05]  /*0230*/  UMOV UR16, UR6 ;  /* 0x0000000600107c82 */ /* 0x000fca0008000000 */
[----:B------:R-:W-:Y:S02]  /*0240*/  @UP0 UMOV UR9, UR11 ;  /* 0x0000000b00090c82 */ /* 0x000fe40008000000 */
[----:B------:R-:W-:-:S04]  /*0250*/  @UP0 USHF.R.U32.HI UR16, URZ, UR5, UR9 ;  /* 0x000000053f100299 */ /* 0x000fc80008011609 */
[----:B------:R-:W-:-:S04]  /*0260*/  UIMAD UR7, UR16, UR7, URZ ;  /* 0x00000007100772a4 */ /* 0x000fc8000f8e023f */
.L_x_2031:
[----:B------:R-:W-:Y:S01]  /*0270*/  UIADD3 UR9, UR6, -UR7, URZ ;  /* 0x8000000706097290 */ /* 0x000fe2000fffe03f */
[----:B------:R-:W-:Y:S01]  /*0280*/  ISETP.NE.U32.AND P0, PT, RZ, c[0x0][0x3e0], PT ;  /* 0x0000f800ff007a0c */ /* 0x000fe20003f05070 */
[----:B------:R-:W-:Y:S02]  /*0290*/  ULDC.64 UR4, c[0x0][0x3a8] ;  /* 0x0000ea0000047ab9 */ /* 0x000fe40000000a00 */
[----:B------:R-:W-:Y:S01]  /*02a0*/  ULDC.64 UR6, c[0x0][0x3a0] ;  /* 0x0000e80000067ab9 */ /* 0x000fe20000000a00 */
[----:B------:R-:W-:Y:S01]  /*02b0*/  ISETP.NE.AND.EX P0, PT, RZ, c[0x0][0x3e4], PT, P0 ;  /* 0x0000f900ff007a0c */ /* 0x000fe20003f05300 */
[----:B------:R-:W-:Y:S02]  /*02c0*/  UISETP.NE.AND UP0, UPT, UR6, 0x1, UPT ;  /* 0x000000010600788c */ /* 0x000fe4000bf05270 */
[----:B------:R-:W-:-:S04]  /*02d0*/  UIMAD UR5, UR8, UR5, UR9 ;  /* 0x00000005080572a4 */ /* 0x000fc8000f8e0209 */
[----:B------:R-:W-:-:S03]  /*02e0*/  UIMAD.WIDE.U32 UR8, UR5, UR7, URZ ;  /* 0x00000007050872a5 */ /* 0x000fc6000f8e003f */
[----:B------:R-:W-:-:S04]  /*02f0*/  UMOV UR14, UR5 ;  /* 0x00000005000e7c82 */ /* 0x000fc80008000000 */
[----:B------:R-:W-:Y:S02]  /*0300*/  @UP0 UMOV UR7, UR9 ;  /* 0x0000000900070c82 */ /* 0x000fe40008000000 */
[----:B------:R-:W-:-:S04]  /*0310*/  @UP0 USHF.R.U32.HI UR14, URZ, UR4, UR7 ;  /* 0x000000043f0e0299 */ /* 0x000fc80008011607 */
[----:B------:R-:W-:-:S04]  /*0320*/  UIADD3 UR15, -UR14, URZ, URZ ;  /* 0x0000003f0e0f7290 */ /* 0x000fc8000fffe13f */
[----:B------:R-:W-:Y:S01]  /*0330*/  UIMAD UR15, UR15, UR6, UR5 ;  /* 0x000000060f0f72a4 */ /* 0x000fe2000f8e0205 */
[----:B------:R-:W-:Y:S05]  /*0340*/  @!P0 BRA `(.L_x_2032) ;  /* 0x0000008000008947 */ /* 0x000fea0003800000 */
[----:B------:R-:W-:Y:S02]  /*0350*/  UMOV UR4, 0x4 ;  /* 0x0000000400047882 */ /* 0x000fe40000000000 */
[----:B------:R-:W-:Y:S02]  /*0360*/  ULDC.64 UR6, c[0x0][0x3e0] ;  /* 0x0000f80000067ab9 */ /* 0x000fe40000000a00 */
[----:B------:R-:W-:-:S06]  /*0370*/  UIMAD.WIDE UR4, UR14, UR4, UR6 ;  /* 0x000000040e0472a5 */ /* 0x000fcc000f8e0206 */
[----:B------:R-:W-:Y:S02]  /*0380*/  MOV R2, UR4 ;  /* 0x0000000400027c02 */ /* 0x000fe40008000f00 */
[----:B------:R-:W-:-:S05]  /*0390*/  MOV R3, UR5 ;  /* 0x0000000500037c02 */ /* 0x000fca0008000f00 */
[----:B------:R-:W2:Y:S02]  /*03a0*/  LDG.E R0, [R2.64] ;  /* 0x0000001202007981 */ /* 0x000ea4000c1e1900 */
[----:B--2---:R1:W2:Y:S02]  /*03b0*/  R2UR UR5, R0 ;  /* 0x00000000000573c2 */ /* 0x0042a400000e0000 */
[----:B-12---:R-:W-:Y:S05]  /*03c0*/  BRA `(.L_x_2033) ;  /* 0x000000f000007947 */ /* 0x006fea0003800000 */
.L_x_2032:
[----:B------:R-:W-:-:S04]  /*03d0*/  ISETP.NE.U32.AND P0, PT, RZ, c[0x0][0x3d8], PT ;  /* 0x0000f600ff007a0c */ /* 0x000fc80003f05070 */
[----:B------:R-:W-:-:S13]  /*03e0*/  ISETP.NE.AND.EX P0, PT, RZ, c[0x0][0x3dc], PT, P0 ;  /* 0x0000f700ff007a0c */ /* 0x000fda0003f05300 */
[----:B------:R-:W-:Y:S05]  /*03f0*/  @!P0 BRA `(.L_x_2034) ;  /* 0x000000b000008947 */ /* 0x000fea0003800000 */
[----:B------:R-:W-:Y:S02]  /*0400*/  UMOV UR4, 0x4 ;  /* 0x0000000400047882 */ /* 0x000fe40000000000 */
[----:B------:R-:W-:Y:S02]  /*0410*/  ULDC.64 UR6, c[0x0][0x3d8] ;  /* 0x0000f60000067ab9 */ /* 0x000fe40000000a00 */
[----:B------:R-:W-:-:S06]  /*0420*/  UIMAD.WIDE UR4, UR14, UR4, UR6 ;  /* 0x000000040e0472a5 */ /* 0x000fcc000f8e0206 */
[----:B------:R-:W-:Y:S02]  /*0430*/  MOV R2, UR4 ;  /* 0x0000000400027c02 */ /* 0x000fe40008000f00 */
[----:B------:R-:W-:-:S05]  /*0440*/  MOV R3, UR5 ;  /* 0x0000000500037c02 */ /* 0x000fca0008000f00 */
[----:B------:R-:W2:Y:S04]  /*0450*/  LDG.E R4, [R2.64] ;  /* 0x0000001202047981 */ /* 0x000ea8000c1e1900 */
[----:B------:R-:W3:Y:S01]  /*0460*/  LDG.E R0, [R2.64+0x4] ;  /* 0x0000041202007981 */ /* 0x000ee2000c1e1900 */
[----:B--2---:R-:W1:Y:S08]  /*0470*/  R2UR UR5, R4 ;  /* 0x00000000040573c2 */ /* 0x004e7000000e0000 */
[----:B---3--:R-:W1:Y:S02]  /*0480*/  R2UR UR4, R0 ;  /* 0x00000000000473c2 */ /* 0x008e6400000e0000 */
[----:B-1----:R-:W-:Y:S01]  /*0490*/  UIADD3 UR5, -UR5, UR4, URZ ;  /* 0x0000000405057290 */ /* 0x002fe2000fffe13f */
[----:B------:R-:W-:Y:S05]  /*04a0*/  BRA `(.L_x_2033) ;  /* 0x0000001000007947 */ /* 0x000fea0003800000 */
.L_x_2034:
[----:B------:R-:W-:Y:S02]  /*04b0*/  ULDC UR5, c[0x0][0x3d4] ;  /* 0x0000f50000057ab9 */ /* 0x000fe40000000800 */
.L_x_2033:
[----:B------:R-:W-:-:S04]  /*04c0*/  UIADD3 UR5, UR5, 0x7f, URZ ;  /* 0x0000007f05057890 */ /* 0x000fc8000fffe03f */
[----:B------:R-:W-:-:S04]  /*04d0*/  USHF.R.S32.HI UR4, URZ, 0x1f, UR5 ;  /* 0x0000001f3f047899 */ /* 0x000fc80008011405 */
[----:B------:R-:W-:-:S04]  /*04e0*/  ULEA.HI UR4, UR4, UR5, URZ, 0x7 ;  /* 0x0000000504047291 */ /* 0x000fc8000f8f383f */
[----:B------:R-:W-:-:S04]  /*04f0*/  USHF.R.S32.HI UR4, URZ, 0x7, UR4 ;  /* 0x000000073f047899 */ /* 0x000fc80008011404 */
[----:B------:R-:W-:-:S04]  /*0500*/  UISETP.GE.AND UP0, UPT, UR16, UR4, UPT ;  /* 0x000000041000728c */ /* 0x000fc8000bf06270 */
[----:B------:R-:W-:Y:S01]  /*0510*/  USEL UR14, UR14, 0xffffffff, !UP0 ;  /* 0xffffffff0e0e7887 */ /* 0x000fe2000c000000 */
[----:B------:R-:W-:Y:S05]  /*0520*/  BRA `(.L_x_2035) ;  /* 0x0000049000007947 */ /* 0x000fea0003800000 */
.L_x_2029:
        /* <DEDUP_REMOVED lines=22> */
.L_x_2036:
        /* <DEDUP_REMOVED lines=8> */
.L_x_2037:
        /* <DEDUP_REMOVED lines=22> */
.L_x_2038:
        /* <DEDUP_REMOVED lines=14> */
.L_x_2040:
[----:B------:R-:W-:Y:S02]  /*0950*/  ULDC UR5, c[0x0][0x3d4] ;  /* 0x0000f50000057ab9 */ /* 0x000fe40000000800 */
.L_x_2039:
[----:B------:R-:W-:-:S04]  /*0960*/  UIADD3 UR5, UR5, 0x7f, URZ ;  /* 0x0000007f05057890 */ /* 0x000fc8000fffe03f */
[----:B------:R-:W-:-:S04]  /*0970*/  USHF.R.S32.HI UR4, URZ, 0x1f, UR5 ;  /* 0x0000001f3f047899 */ /* 0x000fc80008011405 */
[----:B------:R-:W-:-:S04]  /*0980*/  ULEA.HI UR4, UR4, UR5, URZ, 0x7 ;  /* 0x0000000504047291 */ /* 0x000fc8000f8f383f */
[----:B------:R-:W-:-:S04]  /*0990*/  USHF.R.S32.HI UR4, URZ, 0x7, UR4 ;  /* 0x000000073f047899 */ /* 0x000fc80008011404 */
[----:B------:R-:W-:-:S04]  /*09a0*/  UISETP.GE.AND UP0, UPT, UR16, UR4, UPT ;  /* 0x000000041000728c */ /* 0x000fc8000bf06270 */
[----:B------:R-:W-:-:S06]  /*09b0*/  USEL UR14, UR14, 0xffffffff, !UP0 ;  /* 0xffffffff0e0e7887 */ /* 0x000fcc000c000000 */
.L_x_2035:
[----:B------:R-:W-:-:S13]  /*09c0*/  ISETP.LE.AND P0, PT, RZ, UR14, PT ;  /* 0x0000000eff007c0c */ /* 0x000fda000bf03270 */
[----:B------:R-:W-:Y:S05]  /*09d0*/  @!P0 EXIT ;  /* 0x000000000000894d */ /* 0x000fea0003800000 */
[----:B------:R-:W-:Y:S02]  /*09e0*/  ULDC.64 UR4, c[0x0][0x2c8] ;  /* 0x0000b20000047ab9 */ /* 0x000fe40000000a00 */
[----:B------:R-:W-:Y:S02]  /*09f0*/  UISETP.NE.U32.AND UP2, UPT, URZ, UR4, UPT ;  /* 0x000000043f00728c */ /* 0x000fe4000bf45070 */
[----:B------:R-:W-:Y:S02]  /*0a00*/  UMOV UR7, 0x4 ;  /* 0x0000000400077882 */ /* 0x000fe40000000000 */
[----:B------:R-:W-:Y:S02]  /*0a10*/  UISETP.NE.AND.EX UP2, UPT, URZ, UR5, UPT, UP2 ;  /* 0x000000053f00728c */ /* 0x000fe4000bf45320 */
[----:B------:R-:W-:Y:S02]  /*0a20*/  ULDC.64 UR8, c[0x0][0x2c8] ;  /* 0x0000b20000087ab9 */ /* 0x000fe40000000a00 */
[----:B------:R-:W-:-:S02]  /*0a30*/  UIMAD.WIDE UR8, UR14, UR7, UR8 ;  /* 0x000000070e0872a5 */ /* 0x000fc4000f8e0208 */
[----:B------:R-:W-:Y:S01]  /*0a40*/  PLOP3.LUT P0, PT, PT, PT, UP2, 0x80, 0x0 ;  /* 0x000000000000781c */ /* 0x000fe20003f0f028 */
[----:B------:R-:W-:Y:S02]  /*0a50*/  ULDC.64 UR4, c[0x0][0x2d8] ;  /* 0x0000b60000047ab9 */ /* 0x000fe40000000a00 */
[----:B------:R-:W-:Y:S01]  /*0a60*/  UISETP.NE.U32.AND UP0, UPT, URZ, UR4, UPT ;  /* 0x000000043f00728c */ /* 0x000fe2000bf05070 */
[----:B------:R-:W-:Y:S02]  /*0a70*/  IMAD.U32 R6, RZ, RZ, UR8 ;  /* 0x00000008ff067e24 */ /* 0x000fe4000f8e00ff */
[----:B------:R-:W-:Y:S01]  /*0a80*/  IMAD.U32 R7, RZ, RZ, UR9 ;  /* 0x00000009ff077e24 */ /* 0x000fe2000f8e00ff */
[----:B------:R-:W-:-:S06]  /*0a90*/  UISETP.NE.AND.EX UP0, UPT, URZ, UR5, UPT, UP0 ;  /* 0x000000053f00728c */ /* 0x000fcc000bf05300 */
[----:B------:R-:W2:Y:S01]  /*0aa0*/  @P0 LDG.E R4, [R6.64] ;  /* 0x0000001206040981 */ /* 0x000ea2000c1e1900 */
[----:B------:R-:W-:Y:S01]  /*0ab0*/  ULDC.64 UR4, c[0x0][0x2d8] ;  /* 0x0000b60000047ab9 */ /* 0x000fe20000000a00 */
[----:B------:R-:W-:-:S03]  /*0ac0*/  PLOP3.LUT P1, PT, PT, PT, UP0, 0x80, 0x0 ;  /* 0x000000000000781c */ /* 0x000fc60003f2f008 */
        /* <DEDUP_REMOVED lines=32> */
.L_x_2041:
        /* <DEDUP_REMOVED lines=8> */
[----:B--2---:R2:W3:Y:S01]  /*0d50*/  R2UR UR12, R0 ;  /* 0x00000000000c73c2 */ /* 0x0044e200000e0000 */
[----:B------:R-:W-:Y:S05]  /*0d60*/  BRA `(.L_x_2043) ;  /* 0x0000006000007947 */ /* 0x000fea0003800000 */
.L_x_2042:
[----:B------:R-:W-:Y:S05]  /*0d70*/  @!P2 BRA `(.L_x_2043) ;  /* 0x000000500000a947 */ /* 0x000fea0003800000 */
[----:B----4-:R2:W3:Y:S04]  /*0d80*/  LDG.E R0, [R2.64] ;  /* 0x0000001202007981 */ /* 0x0104e8000c1e1900 */
[----:B--2---:R-:W2:Y:S01]  /*0d90*/  LDG.E R2, [R2.64+0x4] ;  /* 0x0000041202027981 */ /* 0x004ea2000c1e1900 */
[----:B---3--:R-:W3:Y:S08]  /*0da0*/  R2UR UR12, R0 ;  /* 0x00000000000c73c2 */ /* 0x008ef000000e0000 */
[----:B--2---:R-:W3:Y:S02]  /*0db0*/  R2UR UR4, R2 ;  /* 0x00000000020473c2 */ /* 0x004ee400000e0000 */
[----:B---3--:R-:W-:-:S06]  /*0dc0*/  UIADD3 UR12, -UR12, UR4, URZ ;  /* 0x000000040c0c7290 */ /* 0x008fcc000fffe13f */
.L_x_2043:
[----:B------:R-:W-:Y:S01]  /*0dd0*/  USHF.L.U32 UR10, UR16, 0x7, URZ ;  /* 0x00000007100a7899 */ /* 0x000fe2000800063f */
[----:B------:R-:W-:Y:S01]  /*0de0*/  PLOP3.LUT P0, PT, PT, PT, PT, 0x80, 0x0 ;  /* 0x000000000000781c */ /* 0x000fe20003f0f070 */
[----:B------:R-:W-:Y:S01]  /*0df0*/  ULDC UR4, c[0x0][0x2a4] ;  /* 0x0000a90000047ab9 */ /* 0x000fe20000000800 */
[----:B------:R-:W-:Y:S01]  /*0e00*/  CS2R R150, SRZ ;  /* 0x0000000000967805 */ /* 0x000fe2000001ff00 */
[----:B-1-3--:R-:W-:Y:S01]  /*0e10*/  UIADD3 UR7, UR10, UR13, -UR12 ;  /* 0x0000000d0a077290 */ /* 0x00afe2000fffe80c */
[----:B------:R-:W-:Y:S01]  /*0e20*/  CS2R R148, SRZ ;  /* 0x0000000000947805 */ /* 0x000fe2000001ff00 */
[----:B------:R-:W-:Y:S01]  /*0e30*/  UIADD3 UR5, UR13, 0x3f, URZ ;  /* 0x0000003f0d057890 */ /* 0x000fe2000fffe03f */
[----:B------:R-:W-:Y:S01]  /*0e40*/  CS2R R154, SRZ ;  /* 0x00000000009a7805 */ /* 0x000fe2000001ff00 */
[----:B------:R-:W-:Y:S01]  /*0e50*/  UIADD3 UR4, UR7, -UR4, URZ ;  /* 0x8000000407047290 */ /* 0x000fe2000fffe03f */
[----:B------:R-:W-:Y:S01]  /*0e60*/  CS2R R152, SRZ ;  /* 0x0000000000987805 */ /* 0x000fe2000001ff00 */
[----:B------:R-:W-:Y:S01]  /*0e70*/  CS2R R158, SRZ ;  /* 0x00000000009e7805 */ /* 0x000fe2000001ff00 */
[----:B------:R-:W-:Y:S01]  /*0e80*/  CS2R R8, SRZ ;  /* 0x0000000000087805 */ /* 0x000fe2000001ff00 */
[----:B------:R-:W-:Y:S01]  /*0e90*/  USHF.R.S32.HI UR23, URZ, 0x1f, UR4 ;  /* 0x0000001f3f177899 */ /* 0x000fe20008011404 */
[----:B------:R-:W-:Y:S01]  /*0ea0*/  IMAD.MOV.U32 R156, RZ, RZ, RZ ;  /* 0x000000ffff9c7224 */ /* 0x000fe200078e00ff */
[----:B------:R-:W-:Y:S01]  /*0eb0*/  CS2R R10, SRZ ;  /* 0x00000000000a7805 */ /* 0x000fe2000001ff00 */
[----:B------:R-:W-:Y:S01]  /*0ec0*/  IMAD.MOV.U32 R162, RZ, RZ, RZ ;  /* 0x000000ffffa27224 */ /* 0x000fe200078e00ff */
[----:B------:R-:W-:Y:S01]  /*0ed0*/  ULEA.HI UR23, UR23, UR4, URZ, 0x6 ;  /* 0x0000000417177291 */ /* 0x000fe2000f8f303f */
[----:B------:R-:W-:Y:S01]  /*0ee0*/  MOV R160, RZ ;  /* 0x000000ff00a07202 */ /* 0x000fe20000000f00 */
[----:B------:R-:W-:Y:S01]  /*0ef0*/  USHF.R.S32.HI UR4, URZ, 0x1f, UR5 ;  /* 0x0000001f3f047899 */ /* 0x000fe20008011405 */
[----:B------:R-:W-:Y:S01]  /*0f00*/  IMAD.MOV.U32 R146, RZ, RZ, RZ ;  /* 0x000000ffff927224 */ /* 0x000fe200078e00ff */
[----:B------:R-:W-:Y:S01]  /*0f10*/  USHF.R.S32.HI UR23, URZ, 0x6, UR23 ;  /* 0x000000063f177899 */ /* 0x000fe20008011417 */
[----:B------:R-:W-:Y:S01]  /*0f20*/  CS2R R12, SRZ ;  /* 0x00000000000c7805 */ /* 0x000fe2000001ff00 */
[----:B------:R-:W-:Y:S01]  /*0f30*/  ULEA.HI UR4, UR4, UR5, URZ, 0x6 ;  /* 0x0000000504047291 */ /* 0x000fe2000f8f303f */
[----:B------:R-:W-:Y:S01]  /*0f40*/  MOV R144, RZ ;  /* 0x000000ff00907202 */ /* 0x000fe20000000f00 */
[----:B------:R-:W-:Y:S01]  /*0f50*/  UISETP.LT.AND UP0, UPT, URZ, UR23, UPT ;  /* 0x000000173f00728c */ /* 0x000fe2000bf01270 */
[----:B------:R-:W-:Y:S01]  /*0f60*/  IMAD.MOV.U32 R142, RZ, RZ, RZ ;  /* 0x000000ffff8e7224 */ /* 0x000fe200078e00ff */
[----:B------:R-:W-:Y:S01]  /*0f70*/  USHF.R.S32.HI UR11, URZ, 0x6, UR4 ;  /* 0x000000063f0b7899 */ /* 0x000fe20008011404 */
        /* <DEDUP_REMOVED lines=68> */
[----:B------:R-:W3:Y:S01]  /*13c0*/  LDL.LU R20, [R1+0x2c] ;  /* 0x00002c0001147983 */ /* 0x000ee20000300800 */
[----:B------:R-:W-:Y:S01]  /*13d0*/  ULDC.64 UR4, c[0x0][0x248] ;  /* 0x0000920000047ab9 */ /* 0x000fe20000000a00 */
[----:B------:R-:W-:Y:S01]  /*13e0*/  IMAD.SHL.U32 R4, R35, 0x4, RZ ;  /* 0x0000000423047824 */ /* 0x000fe200078e00ff */
[----:B------:R-:W-:Y:S01]  /*13f0*/  USHF.R.S32.HI UR22, URZ, 0x1f, UR15 ;  /* 0x0000001f3f167899 */ /* 0x000fe2000801140f */
[--C-:B----4-:R-:W-:Y:S01]  /*1400*/  SHF.R.S32.HI R3, RZ, 0x1f, R35.reuse ;  /* 0x0000001fff037819 */ /* 0x110fe20000011423 */
[----:B------:R-:W-:Y:S01]  /*1410*/  UISETP.NE.AND UP0, UPT, UR4, 0x1, UPT ;  /* 0x000000010400788c */ /* 0x000fe2000bf05270 */
[----:B------:R-:W-:Y:S01]  /*1420*/  SHF.R.S32.HI R32, RZ, 0x1f, R35 ;  /* 0x0000001fff207819 */ /* 0x000fe20000011423 */
[----:B------:R-:W-:Y:S01]  /*1430*/  UIMAD.WIDE.U32 UR8, UR15, UR5, URZ ;  /* 0x000000050f0872a5 */ /* 0x000fe2000f8e003f */
[----:B------:R-:W-:Y:S01]  /*1440*/  IADD3 R2, P1, R4, UR6, RZ ;  /* 0x0000000604027c10 */ /* 0x000fe2000ff3e0ff */
[----:B------:R-:W-:-:S02]  /*1450*/  USHF.L.U32 UR7, UR6, 0x7, URZ ;  /* 0x0000000706077899 */ /* 0x000fc4000800063f */
[----:B------:R-:W-:Y:S02]  /*1460*/  ULDC.64 UR4, c[0x0][0x270] ;  /* 0x00009c0000047ab9 */ /* 0x000fe40000000a00 */
[----:B------:R-:W-:Y:S02]  /*1470*/  UIMAD UR4, UR22, UR4, URZ ;  /* 0x00000004160472a4 */ /* 0x000fe4000f8e023f */
[----:B--2---:R-:W-:Y:S01]  /*1480*/  IMAD.U32 R0, RZ, RZ, UR7 ;  /* 0x00000007ff007e24 */ /* 0x004fe2000f8e00ff */
[----:B------:R-:W-:Y:S01]  /*1490*/  IADD3 R24, P0, R35, UR7, RZ ;  /* 0x0000000723187c10 */ /* 0x000fe2000ff1e0ff */
[----:B------:R-:W-:Y:S02]  /*14a0*/  UIMAD UR20, UR15, UR5, UR4 ;  /* 0x000000050f1472a4 */ /* 0x000fe4000f8e0204 */
[----:B------:R-:W-:Y:S01]  /*14b0*/  USHF.R.S32.HI UR4, URZ, 0x1f, UR6 ;  /* 0x0000001f3f047899 */ /* 0x000fe20008011406 */
[----:B------:R-:W-:Y:S01]  /*14c0*/  LEA.HI.X.SX32 R25, R0, R3, 0x1, P0 ;  /* 0x0000000300197211 */ /* 0x000fe200000f0eff */
[----:B------:R-:W-:Y:S01]  /*14d0*/  IMAD.U32 R0, RZ, RZ, UR15 ;  /* 0x0000000fff007e24 */ /* 0x000fe2000f8e00ff */
[----:B------:R-:W-:Y:S01]  /*14e0*/  LEA.HI R29, R32, R35, RZ, 0x3 ;  /* 0x00000023201d7211 */ /* 0x000fe200078f18ff */
[----:B------:R-:W-:-:S02]  /*14f0*/  ULDC UR17, c[0x0][0x250] ;  /* 0x0000940000117ab9 */ /* 0x000fc40000000800 */
[----:B------:R-:W-:Y:S01]  /*1500*/  LEA.HI.X.SX32 R3, R4, UR4, 0x1, P1 ;  /* 0x0000000404037c11 */ /* 0x000fe200088f0eff */
[----:B------:R-:W-:Y:S01]  /*1510*/  UMOV UR21, UR15 ;  /* 0x0000000f00157c82 */ /* 0x000fe20008000000 */
[----:B------:R-:W-:Y:S01]  /*1520*/  IMAD.U32 R4, RZ, RZ, UR15 ;  /* 0x0000000fff047e24 */ /* 0x000fe2000f8e00ff */
[----:B------:R-:W-:Y:S01]  /*1530*/  SHF.R.S32.HI R34, RZ, 0x3, R29 ;  /* 0x00000003ff227819 */ /* 0x000fe2000001141d */
[----:B------:R-:W-:Y:S01]  /*1540*/  ULDC.64 UR6, c[0x0][0x1e0] ;  /* 0x0000780000067ab9 */ /* 0x000fe20000000a00 */
[----:B------:R-:W-:Y:S01]  /*1550*/  IMAD.WIDE.U32 R6, R0, c[0x0][0x270], R2 ;  /* 0x00009c0000067a25 */ /* 0x000fe200078e0002 */
[----:B------:R-:W-:Y:S01]  /*1560*/  LOP3.LUT R0, R29, 0xfffffff8, RZ, 0xc0, !PT ;  /* 0xfffffff81d007812 */ /* 0x000fe200078ec0ff */
[----:B------:R-:W-:Y:S02]  /*1570*/  @UP0 USHF.R.U32.HI UR21, URZ, UR17, UR9 ;  /* 0x000000113f150299 */ /* 0x000fe40008011609 */
[----:B------:R-:W-:Y:S02]  /*1580*/  ULDC.64 UR4, c[0x0][0x1b0] ;  /* 0x00006c0000047ab9 */ /* 0x000fe40000000a00 */
[----:B------:R-:W-:Y:S01]  /*1590*/  IMAD.IADD R26, R35, 0x1, -R0 ;  /* 0x00000001231a7824 */ /* 0x000fe200078e0a00 */
[----:B------:R-:W-:-:S03]  /*15a0*/  USHF.R.S32.HI UR8, URZ, 0x1f, UR21 ;  /* 0x0000001f3f087899 */ /* 0x000fc60008011415 */
[----:B------:R-:W-:Y:S01]  /*15b0*/  IMAD.SHL.U32 R16, R26, 0x8, RZ ;  /* 0x000000081a107824 */ /* 0x000fe200078e00ff */
[----:B-----5:R-:W-:Y:S01]  /*15c0*/  IADD3 R8, P0, R34, R5, RZ ;  /* 0x0000000522087210 */ /* 0x020fe20007f1e0ff */
[----:B------:R-:W-:Y:S01]  /*15d0*/  IMAD.WIDE.U32 R22, R4, c[0x0][0x288], R2 ;  /* 0x0000a20004167a25 */ /* 0x000fe200078e0002 */
[----:B------:R-:W-:Y:S01]  /*15e0*/  SHF.R.S32.HI R2, RZ, 0x1f, R34 ;  /* 0x0000001fff027819 */ /* 0x000fe20000011422 */
[----:B------:R-:W-:Y:S01]  /*15f0*/  UIMAD UR6, UR8, UR6, URZ ;  /* 0x00000006080672a4 */ /* 0x000fe2000f8e023f */
[--C-:B------:R-:W-:Y:S01]  /*1600*/  SHF.R.S32.HI R17, RZ, 0x1f, R16.reuse ;  /* 0x0000001fff117819 */ /* 0x100fe20000011410 */
[----:B------:R-:W-:Y:S01]  /*1610*/  IMAD.U32 R0, RZ, RZ, UR21 ;  /* 0x00000015ff007e24 */ /* 0x000fe2000f8e00ff */
[----:B------:R-:W-:Y:S01]  /*1620*/  IADD3 R11, P1, R34, R14, RZ ;  /* 0x0000000e220b7210 */ /* 0x000fe20007f3e0ff */
[----:B------:R-:W-:Y:S01]  /*1630*/  UIMAD UR4, UR8, UR4, URZ ;  /* 0x00000004080472a4 */ /* 0x000fe2000f8e023f */
[-C--:B------:R-:W-:Y:S01]  /*1640*/  LEA.HI.X.SX32 R9, R5, R2.reuse, 0x1, P0 ;  /* 0x0000000205097211 */ /* 0x080fe200000f0eff */
[----:B------:R-:W-:Y:S01]  /*1650*/  UIMAD UR6, UR21, UR7, UR6 ;  /* 0x00000007150672a4 */ /* 0x000fe2000f8e0206 */
[----:B------:R-:W-:Y:S01]  /*1660*/  LEA.HI.X.SX32 R14, R14, R2, 0x1, P1 ;  /* 0x000000020e0e7211 */ /* 0x000fe200008f0eff */
[----:B------:R-:W-:Y:S01]  /*1670*/  IMAD.WIDE.U32 R4, R0, c[0x0][0x1e0], R16 ;  /* 0x0000780000047a25 */ /* 0x000fe200078e0010 */
[----:B------:R-:W-:-:S02]  /*1680*/  UIMAD UR4, UR21, UR5, UR4 ;  /* 0x00000005150472a4 */ /* 0x000fc4000f8e0204 */
[----:B------:R-:W-:Y:S01]  /*1690*/  USEL UR9, UR14, URZ, !UP1 ;  /* 0x0000003f0e097287 */ /* 0x000fe2000c800000 */
[----:B------:R-:W-:Y:S01]  /*16a0*/  IMAD.WIDE.U32 R2, R0, c[0x0][0x1b0], R16 ;  /* 0x00006c0000027a25 */ /* 0x000fe200078e0010 */
[----:B------:R-:W-:Y:S01]  /*16b0*/  IADD3 R19, R7, UR20, RZ ;  /* 0x0000001407137c10 */ /* 0x000fe2000fffe0ff */
[----:B------:R-:W-:Y:S01]  /*16c0*/  USHF.R.S32.HI UR20, URZ, 0x1f, UR14 ;  /* 0x0000001f3f147899 */ /* 0x000fe2000801140e */
[----:B------:R-:W-:Y:S01]  /*16d0*/  IADD3 R5, R5, UR6, RZ ;  /* 0x0000000605057c10 */ /* 0x000fe2000fffe0ff */
[----:B------:R-:W-:Y:S01]  /*16e0*/  IMAD.SHL.U32 R12, R34, 0x40, RZ ;  /* 0x00000040220c7824 */ /* 0x000fe200078e00ff */
[----:B------:R-:W-:Y:S01]  /*16f0*/  IADD3 R3, R3, UR4, RZ ;  /* 0x0000000403037c10 */ /* 0x000fe2000fffe0ff */
[----:B------:R-:W-:Y:S01]  /*1700*/  IMAD.U32 R0, RZ, RZ, UR9 ;  /* 0x00000009ff007e24 */ /* 0x000fe2000f8e00ff */
[----:B------:R-:W-:Y:S01]  /*1710*/  USEL UR8, UR20, URZ, !UP1 ;  /* 0x0000003f14087287 */ /* 0x000fe2000c800000 */
[----:B------:R-:W-:Y:S01]  /*1720*/  LEA.HI R10, R32, R35, RZ, 0x6 ;  /* 0x00000023200a7211 */ /* 0x000fe200078f30ff */
[----:B------:R-:W-:Y:S01]  /*1730*/  IMAD.MOV.U32 R18, RZ, RZ, R6 ;  /* 0x000000ffff127224 */ /* 0x000fe200078e0006 */
[----:B------:R-:W-:Y:S01]  /*1740*/  ULDC.64 UR6, c[0x0][0x1e8] ;  /* 0x00007a0000067ab9 */ /* 0x000fe20000000a00 */
[C---:B------:R-:W-:Y:S01]  /*1750*/  IMAD.WIDE.U32 R6, R0.reuse, c[0x0][0x1e8], R4 ;  /* 0x00007a0000067a25 */ /* 0x040fe200078e0004 */
[----:B------:R-:W-:Y:S01]  /*1760*/  UIMAD UR6, UR8, UR6, URZ ;  /* 0x00000006080672a4 */ /* 0x000fe2000f8e023f */
[----:B------:R-:W-:Y:S01]  /*1770*/  SHF.R.S32.HI R21, RZ, 0x6, R10 ;  /* 0x00000006ff157819 */ /* 0x000fe2000001140a */
[----:B------:R-:W-:Y:S01]  /*1780*/  ULDC.64 UR4, c[0x0][0x1b8] ;  /* 0x00006e0000047ab9 */ /* 0x000fe20000000a00 */
[----:B------:R-:W-:Y:S01]  /*1790*/  IMAD.WIDE.U32 R4, R0, c[0x0][0x1b8], R2 ;  /* 0x00006e0000047a25 */ /* 0x000fe200078e0002 */
[----:B------:R-:W-:Y:S01]  /*17a0*/  LOP3.LUT R0, R12, 0x1c0, RZ, 0xc0, !PT ;  /* 0x000001c00c007812 */ /* 0x000fe200078ec0ff */
[----:B------:R-:W-:-:S02]  /*17b0*/  UIMAD UR4, UR8, UR4, URZ ;  /* 0x00000004080472a4 */ /* 0x000fc4000f8e023f */
[----:B------:R-:W-:Y:S01]  /*17c0*/  IMAD.U32 R2, RZ, RZ, UR16 ;  /* 0x00000010ff027e24 */ /* 0x000fe2000f8e00ff */
[----:B------:R-:W-:Y:S01]  /*17d0*/  UIMAD UR6, UR9, UR7, UR6 ;  /* 0x00000007090672a4 */ /* 0x000fe2000f8e0206 */
[----:B------:R-:W-:Y:S01]  /*17e0*/  IMAD.SHL.U32 R30, R21, 0x200, RZ ;  /* 0x00000200151e7824 */ /* 0x000fe200078e00ff */
[----:B------:R-:W-:Y:S01]  /*17f0*/  LOP3.LUT R10, R0, 0x38, R16, 0xf8, !PT ;  /* 0x00000038000a7812 */ /* 0x000fe200078ef810 */
[----:B------:R-:W-:Y:S01]  /*1800*/  IMAD.WIDE R2, R2, 0x80, R8 ;  /* 0x0000008002027825 */ /* 0x000fe200078e0208 */
[----:B------:R-:W-:Y:S01]  /*1810*/  SHF.R.U32.HI R0, RZ, 0x3, R0 ;  /* 0x00000003ff007819 */ /* 0x000fe20000011600 */
[----:B------:R-:W-:Y:S01]  /*1820*/  UIMAD UR4, UR9, UR5, UR4 ;  /* 0x00000005090472a4 */ /* 0x000fe2000f8e0204 */
[----:B------:R-:W-:Y:S01]  /*1830*/  IADD3 R7, R7, UR6, RZ ;  /* 0x0000000607077c10 */ /* 0x000fe2000fffe0ff */
[----:B------:R-:W-:Y:S01]  /*1840*/  UIADD3 UR17, -UR10, UR12, URZ ;  /* 0x0000000c0a117290 */ /* 0x000fe2000fffe13f */
[----:B------:R-:W-:Y:S01]  /*1850*/  LOP3.LUT R12, R30, R10, R0, 0xf6, !PT ;  /* 0x0000000a1e0c7212 */ /* 0x000fe200078ef600 */
[----:B------:R-:W-:-:S02]  /*1860*/  IMAD R0, R3, c[0x0][0x1d8], RZ ;  /* 0x0000760003007a24 */ /* 0x000fc400078e02ff */
[----:B------:R-:W-:Y:S01]  /*1870*/  IADD3 R5, R5, UR4, RZ ;  /* 0x0000000405057c10 */ /* 0x000fe2000fffe0ff */
[----:B------:R-:W-:Y:S01]  /*1880*/  IMAD R3, R3, c[0x0][0x1a8], RZ ;  /* 0x00006a0003037a24 */ /* 0x000fe200078e02ff */
[----:B------:R-:W-:Y:S01]  /*1890*/  IADD3 R13, -R34, UR17, RZ ;  /* 0x00000011220d7c10 */ /* 0x000fe2000fffe1ff */
[----:B------:R-:W-:Y:S01]  /*18a0*/  IMAD R0, R2, c[0x0][0x1dc], R0 ;  /* 0x0000770002007a24 */ /* 0x000fe200078e0200 */
[----:B------:R-:W-:Y:S01]  /*18b0*/  ISETP.GE.AND P5, PT, R16, c[0x0][0x1cc], PT ;  /* 0x0000730010007a0c */ /* 0x000fe20003fa6270 */
[----:B------:R-:W-:Y:S01]  /*18c0*/  IMAD.WIDE.U32 R6, R2, c[0x0][0x1d8], R6 ;  /* 0x0000760002067a25 */ /* 0x000fe200078e0006 */
[----:B------:R-:W-:Y:S01]  /*18d0*/  IADD3 R31, R16, 0x40, RZ ;  /* 0x00000040101f7810 */ /* 0x000fe20007ffe0ff */
[----:B------:R-:W-:Y:S01]  /*18e0*/  ULDC.64 UR4, c[0x0][0x1d8] ;  /* 0x0000760000047ab9 */ /* 0x000fe20000000a00 */
[----:B------:R-:W-:Y:S01]  /*18f0*/  ISETP.LT.OR P4, PT, R13, 0x1, P5 ;  /* 0x000000010d00780c */ /* 0x000fe20002f81670 */
[C---:B------:R-:W-:Y:S02]  /*1900*/  IMAD R10, R2.reuse, c[0x0][0x1ac], R3 ;  /* 0x00006b00020a7a24 */ /* 0x040fe400078e0203 */
[----:B------:R-:W-:Y:S01]  /*1910*/  IMAD.WIDE.U32 R8, R2, c[0x0][0x1a8], R4 ;  /* 0x00006a0002087a25 */ /* 0x000fe200078e0004 */
[----:B------:R-:W-:-:S03]  /*1920*/  LEA R2, P0, R6, c[0x0][0x1c0], 0x1 ;  /* 0x0000700006027a11 */ /* 0x000fc600078008ff */
[----:B------:R-:W-:Y:S01]  /*1930*/  IMAD.IADD R0, R7, 0x1, R0 ;  /* 0x0000000107007824 */ /* 0x000fe200078e0200 */
[----:B------:R-:W-:Y:S01]  /*1940*/  ISETP.GE.AND P3, PT, R31, c[0x0][0x1cc], PT ;  /* 0x000073001f007a0c */ /* 0x000fe20003f66270 */
[----:B------:R-:W-:Y:S01]  /*1950*/  USHF.L.U32 UR6, UR4, 0x6, URZ ;  /* 0x0000000604067899 */ /* 0x000fe2000800063f */
[----:B------:R-:W-:Y:S02]  /*1960*/  ISETP.LT.OR P6, PT, R13, 0x21, P5 ;  /* 0x000000210d00780c */ /* 0x000fe40002fc1670 */
[----:B------:R-:W-:Y:S01]  /*1970*/  LEA.HI.X R3, R6, c[0x0][0x1c4], R0, 0x1, P0 ;  /* 0x0000710006037a11 */ /* 0x000fe200000f0c00 */
[----:B------:R-:W-:Y:S01]  /*1980*/  IMAD.IADD R0, R9, 0x1, R10 ;  /* 0x0000000109007824 */ /* 0x000fe200078e020a */
[----:B------:R-:W-:Y:S01]  /*1990*/  ISETP.LT.OR P2, PT, R13, 0x1, P3 ;  /* 0x000000010d00780c */ /* 0x000fe20001f41670 */
[----:B------:R-:W-:Y:S01]  /*19a0*/  UMOV UR24, 0x6 ;  /* 0x0000000600187882 */ /* 0x000fe20000000000 */
[----:B------:R-:W-:Y:S01]  /*19b0*/  LEA R6, P0, R8, c[0x0][0x190], 0x1 ;  /* 0x0000640008067a11 */ /* 0x000fe200078008ff */
[----:B------:R-:W-:Y:S01]  /*19c0*/  USHF.L.U64.HI UR5, UR4, UR24, UR5 ;  /* 0x0000001804057299 */ /* 0x000fe20008010205 */
[----:B------:R-:W-:Y:S01]  /*19d0*/  IMAD.SHL.U32 R12, R12, 0x2, RZ ;  /* 0x000000020c0c7824 */ /* 0x000fe200078e00ff */
[----:B------:R-:W-:-:S02]  /*19e0*/  IADD3 R4, P1, R2, UR6, RZ ;  /* 0x0000000602047c10 */ /* 0x000fc4000ff3e0ff */
[----:B------:R-:W-:Y:S01]  /*19f0*/  LEA.HI.X R7, R8, c[0x0][0x194], R0, 0x1, P0 ;  /* 0x0000650008077a11 */ /* 0x000fe200000f0c00 */
[----:B------:R-:W-:Y:S01]  /*1a00*/  IMAD.U32 R8, RZ, RZ, UR6 ;  /* 0x00000006ff087e24 */ /* 0x000fe2000f8e00ff */
[----:B------:R-:W-:Y:S01]  /*1a10*/  @!PT LDS RZ, [RZ] ;  /* 0x00000000fffff984 */ /* 0x000fe20000000800 */
[----:B------:R-:W-:Y:S01]  /*1a20*/  @!PT LDS RZ, [RZ] ;  /* 0x00000000fffff984 */ /* 0x000fe20000000800 */
[----:B------:R-:W-:Y:S01]  /*1a30*/  @!PT LDS RZ, [RZ] ;  /* 0x00000000fffff984 */ /* 0x000fe20000000800 */
[----:B------:R1:W-:Y:S01]  /*1a40*/  LDGSTS.E.BYPASS.LTC128B.128 [R12+0x8080], [R2.64], !P4 ;  /* 0x08080000020c7fae */ /* 0x0003e2000e101d52 */
[----:B------:R-:W-:Y:S02]  /*1a50*/  IADD3.X R5, R3, UR5, RZ, P1, !PT ;  /* 0x0000000503057c10 */ /* 0x000fe40008ffe4ff */
[----:B------:R-:W-:Y:S01]  /*1a60*/  ISETP.LT.OR P4, PT, R13, 0x21, P3 ;  /* 0x000000210d00780c */ /* 0x000fe20001f81670 */
[----:B------:R1:W-:Y:S01]  /*1a70*/  LDGSTS.E.BYPASS.LTC128B.128 [R12+0xc080], [R2.64+0x80], !P2 ;  /* 0x0c080080020c7fae */ /* 0x0003e2000d101d52 */
[----:B------:R-:W-:-:S03]  /*1a80*/  IADD3 R8, P1, P0, R8, 0x80, R2 ;  /* 0x0000008008087810 */ /* 0x000fc6000783e002 */
[----:B------:R2:W-:Y:S01]  /*1a90*/  LDGSTS.E.BYPASS.LTC128B.128 [R12+0x9080], [R4.64], !P6 ;  /* 0x09080000040c7fae */ /* 0x0005e2000f101d52 */
[----:B------:R-:W-:Y:S02]  /*1aa0*/  IADD3.X R9, RZ, UR5, R3, P1, P0 ;  /* 0x00000005ff097c10 */ /* 0x000fe40008fe0403 */
[C---:B------:R-:W-:Y:S02]  /*1ab0*/  ISETP.LT.OR P6, PT, R13.reuse, 0x41, P5 ;  /* 0x000000410d00780c */ /* 0x040fe40002fc1670 */
[C---:B------:R-:W-:Y:S01]  /*1ac0*/  ISETP.LT.OR P0, PT, R13.reuse, 0x41, P3 ;  /* 0x000000410d00780c */ /* 0x040fe20001f01670 */
[----:B------:R-:W-:Y:S02]  /*1ad0*/  UIADD3 UR7, UP0, UR6, 0x80, URZ ;  /* 0x0000008006077890 */ /* 0x000fe4000ff1e03f */
[----:B------:R4:W-:Y:S01]  /*1ae0*/  LDGSTS.E.BYPASS.LTC128B.128 [R12+0xd080], [R8.64], !P4 ;  /* 0x0d080000080c7fae */ /* 0x0009e2000e101d52 */
[----:B------:R-:W-:Y:S01]  /*1af0*/  P2R R0, PR, RZ, 0x1 ;  /* 0x00000001ff007803 */ /* 0x000fe20000000000 */
[----:B------:R-:W-:Y:S01]  /*1b00*/  UIADD3.X UR4, URZ, UR5, URZ, UP0, !UPT ;  /* 0x000000053f047290 */ /* 0x000fe200087fe43f */
[----:B------:R-:W-:-:S02]  /*1b10*/  ISETP.LT.OR P4, PT, R13, 0x61, P5 ;  /* 0x000000610d00780c */ /* 0x000fc40002f81670 */
[----:B------:R-:W-:Y:S02]  /*1b20*/  ISETP.NE.AND P5, PT, R0, RZ, PT ;  /* 0x000000ff0000720c */ /* 0x000fe40003fa5270 */
[----:B-1----:R-:W-:-:S04]  /*1b30*/  IADD3 R2, P1, R4, UR6, RZ ;  /* 0x0000000604027c10 */ /* 0x002fc8000ff3e0ff */
[----:B------:R-:W-:-:S05]  /*1b40*/  IADD3.X R3, R5, UR5, RZ, P1, !PT ;  /* 0x0000000505037c10 */ /* 0x000fca0008ffe4ff */
[----:B------:R1:W-:Y:S01]  /*1b50*/  LDGSTS.E.BYPASS.LTC128B.128 [R12+0xa080], [R2.64], !P6 ;  /* 0x0a080000020c7fae */ /* 0x0003e2000f101d52 */
[----:B----4-:R-:W-:Y:S02]  /*1b60*/  IADD3 R8, P0, R4, UR7, RZ ;  /* 0x0000000704087c10 */ /* 0x010fe4000ff1e0ff */
[----:B--2---:R-:W-:Y:S02]  /*1b70*/  IADD3 R4, P1, R2, UR6, RZ ;  /* 0x0000000602047c10 */ /* 0x004fe4000ff3e0ff */
[----:B------:R-:W-:Y:S02]  /*1b80*/  IADD3.X R9, R5, UR4, RZ, P0, !PT ;  /* 0x0000000405097c10 */ /* 0x000fe400087fe4ff */
[----:B------:R-:W-:Y:S02]  /*1b90*/  IADD3.X R5, R3, UR5, RZ, P1, !PT ;  /* 0x0000000503057c10 */ /* 0x000fe40008ffe4ff */
[----:B------:R-:W-:Y:S01]  /*1ba0*/  ISETP.GE.AND P1, PT, R16, c[0x0][0x19c], PT ;  /* 0x0000670010007a0c */ /* 0x000fe20003f26270 */
[----:B------:R2:W-:Y:S01]  /*1bb0*/  LDGSTS.E.BYPASS.LTC128B.128 [R12+0xe080], [R8.64], !P5 ;  /* 0x0e080000080c7fae */ /* 0x0005e2000e901d52 */
[----:B------:R-:W-:-:S02]  /*1bc0*/  ISETP.LT.OR P2, PT, R13, 0x61, P3 ;  /* 0x000000610d00780c */ /* 0x000fc40001f41670 */
[C---:B------:R-:W-:Y:S01]  /*1bd0*/  ISETP.LT.OR P3, PT, R13.reuse, 0x1, P1 ;  /* 0x000000010d00780c */ /* 0x040fe20000f61670 */
[----:B------:R4:W-:Y:S01]  /*1be0*/  LDGSTS.E.BYPASS.LTC128B.128 [R12+0xb080], [R4.64], !P4 ;  /* 0x0b080000040c7fae */ /* 0x0009e2000e101d52 */
[----:B-1----:R-:W-:Y:S01]  /*1bf0*/  IADD3 R2, P0, R2, UR7, RZ ;  /* 0x0000000702027c10 */ /* 0x002fe2000ff1e0ff */
[----:B------:R-:W-:Y:S01]  /*1c00*/  IMAD R0, R14, c[0x0][0x208], RZ ;  /* 0x000082000e007a24 */ /* 0x000fe200078e02ff */
[----:B------:R-:W-:Y:S01]  /*1c10*/  ISETP.LT.OR P4, PT, R13, 0x21, P1 ;  /* 0x000000210d00780c */ /* 0x000fe20000f81670 */
[----:B------:R-:W-:Y:S01]  /*1c20*/  ULDC.64 UR6, c[0x0][0x210] ;  /* 0x0000840000067ab9 */ /* 0x000fe20000000a00 */
[----:B------:R-:W-:Y:S01]  /*1c30*/  IADD3.X R3, R3, UR4, RZ, P0, !PT ;  /* 0x0000000403037c10 */ /* 0x000fe200087fe4ff */
[----:B------:R-:W-:Y:S01]  /*1c40*/  ULDC.64 UR4, c[0x0][0x1a8] ;  /* 0x00006a0000047ab9 */ /* 0x000fe20000000a00 */
[----:B------:R-:W-:-:S03]  /*1c50*/  ISETP.GE.AND P0, PT, R31, c[0x0][0x19c], PT ;  /* 0x000067001f007a0c */ /* 0x000fc60003f06270 */
[----:B------:R1:W-:Y:S01]  /*1c60*/  LDGSTS.E.BYPASS.LTC128B.128 [R12+0xf080], [R2.64], !P2 ;  /* 0x0f080000020c7fae */ /* 0x0003e2000d101d52 */
[----:B------:R-:W-:Y:S01]  /*1c70*/  ISETP.LT.OR P5, PT, R13, 0x1, P0 ;  /* 0x000000010d00780c */ /* 0x000fe200007a1670 */
[----:B------:R-:W-:Y:S02]  /*1c80*/  USHF.L.U32 UR27, UR4, 0x6, URZ ;  /* 0x00000006041b7899 */ /* 0x000fe4000800063f */
[----:B------:R-:W-:Y:S01]  /*1c90*/  USHF.L.U64.HI UR8, UR4, UR24, UR5 ;  /* 0x0000001804087299 */ /* 0x000fe20008010205 */
[----:B------:R2:W-:Y:S01]  /*1ca0*/  LDGSTS.E.BYPASS.LTC128B.128 [R12+0x80], [R6.64], !P3 ;  /* 0x00080000060c7fae */ /* 0x0005e2000d901d52 */
[----:B------:R-:W-:Y:S02]  /*1cb0*/  UIADD3 UR25, UP0, UR27, 0x80, URZ ;  /* 0x000000801b197890 */ /* 0x000fe4000ff1e03f */
[----:B----4-:R-:W-:Y:S01]  /*1cc0*/  IADD3 R4, P2, R6, UR27, RZ ;  /* 0x0000001b06047c10 */ /* 0x010fe2000ff5e0ff */
[----:B------:R-:W-:-:S05]  /*1cd0*/  ULDC.64 UR4, c[0x0][0x180] ;  /* 0x0000600000047ab9 */ /* 0x000fca0000000a00 */
[----:B------:R4:W-:Y:S01]  /*1ce0*/  LDGSTS.E.BYPASS.LTC128B.128 [R12+0x4080], [R6.64+0x80], !P5 ;  /* 0x04080080060c7fae */ /* 0x0009e2000e901d52 */
[----:B------:R-:W-:Y:S02]  /*1cf0*/  ISETP.GE.AND P5, PT, R31, c[0x0][0x16c], PT ;  /* 0x00005b001f007a0c */ /* 0x000fe40003fa6270 */
[----:B------:R-:W-:-:S05]  /*1d00*/  IADD3.X R5, R7, UR8, RZ, P2, !PT ;  /* 0x0000000807057c10 */ /* 0x000fca00097fe4ff */
[----:B------:R2:W-:Y:S01]  /*1d10*/  LDGSTS.E.BYPASS.LTC128B.128 [R12+0x1080], [R4.64], !P4 ;  /* 0x01080000040c7fae */ /* 0x0005e2000e101d52 */
[----:B-1----:R-:W-:Y:S01]  /*1d20*/  IMAD R2, R14, c[0x0][0x178], RZ ;  /* 0x00005e000e027a24 */ /* 0x002fe200078e02ff */
[----:B------:R-:W-:-:S03]  /*1d30*/  ISETP.LT.OR P4, PT, R13, 0x21, P0 ;  /* 0x000000210d00780c */ /* 0x000fc60000781670 */
[----:B------:R-:W-:Y:S02]  /*1d40*/  IMAD R14, R11, c[0x0][0x17c], R2 ;  /* 0x00005f000b0e7a24 */ /* 0x000fe400078e0202 */
[----:B------:R-:W-:-:S05]  /*1d50*/  IMAD.U32 R2, RZ, RZ, UR27 ;  /* 0x0000001bff027e24 */ /* 0x000fca000f8e00ff */
[----:B------:R-:W-:-:S04]  /*1d60*/  IADD3 R2, P3, P2, R2, 0x80, R6 ;  /* 0x0000008002027810 */ /* 0x000fc80007a7e006 */
[----:B------:R-:W-:Y:S02]  /*1d70*/  IADD3.X R3, RZ, UR8, R7, P3, P2 ;  /* 0x00000008ff037c10 */ /* 0x000fe40009fe4407 */
[----:B------:R-:W-:-:S03]  /*1d80*/  ISETP.LT.OR P2, PT, R13, 0x41, P1 ;  /* 0x000000410d00780c */ /* 0x000fc60000f41670 */
[----:B------:R1:W-:Y:S01]  /*1d90*/  LDGSTS.E.BYPASS.LTC128B.128 [R12+0x5080], [R2.64], !P4 ;  /* 0x05080000020c7fae */ /* 0x0003e2000e101d52 */
[----:B------:R-:W-:Y:S02]  /*1da0*/  UIMAD UR4, UR22, UR4, URZ ;  /* 0x00000004160472a4 */ /* 0x000fe4000f8e023f */
[----:B------:R-:W-:Y:S02]  /*1db0*/  UIMAD UR26, UR22, UR6, URZ ;  /* 0x00000006161a72a4 */ /* 0x000fe4000f8e023f */
[----:B------:R-:W-:Y:S01]  /*1dc0*/  UIADD3.X UR6, URZ, UR8, URZ, UP0, !UPT ;  /* 0x000000083f067290 */ /* 0x000fe200087fe43f */
[----:B------:R-:W-:Y:S01]  /*1dd0*/  ISETP.GE.AND P6, PT, R16, c[0x0][0x16c], PT ;  /* 0x00005b0010007a0c */ /* 0x000fe20003fc6270 */
[----:B------:R-:W-:Y:S01]  /*1de0*/  USEL UR20, UR20, URZ, !UP2 ;  /* 0x0000003f14147287 */ /* 0x000fe2000d000000 */
[C---:B------:R-:W-:Y:S01]  /*1df0*/  IMAD R15, R11.reuse, c[0x0][0x20c], R0 ;  /* 0x000083000b0f7a24 */ /* 0x040fe200078e0200 */
[----:B------:R-:W-:Y:S01]  /*1e00*/  UIMAD UR9, UR15, UR5, UR4 ;  /* 0x000000050f0972a4 */ /* 0x000fe2000f8e0204 */
[----:B--2---:R-:W-:Y:S01]  /*1e10*/  IMAD.WIDE.U32 R8, R11, c[0x0][0x178], R16 ;  /* 0x00005e000b087a25 */ /* 0x004fe200078e0010 */
[----:B------:R-:W-:Y:S01]  /*1e20*/  SEL R0, RZ, 0x1, P6 ;  /* 0x00000001ff007807 */ /* 0x000fe20003000000 */
[----:B------:R-:W-:-:S02]  /*1e30*/  ULDC.64 UR4, c[0x0][0x188] ;  /* 0x0000620000047ab9 */ /* 0x000fc40000000a00 */
[----:B------:R-:W-:Y:S01]  /*1e40*/  UIMAD UR4, UR20, UR4, URZ ;  /* 0x00000004140472a4 */ /* 0x000fe2000f8e023f */
[----:B------:R-:W-:Y:S01]  /*1e50*/  IMAD.WIDE.U32 R10, R11, c[0x0][0x208], R16 ;  /* 0x000082000b0a7a25 */ /* 0x000fe200078e0010 */
[----:B------:R-:W-:-:S03]  /*1e60*/  USEL UR21, UR14, URZ, !UP2 ;  /* 0x0000003f0e157287 */ /* 0x000fc6000d000000 */
[----:B----4-:R-:W-:Y:S01]  /*1e70*/  IMAD.IADD R7, R9, 0x1, R14 ;  /* 0x0000000109077824 */ /* 0x010fe200078e020e */
[----:B------:R-:W-:Y:S01]  /*1e80*/  UIMAD UR28, UR21, UR5, UR4 ;  /* 0x00000005151c72a4 */ /* 0x000fe2000f8e0204 */
[----:B------:R-:W-:Y:S02]  /*1e90*/  IMAD.IADD R9, R11, 0x1, R15 ;  /* 0x000000010b097824 */ /* 0x000fe400078e020f */
[----:B------:R-:W-:Y:S01]  /*1ea0*/  ULDC.64 UR4, c[0x0][0x178] ;  /* 0x00005e0000047ab9 */ /* 0x000fe20000000a00 */
[----:B---3--:R-:W-:-:S04]  /*1eb0*/  LOP3.LUT R20, R20, 0xfffffffe, RZ, 0xc0, !PT ;  /* 0xfffffffe14147812 */ /* 0x008fc800078ec0ff */
[----:B------:R-:W-:-:S04]  /*1ec0*/  @P5 LOP3.LUT R20, R20, 0x1, RZ, 0xfc, !PT ;  /* 0x0000000114145812 */ /* 0x000fc800078efcff */
[----:B------:R-:W-:Y:S02]  /*1ed0*/  LOP3.LUT P3, RZ, R20, 0x1, RZ, 0xc0, !PT ;  /* 0x0000000114ff7812 */ /* 0x000fe4000786c0ff */
[C---:B------:R-:W-:Y:S02]  /*1ee0*/  ISETP.LT.OR P5, PT, R13.reuse, 0x61, P1 ;  /* 0x000000610d00780c */ /* 0x040fe40000fa1670 */
[----:B------:R-:W-:Y:S02]  /*1ef0*/  SEL R6, RZ, 0x2, P3 ;  /* 0x00000002ff067807 */ /* 0x000fe40001800000 */
[C---:B------:R-:W-:Y:S02]  /*1f00*/  ISETP.LT.OR P1, PT, R13.reuse, 0x41, P0 ;  /* 0x000000410d00780c */ /* 0x040fe40000721670 */
[----:B------:R-:W-:Y:S02]  /*1f10*/  ISETP.LT.OR P3, PT, R13, 0x61, P0 ;  /* 0x000000610d00780c */ /* 0x000fe40000761670 */
[----:B-1----:R-:W-:-:S04]  /*1f20*/  IADD3 R2, P0, R4, UR27, RZ ;  /* 0x0000001b04027c10 */ /* 0x002fc8000ff1e0ff */
[C---:B------:R-:W-:Y:S02]  /*1f30*/  IADD3.X R3, R5.reuse, UR8, RZ, P0, !PT ;  /* 0x0000000805037c10 */ /* 0x040fe400087fe4ff */
[----:B------:R-:W-:Y:S01]  /*1f40*/  IADD3 R4, P0, R4, UR25, RZ ;  /* 0x0000001904047c10 */ /* 0x000fe2000ff1e0ff */
[----:B------:R-:W-:Y:S02]  /*1f50*/  IMAD.IADD R0, R6, 0x1, R0 ;  /* 0x0000000106007824 */ /* 0x000fe400078e0200 */
[----:B------:R1:W-:Y:S01]  /*1f60*/  LDGSTS.E.BYPASS.LTC128B.128 [R12+0x2080], [R2.64], !P2 ;  /* 0x02080000020c7fae */ /* 0x0003e2000d101d52 */
[----:B------:R-:W-:Y:S01]  /*1f70*/  IADD3.X R5, R5, UR6, RZ, P0, !PT ;  /* 0x0000000605057c10 */ /* 0x000fe200087fe4ff */
[----:B------:R-:W-:Y:S01]  /*1f80*/  IMAD.MOV.U32 R6, RZ, RZ, R8 ;  /* 0x000000ffff067224 */ /* 0x000fe200078e0008 */
[C---:B------:R-:W-:Y:S01]  /*1f90*/  IADD3 R14, P0, R2.reuse, UR27, RZ ;  /* 0x0000001b020e7c10 */ /* 0x040fe2000ff1e0ff */
[----:B------:R-:W-:Y:S02]  /*1fa0*/  USHF.R.S32.HI UR27, URZ, 0x1f, UR23 ;  /* 0x0000001f3f1b7899 */ /* 0x000fe40008011417 */
[----:B------:R2:W-:Y:S01]  /*1fb0*/  LDGSTS.E.BYPASS.LTC128B.128 [R12+0x6080], [R4.64], !P1 ;  /* 0x06080000040c7fae */ /* 0x0005e2000c901d52 */
[----:B------:R-:W-:Y:S01]  /*1fc0*/  IMAD.MOV.U32 R8, RZ, RZ, R10 ;  /* 0x000000ffff087224 */ /* 0x000fe200078e000a */
[----:B------:R-:W-:Y:S01]  /*1fd0*/  IADD3.X R15, R3, UR8, RZ, P0, !PT ;  /* 0x00000008030f7c10 */ /* 0x000fe200087fe4ff */
[----:B------:R-:W-:Y:S01]  /*1fe0*/  UIMAD UR8, UR27, UR4, URZ ;  /* 0x000000041b0872a4 */ /* 0x000fe2000f8e023f */
[----:B------:R-:W-:Y:S01]  /*1ff0*/  IADD3 R10, P0, R2, UR25, RZ ;  /* 0x00000019020a7c10 */ /* 0x000fe2000ff1e0ff */
[----:B------:R-:W-:Y:S01]  /*2000*/  STL [R1+0x28], R34 ;  /* 0x0000282201007387 */ /* 0x000fe20000100800 */
[----:B------:R-:W-:-:S02]  /*2010*/  UIMAD.WIDE.U32 UR30, UR23, UR4, URZ ;  /* 0x00000004171e72a5 */ /* 0x000fc4000f8e003f */
[----:B------:R-:W-:Y:S01]  /*2020*/  IADD3.X R11, R3, UR6, RZ, P0, !PT ;  /* 0x00000006030b7c10 */ /* 0x000fe200087fe4ff */
[----:B------:R3:W-:Y:S01]  /*2030*/  STL [R1+0x2c], R20 ;  /* 0x00002c1401007387 */ /* 0x0007e20000100800 */
[----:B------:R-:W-:Y:S01]  /*2040*/  UIMAD UR8, UR23, UR5, UR8 ;  /* 0x00000005170872a4 */ /* 0x000fe2000f8e0208 */
[----:B------:R-:W-:Y:S02]  /*2050*/  ISETP.GE.AND P0, PT, R16, c[0x0][0x1fc], PT ;  /* 0x00007f0010007a0c */ /* 0x000fe40003f06270 */
[C---:B------:R-:W-:Y:S01]  /*2060*/  LOP3.LUT P2, RZ, R0.reuse, 0x1, RZ, 0xc0, !PT ;  /* 0x0000000100ff7812 */ /* 0x040fe2000784c0ff */
[----:B------:R-:W-:Y:S01]  /*2070*/  UIADD3 UR8, UR31, UR8, URZ ;  /* 0x000000081f087290 */ /* 0x000fe2000fffe03f */
[----:B------:R-:W-:Y:S01]  /*2080*/  LOP3.LUT P4, RZ, R0, 0x2, RZ, 0xc0, !PT ;  /* 0x0000000200ff7812 */ /* 0x000fe2000788c0ff */
[----:B--2---:R-:W-:Y:S01]  /*2090*/  IMAD.U32 R4, RZ, RZ, UR15 ;  /* 0x0000000fff047e24 */ /* 0x004fe2000f8e00ff */
[----:B------:R2:W-:Y:S03]  /*20a0*/  LDGSTS.E.BYPASS.LTC128B.128 [R12+0x3080], [R14.64], !P5 ;  /* 0x030800000e0c7fae */ /* 0x0005e6000e901d52 */
[----:B------:R-:W-:Y:S01]  /*20b0*/  IMAD.WIDE.U32 R4, R4, c[0x0][0x180], R6 ;  /* 0x0000600004047a25 */ /* 0x000fe200078e0006 */
[----:B------:R-:W-:Y:S01]  /*20c0*/  USHF.L.U32 UR25, UR23, 0x6, URZ ;  /* 0x0000000617197899 */ /* 0x000fe2000800063f */
[----:B------:R4:W-:Y:S02]  /*20d0*/  LDGSTS.E.BYPASS.LTC128B.128 [R12+0x7080], [R10.64], !P3 ;  /* 0x070800000a0c7fae */ /* 0x0009e4000d901d52 */
[----:B---3--:R-:W-:Y:S01]  /*20e0*/  IMAD.U32 R20, RZ, RZ, UR21 ;  /* 0x00000015ff147e24 */ /* 0x008fe2000f8e00ff */
[----:B-1----:R-:W-:Y:S01]  /*20f0*/  IADD3 R3, R5, UR9, RZ ;  /* 0x0000000905037c10 */ /* 0x002fe2000fffe0ff */
[----:B------:R-:W-:Y:S01]  /*2100*/  IMAD.MOV.U32 R2, RZ, RZ, R4 ;  /* 0x000000ffff027224 */ /* 0x000fe200078e0004 */
[----:B------:R-:W-:Y:S01]  /*2110*/  SEL R5, RZ, 0x1, P0 ;  /* 0x00000001ff057807 */ /* 0x000fe20000000000 */
[----:B------:R-:W-:Y:S01]  /*2120*/  UIMAD UR26, UR15, UR7, UR26 ;  /* 0x000000070f1a72a4 */ /* 0x000fe2000f8e021a */
[----:B------:R-:W-:Y:S01]  /*2130*/  ISETP.GE.AND P0, PT, R31, c[0x0][0x1fc], PT ;  /* 0x00007f001f007a0c */ /* 0x000fe20003f06270 */
[----:B------:R-:W-:Y:S01]  /*2140*/  IMAD.WIDE.U32 R36, R20, c[0x0][0x188], R2 ;  /* 0x0000620014247a25 */ /* 0x000fe200078e0002 */
[----:B------:R-:W0:Y:S01]  /*2150*/  LDGDEPBAR ;  /* 0x00000000000079af */ /* 0x000e220000000000 */
[----:B------:R-:W-:-:S02]  /*2160*/  ULDC.64 UR6, c[0x0][0x218] ;  /* 0x0000860000067ab9 */ /* 0x000fc40000000a00 */
[----:B------:R-:W-:Y:S01]  /*2170*/  IMAD.U32 R2, RZ, RZ, UR30 ;  /* 0x0000001eff027e24 */ /* 0x000fe2000f8e00ff */
[----:B------:R-:W-:Y:S01]  /*2180*/  SEL R4, RZ, 0xffffffff, P0 ;  /* 0xffffffffff047807 */ /* 0x000fe20000000000 */
[----:B------:R-:W-:Y:S01]  /*2190*/  IMAD.U32 R3, RZ, RZ, UR31 ;  /* 0x0000001fff037e24 */ /* 0x000fe2000f8e00ff */
[----:B------:R-:W-:Y:S01]  /*21a0*/  IADD3 R27, R37, UR28, RZ ;  /* 0x0000001c251b7c10 */ /* 0x000fe2000fffe0ff */
[----:B------:R-:W-:Y:S01]  /*21b0*/  IMAD.U32 R3, RZ, RZ, UR8 ;  /* 0x00000008ff037e24 */ /* 0x000fe2000f8e00ff */
[----:B------:R-:W-:Y:S01]  /*21c0*/  LEA R0, P0, R2, R36, 0x6 ;  /* 0x0000002402007211 */ /* 0x000fe200078030ff */
[----:B------:R-:W-:Y:S01]  /*21d0*/  IMAD.SHL.U32 R4, R4, 0x2, RZ ;  /* 0x0000000204047824 */ /* 0x000fe200078e00ff */
[----:B------:R-:W-:Y:S02]  /*21e0*/  UIMAD UR6, UR20, UR6, URZ ;  /* 0x00000006140672a4 */ /* 0x000fe4000f8e023f */
[----:B------:R-:W-:Y:S01]  /*21f0*/  LEA.HI.X R3, R2, R27, R3, 0x6, P0 ;  /* 0x0000001b02037211 */ /* 0x000fe200000f3403 */
[----:B------:R-:W-:Y:S01]  /*2200*/  IMAD.U32 R7, RZ, RZ, UR4 ;  /* 0x00000004ff077e24 */ /* 0x000fe2000f8e00ff */
[----:B------:R-:W-:Y:S01]  /*2210*/  LEA R2, P0, R0, c[0x0][0x160], 0x1 ;  /* 0x0000580000027a11 */ /* 0x000fe200078008ff */
[----:B------:R-:W-:-:S03]  /*2220*/  ULDC.64 UR8, c[0x0][0x208] ;  /* 0x0000820000087ab9 */ /* 0x000fc60000000a00 */
[----:B------:R-:W-:Y:S01]  /*2230*/  LEA.HI.X R3, R0, c[0x0][0x164], R3, 0x1, P0 ;  /* 0x0000590000037a11 */ /* 0x000fe200000f0c03 */
[----:B------:R-:W-:-:S05]  /*2240*/  IMAD.U32 R0, RZ, RZ, UR25 ;  /* 0x00000019ff007e24 */ /* 0x000fca000f8e00ff */
[----:B------:R-:W-:-:S04]  /*2250*/  IADD3 R0, -R34, UR13, -R0 ;  /* 0x0000000d22007c10 */ /* 0x000fc8000fffe900 */
[----:B------:R-:W-:Y:S02]  /*2260*/  ISETP.LT.OR P1, PT, R0, 0x1, !P2 ;  /* 0x000000010000780c */ /* 0x000fe40005721670 */
[----:B------:R-:W-:Y:S01]  /*2270*/  LOP3.LUT R13, R4, 0x2, R5, 0xe2, !PT ;  /* 0x00000002040d7812 */ /* 0x000fe200078ee205 */
[----:B------:R-:W-:Y:S01]  /*2280*/  IMAD.U32 R4, RZ, RZ, UR15 ;  /* 0x0000000fff047e24 */ /* 0x000fe2000f8e00ff */
[----:B------:R-:W-:Y:S01]  /*2290*/  UIMAD UR28, UR21, UR7, UR6 ;  /* 0x00000007151c72a4 */ /* 0x000fe2000f8e0206 */
[----:B------:R-:W-:Y:S02]  /*22a0*/  ISETP.GT.AND P3, PT, R35, 0xf, PT ;  /* 0x0000000f2300780c */ /* 0x000fe40003f64270 */
[----:B------:R-:W-:Y:S01]  /*22b0*/  IMAD.WIDE.U32 R4, R4, c[0x0][0x210], R8 ;  /* 0x0000840004047a25 */ /* 0x000fe200078e0008 */
[----:B------:R-:W-:-:S05]  /*22c0*/  ULDC.64 UR6, c[0x0][0x278] ;  /* 0x00009e0000067ab9 */ /* 0x000fca0000000a00 */
[----:B------:R1:W-:Y:S01]  /*22d0*/  LDGSTS.E.BYPASS.LTC128B.128 [R12+0x10080], [R2.64], !P1 ;  /* 0x10080000020c7fae */ /* 0x0003e2000c901d52 */
[C---:B------:R-:W-:Y:S01]  /*22e0*/  ISETP.LT.OR P1, PT, R0.reuse, 0x1, !P4 ;  /* 0x000000010000780c */ /* 0x040fe20006721670 */
[----:B------:R-:W-:Y:S01]  /*22f0*/  UIMAD UR6, UR20, UR6, URZ ;  /* 0x00000006140672a4 */ /* 0x000fe2000f8e023f */
[----:B------:R-:W-:Y:S02]  /*2300*/  IADD3 R5, R5, UR26, RZ ;  /* 0x0000001a05057c10 */ /* 0x000fe4000fffe0ff */
[----:B------:R-:W-:Y:S01]  /*2310*/  ISETP.LT.OR P4, PT, R0, 0x21, !P4 ;  /* 0x000000210000780c */ /* 0x000fe20006781670 */
[----:B------:R3:W-:Y:S01]  /*2320*/  STL.64 [R1+0x18], R36 ;  /* 0x0000182401007387 */ /* 0x0007e20000100a00 */
[----:B------:R-:W-:Y:S01]  /*2330*/  LEA R6, P0, R7, R2, 0x6 ;  /* 0x0000000207067211 */ /* 0x000fe200078030ff */
[----:B------:R-:W-:Y:S01]  /*2340*/  UIMAD UR30, UR21, UR7, UR6 ;  /* 0x00000007151e72a4 */ /* 0x000fe2000f8e0206 */
[----:B------:R-:W-:Y:S01]  /*2350*/  IMAD.U32 R8, RZ, RZ, UR5 ;  /* 0x00000005ff087e24 */ /* 0x000fe2000f8e00ff */
[----:B------:R-:W-:Y:S01]  /*2360*/  USHF.L.U32 UR26, UR8, 0x6, URZ ;  /* 0x00000006081a7899 */ /* 0x000fe2000800063f */
[----:B------:R-:W-:-:S03]  /*2370*/  IMAD.WIDE.U32 R18, R20, c[0x0][0x278], R18 ;  /* 0x00009e0014127a25 */ /* 0x000fc600078e0012 */
[----:B------:R1:W-:Y:S01]  /*2380*/  LDGSTS.E.BYPASS.LTC128B.128 [R12+0x12080], [R2.64+0x80], !P1 ;  /* 0x12080080020c7fae */ /* 0x0003e2000c901d52 */
[----:B------:R-:W-:Y:S01]  /*2390*/  USHF.L.U64.HI UR24, UR8, UR24, UR9 ;  /* 0x0000001808187299 */ /* 0x000fe20008010209 */
[----:B------:R-:W-:Y:S01]  /*23a0*/  ISETP.LT.OR P2, PT, R0, 0x21, !P2 ;  /* 0x000000210000780c */ /* 0x000fe20005741670 */
[----:B------:R-:W-:Y:S01]  /*23b0*/  USHF.R.S32.HI UR29, URZ, 0x1f, UR25 ;  /* 0x0000001f3f1d7899 */ /* 0x000fe20008011419 */
[----:B------:R2:W-:Y:S01]  /*23c0*/  STL [R1+0x24], R27 ;  /* 0x0000241b01007387 */ /* 0x0005e20000100800 */
[----:B------:R-:W-:Y:S01]  /*23d0*/  LEA.HI.X R7, R7, R3, R8, 0x6, P0 ;  /* 0x0000000307077211 */ /* 0x000fe200000f3408 */
[----:B------:R-:W-:Y:S01]  /*23e0*/  UIMAD UR9, UR24, UR23, URZ ;  /* 0x00000017180972a4 */ /* 0x000fe2000f8e023f */
[----:B------:R-:W-:Y:S01]  /*23f0*/  @!P3 IADD3 R9, P0, R18, UR25, RZ ;  /* 0x000000191209bc10 */ /* 0x000fe2000ff1e0ff */
[----:B------:R-:W-:Y:S01]  /*2400*/  IMAD.U32 R28, RZ, RZ, UR26 ;  /* 0x0000001aff1c7e24 */ /* 0x000fe2000f8e00ff */
[----:B------:R-:W-:Y:S01]  /*2410*/  ULDC.64 UR6, c[0x0][0x288] ;  /* 0x0000a20000067ab9 */ /* 0x000fe20000000a00 */
[----:B---3--:R-:W-:Y:S01]  /*2420*/  IMAD.WIDE.U32 R36, R20, c[0x0][0x218], R4 ;  /* 0x0000860014247a25 */ /* 0x008fe200078e0004 */
[----:B-1----:R-:W-:-:S03]  /*2430*/  P2R R2, PR, RZ, 0x10 ;  /* 0x00000010ff027803 */ /* 0x002fc60000000000 */
[----:B------:R-:W-:Y:S01]  /*2440*/  IMAD.MOV.U32 R38, RZ, RZ, R36 ;  /* 0x000000ffff267224 */ /* 0x000fe200078e0024 */
[----:B--2---:R-:W-:Y:S01]  /*2450*/  IADD3 R27, R19, UR30, RZ ;  /* 0x0000001e131b7c10 */ /* 0x004fe2000fffe0ff */
[----:B------:R1:W-:Y:S01]  /*2460*/  LDGSTS.E.BYPASS.LTC128B.128 [R12+0x11080], [R6.64], !P2 ;  /* 0x11080000060c7fae */ /* 0x0003e2000d101d52 */
[----:B------:R-:W-:Y:S02]  /*2470*/  ISETP.NE.AND P1, PT, R2, RZ, PT ;  /* 0x000000ff0200720c */ /* 0x000fe40003f25270 */
[----:B------:R-:W-:Y:S01]  /*2480*/  IADD3 R39, R37, UR28, RZ ;  /* 0x0000001c25277c10 */ /* 0x000fe2000fffe0ff */
[----:B------:R-:W-:Y:S01]  /*2490*/  UIMAD UR9, UR27, UR26, UR9 ;  /* 0x0000001a1b0972a4 */ /* 0x000fe2000f8e0209 */
[----:B----4-:R-:W-:Y:S02]  /*24a0*/  @!P3 IADD3.X R10, R27, UR29, RZ, P0, !PT ;  /* 0x0000001d1b0abc10 */ /* 0x010fe400087fe4ff */
[----:B------:R-:W-:Y:S01]  /*24b0*/  @!P3 LEA R8, P0, R9, c[0x0][0x258], 0x2 ;  /* 0x000096000908ba11 */ /* 0x000fe200078010ff */
[----:B------:R-:W-:Y:S01]  /*24c0*/  IMAD.WIDE.U32 R4, R28, UR23, R38 ;  /* 0x000000171c047c25 */ /* 0x000fe2000f8e0026 */
[----:B------:R-:W-:-:S02]  /*24d0*/  LOP3.LUT P4, RZ, R13, 0x1, RZ, 0xc0, !PT ;  /* 0x000000010dff7812 */ /* 0x000fc4000788c0ff */
[----:B------:R-:W-:Y:S01]  /*24e0*/  @!P3 LEA.HI.X R9, R9, c[0x0][0x25c], R10, 0x2, P0 ;  /* 0x000097000909ba11 */ /* 0x000fe200000f140a */
[----:B------:R-:W-:Y:S01]  /*24f0*/  UIMAD UR6, UR22, UR6, URZ ;  /* 0x00000006160672a4 */ /* 0x000fe2000f8e023f */
[----:B------:R-:W-:Y:S01]  /*2500*/  IADD3 R3, R5, UR9, RZ ;  /* 0x0000000905037c10 */ /* 0x000fe2000fffe0ff */
[----:B------:R1:W-:Y:S01]  /*2510*/  LDGSTS.E.BYPASS.LTC128B.128 [R12+0x13080], [R6.64+0x80], !P1 ;  /* 0x13080080060c7fae */ /* 0x0003e2000c901d52 */
[----:B------:R-:W-:Y:S02]  /*2520*/  LEA R2, P0, R4, c[0x0][0x1f0], 0x1 ;  /* 0x00007c0004027a11 */ /* 0x000fe400078008ff */
[----:B------:R-:W-:Y:S02]  /*2530*/  LOP3.LUT P5, RZ, R13, 0x2, RZ, 0xc0, !PT ;  /* 0x000000020dff7812 */ /* 0x000fe400078ac0ff */
[----:B------:R-:W-:Y:S01]  /*2540*/  ISETP.LT.OR P1, PT, R0, 0x1, !P4 ;  /* 0x000000010000780c */ /* 0x000fe20006721670 */
[----:B------:R-:W-:Y:S01]  /*2550*/  UIMAD UR6, UR15, UR7, UR6 ;  /* 0x000000070f0672a4 */ /* 0x000fe2000f8e0206 */
[----:B------:R-:W-:Y:S01]  /*2560*/  LEA.HI.X R3, R4, c[0x0][0x1f4], R3, 0x1, P0 ;  /* 0x00007d0004037a11 */ /* 0x000fe200000f0c03 */
[----:B------:R-:W-:Y:S01]  /*2570*/  ULDC UR9, c[0x0][0x20c] ;  /* 0x0000830000097ab9 */ /* 0x000fe20000000800 */
[----:B------:R-:W-:Y:S01]  /*2580*/  ISETP.LT.OR P0, PT, R0, 0x1, !P5 ;  /* 0x000000010000780c */ /* 0x000fe20006f01670 */
[----:B------:R-:W-:-:S02]  /*2590*/  UMOV UR7, 0x5 ;  /* 0x0000000500077882 */ /* 0x000fc40000000000 */
[----:B------:R-:W-:Y:S02]  /*25a0*/  USHF.L.U64.HI UR9, UR8, UR7, UR9 ;  /* 0x0000000708097299 */ /* 0x000fe40008010209 */
[----:B------:R-:W-:Y:S01]  /*25b0*/  USHF.L.U32 UR8, UR8, 0x5, URZ ;  /* 0x0000000508087899 */ /* 0x000fe2000800063f */
[----:B------:R-:W-:Y:S01]  /*25c0*/  IADD3 R5, R23, UR6, RZ ;  /* 0x0000000617057c10 */ /* 0x000fe2000fffe0ff */
[----:B------:R-:W-:Y:S02]  /*25d0*/  ULDC.64 UR6, c[0x0][0x290] ;  /* 0x0000a40000067ab9 */ /* 0x000fe40000000a00 */
[----:B------:R-:W-:Y:S01]  /*25e0*/  USHF.L.U32 UR28, UR8, 0x1, URZ ;  /* 0x00000001081c7899 */ /* 0x000fe2000800063f */
[----:B------:R-:W-:Y:S01]  /*25f0*/  IMAD.MOV.U32 R4, RZ, RZ, R22 ;  /* 0x000000ffff047224 */ /* 0x000fe200078e0016 */
[----:B------:R-:W-:Y:S01]  /*2600*/  UIMAD UR6, UR20, UR6, URZ ;  /* 0x00000006140672a4 */ /* 0x000fe2000f8e023f */
[----:B-1----:R-:W-:Y:S01]  /*2610*/  @!P3 IMAD.SHL.U32 R6, R35, 0x10, RZ ;  /* 0x000000102306b824 */ /* 0x002fe200078e00ff */
[----:B------:R-:W-:-:S04]  /*2620*/  ISETP.LT.OR P2, PT, R0, 0x21, !P4 ;  /* 0x000000210000780c */ /* 0x000fc80006741670 */
[----:B------:R1:W-:Y:S01]  /*2630*/  @!P3 LDGSTS.E.BYPASS.LTC128B.128 [R6+0x20080], [R8.64] ;  /* 0x200800000806bfae */ /* 0x0003e2000b901d52 */
[----:B------:R-:W-:-:S03]  /*2640*/  USHF.L.U64.HI UR27, UR8, 0x1, UR9 ;  /* 0x00000001081b7899 */ /* 0x000fc60008010209 */
[----:B------:R-:W0:Y:S01]  /*2650*/  LDGDEPBAR ;  /* 0x00000000000079af */ /* 0x000e220000000000 */
[----:B------:R-:W-:-:S03]  /*2660*/  UIMAD UR6, UR21, UR7, UR6 ;  /* 0x00000007150672a4 */ /* 0x000fc6000f8e0206 */
[----:B------:R2:W-:Y:S01]  /*2670*/  LDGSTS.E.BYPASS.LTC128B.128 [R12+0x18080], [R2.64], !P1 ;  /* 0x18080000020c7fae */ /* 0x0005e2000c901d52 */
[----:B------:R-:W-:-:S03]  /*2680*/  ISETP.LT.OR P1, PT, R0, 0x21, !P5 ;  /* 0x000000210000780c */ /* 0x000fc60006f21670 */
[----:B------:R-:W-:Y:S04]  /*2690*/  STL.64 [R1+0x38], R18 ;  /* 0x0000381201007387 */ /* 0x000fe80000100a00 */
[----:B------:R3:W-:Y:S04]  /*26a0*/  STL.64 [R1+0x10], R36 ;  /* 0x0000102401007387 */ /* 0x0007e80000100a00 */
[----:B------:R2:W-:Y:S01]  /*26b0*/  LDGSTS.E.BYPASS.LTC128B.128 [R12+0x1a080], [R2.64+0x80], !P0 ;  /* 0x1a080080020c7fae */ /* 0x0005e2000c101d52 */
[----:B------:R-:W-:-:S03]  /*26c0*/  LEA.HI R11, R32, R35, RZ, 0x2 ;  /* 0x00000023200b7211 */ /* 0x000fc600078f10ff */
[----:B------:R4:W-:Y:S01]  /*26d0*/  STL [R1+0x50], R27 ;  /* 0x0000501b01007387 */ /* 0x0009e20000100800 */
[----:B---3--:R-:W-:Y:S01]  /*26e0*/  IMAD.WIDE.U32 R36, R20, c[0x0][0x290], R4 ;  /* 0x0000a40014247a25 */ /* 0x008fe200078e0004 */
[----:B--2---:R-:W-:-:S04]  /*26f0*/  IADD3 R2, P0, R2, UR28, RZ ;  /* 0x0000001c02027c10 */ /* 0x004fc8000ff1e0ff */
[----:B------:R-:W-:Y:S01]  /*2700*/  IADD3 R33, R37, UR6, RZ ;  /* 0x0000000625217c10 */ /* 0x000fe2000fffe0ff */
[----:B------:R-:W-:Y:S01]  /*2710*/  IMAD.U32 R4, RZ, RZ, UR15 ;  /* 0x0000000fff047e24 */ /* 0x000fe2000f8e00ff */
[----:B------:R-:W-:Y:S01]  /*2720*/  IADD3.X R3, R3, UR27, RZ, P0, !PT ;  /* 0x0000001b03037c10 */ /* 0x000fe200087fe4ff */
[----:B------:R-:W-:Y:S01]  /*2730*/  ULDC.64 UR6, c[0x0][0x238] ;  /* 0x00008e0000067ab9 */ /* 0x000fe20000000a00 */
[----:B------:R-:W-:Y:S02]  /*2740*/  IADD3 R0, P0, R36, UR25, RZ ;  /* 0x0000001924007c10 */ /* 0x000fe4000ff1e0ff */
[----:B----4-:R-:W-:Y:S01]  /*2750*/  LEA.HI R27, R32, R35, RZ, 0x5 ;  /* 0x00000023201b7211 */ /* 0x010fe200078f28ff */
[----:B------:R2:W-:Y:S01]  /*2760*/  LDGSTS.E.BYPASS.LTC128B.128 [R12+0x19080], [R2.64], !P2 ;  /* 0x19080000020c7fae */ /* 0x0005e2000d101d52 */
[----:B------:R-:W-:Y:S02]  /*2770*/  IADD3.X R5, R33, UR29, RZ, P0, !PT ;  /* 0x0000001d21057c10 */ /* 0x000fe400087fe4ff */
[----:B------:R-:W-:Y:S01]  /*2780*/  LEA R22, P0, R0, c[0x0][0x280], 0x2 ;  /* 0x0000a00000167a11 */ /* 0x000fe200078010ff */
[----:B------:R2:W-:Y:S01]  /*2790*/  LDGSTS.E.BYPASS.LTC128B.128 [R12+0x1b080], [R2.64+0x80], !P1 ;  /* 0x1b080080020c7fae */ /* 0x0005e2000c901d52 */
[----:B------:R-:W-:Y:S01]  /*27a0*/  SHF.R.S32.HI R7, RZ, 0x5, R27 ;  /* 0x00000005ff077819 */ /* 0x000fe2000001141b */
[----:B-1----:R-:W-:Y:S01]  /*27b0*/  IMAD.WIDE.U32 R8, R4, c[0x0][0x238], R24 ;  /* 0x00008e0004087a25 */ /* 0x002fe200078e0018 */
[----:B------:R-:W-:-:S02]  /*27c0*/  LEA.HI.X R23, R0, c[0x0][0x284], R5, 0x2, P0 ;  /* 0x0000a10000177a11 */ /* 0x000fc400000f1405 */
[--C-:B------:R-:W-:Y:S02]  /*27d0*/  SHF.R.S32.HI R19, RZ, 0x2, R11.reuse ;  /* 0x00000002ff137819 */ /* 0x100fe4000001140b */
[----:B------:R-:W-:Y:S01]  /*27e0*/  SHF.R.S32.HI R4, RZ, 0x1f, R11 ;  /* 0x0000001fff047819 */ /* 0x000fe2000001140b */
[----:B------:R-:W-:Y:S01]  /*27f0*/  UIMAD UR6, UR22, UR6, URZ ;  /* 0x00000006160672a4 */ /* 0x000fe2000f8e023f */
[----:B------:R-:W-:-:S03]  /*2800*/  LEA.HI R6, R27, R7, RZ, 0x1 ;  /* 0x000000071b067211 */ /* 0x000fc600078f08ff */
[----:B------:R-:W-:Y:S01]  /*2810*/  UIMAD UR6, UR15, UR7, UR6 ;  /* 0x000000070f0672a4 */ /* 0x000fe2000f8e0206 */
[----:B------:R-:W-:Y:S02]  /*2820*/  LOP3.LUT R6, R6, 0xfffffffe, RZ, 0xc0, !PT ;  /* 0xfffffffe06067812 */ /* 0x000fe400078ec0ff */
[----:B--2---:R-:W-:-:S04]  /*2830*/  LEA.HI R2, R32, R35, RZ, 0x4 ;  /* 0x0000002320027211 */ /* 0x004fc800078f20ff */
[----:B------:R-:W-:Y:S02]  /*2840*/  SHF.R.S32.HI R5, RZ, 0x4, R2 ;  /* 0x00000004ff057819 */ /* 0x000fe40000011402 */
[C---:B------:R-:W-:Y:S02]  /*2850*/  LOP3.LUT R0, R2.reuse, 0xfffffff0, RZ, 0xc0, !PT ;  /* 0xfffffff002007812 */ /* 0x040fe400078ec0ff */
[----:B------:R-:W-:Y:S02]  /*2860*/  LEA.HI R3, R2, R5, RZ, 0x1 ;  /* 0x0000000502037211 */ /* 0x000fe400078f08ff */
[----:B------:R-:W-:Y:S01]  /*2870*/  LEA.HI R2, R4, R19, RZ, 0x3 ;  /* 0x0000001304027211 */ /* 0x000fe200078f18ff */
[----:B------:R-:W-:-:S03]  /*2880*/  IMAD.IADD R0, R35, 0x1, -R0 ;  /* 0x0000000123007824 */ /* 0x000fc600078e0a00 */
[----:B------:R-:W-:Y:S02]  /*2890*/  LOP3.LUT R2, R2, 0xfffffff8, RZ, 0xc0, !PT ;  /* 0xfffffff802027812 */ /* 0x000fe400078ec0ff */
[----:B------:R-:W-:Y:S01]  /*28a0*/  SHF.R.S32.HI R10, RZ, 0x1f, R0 ;  /* 0x0000001fff0a7819 */ /* 0x000fe20000011400 */
[----:B------:R-:W-:Y:S01]  /*28b0*/  IMAD.IADD R15, R7, 0x1, -R6 ;  /* 0x00000001070f7824 */ /* 0x000fe200078e0a06 */
[----:B------:R-:W-:Y:S01]  /*28c0*/  LOP3.LUT R6, R3, 0xfffffffe, RZ, 0xc0, !PT ;  /* 0xfffffffe03067812 */ /* 0x000fe200078ec0ff */
[----:B------:R-:W-:Y:S01]  /*28d0*/  IMAD.SHL.U32 R4, R26, 0x40, RZ ;  /* 0x000000401a047824 */ /* 0x000fe200078e00ff */
[----:B------:R-:W-:Y:S01]  /*28e0*/  LEA.HI R10, R10, R0, RZ, 0x3 ;  /* 0x000000000a0a7211 */ /* 0x000fe200078f18ff */
[----:B------:R-:W-:Y:S01]  /*28f0*/  IMAD.IADD R19, R19, 0x1, -R2 ;  /* 0x0000000113137824 */ /* 0x000fe200078e0a02 */
[----:B------:R-:W-:Y:S01]  /*2900*/  IADD3 R3, R9, UR6, RZ ;  /* 0x0000000609037c10 */ /* 0x000fe2000fffe0ff */
[----:B------:R-:W-:Y:S01]  /*2910*/  IMAD.MOV.U32 R2, RZ, RZ, R8 ;  /* 0x000000ffff027224 */ /* 0x000fe200078e0008 */
[----:B------:R-:W-:Y:S01]  /*2920*/  LOP3.LUT R4, R4, 0x1c0, RZ, 0xc0, !PT ;  /* 0x000001c004047812 */ /* 0x000fe200078ec0ff */
[----:B------:R-:W-:Y:S01]  /*2930*/  IMAD.SHL.U32 R18, R15, 0x10, RZ ;  /* 0x000000100f127824 */ /* 0x000fe200078e00ff */
[----:B------:R-:W-:Y:S01]  /*2940*/  LOP3.LUT R7, R10, 0xfffffff8, RZ, 0xc0, !PT ;  /* 0xfffffff80a077812 */ /* 0x000fe200078ec0ff */
[----:B------:R-:W-:Y:S01]  /*2950*/  IMAD.WIDE.U32 R40, R20, c[0x0][0x240], R2 ;  /* 0x0000900014287a25 */ /* 0x000fe200078e0002 */
[----:B------:R-:W-:Y:S01]  /*2960*/  LOP3.LUT R3, R4, 0x8, R29, 0xf8, !PT ;  /* 0x0000000804037812 */ /* 0x000fe200078ef81d */
[----:B------:R-:W-:-:S02]  /*2970*/  ULDC.64 UR6, c[0x0][0x240] ;  /* 0x0000900000067ab9 */ /* 0x000fc40000000a00 */
[----:B------:R-:W-:Y:S01]  /*2980*/  IMAD.IADD R9, R5, 0x1, -R6 ;  /* 0x0000000105097824 */ /* 0x000fe200078e0a06 */
[----:B------:R-:W-:Y:S01]  /*2990*/  LOP3.LUT R5, R4, 0x10, R18, 0xf8, !PT ;  /* 0x0000001004057812 */ /* 0x000fe200078ef812 */
[----:B------:R-:W-:Y:S01]  /*29a0*/  IMAD.SHL.U32 R2, R19, 0x40, RZ ;  /* 0x0000004013027824 */ /* 0x000fe200078e00ff */
[----:B------:R-:W-:Y:S01]  /*29b0*/  SHF.R.U32.HI R8, RZ, 0x3, R4 ;  /* 0x00000003ff087819 */ /* 0x000fe20000011604 */
[----:B------:R-:W-:Y:S01]  /*29c0*/  IMAD.IADD R7, R0, 0x1, -R7 ;  /* 0x0000000100077824 */ /* 0x000fe200078e0a07 */
[----:B------:R-:W-:Y:S01]  /*29d0*/  LOP3.LUT R13, R5, 0x8, R29, 0xf8, !PT ;  /* 0x00000008050d7812 */ /* 0x000fe200078ef81d */
[----:B------:R-:W-:Y:S01]  /*29e0*/  IMAD.SHL.U32 R0, R21, 0x8, RZ ;  /* 0x0000000815007824 */ /* 0x000fe200078e00ff */
[----:B------:R-:W-:Y:S01]  /*29f0*/  LOP3.LUT R2, R2, 0x1c0, RZ, 0xc0, !PT ;  /* 0x000001c002027812 */ /* 0x000fe200078ec0ff */
[----:B------:R-:W-:Y:S01]  /*2a00*/  IMAD R6, R9, 0x800, R30 ;  /* 0x0000080009067824 */ /* 0x000fe200078e021e */
[----:B------:R-:W-:Y:S02]  /*2a10*/  LOP3.LUT R5, R3, R8, RZ, 0x3c, !PT ;  /* 0x0000000803057212 */ /* 0x000fe400078e3cff */
[----:B------:R-:W-:-:S02]  /*2a20*/  LOP3.LUT R0, R0, 0x18, RZ, 0xc0, !PT ;  /* 0x0000001800007812 */ /* 0x000fc400078ec0ff */
[----:B------:R-:W-:Y:S01]  /*2a30*/  SHF.R.U32.HI R4, RZ, 0x3, R2 ;  /* 0x00000003ff047819 */ /* 0x000fe20000011602 */
[----:B------:R-:W-:Y:S02]  /*2a40*/  IMAD.SHL.U32 R3, R9, 0x20, RZ ;  /* 0x0000002009037824 */ /* 0x000fe400078e00ff */
[----:B------:R-:W-:Y:S01]  /*2a50*/  IMAD.IADD R5, R6, 0x1, R5 ;  /* 0x0000000106057824 */ /* 0x000fe200078e0205 */
[----:B------:R-:W-:Y:S02]  /*2a60*/  LOP3.LUT R6, R11, 0x3ffffffc, RZ, 0xc0, !PT ;  /* 0x3ffffffc0b067812 */ /* 0x000fe400078ec0ff */
[----:B------:R-:W-:Y:S01]  /*2a70*/  LOP3.LUT R11, R4, R2, R0, 0x1e, !PT ;  /* 0x00000002040b7212 */ /* 0x000fe200078e1e00 */
[----:B------:R-:W-:Y:S01]  /*2a80*/  IMAD.SHL.U32 R4, R7, 0x40, RZ ;  /* 0x0000004007047824 */ /* 0x000fe200078e00ff */
[----:B------:R-:W-:Y:S01]  /*2a90*/  LOP3.LUT R14, R0, 0x20, R3, 0xf8, !PT ;  /* 0x00000020000e7812 */ /* 0x000fe200078ef803 */
[----:B------:R-:W-:Y:S02]  /*2aa0*/  IMAD.IADD R3, R35, 0x1, -R6 ;  /* 0x0000000123037824 */ /* 0x000fe400078e0a06 */
[----:B------:R-:W-:Y:S01]  /*2ab0*/  IMAD.SHL.U32 R2, R15, 0x400, RZ ;  /* 0x000004000f027824 */ /* 0x000fe200078e00ff */
[----:B------:R-:W-:Y:S01]  /*2ac0*/  LOP3.LUT R4, R4, 0x1c0, RZ, 0xc0, !PT ;  /* 0x000001c004047812 */ /* 0x000fe200078ec0ff */
[----:B------:R-:W-:Y:S01]  /*2ad0*/  IMAD.SHL.U32 R6, R9, 0x8, RZ ;  /* 0x0000000809067824 */ /* 0x000fe200078e00ff */
[----:B------:R-:W-:Y:S01]  /*2ae0*/  LOP3.LUT R0, R13, R8, RZ, 0x3c, !PT ;  /* 0x000000080d007212 */ /* 0x000fe200078e3cff */
[----:B------:R-:W-:Y:S01]  /*2af0*/  IMAD.SHL.U32 R10, R10, 0x40, RZ ;  /* 0x000000400a0a7824 */ /* 0x000fe200078e00ff */
[----:B------:R-:W-:Y:S01]  /*2b00*/  SHF.R.U32.HI R8, RZ, 0x3, R4 ;  /* 0x00000003ff087819 */ /* 0x000fe20000011604 */
[----:B------:R-:W-:Y:S01]  /*2b10*/  IMAD R3, R3, 0x2, R2 ;  /* 0x0000000203037824 */ /* 0x000fe200078e0202 */
[----:B------:R-:W-:-:S03]  /*2b20*/  LOP3.LUT R6, R4, 0x8, R6, 0xf8, !PT ;  /* 0x0000000804067812 */ /* 0x000fc600078ef806 */
[----:B------:R-:W-:Y:S01]  /*2b30*/  IMAD.IADD R11, R3, 0x1, R11 ;  /* 0x00000001030b7824 */ /* 0x000fe200078e020b */
[----:B------:R-:W-:Y:S02]  /*2b40*/  LOP3.LUT R3, R10, 0xfffffe00, RZ, 0xc0, !PT ;  /* 0xfffffe000a037812 */ /* 0x000fe400078ec0ff */
[----:B------:R-:W-:-:S04]  /*2b50*/  LOP3.LUT R6, R6, R8, RZ, 0x3c, !PT ;  /* 0x0000000806067212 */ /* 0x000fc800078e3cff */
[----:B------:R-:W-:Y:S02]  /*2b60*/  IADD3 R214, R6, R3, R2 ;  /* 0x0000000306d67210 */ /* 0x000fe40007ffe002 */
[----:B------:R-:W-:-:S05]  /*2b70*/  LOP3.LUT R2, R27, 0xffffffe0, RZ, 0xc0, !PT ;  /* 0xffffffe01b027812 */ /* 0x000fca00078ec0ff */
[----:B------:R-:W-:Y:S01]  /*2b80*/  IMAD.IADD R6, R35, 0x1, -R2 ;  /* 0x0000000123067824 */ /* 0x000fe200078e0a02 */
[----:B------:R-:W-:-:S04]  /*2b90*/  UIMAD UR6, UR20, UR6, URZ ;  /* 0x00000006140672a4 */ /* 0x000fc8000f8e023f */
[----:B------:R-:W-:Y:S01]  /*2ba0*/  SHF.R.S32.HI R10, RZ, 0x1f, R6 ;  /* 0x0000001fff0a7819 */ /* 0x000fe20000011406 */
[----:B------:R-:W-:-:S03]  /*2bb0*/  UIMAD UR6, UR21, UR7, UR6 ;  /* 0x00000007150672a4 */ /* 0x000fc6000f8e0206 */
[----:B------:R-:W-:Y:S02]  /*2bc0*/  LEA.HI R10, R10, R6, RZ, 0x2 ;  /* 0x000000060a0a7211 */ /* 0x000fe400078f10ff */
[----:B------:R-:W-:Y:S01]  /*2bd0*/  LOP3.LUT R4, R8, R14, R4, 0x1e, !PT ;  /* 0x0000000e08047212 */ /* 0x000fe200078e1e04 */
[----:B------:R-:W-:Y:S01]  /*2be0*/  STL.64 [R1+0x8], R38 ;  /* 0x0000082601007387 */ /* 0x000fe20000100a00 */
[----:B------:R-:W-:Y:S02]  /*2bf0*/  LEA.HI.SX32 R2, R10, R18, 0x1e ;  /* 0x000000120a027211 */ /* 0x000fe400078ff2ff */
[----:B------:R-:W-:Y:S01]  /*2c00*/  LOP3.LUT R220, R4, R3, RZ, 0xfc, !PT ;  /* 0x0000000304dc7212 */ /* 0x000fe200078efcff */
[----:B------:R-:W-:Y:S01]  /*2c10*/  STL.64 [R1+0x30], R36 ;  /* 0x0000302401007387 */ /* 0x000fe20000100a00 */
[----:B------:R-:W-:-:S03]  /*2c20*/  IADD3 R4, R41, UR6, RZ ;  /* 0x0000000629047c10 */ /* 0x000fc6000fffe0ff */
[----:B------:R-:W-:Y:S01]  /*2c30*/  STL [R1+0x40], R33 ;  /* 0x0000402101007387 */ /* 0x000fe20000100800 */
[----:B------:R-:W-:Y:S01]  /*2c40*/  IADD3 R3, R12, 0x10080, RZ ;  /* 0x000100800c037810 */ /* 0x000fe20007ffe0ff */
[----:B------:R-:W-:Y:S02]  /*2c50*/  UIADD3 UR22, UR23, 0x1, URZ ;  /* 0x0000000117167890 */ /* 0x000fe4000fffe03f */
        /* <DEDUP_REMOVED lines=13> */
[----:B------:R-:W-:-:S03]  /*2d30*/  IMAD.SHL.U32 R231, R11, 0x2, RZ ;  /* 0x000000020be77824 */ /* 0x000fc600078e00ff */
[----:B------:R-:W0:Y:S01]  /*2d40*/  LDGDEPBAR ;  /* 0x00000000000079af */ /* 0x000e220000000000 */
[----:B------:R-:W-:-:S03]  /*2d50*/  IMAD R0, R9, 0x200, R0 ;  /* 0x0000020009007824 */ /* 0x000fc600078e0200 */
[----:B------:R-:W0:Y:S01]  /*2d60*/  LDGDEPBAR ;  /* 0x00000000000079af */ /* 0x000e220000000000 */
[----:B------:R-:W-:Y:S02]  /*2d70*/  SEL R215, R215, 0xfffffff0, !P1 ;  /* 0xfffffff0d7d77807 */ /* 0x000fe40004800000 */
        /* <DEDUP_REMOVED lines=33> */
.L_x_2046:
[----:B--2---:R-:W-:Y:S05]  /*2f90*/  BSYNC B0 ;  /* 0x0000000000007941 */ /* 0x004fea0003800000 */
.L_x_2045:
        /* <DEDUP_REMOVED lines=10> */
[----:B------:R-:W-:Y:S01]  /*3040*/  LOP3.LUT P0, RZ, R19, 0x4, RZ, 0xc0, !PT ;  /* 0x0000000413ff7812 */ /* 0x000fe2000780c0ff */
[----:B------:R-:W-:Y:S01]  /*3050*/  IMAD.SHL.U32 R213, R5, 0x2, RZ ;  /* 0x0000000205d57824 */ /* 0x000fe200078e00ff */
[----:B------:R-:W-:Y:S01]  /*3060*/  LOP3.LUT P1, RZ, R7, 0x4, RZ, 0xc0, !PT ;  /* 0x0000000407ff7812 */ /* 0x000fe2000782c0ff */
[----:B------:R-:W-:Y:S01]  /*3070*/  IMAD.IADD R2, R21, 0x1, -R2 ;  /* 0x0000000115027824 */ /* 0x000fe200078e0a02 */
[----:B------:R-:W-:Y:S01]  /*3080*/  IADD3 R230, R231, 0x204c0, RZ ;  /* 0x000204c0e7e67810 */ /* 0x000fe20007ffe0ff */
[----:B------:R-:W-:Y:S01]  /*3090*/  IMAD R215, R215, 0x2, R213 ;  /* 0x00000002d7d77824 */ /* 0x000fe200078e02d5 */
[----:B------:R-:W-:Y:S01]  /*30a0*/  SEL R218, R225, 0xffffffe0, !P1 ;  /* 0xffffffe0e1da7807 */ /* 0x000fe20004800000 */
[----:B------:R-:W-:Y:S01]  /*30b0*/  IMAD R2, R2, 0x4, R3 ;  /* 0x0000000402027824 */ /* 0x000fe200078e0203 */
[----:B------:R-:W-:Y:S01]  /*30c0*/  CS2R R162, SRZ ;  /* 0x0000000000a27805 */ /* 0x000fe2000001ff00 */
[----:B------:R-:W-:Y:S01]  /*30d0*/  IMAD.MOV.U32 R219, RZ, RZ, 0x40 ;  /* 0x00000040ffdb7424 */ /* 0x000fe200078e00ff */
[----:B------:R-:W-:Y:S01]  /*30e0*/  IADD3 R222, R214, R218, RZ ;  /* 0x000000dad6de7210 */ /* 0x000fe20007ffe0ff */
[----:B------:R-:W-:Y:S01]  /*30f0*/  IMAD.SHL.U32 R4, R2, 0x2, RZ ;  /* 0x0000000202047824 */ /* 0x000fe200078e00ff */
[----:B------:R-:W-:Y:S01]  /*3100*/  CS2R R160, SRZ ;  /* 0x0000000000a07805 */ /* 0x000fe2000001ff00 */
[----:B------:R-:W-:Y:S01]  /*3110*/  @P0 IADD3 R230, R13, -0x40, RZ ;  /* 0xffffffc00de60810 */ /* 0x000fe20007ffe0ff */
[----:B------:R-:W-:Y:S01]  /*3120*/  IMAD R217, R216, 0x2, R213 ;  /* 0x00000002d8d97824 */ /* 0x000fe200078e02d5 */
[----:B------:R-:W-:Y:S01]  /*3130*/  LOP3.LUT P0, RZ, R7, 0x2, RZ, 0xc0, !PT ;  /* 0x0000000207ff7812 */ /* 0x000fe2000780c0ff */
[----:B------:R1:W-:Y:S01]  /*3140*/  STL [R1+0x44], R4 ;  /* 0x0000440401007387 */ /* 0x0003e20000100800 */
[----:B------:R-:W-:Y:S01]  /*3150*/  IADD3 R0, -R4, UR17, RZ ;  /* 0x0000001104007c10 */ /* 0x000fe2000fffe1ff */
[----:B------:R-:W-:Y:S01]  /*3160*/  CS2R R158, SRZ ;  /* 0x00000000009e7805 */ /* 0x000fe2000001ff00 */
[----:B------:R-:W-:Y:S01]  /*3170*/  SEL R221, R221, 0xfffffff0, !P0 ;  /* 0xfffffff0dddd7807 */ /* 0x000fe20004000000 */
[----:B------:R-:W-:Y:S01]  /*3180*/  CS2R R156, SRZ ;  /* 0x00000000009c7805 */ /* 0x000fe2000001ff00 */
[----:B------:R-:W-:Y:S01]  /*3190*/  CS2R R154, SRZ ;  /* 0x00000000009a7805 */ /* 0x000fe2000001ff00 */
[----:B------:R1:W-:Y:S01]  /*31a0*/  STL [R1], R0 ;  /* 0x0000000001007387 */ /* 0x0003e20000100800 */
        /* <DEDUP_REMOVED lines=62> */
[----:B------:R-:W-:Y:S01]  /*3590*/  SEL R219, R219, 0xffffffc0, !P1 ;  /* 0xffffffc0dbdb7807 */ /* 0x000fe20004800000 */
[----:B------:R-:W-:Y:S01]  /*35a0*/  IMAD.IADD R224, R221, 0x1, R222 ;  /* 0x00000001dde07824 */ /* 0x000fe200078e02de */
[----:B------:R-:W-:-:S02]  /*35b0*/  USHF.L.U64.HI UR20, UR4, 0x5, UR5 ;  /* 0x0000000504147899 */ /* 0x000fc40008010205 */
[----:B------:R-:W-:Y:S02]  /*35c0*/  USHF.L.U32 UR21, UR4, 0x5, URZ ;  /* 0x0000000504157899 */ /* 0x000fe4000800063f */
[----:B------:R-:W-:Y:S02]  /*35d0*/  UMOV UR5, URZ ;  /* 0x0000003f00057c82 */ /* 0x000fe40008000000 */
[----:B------:R-:W-:Y:S02]  /*35e0*/  UMOV UR22, 0x1 ;  /* 0x0000000100167882 */ /* 0x000fe40000000000 */
[----:B-1----:R-:W-:Y:S02]  /*35f0*/  UMOV UR24, URZ ;  /* 0x0000003f00187c82 */ /* 0x002fe40008000000 */
.L_x_2049:
        /* <DEDUP_REMOVED lines=153> */
[----:B------:R-:W-:Y:S02]  /*3f90*/  UIMAD UR4, UR17, UR7, UR4 ;  /* 0x00000007110472a4 */ /* 0x000fe4000f8e0204 */
[----:B------:R-:W3:Y:S01]  /*3fa0*/  LDL R232, [R1+0x5c] ;  /* 0x00005c0001e87983 */ /* 0x000ee20000100800 */
[----:B------:R-:W-:Y:S02]  /*3fb0*/  USHF.L.U32 UR6, UR26, 0x6, URZ ;  /* 0x000000061a067899 */ /* 0x000fe4000800063f */
[----:B------:R-:W-:Y:S01]  /*3fc0*/  UIADD3 UR4, UR27, UR4, URZ ;  /* 0x000000041b047290 */ /* 0x000fe2000fffe03f */
[----:B------:R-:W3:Y:S03]  /*3fd0*/  LDL R240, [R1+0x2c] ;  /* 0x00002c0001f07983 */ /* 0x000ee60000100800 */
[----:B------:R-:W-:Y:S01]  /*3fe0*/  USHF.L.U64.HI UR4, UR26, 0x6, UR4 ;  /* 0x000000061a047899 */ /* 0x000fe20008010204 */
[----:B--2---:R-:W-:Y:S05]  /*3ff0*/  IADD3 R169, P2, P1, R236, UR6, R169 ;  /* 0x00000006eca97c10 */ /* 0x004fea000f95e0a9 */
[----:B-----5:R-:W-:Y:S02]  /*4000*/  IADD3.X R174, R234, UR4, R174, P2, P1 ;  /* 0x00000004eaae7c10 */ /* 0x020fe400097e24ae */
[C---:B----4-:R-:W-:Y:S04]  /*4010*/  @!P3 IADD3 R0, P1, R2.reuse, R238, RZ ;  /* 0x000000ee0200b210 */ /* 0x050fe80007f3e0ff */
[----:B---3--:R-:W-:Y:S02]  /*4020*/  @!P3 LEA.HI.X.SX32 R2, R2, R235, 0x1, P1 ;  /* 0x000000eb0202b211 */ /* 0x008fe400008f0eff */
[C---:B------:R-:W-:Y:S01]  /*4030*/  @!P3 LEA R172, P1, R0.reuse, c[0x0][0x258], 0x2 ;  /* 0x0000960000acba11 */ /* 0x040fe200078210ff */
[----:B------:R-:W1:Y:S03]  /*4040*/  S2R R235, SR_TID.X ;  /* 0x0000000000eb7919 */ /* 0x000e660000002100 */
[----:B------:R-:W-:Y:S02]  /*4050*/  @!P3 LEA.HI.X R173, R0, c[0x0][0x25c], R2, 0x2, P1 ;  /* 0x0000970000adba11 */ /* 0x000fe400008f1402 */
[----:B------:R-:W-:Y:S01]  /*4060*/  IADD3 R0, P1, R236, UR6, RZ ;  /* 0x00000006ec007c10 */ /* 0x000fe2000ff3e0ff */
[----:B------:R-:W-:Y:S01]  /*4070*/  UIMAD UR6, UR17, -0x40, UR13 ;  /* 0xffffffc0110678a4 */ /* 0x000fe2000f8e020d */
[----:B------:R-:W-:Y:S02]  /*4080*/  LOP3.LUT P2, RZ, R240, 0x1, RZ, 0xc0, !PT ;  /* 0x00000001f0ff7812 */ /* 0x000fe4000784c0ff */
[----:B------:R-:W-:Y:S02]  /*4090*/  IADD3.X R2, R234, UR4, RZ, P1, !PT ;  /* 0x00000004ea027c10 */ /* 0x000fe40008ffe4ff */
[----:B------:R-:W2:Y:S01]  /*40a0*/  S2R R234, SR_TID.X ;  /* 0x0000000000ea7919 */ /* 0x000ea20000002100 */
[C---:B------:R-:W-:Y:S04]  /*40b0*/  LEA R170, P1, R0.reuse, c[0x0][0x160], 0x1 ;  /* 0x0000580000aa7a11 */ /* 0x040fe800078208ff */
[----:B------:R-:W-:Y:S01]  /*40c0*/  LEA.HI.X R171, R0, c[0x0][0x164], R2, 0x1, P1 ;  /* 0x0000590000ab7a11 */ /* 0x000fe200008f0c02 */
[----:B------:R-:W-:Y:S01]  /*40d0*/  IMAD.U32 R0, RZ, RZ, UR22 ;  /* 0x00000016ff007e24 */ /* 0x000fe2000f8e00ff */
[C---:B------:R-:W-:Y:S03]  /*40e0*/  LEA R168, P1, R169.reuse, c[0x0][0x160], 0x1 ;  /* 0x00005800a9a87a11 */ /* 0x040fe600078208ff */
[----:B------:R-:W-:Y:S01]  /*40f0*/  IMAD R0, R0, 0x4000, R232 ;  /* 0x0000400000007824 */ /* 0x000fe200078e02e8 */
[----:B------:R-:W-:Y:S01]  /*4100*/  LEA.HI.X R169, R169, c[0x0][0x164], R174, 0x1, P1 ;  /* 0x00005900a9a97a11 */ /* 0x000fe200008f0cae */
[----:B------:R-:W3:Y:S01]  /*4110*/  S2R R232, SR_TID.X ;  /* 0x0000000000e87919 */ /* 0x000ee20000002100 */
[----:B--2---:R-:W-:Y:S04]  /*4120*/  SHF.R.S32.HI R234, RZ, 0x1f, R234 ;  /* 0x0000001fffea7819 */ /* 0x004fe800000114ea */
[----:B-1----:R-:W-:Y:S04]  /*4130*/  LEA.HI R234, R234, R235, RZ, 0x3 ;  /* 0x000000ebeaea7211 */ /* 0x002fe800078f18ff */
[----:B------:R-:W-:Y:S04]  /*4140*/  SHF.R.S32.HI R234, RZ, 0x3, R234 ;  /* 0x00000003ffea7819 */ /* 0x000fe800000114ea */
[----:B------:R-:W-:Y:S01]  /*4150*/  IADD3 R2, -R234, UR6, RZ ;  /* 0x00000006ea027c10 */ /* 0x000fe2000fffe1ff */
[----:B---3--:R-:W-:Y:S03]  /*4160*/  IMAD.SHL.U32 R232, R232, 0x4, RZ ;  /* 0x00000004e8e87824 */ /* 0x008fe600078e00ff */
        /* <DEDUP_REMOVED lines=18> */
.L_x_2047:
[----:B-12-4-:R-:W2:Y:S01]  /*4290*/  LDL R2, [R1+0x44] ;  /* 0x0000440001027983 */ /* 0x016ea20000100800 */
[----:B------:R-:W-:Y:S01]  /*42a0*/  ULEA UR6, UR23, 0x1, 0x6 ;  /* 0x0000000117067891 */ /* 0x000fe2000f8e303f */
[----:B------:R-:W-:Y:S01]  /*42b0*/  IMAD.U32 R0, RZ, RZ, UR13 ;  /* 0x0000000dff007e24 */ /* 0x000fe2000f8e00ff */
[----:B------:R-:W-:Y:S01]  /*42c0*/  USHF.L.U32 UR4, UR5, 0xd, URZ ;  /* 0x0000000d05047899 */ /* 0x000fe2000800063f */
[----:B------:R-:W4:Y:S01]  /*42d0*/  LDL R232, [R1] ;  /* 0x0000000001e87983 */ /* 0x000f220000100800 */
[----:B------:R-:W-:Y:S02]  /*42e0*/  UIADD3 UR6, UR12, UR6, -UR10 ;  /* 0x000000060c067290 */ /* 0x000fe4000fffe80a */
[----:B------:R-:W-:Y:S01]  /*42f0*/  UIADD3 UR25, UR23, 0x2, URZ ;  /* 0x0000000217197890 */ /* 0x000fe2000fffe03f */
[----:B------:R-:W0:Y:S03]  /*4300*/  LDGDEPBAR ;  /* 0x00000000000079af */ /* 0x000e260000000000 */
[----:B------:R-:W-:Y:S01]  /*4310*/  IADD3 R0, R233, UR6, -R0 ;  /* 0x00000006e9007c10 */ /* 0x000fe2000fffe800 */
[----:B------:R-:W-:Y:S02]  /*4320*/  UIADD3 UR6, UR4, 0x10, URZ ;  /* 0x0000001004067890 */ /* 0x000fe4000fffe03f */
[----:B------:R-:W-:Y:S02]  /*4330*/  UISETP.GE.AND UP0, UPT, UR25, UR11, UPT ;  /* 0x0000000b1900728c */ /* 0x000fe4000bf06270 */
[----:B--2---:R-:W-:Y:S05]  /*4340*/  IMAD.IADD R168, R0, 0x1, -R2 ;  /* 0x0000000100a87824 */ /* 0x004fea00078e0a02 */
[----:B----4-:R-:W-:Y:S02]  /*4350*/  IMNMX R2, R232, R168, PT ;  /* 0x000000a8e8027217 */ /* 0x010fe40003800200 */
[----:B------:R-:W-:Y:S02]  /*4360*/  IADD3 R0, R168, 0x8, RZ ;  /* 0x00000008a8007810 */ /* 0x000fe40007ffe0ff */
[----:B------:R-:W-:Y:S02]  /*4370*/  ISETP.GT.AND P1, PT, R2, RZ, PT ;  /* 0x000000ff0200720c */ /* 0x000fe40003f24270 */
[----:B------:R-:W-:Y:S02]  /*4380*/  IMNMX R0, R232, R0, PT ;  /* 0x00000000e8007217 */ /* 0x000fe40003800200 */
[----:B------:R-:W-:Y:S02]  /*4390*/  FSEL R186, R4, -INF , P1 ;  /* 0xff80000004ba7808 */ /* 0x000fe40000800000 */
[----:B------:R-:W-:Y:S03]  /*43a0*/  ISETP.GT.AND P1, PT, R2, 0x1, PT ;  /* 0x000000010200780c */ /* 0x000fe60003f24270 */
[--C-:B------:R-:W-:Y:S01]  /*43b0*/  FFMA.FTZ R234, R186, c[0x0][0x29c], -R3.reuse ;  /* 0x0000a700baea7a23 */ /* 0x100fe20000010803 */
[----:B------:R-:W-:Y:S02]  /*43c0*/  FSEL R185, R5, -INF , P1 ;  /* 0xff80000005b97808 */ /* 0x000fe40000800000 */
[----:B------:R-:W-:Y:S03]  /*43d0*/  ISETP.GT.AND P1, PT, R0, RZ, PT ;  /* 0x000000ff0000720c */ /* 0x000fe60003f24270 */
[--C-:B------:R-:W-:Y:S01]  /*43e0*/  FFMA.FTZ R233, R185, c[0x0][0x29c], -R3.reuse ;  /* 0x0000a700b9e97a23 */ /* 0x100fe20000010803 */
[----:B------:R-:W-:Y:S02]  /*43f0*/  FSEL R208, R6, -INF , P1 ;  /* 0xff80000006d07808 */ /* 0x000fe40000800000 */
[----:B------:R-:W-:Y:S03]  /*4400*/  ISETP.GT.AND P1, PT, R0, 0x1, PT ;  /* 0x000000010000780c */ /* 0x000fe60003f24270 */
[--C-:B------:R-:W-:Y:S01]  /*4410*/  FFMA.FTZ R208, R208, c[0x0][0x29c], -R226.reuse ;  /* 0x0000a700d0d07a23 */ /* 0x100fe200000108e2 */
[----:B------:R-:W-:Y:S02]  /*4420*/  FSEL R187, R7, -INF , P1 ;  /* 0xff80000007bb7808 */ /* 0x000fe40000800000 */
[-C--:B------:R-:W-:Y:S03]  /*4430*/  HMMA.16816.F32.BF16 R4, R164, R176.reuse, RZ ;  /* 0x000000b0a404723c */ /* 0x080fe600000418ff */
[----:B------:R-:W-:Y:S01]  /*4440*/  ISETP.GT.AND P1, PT, R2, 0x20, PT ;  /* 0x000000200200780c */ /* 0x000fe20003f24270 */
[--C-:B------:R-:W-:Y:S02]  /*4450*/  FFMA.FTZ R237, R187, c[0x0][0x29c], -R226.reuse ;  /* 0x0000a700bbed7a23 */ /* 0x100fe400000108e2 */
[----:B------:R-:W-:Y:S01]  /*4460*/  MUFU.EX2 R187, R208 ;  /* 0x000000d000bb7308 */ /* 0x000fe20000000800 */
        /* <DEDUP_REMOVED lines=25> */
[----:B------:R-:W-:Y:S01]  /*4600*/  IADD3 R2, R168, 0x20, RZ ;  /* 0x00000020a8027810 */ /* 0x000fe20007ffe0ff */
[--C-:B------:R-:W-:Y:S01]  /*4610*/  FFMA.FTZ R236, R32, c[0x0][0x29c], -R3.reuse ;  /* 0x0000a70020ec7a23 */ /* 0x100fe20000010803 */
[----:B------:R-:W-:Y:S01]  /*4620*/  FSEL R33, R33, -INF , P1 ;  /* 0xff80000021217808 */ /* 0x000fe20000800000 */
[----:B------:R-:W-:Y:S01]  /*4630*/  MUFU.EX2 R184, R184 ;  /* 0x000000b800b87308 */ /* 0x000fe20000000800 */
[----:B------:R-:W-:Y:S02]  /*4640*/  ISETP.GT.AND P1, PT, R0, 0x60, PT ;  /* 0x000000600000780c */ /* 0x000fe40003f24270 */
        /* <DEDUP_REMOVED lines=9> */
[----:B------:R-:W-:Y:S01]  /*46e0*/  FSEL R19, R8, -INF , P1 ;  /* 0xff80000008137808 */ /* 0x000fe20000800000 */
[----:B------:R-:W-:Y:S01]  /*46f0*/  FFMA.FTZ R3, R33, c[0x0][0x29c], -R3 ;  /* 0x0000a70021037a23 */ /* 0x000fe20000010803 */
[----:B------:R-:W-:Y:S01]  /*4700*/  ISETP.GT.AND P1, PT, R2, 0x1, PT ;  /* 0x000000010200780c */ /* 0x000fe20003f24270 */
[----:B------:R-:W-:Y:S01]  /*4710*/  FFMA.FTZ R226, R35, c[0x0][0x29c], -R226 ;  /* 0x0000a70023e27a23 */ /* 0x000fe200000108e2 */
[----:B------:R-:W-:Y:S01]  /*4720*/  LDSM.16.M88.4 R172, [R211+0x19080] ;  /* 0x01908000d3ac783b */ /* 0x000fe20000000200 */
[--C-:B------:R-:W-:Y:S01]  /*4730*/  FFMA.FTZ R242, R19, c[0x0][0x29c], -R227.reuse ;  /* 0x0000a70013f27a23 */ /* 0x100fe200000108e3 */
[----:B------:R-:W-:Y:S02]  /*4740*/  FSEL R18, R9, -INF , P1 ;  /* 0xff80000009127808 */ /* 0x000fe40000800000 */
[----:B------:R-:W-:Y:S01]  /*4750*/  ISETP.GT.AND P1, PT, R0, RZ, PT ;  /* 0x000000ff0000720c */ /* 0x000fe20003f24270 */
[----:B------:R-:W-:Y:S02]  /*4760*/  MUFU.EX2 R226, R226 ;  /* 0x000000e200e27308 */ /* 0x000fe40000000800 */
[--C-:B------:R-:W-:Y:S01]  /*4770*/  FFMA.FTZ R241, R18, c[0x0][0x29c], -R227.reuse ;  /* 0x0000a70012f17a23 */ /* 0x100fe200000108e3 */
[----:B------:R-:W-:Y:S02]  /*4780*/  FSEL R23, R10, -INF , P1 ;  /* 0xff8000000a177808 */ /* 0x000fe40000800000 */
[----:B------:R-:W-:Y:S03]  /*4790*/  ISETP.GT.AND P1, PT, R0, 0x1, PT ;  /* 0x000000010000780c */ /* 0x000fe60003f24270 */
[--C-:B------:R-:W-:Y:S01]  /*47a0*/  FFMA.FTZ R249, R23, c[0x0][0x29c], -R228.reuse ;  /* 0x0000a70017f97a23 */ /* 0x100fe200000108e4 */
[----:B------:R-:W-:Y:S02]  /*47b0*/  FSEL R22, R11, -INF , P1 ;  /* 0xff8000000b167808 */ /* 0x000fe40000800000 */
[C---:B---3--:R-:W-:Y:S02]  /*47c0*/  HMMA.16816.F32.BF16 R8, R180.reuse, R176, RZ ;  /* 0x000000b0b408723c */ /* 0x048fe400000418ff */
[----:B------:R-:W-:Y:S01]  /*47d0*/  ISETP.GT.AND P1, PT, R2, 0x20, PT ;  /* 0x000000200200780c */ /* 0x000fe20003f24270 */
[--C-:B------:R-:W-:Y:S03]  /*47e0*/  FFMA.FTZ R250, R22, c[0x0][0x29c], -R228.reuse ;  /* 0x0000a70016fa7a23 */ /* 0x100fe600000108e4 */
[----:B------:R-:W-:Y:S02]  /*47f0*/  FSEL R17, R12, -INF , P1 ;  /* 0xff8000000c117808 */ /* 0x000fe40000800000 */
[----:B------:R-:W-:Y:S04]  /*4800*/  ISETP.GT.AND P1, PT, R2, 0x21, PT ;  /* 0x000000210200780c */ /* 0x000fe80003f24270 */
[----:B------:R-:W-:Y:S01]  /*4810*/  FSEL R16, R13, -INF , P1 ;  /* 0xff8000000d107808 */ /* 0x000fe20000800000 */
[--C-:B------:R-:W-:Y:S01]  /*4820*/  FFMA.FTZ R240, R17, c[0x0][0x29c], -R227.reuse ;  /* 0x0000a70011f07a23 */ /* 0x100fe200000108e3 */
[----:B------:R-:W-:Y:S03]  /*4830*/  ISETP.GT.AND P1, PT, R0, 0x20, PT ;  /* 0x000000200000780c */ /* 0x000fe60003f24270 */
[--C-:B------:R-:W-:Y:S01]  /*4840*/  FFMA.FTZ R239, R16, c[0x0][0x29c], -R227.reuse ;  /* 0x0000a70010ef7a23 */ /* 0x100fe200000108e3 */
[----:B------:R-:W-:Y:S02]  /*4850*/  FSEL R21, R14, -INF , P1 ;  /* 0xff8000000e157808 */ /* 0x000fe40000800000 */
[----:B------:R-:W-:Y:S03]  /*4860*/  ISETP.GT.AND P1, PT, R0, 0x21, PT ;  /* 0x000000210000780c */ /* 0x000fe60003f24270 */
[--C-:B------:R-:W-:Y:S01]  /*4870*/  FFMA.FTZ R251, R21, c[0x0][0x29c], -R228.reuse ;  /* 0x0000a70015fb7a23 */ /* 0x100fe200000108e4 */
[----:B------:R-:W-:Y:S02]  /*4880*/  FSEL R20, R15, -INF , P1 ;  /* 0xff8000000f147808 */ /* 0x000fe40000800000 */
[-C--:B------:R-:W-:Y:S01]  /*4890*/  HMMA.16816.F32.BF16 R12, R180, R178.reuse, RZ ;  /* 0x000000b2b40c723c */ /* 0x080fe200000418ff */
[----:B------:R-:W-:Y:S02]  /*48a0*/  ISETP.GT.AND P1, PT, R2, 0x40, PT ;  /* 0x000000400200780c */ /* 0x000fe40003f24270 */
[--C-:B------:R-:W-:Y:S02]  /*48b0*/  FFMA.FTZ R252, R20, c[0x0][0x29c], -R228.reuse ;  /* 0x0000a70014fc7a23 */ /* 0x100fe400000108e4 */
[----:B------:R-:W-:Y:S02]  /*48c0*/  FSEL R24, R24, -INF , P1 ;  /* 0xff80000018187808 */ /* 0x000fe40000800000 */
[----:B------:R-:W-:Y:S01]  /*48d0*/  ISETP.GT.AND P1, PT, R2, 0x41, PT ;  /* 0x000000410200780c */ /* 0x000fe20003f24270 */
[C---:B------:R-:W-:Y:S01]  /*48e0*/  HMMA.16816.F32.BF16 R16, R164.reuse, R178, RZ ;  /* 0x000000b2a410723c */ /* 0x040fe200000418ff */
[----:B------:R-:W-:Y:S03]  /*48f0*/  LDSM.16.M88.4 R176, [R217+0xa080] ;  /* 0x00a08000d9b0783b */ /* 0x000fe60000000200 */
[----:B------:R-:W-:Y:S01]  /*4900*/  FSEL R25, R25, -INF , P1 ;  /* 0xff80000019197808 */ /* 0x000fe20000800000 */
[--C-:B------:R-:W-:Y:S01]  /*4910*/  FFMA.FTZ R238, R24, c[0x0][0x29c], -R227.reuse ;  /* 0x0000a70018ee7a23 */ /* 0x100fe200000108e3 */
[----:B------:R-:W-:Y:S02]  /*4920*/  ISETP.GT.AND P1, PT, R0, 0x40, PT ;  /* 0x000000400000780c */ /* 0x000fe40003f24270 */
[-C--:B------:R-:W-:Y:S01]  /*4930*/  HMMA.16816.F32.BF16 R20, R164, R188.reuse, RZ ;  /* 0x000000bca414723c */ /* 0x080fe200000418ff */
[--C-:B------:R-:W-:Y:S03]  /*4940*/  FFMA.FTZ R247, R25, c[0x0][0x29c], -R227.reuse ;  /* 0x0000a70019f77a23 */ /* 0x100fe600000108e3 */
[----:B------:R-:W-:Y:S02]  /*4950*/  FSEL R26, R26, -INF , P1 ;  /* 0xff8000001a1a7808 */ /* 0x000fe40000800000 */
[----:B------:R-:W-:Y:S03]  /*4960*/  ISETP.GT.AND P1, PT, R0, 0x41, PT ;  /* 0x000000410000780c */ /* 0x000fe60003f24270 */
[--C-:B------:R-:W-:Y:S03]  /*4970*/  FFMA.FTZ R168, R26, c[0x0][0x29c], -R228.reuse ;  /* 0x0000a7001aa87a23 */ /* 0x100fe600000108e4 */
[----:B------:R-:W-:Y:S02]  /*4980*/  FSEL R27, R27, -INF , P1 ;  /* 0xff8000001b1b7808 */ /* 0x000fe40000800000 */
[----:B------:R-:W-:Y:S04]  /*4990*/  ISETP.GT.AND P1, PT, R2, 0x60, PT ;  /* 0x000000600200780c */ /* 0x000fe80003f24270 */
[----:B------:R-:W-:Y:S02]  /*49a0*/  FSEL R28, R28, -INF , P1 ;  /* 0xff8000001c1c7808 */ /* 0x000fe40000800000 */
[----:B------:R-:W-:Y:S01]  /*49b0*/  ISETP.GT.AND P1, PT, R2, 0x61, PT ;  /* 0x000000610200780c */ /* 0x000fe20003f24270 */
[--C-:B------:R-:W-:Y:S02]  /*49c0*/  FFMA.FTZ R2, R27, c[0x0][0x29c], -R228.reuse ;  /* 0x0000a7001b027a23 */ /* 0x100fe400000108e4 */
[C---:B------:R-:W-:Y:S01]  /*49d0*/  HMMA.16816.F32.BF16 R24, R180.reuse, R188, RZ ;  /* 0x000000bcb418723c */ /* 0x040fe200000418ff */
[----:B------:R-:W-:Y:S01]  /*49e0*/  MUFU.EX2 R188, R242 ;  /* 0x000000f200bc7308 */ /* 0x000fe20000000800 */
[----:B------:R-:W-:Y:S01]  /*49f0*/  FSEL R29, R29, -INF , P1 ;  /* 0xff8000001d1d7808 */ /* 0x000fe20000800000 */
[--C-:B------:R-:W-:Y:S01]  /*4a00*/  FFMA.FTZ R248, R28, c[0x0][0x29c], -R227.reuse ;  /* 0x0000a7001cf87a23 */ /* 0x100fe200000108e3 */
[----:B------:R-:W-:Y:S03]  /*4a10*/  ISETP.GT.AND P1, PT, R0, 0x60, PT ;  /* 0x000000600000780c */ /* 0x000fe60003f24270 */
[----:B------:R-:W-:Y:S01]  /*4a20*/  FFMA.FTZ R227, R29, c[0x0][0x29c], -R227 ;  /* 0x0000a7001de37a23 */ /* 0x000fe200000108e3 */
[----:B------:R-:W-:Y:S02]  /*4a30*/  FSEL R30, R30, -INF , P1 ;  /* 0xff8000001e1e7808 */ /* 0x000fe40000800000 */
[----:B------:R-:W-:Y:S01]  /*4a40*/  ISETP.GT.AND P1, PT, R0, 0x61, PT ;  /* 0x000000610000780c */ /* 0x000fe20003f24270 */
[----:B------:R-:W-:Y:S02]  /*4a50*/  MUFU.EX2 R189, R240 ;  /* 0x000000f000bd7308 */ /* 0x000fe40000000800 */
[--C-:B------:R-:W-:Y:S01]  /*4a60*/  FFMA.FTZ R0, R30, c[0x0][0x29c], -R228.reuse ;  /* 0x0000a7001e007a23 */ /* 0x100fe200000108e4 */
[----:B------:R-:W-:Y:S02]  /*4a70*/  FSEL R31, R31, -INF , P1 ;  /* 0xff8000001f1f7808 */ /* 0x000fe40000800000 */
[----:B------:R-:W-:Y:S03]  /*4a80*/  PLOP3.LUT P1, PT, PT, PT, UP0, 0x80, 0x0 ;  /* 0x000000000000781c */ /* 0x000fe60003f2f008 */
[----:B------:R-:W-:Y:S02]  /*4a90*/  FFMA.FTZ R228, R31, c[0x0][0x29c], -R228 ;  /* 0x0000a7001fe47a23 */ /* 0x000fe400000108e4 */
[-C--:B------:R-:W-:Y:S01]  /*4aa0*/  HMMA.16816.F32.BF16 R28, R180, R190.reuse, RZ ;  /* 0x000000beb41c723c */ /* 0x080fe200000418ff */
[----:B------:R-:W-:Y:S07]  /*4ab0*/  MUFU.EX2 R180, R237 ;  /* 0x000000ed00b47308 */ /* 0x000fee0000000800 */
[----:B------:R-:W-:Y:S01]  /*4ac0*/  HMMA.16816.F32.BF16 R32, R164, R190, RZ ;  /* 0x000000bea420723c */ /* 0x000fe200000418ff */
[----:B------:R-:W-:Y:S02]  /*4ad0*/  LDSM.16.M88.4 R164, [R211+0x18080] ;  /* 0x01808000d3a4783b */ /* 0x000fe40000000200 */
[----:B------:R-:W-:Y:S05]  /*4ae0*/  MUFU.EX2 R182, R243 ;  /* 0x000000f300b67308 */ /* 0x000fea0000000800 */
[-C--:B------:R-:W-:Y:S05]  /*4af0*/  HMMA.16816.F32.BF16 R4, R192, R196.reuse, R4 ;  /* 0x000000c4c004723c */ /* 0x080fea0000041804 */
[----:B------:R-:W-:Y:S03]  /*4b00*/  MUFU.EX2 R181, R245 ;  /* 0x000000f500b57308 */ /* 0x000fe60000000800 */
[C---:B------:R-:W-:Y:S07]  /*4b10*/  HMMA.16816.F32.BF16 R8, R200.reuse, R196, R8 ;  /* 0x000000c4c808723c */ /* 0x040fee0000041808 */
[----:B------:R-:W-:Y:S01]  /*4b20*/  MUFU.EX2 R197, R232 ;  /* 0x000000e800c57308 */ /* 0x000fe20000000800 */
[-C--:B------:R-:W-:Y:S08]  /*4b30*/  HMMA.16816.F32.BF16 R12, R200, R198.reuse, R12 ;  /* 0x000000c6c80c723c */ /* 0x080ff0000004180c */
[C---:B------:R-:W-:Y:S01]  /*4b40*/  HMMA.16816.F32.BF16 R16, R192.reuse, R198, R16 ;  /* 0x000000c6c010723c */ /* 0x040fe20000041810 */
[----:B------:R-:W-:Y:S07]  /*4b50*/  MUFU.EX2 R198, R185 ;  /* 0x000000b900c67308 */ /* 0x000fee0000000800 */
[-C--:B------:R-:W-:Y:S03]  /*4b60*/  HMMA.16816.F32.BF16 R20, R192, R204.reuse, R20 ;  /* 0x000000ccc014723c */ /* 0x080fe60000041814 */
[----:B------:R-:W-:Y:S05]  /*4b70*/  MUFU.EX2 R185, R246 ;  /* 0x000000f600b97308 */ /* 0x000fea0000000800 */
[C---:B------:R-:W-:Y:S05]  /*4b80*/  HMMA.16816.F32.BF16 R24, R200.reuse, R204, R24 ;  /* 0x000000ccc818723c */ /* 0x040fea0000041818 */
[----:B------:R-:W-:Y:S02]  /*4b90*/  MUFU.EX2 R196, R186 ;  /* 0x000000ba00c47308 */ /* 0x000fe40000000800 */
[----:B------:R-:W-:Y:S01]  /*4ba0*/  IMAD.MOV.U32 R204, RZ, RZ, R2 ;  /* 0x000000ffffcc7224 */ /* 0x000fe200078e0002 */
[-C--:B------:R-:W-:Y:S01]  /*4bb0*/  HMMA.16816.F32.BF16 R28, R200, R206.reuse, R28 ;  /* 0x000000cec81c723c */ /* 0x080fe2000004181c */
[----:B------:R-:W-:Y:S03]  /*4bc0*/  IMAD.U32 R2, RZ, RZ, UR4 ;  /* 0x00000004ff027e24 */ /* 0x000fe6000f8e00ff */
[----:B------:R-:W-:Y:S01]  /*4bd0*/  IMAD.MOV.U32 R205, RZ, RZ, R0 ;  /* 0x000000ffffcd7224 */ /* 0x000fe200078e0000 */
[----:B------:R-:W-:Y:S02]  /*4be0*/  MOV R0, UR6 ;  /* 0x0000000600007c02 */ /* 0x000fe40008000f00 */
[----:B------:R-:W-:Y:S01]  /*4bf0*/  IMAD.MOV.U32 R203, RZ, RZ, R168 ;  /* 0x000000ffffcb7224 */ /* 0x000fe200078e00a8 */
[----:B------:R-:W-:Y:S01]  /*4c00*/  HMMA.16816.F32.BF16 R32, R192, R206, R32 ;  /* 0x000000cec020723c */ /* 0x000fe20000041820 */
[----:B------:R-:W1:Y:S01]  /*4c10*/  LDSM.16.M88.4 R168, [R217+0x8080] ;  /* 0x00808000d9a8783b */ /* 0x000e620000000200 */
[----:B------:R2:W-:Y:S02]  /*4c20*/  MUFU.EX2 R192, R3 ;  /* 0x0000000300c07308 */ /* 0x0005e40000000800 */
[----:B------:R-:W-:Y:S03]  /*4c30*/  @P0 IADD3 R0, R2, -0x10, RZ ;  /* 0xfffffff002000810 */ /* 0x000fe60007ffe0ff */
[----:B------:R-:W-:Y:S02]  /*4c40*/  SEL R206, R225, 0xffffffe0, !P0 ;  /* 0xffffffe0e1ce7807 */ /* 0x000fe40004000000 */
[C---:B------:R-:W-:Y:S03]  /*4c50*/  IMAD.IADD R0, R214.reuse, 0x1, R0 ;  /* 0x00000001d6007824 */ /* 0x040fe600078e0200 */
[----:B------:R-:W3:Y:S10]  /*4c60*/  MUFU.EX2 R2, R234 ;  /* 0x000000ea00027308 */ /* 0x000ef40000000800 */
[----:B------:R-:W4:Y:S01]  /*4c70*/  MUFU.EX2 R195, R233 ;  /* 0x000000e900c37308 */ /* 0x000f220000000800 */
[----:B--2---:R-:W-:Y:S09]  /*4c80*/  LDS R3, [R229+0x20280] ;  /* 0x02028000e5037984 */ /* 0x004ff20000000800 */
[----:B------:R-:W2:Y:S01]  /*4c90*/  MUFU.EX2 R193, R236 ;  /* 0x000000ec00c17308 */ /* 0x000ea20000000800 */
[-C--:B-1----:R-:W-:Y:S09]  /*4ca0*/  HMMA.16816.F32.BF16 R4, R164, R168.reuse, R4 ;  /* 0x000000a8a404723c */ /* 0x082ff20000041804 */
[----:B------:R-:W1:Y:S01]  /*4cb0*/  MUFU.EX2 R183, R244 ;  /* 0x000000f400b77308 */ /* 0x000e620000000800 */
[C---:B------:R-:W-:Y:S09]  /*4cc0*/  HMMA.16816.F32.BF16 R8, R172.reuse, R168, R8 ;  /* 0x000000a8ac08723c */ /* 0x040ff20000041808 */
[----:B------:R-:W-:Y:S01]  /*4cd0*/  MUFU.EX2 R190, R241 ;  /* 0x000000f100be7308 */ /* 0x000fe20000000800 */
[-C--:B------:R-:W-:Y:S09]  /*4ce0*/  HMMA.16816.F32.BF16 R12, R172, R170.reuse, R12 ;  /* 0x000000aaac0c723c */ /* 0x080ff2000004180c */
[----:B------:R-:W5:Y:S01]  /*4cf0*/  MUFU.EX2 R194, R235 ;  /* 0x000000eb00c27308 */ /* 0x000f620000000800 */
        /* <DEDUP_REMOVED lines=12> */
[----:B------:R-:W2:Y:S06]  /*4dc0*/  LDSM.16.M88.4 R176, [R216+0xa080] ;  /* 0x00a08000d8b0783b */ /* 0x000eac0000000200 */
[----:B------:R-:W-:Y:S01]  /*4dd0*/  MUFU.EX2 R228, R228 ;  /* 0x000000e400e47308 */ /* 0x000fe20000000800 */
[-C--:B-1----:R-:W-:Y:S08]  /*4de0*/  HMMA.16816.F32.BF16 R4, R164, R168.reuse, R4 ;  /* 0x000000a8a404723c */ /* 0x082ff00000041804 */
[C---:B------:R-:W-:Y:S08]  /*4df0*/  HMMA.16816.F32.BF16 R8, R172.reuse, R168, R8 ;  /* 0x000000a8ac08723c */ /* 0x040ff00000041808 */
[-C--:B------:R-:W-:Y:S08]  /*4e00*/  HMMA.16816.F32.BF16 R12, R172, R170.reuse, R12 ;  /* 0x000000aaac0c723c */ /* 0x080ff0000004180c */
[C---:B------:R-:W-:Y:S01]  /*4e10*/  HMMA.16816.F32.BF16 R16, R164.reuse, R170, R16 ;  /* 0x000000aaa410723c */ /* 0x040fe20000041810 */
[----:B------:R-:W-:Y:S07]  /*4e20*/  LDSM.16.M88.4 R168, [R213+0xc080] ;  /* 0x00c08000d5a8783b */ /* 0x000fee0000000200 */
[-C--:B--2---:R-:W-:Y:S08]  /*4e30*/  HMMA.16816.F32.BF16 R20, R164, R176.reuse, R20 ;  /* 0x000000b0a414723c */ /* 0x084ff00000041814 */
[C---:B------:R-:W-:Y:S08]  /*4e40*/  HMMA.16816.F32.BF16 R24, R172.reuse, R176, R24 ;  /* 0x000000b0ac18723c */ /* 0x040ff00000041818 */
[-C--:B------:R-:W-:Y:S07]  /*4e50*/  HMMA.16816.F32.BF16 R28, R172, R178.reuse, R28 ;  /* 0x000000b2ac1c723c */ /* 0x080fee000004181c */
[----:B------:R-:W-:Y:S01]  /*4e60*/  IADD3 R172, R214, UR4, RZ ;  /* 0x00000004d6ac7c10 */ /* 0x000fe2000fffe0ff */
[----:B------:R-:W-:Y:S01]  /*4e70*/  HMMA.16816.F32.BF16 R32, R164, R178, R32 ;  /* 0x000000b2a420723c */ /* 0x000fe20000041820 */
[----:B------:R-:W-:Y:S03]  /*4e80*/  LDSM.16.M88.4 R176, [R213+0xe080] ;  /* 0x00e08000d5b0783b */ /* 0x000fe60000000200 */
[----:B------:R-:W-:Y:S05]  /*4e90*/  IMAD.SHL.U32 R172, R172, 0x2, RZ ;  /* 0x00000002acac7824 */ /* 0x000fea00078e00ff */
[----:B------:R-:W1:Y:S08]  /*4ea0*/  LDSM.16.M88.4 R164, [R172+0x1a080] ;  /* 0x01a08000aca4783b */ /* 0x000e700000000200 */
[----:B------:R-:W2:Y:S01]  /*4eb0*/  LDSM.16.M88.4 R172, [R172+0x1b080] ;  /* 0x01b08000acac783b */ /* 0x000ea20000000200 */
[-C--:B-1----:R-:W-:Y:S08]  /*4ec0*/  HMMA.16816.F32.BF16 R4, R164, R168.reuse, R4 ;  /* 0x000000a8a404723c */ /* 0x082ff00000041804 */
[C---:B--2---:R-:W-:Y:S08]  /*4ed0*/  HMMA.16816.F32.BF16 R8, R172.reuse, R168, R8 ;  /* 0x000000a8ac08723c */ /* 0x044ff00000041808 */
[-C--:B------:R-:W-:Y:S08]  /*4ee0*/  HMMA.16816.F32.BF16 R12, R172, R170.reuse, R12 ;  /* 0x000000aaac0c723c */ /* 0x080ff0000004180c */
[C---:B------:R-:W-:Y:S01]  /*4ef0*/  HMMA.16816.F32.BF16 R16, R164.reuse, R170, R16 ;  /* 0x000000aaa410723c */ /* 0x040fe20000041810 */
[----:B------:R-:W-:Y:S07]  /*4f00*/  LDSM.16.M88.4 R168, [R215+0xc080] ;  /* 0x00c08000d7a8783b */ /* 0x000fee0000000200 */
[-C--:B------:R-:W-:Y:S08]  /*4f10*/  HMMA.16816.F32.BF16 R20, R164, R176.reuse, R20 ;  /* 0x000000b0a414723c */ /* 0x080ff00000041814 */
[C---:B------:R-:W-:Y:S08]  /*4f20*/  HMMA.16816.F32.BF16 R24, R172.reuse, R176, R24 ;  /* 0x000000b0ac18723c */ /* 0x040ff00000041818 */
[-C--:B------:R-:W-:Y:S07]  /*4f30*/  HMMA.16816.F32.BF16 R28, R172, R178.reuse, R28 ;  /* 0x000000b2ac1c723c */ /* 0x080fee000004181c */
[----:B------:R-:W-:Y:S01]  /*4f40*/  IMAD.SHL.U32 R172, R0, 0x2, RZ ;  /* 0x0000000200ac7824 */ /* 0x000fe200078e00ff */
[----:B------:R-:W-:Y:S01]  /*4f50*/  HMMA.16816.F32.BF16 R32, R164, R178, R32 ;  /* 0x000000b2a420723c */ /* 0x000fe20000041820 */
[----:B------:R-:W-:Y:S08]  /*4f60*/  LDSM.16.M88.4 R176, [R215+0xe080] ;  /* 0x00e08000d7b0783b */ /* 0x000ff00000000200 */
[----:B------:R-:W1:Y:S08]  /*4f70*/  LDSM.16.M88.4 R164, [R172+0x1a080] ;  /* 0x01a08000aca4783b */ /* 0x000e700000000200 */
[----:B------:R-:W2:Y:S08]  /*4f80*/  LDSM.16.M88.4 R172, [R172+0x1b080] ;  /* 0x01b08000acac783b */ /* 0x000eb00000000200 */
[----:B------:R-:W-:Y:S01]  /*4f90*/  LDS R0, [R229+0x202a0] ;  /* 0x0202a000e5007984 */ /* 0x000fe20000000800 */
        /* <DEDUP_REMOVED lines=20> */
[----:B------:R-:W1:Y:S07]  /*50e0*/  LDSM.16.M88.4 R172, [R216+0xc080] ;  /* 0x00c08000d8ac783b */ /* 0x000e6e0000000200 */
[----:B------:R-:W-:Y:S01]  /*50f0*/  HMMA.16816.F32.BF16 R32, R164, R178, R32 ;  /* 0x000000b2a420723c */ /* 0x000fe20000041820 */
[----:B------:R-:W2:Y:S08]  /*5100*/  LDSM.16.M88.4 R164, [R212+0x1b080] ;  /* 0x01b08000d4a4783b */ /* 0x000eb00000000200 */
[----:B------:R-:W3:Y:S01]  /*5110*/  LDSM.16.M88.4 R176, [R216+0xe080] ;  /* 0x00e08000d8b0783b */ /* 0x000ee20000000200 */
        /* <DEDUP_REMOVED lines=11> */
[----:B----4-:R-:W-:Y:S02]  /*51d0*/  FMUL.FTZ R5, R195, R5 ;  /* 0x00000005c3057220 */ /* 0x010fe40000410000 */
[C---:B------:R-:W-:Y:S04]  /*51e0*/  HMMA.16816.F32.BF16 R24, R164.reuse, R176, R24 ;  /* 0x000000b0a418723c */ /* 0x040fe80000041818 */
[--C-:B------:R-:W-:Y:S02]  /*51f0*/  FADD.FTZ R6, R6, -R0.reuse ;  /* 0x8000000006067221 */ /* 0x100fe40000010000 */
[--C-:B------:R-:W-:Y:S02]  /*5200*/  FADD.FTZ R7, R7, -R0.reuse ;  /* 0x8000000007077221 */ /* 0x100fe40000010000 */
[-C--:B------:R-:W-:Y:S01]  /*5210*/  HMMA.16816.F32.BF16 R28, R164, R178.reuse, R28 ;  /* 0x000000b2a41c723c */ /* 0x080fe2000004181c */
[----:B------:R-:W-:Y:S03]  /*5220*/  MUFU.EX2 R165, R252 ;  /* 0x000000fc00a57308 */ /* 0x000fe60000000800 */
[----:B------:R-:W-:Y:S02]  /*5230*/  FMUL.FTZ R6, R187, R6 ;  /* 0x00000006bb067220 */ /* 0x000fe40000410000 */
[----:B------:R-:W-:Y:S01]  /*5240*/  FMUL.FTZ R7, R180, R7 ;  /* 0x00000007b4077220 */ /* 0x000fe20000410000 */
[----:B------:R-:W-:Y:S01]  /*5250*/  F2FP.BF16.PACK_AB R164, R192, R193 ;  /* 0x000000c1c0a4723e */ /* 0x000fe200000010ff */
        /* <DEDUP_REMOVED lines=12> */
[----:B-----5:R-:W-:Y:S01]  /*5320*/  F2FP.BF16.PACK_AB R168, R194, R198 ;  /* 0x000000c6c2a8723e */ /* 0x020fe200000010ff */
        /* <DEDUP_REMOVED lines=45> */
[----:B------:R1:W2:Y:S01]  /*5600*/  MUFU.EX2 R20, R204 ;  /* 0x000000cc00147308 */ /* 0x0002a20000000800 */
        /* <DEDUP_REMOVED lines=9> */
[----:B------:R-:W5:Y:S01]  /*56a0*/  MUFU.EX2 R16, R205 ;  /* 0x000000cd00107308 */ /* 0x000f620000000800 */
        /* <DEDUP_REMOVED lines=12> */
[----:B------:R-:W-:Y:S01]  /*5770*/  FMUL.FTZ R167, R167, R14 ;  /* 0x0000000ea7a77220 */ /* 0x000fe20000410000 */
[----:B-1----:R-:W-:Y:S01]  /*5780*/  SHF.L.U32 R204, R214, 0x1, RZ ;  /* 0x00000001d6cc7819 */ /* 0x002fe200000006ff */
[--C-:B------:R-:W-:Y:S01]  /*5790*/  FADD.FTZ R26, R26, -R0.reuse ;  /* 0x800000001a1a7221 */ /* 0x100fe20000010000 */
[----:B------:R-:W-:Y:S01]  /*57a0*/  STS [R230+0x2400], R17 ;  /* 0x00240011e6007388 */ /* 0x000fe20000000800 */
[----:B------:R-:W-:Y:S01]  /*57b0*/  F2FP.BF16.PACK_AB R8, R8, R35 ;  /* 0x000000230808723e */ /* 0x000fe200000010ff */
[--C-:B----4-:R-:W-:Y:S02]  /*57c0*/  FADD.FTZ R3, R27, -R0.reuse ;  /* 0x800000001b037221 */ /* 0x110fe40000010000 */
[----:B------:R1:W-:Y:S01]  /*57d0*/  STS [R231+0x23480], R4 ;  /* 0x02348004e7007388 */ /* 0x0003e20000000800 */
[----:B--2---:R-:W-:Y:S01]  /*57e0*/  F2FP.BF16.PACK_AB R2, R20, R23 ;  /* 0x000000171402723e */ /* 0x004fe200000010ff */
        /* <DEDUP_REMOVED lines=12> */
[--C-:B-1----:R-:W-:Y:S02]  /*58b0*/  FADD.FTZ R4, R15, -R0.reuse ;  /* 0x800000000f047221 */ /* 0x102fe40000010000 */
[----:B------:R-:W-:Y:S02]  /*58c0*/  FADD.FTZ R0, R31, -R0 ;  /* 0x800000001f007221 */ /* 0x000fe40000010000 */
[----:B------:R-:W-:Y:S01]  /*58d0*/  FMUL.FTZ R4, R165, R4 ;  /* 0x00000004a5047220 */ /* 0x000fe20000410000 */
[----:B-----5:R-:W-:Y:S01]  /*58e0*/  F2FP.BF16.PACK_AB R2, R228, R16 ;  /* 0x00000010e402723e */ /* 0x020fe200000010ff */
        /* <DEDUP_REMOVED lines=27> */
[----:B-1----:R-:W-:Y:S07]  /*5aa0*/  IMAD.SHL.U32 R3, R214, 0x2, RZ ;  /* 0x00000002d6037824 */ /* 0x002fee00078e00ff */
[----:B------:R-:W1:Y:S01]  /*5ab0*/  LDSM.16.MT88.4 R12, [R209+0x20480] ;  /* 0x02048000d10c783b */ /* 0x000e620000004200 */
[----:B------:R-:W-:Y:S02]  /*5ac0*/  IMAD.IADD R205, R3, 0x1, R206 ;  /* 0x0000000103cd7824 */ /* 0x000fe400078e02ce */
[----:B--2---:R-:W-:Y:S05]  /*5ad0*/  IMAD.SHL.U32 R0, R220, 0x2, RZ ;  /* 0x00000002dc007824 */ /* 0x004fea00078e00ff */
        /* <DEDUP_REMOVED lines=111> */
[----:B------:R-:W-:Y:S02]  /*61d0*/  IMAD.U32 R4, RZ, RZ, UR25 ;  /* 0x00000019ff047e24 */ /* 0x000fe4000f8e00ff */
        /* <DEDUP_REMOVED lines=14> */
[----:B------:R-:W-:Y:S02]  /*62c0*/  LEA R6, P1, R5, c[0x0][0x1f0], 0x1 ;  /* 0x00007c0005067a11 */ /* 0x000fe400078208ff */
[----:B------:R-:W-:Y:S02]  /*62d0*/  IADD3 R4, -R211, UR13, -R12 ;  /* 0x0000000dd3047c10 */ /* 0x000fe4000fffe90c */
[----:B------:R-:W-:Y:S02]  /*62e0*/  LEA.HI.X R7, R5, c[0x0][0x1f4], R7, 0x1, P1 ;  /* 0x00007d0005077a11 */ /* 0x000fe400008f0c07 */
        /* <DEDUP_REMOVED lines=10> */
[C---:B------:R-:W-:Y:S01]  /*6390*/  ISETP.LT.OR P1, PT, R4.reuse, 0x21, !P4 ;  /* 0x000000210400780c */ /* 0x040fe20006721670 */
[----:B-1----:R-:W-:Y:S11]  /*63a0*/  IMAD.SHL.U32 R207, R207, 0x4, RZ ;  /* 0x00000004cfcf7824 */ /* 0x002ff600078e00ff */
[----:B------:R-:W-:Y:S01]  /*63b0*/  @!UPT UIADD3 URZ, URZ, URZ, URZ ;  /* 0x0000003f3f3ff290 */ /* 0x000fe2000fffe03f */
[----:B------:R2:W-:Y:S01]  /*63c0*/  LDGSTS.E.BYPASS.LTC128B.128 [R3+0x1000], [R6.64], !P1 ;  /* 0x0100000006037fae */ /* 0x0005e2000c901d52 */
[----:B------:R-:W-:Y:S01]  /*63d0*/  ISETP.LT.OR P1, PT, R4, 0x21, !P5 ;  /* 0x000000210400780c */ /* 0x000fe20006f21670 */
[----:B------:R-:W-:Y:S04]  /*63e0*/  IMAD.U32 R4, RZ, RZ, UR24 ;  /* 0x00000018ff047e24 */ /* 0x000fe8000f8e00ff */
[----:B------:R-:W-:Y:S04]  /*63f0*/  @!P3 IMAD R4, R4, 0x40, R207 ;  /* 0x000000400404b824 */ /* 0x000fe800078e02cf */
[----:B------:R-:W-:Y:S04]  /*6400*/  @!P3 IMAD.SHL.U32 R4, R4, 0x4, RZ ;  /* 0x000000040404b824 */ /* 0x000fe800078e00ff */
[----:B------:R2:W-:Y:S04]  /*6410*/  LDGSTS.E.BYPASS.LTC128B.128 [R3+0x3000], [R6.64+0x80], !P1 ;  /* 0x0300008006037fae */ /* 0x0005e8000c901d52 */
[----:B------:R2:W-:Y:S02]  /*6420*/  @!P3 LDGSTS.E.BYPASS.LTC128B.128 [R4+0x20280], [R10.64] ;  /* 0x202800000a04bfae */ /* 0x0005e4000b901d52 */
.L_x_2048:
[-C--:B-12-4-:R-:W-:Y:S01]  /*6430*/  HMMA.16816.F32.BF16 R4, R164, R16.reuse, RZ ;  /* 0x00000010a404723c */ /* 0x096fe200000418ff */
[----:B------:R-:W-:Y:S01]  /*6440*/  LDSM.16.MT88.4 R184, [R0+0x1080] ;  /* 0x0010800000b8783b */ /* 0x000fe20000004200 */
[----:B------:R-:W-:Y:S02]  /*6450*/  USHF.L.U32 UR23, UR23, 0xd, URZ ;  /* 0x0000000d17177899 */ /* 0x000fe4000800063f */
[----:B------:R-:W-:Y:S01]  /*6460*/  IMAD.IADD R3, R204, 0x1, R219 ;  /* 0x00000001cc037824 */ /* 0x000fe200078e02db */
[----:B------:R-:W-:Y:S01]  /*6470*/  UISETP.GE.AND UP0, UPT, UR17, UR11, UPT ;  /* 0x0000000b1100728c */ /* 0x000fe2000bf06270 */
[----:B------:R-:W-:Y:S01]  /*6480*/  LDSM.16.MT88.4 R192, [R0+0x5080] ;  /* 0x0050800000c0783b */ /* 0x000fe20000004200 */
[----:B------:R-:W-:Y:S01]  /*6490*/  UIADD3 UR7, UR5, 0x1, URZ ;  /* 0x0000000105077890 */ /* 0x000fe2000fffe03f */
[C---:B------:R-:W-:Y:S01]  /*64a0*/  HMMA.16816.F32.BF16 R8, R28.reuse, R16, RZ ;  /* 0x000000101c08723c */ /* 0x040fe200000418ff */
[----:B------:R-:W-:Y:S02]  /*64b0*/  UISETP.GE.AND UP3, UPT, UR5, 0x1, UPT ;  /* 0x000000010500788c */ /* 0x000fe4000bf66270 */
[----:B------:R-:W1:Y:S01]  /*64c0*/  LDSM.16.M88.4 R180, [R3+0x24480] ;  /* 0x0244800003b4783b */ /* 0x000e620000000200 */
[----:B------:R-:W-:Y:S02]  /*64d0*/  UIADD3 UR6, UR22, 0x1, URZ ;  /* 0x0000000116067890 */ /* 0x000fe4000fffe03f */
[----:B------:R-:W-:Y:S02]  /*64e0*/  UISETP.GE.AND UP2, UPT, UR22, 0x1, UPT ;  /* 0x000000011600788c */ /* 0x000fe4000bf46270 */
[-C--:B------:R-:W-:Y:S01]  /*64f0*/  HMMA.16816.F32.BF16 R12, R28, R18.reuse, RZ ;  /* 0x000000121c0c723c */ /* 0x080fe200000418ff */
[----:B------:R-:W2:Y:S01]  /*6500*/  LDSM.16.M88.4 R188, [R3+0x25480] ;  /* 0x0254800003bc783b */ /* 0x000ea20000000200 */
[----:B------:R-:W-:Y:S02]  /*6510*/  UIADD3 UR4, UR24, 0x1, URZ ;  /* 0x0000000118047890 */ /* 0x000fe4000fffe03f */
[----:B------:R-:W-:Y:S02]  /*6520*/  UISETP.GE.AND UP1, UPT, UR24, 0x1, UPT ;  /* 0x000000011800788c */ /* 0x000fe4000bf26270 */
[----:B------:R-:W3:Y:S01]  /*6530*/  LDL.64 R226, [R1+0x48] ;  /* 0x0000480001e27983 */ /* 0x000ee20000100a00 */
[----:B------:R-:W-:Y:S01]  /*6540*/  USEL UR5, UR7, URZ, !UP3 ;  /* 0x0000003f07057287 */ /* 0x000fe2000d800000 */
[C---:B------:R-:W-:Y:S01]  /*6550*/  HMMA.16816.F32.BF16 R16, R164.reuse, R18, RZ ;  /* 0x00000012a410723c */ /* 0x040fe200000418ff */
[----:B------:R-:W-:Y:S02]  /*6560*/  USEL UR22, UR6, URZ, !UP2 ;  /* 0x0000003f06167287 */ /* 0x000fe4000d000000 */
[----:B------:R-:W4:Y:S01]  /*6570*/  LDL R207, [R1+0x54] ;  /* 0x0000540001cf7983 */ /* 0x000f220000100800 */
[----:B------:R-:W-:Y:S04]  /*6580*/  USEL UR24, UR4, URZ, !UP1 ;  /* 0x0000003f04187287 */ /* 0x000fe8000c800000 */
        /* <DEDUP_REMOVED lines=72> */
[----:B------:R-:W-:Y:S03]  /*6a10*/  UMOV UR23, UR17 ;  /* 0x0000001100177c82 */ /* 0x000fe60008000000 */
[C---:B------:R-:W-:Y:S04]  /*6a20*/  HMMA.16816.F32.BF16 R16, R184.reuse, R198, R16 ;  /* 0x000000c6b810723c */ /* 0x040fe80000041810 */
        /* <DEDUP_REMOVED lines=202> */
.L_x_2044:
[----:B------:R-:W-:Y:S05]  /*76d0*/  @P0 BRA `(.L_x_2050) ;  /* 0x00001fe000000947 */ /* 0x000fea0003800000 */
[----:B------:R-:W-:Y:S01]  /*76e0*/  F2FP.BF16.PACK_AB R36, R37, R36 ;  /* 0x000000242524723e */ /* 0x000fe200000010ff */
[----:B------:R-:W-:Y:S01]  /*76f0*/  BAR.SYNC.DEFER_BLOCKING 0x1, 0x100 ;  /* 0x0044000000007b1d */ /* 0x000fe20000010000 */
[----:B------:R-:W-:Y:S02]  /*7700*/  F2FP.BF16.PACK_AB R38, R39, R38 ;  /* 0x000000262726723e */ /* 0x000fe400000010ff */
[----:B------:R-:W-:Y:S02]  /*7710*/  F2FP.BF16.PACK_AB R64, R65, R64 ;  /* 0x000000404140723e */ /* 0x000fe400000010ff */
[----:B------:R-:W-:Y:S01]  /*7720*/  F2FP.BF16.PACK_AB R66, R67, R66 ;  /* 0x000000424342723e */ /* 0x000fe200000010ff */
        /* <DEDUP_REMOVED lines=21> */
[CC--:B-----5:R-:W-:Y:S02]  /*7880*/  LEA.HI R5, R35.reuse, R37.reuse, RZ, 0x2 ;  /* 0x0000002523057211 */ /* 0x0e0fe400078f10ff */
[----:B----4-:R-:W-:Y:S02]  /*7890*/  LEA.HI R2, R35, R37, RZ, 0x5 ;  /* 0x0000002523027211 */ /* 0x010fe400078f28ff */
[----:B------:R-:W-:-:S02]  /*78a0*/  SHF.R.S32.HI R7, RZ, 0x2, R5 ;  /* 0x00000002ff077819 */ /* 0x000fc40000011405 */
[----:B--2---:R-:W-:Y:S02]  /*78b0*/  SHF.R.S32.HI R0, RZ, 0x1f, R5 ;  /* 0x0000001fff007819 */ /* 0x004fe40000011405 */
[----:B------:R-:W-:Y:S02]  /*78c0*/  SHF.R.S32.HI R3, RZ, 0x5, R2 ;  /* 0x00000005ff037819 */ /* 0x000fe40000011402 */
[----:B------:R-:W-:Y:S02]  /*78d0*/  LEA.HI R0, R0, R7, RZ, 0x3 ;  /* 0x0000000700007211 */ /* 0x000fe400078f18ff */
[----:B------:R-:W-:Y:S02]  /*78e0*/  LEA.HI R6, R35, R37, RZ, 0x6 ;  /* 0x0000002523067211 */ /* 0x000fe400078f30ff */
[----:B------:R-:W-:Y:S02]  /*78f0*/  LOP3.LUT R0, R0, 0xfffffff8, RZ, 0xc0, !PT ;  /* 0xfffffff800007812 */ /* 0x000fe400078ec0ff */
[----:B------:R-:W-:-:S02]  /*7900*/  SHF.R.U32.HI R6, RZ, 0x3, R6 ;  /* 0x00000003ff067819 */ /* 0x000fc40000011606 */
[----:B------:R-:W-:Y:S01]  /*7910*/  LOP3.LUT R5, R5, 0x3ffffffc, RZ, 0xc0, !PT ;  /* 0x3ffffffc05057812 */ /* 0x000fe200078ec0ff */
[----:B------:R-:W-:Y:S01]  /*7920*/  IMAD.IADD R7, R7, 0x1, -R0 ;  /* 0x0000000107077824 */ /* 0x000fe200078e0a00 */
[----:B------:R-:W-:Y:S02]  /*7930*/  LEA.HI R0, R2, R3, RZ, 0x1 ;  /* 0x0000000302007211 */ /* 0x000fe400078f08ff */
[----:B------:R-:W-:Y:S01]  /*7940*/  F2FP.BF16.PACK_AB R70, R71, R70 ;  /* 0x000000464746723e */ /* 0x000fe200000010ff */
[C---:B------:R-:W-:Y:S01]  /*7950*/  IMAD.SHL.U32 R2, R7.reuse, 0x40, RZ ;  /* 0x0000004007027824 */ /* 0x040fe200078e00ff */
        /* <DEDUP_REMOVED lines=17> */
[----:B------:R-:W-:Y:S02]  /*7a70*/  F2FP.BF16.PACK_AB R76, R77, R76 ;  /* 0x0000004c4d4c723e */ /* 0x000fe400000010ff */
[----:B------:R-:W-:Y:S02]  /*7a80*/  F2FP.BF16.PACK_AB R78, R79, R78 ;  /* 0x0000004e4f4e723e */ /* 0x000fe400000010ff */
[C---:B------:R-:W-:Y:S01]  /*7a90*/  IADD3 R2, R0.reuse, 0x40, RZ ;  /* 0x0000004000027810 */ /* 0x040fe20007ffe0ff */
[----:B------:R-:W-:Y:S01]  /*7aa0*/  STS [R0+0x8080], R36 ;  /* 0x0080802400007388 */ /* 0x000fe20000000800 */
[----:B------:R-:W-:Y:S02]  /*7ab0*/  @P0 IADD3 R2, R0, -0x40, RZ ;  /* 0xffffffc000020810 */ /* 0x000fe40007ffe0ff */
        /* <DEDUP_REMOVED lines=57> */
[----:B------:R-:W-:Y:S01]  /*7e50*/  PLOP3.LUT P0, PT, PT, PT, UP1, 0x80, 0x0 ;  /* 0x000000000000781c */ /* 0x000fe20003f0f018 */
        /* <DEDUP_REMOVED lines=69> */
.L_x_2051:
[CC--:B-1----:R-:W-:Y:S01]  /*82b0*/  LEA.HI R2, R35.reuse, R37.reuse, RZ, 0x4 ;  /* 0x0000002523027211 */ /* 0x0c2fe200078f20ff */
[----:B------:R-:W-:Y:S01]  /*82c0*/  USHF.R.S32.HI UR6, URZ, 0x1f, UR15 ;  /* 0x0000001f3f067899 */ /* 0x000fe2000801140f */
[----:B------:R-:W-:Y:S01]  /*82d0*/  LEA.HI R4, R35, R37, RZ, 0x7 ;  /* 0x0000002523047211 */ /* 0x000fe200078f38ff */
[----:B------:R-:W-:Y:S01]  /*82e0*/  ULDC.64 UR4, c[0x0][0x338] ;  /* 0x0000ce0000047ab9 */ /* 0x000fe20000000a00 */
[----:B------:R-:W-:Y:S01]  /*82f0*/  LOP3.LUT R0, R2, 0xfffffff0, RZ, 0xc0, !PT ;  /* 0xfffffff002007812 */ /* 0x000fe200078ec0ff */
[----:B------:R-:W-:Y:S01]  /*8300*/  UIMAD UR4, UR6, UR4, URZ ;  /* 0x00000004060472a4 */ /* 0x000fe2000f8e023f */
[----:B------:R-:W-:Y:S01]  /*8310*/  SHF.R.S32.HI R14, RZ, 0x4, R2 ;  /* 0x00000004ff0e7819 */ /* 0x000fe20000011402 */
[----:B------:R-:W-:Y:S01]  /*8320*/  IMAD.SHL.U32 R4, R4, 0x4, RZ ;  /* 0x0000000404047824 */ /* 0x000fe200078e00ff */
[----:B------:R-:W-:Y:S01]  /*8330*/  USHF.R.S32.HI UR7, URZ, 0x1f, UR14 ;  /* 0x0000001f3f077899 */ /* 0x000fe2000801140e */
[----:B------:R-:W-:Y:S01]  /*8340*/  IMAD.IADD R0, R37, 0x1, -R0 ;  /* 0x0000000125007824 */ /* 0x000fe200078e0a00 */
[----:B------:R-:W-:Y:S01]  /*8350*/  UIMAD UR5, UR15, UR5, UR4 ;  /* 0x000000050f0572a4 */ /* 0x000fe2000f8e0204 */
[----:B------:R-:W-:Y:S01]  /*8360*/  IMAD.SHL.U32 R2, R14, 0x40, RZ ;  /* 0x000000400e027824 */ /* 0x000fe200078e00ff */
[----:B------:R-:W-:Y:S01]  /*8370*/  USEL UR14, UR14, URZ, !UP1 ;  /* 0x0000003f0e0e7287 */ /* 0x000fe2000c800000 */
[----:B------:R-:W-:Y:S01]  /*8380*/  IMAD.SHL.U32 R12, R0, 0x8, RZ ;  /* 0x00000008000c7824 */ /* 0x000fe200078e00ff */
[----:B------:R-:W-:Y:S01]  /*8390*/  SHF.R.S32.HI R3, RZ, 0x1f, R0 ;  /* 0x0000001fff037819 */ /* 0x000fe20000011400 */
[----:B------:R-:W-:Y:S01]  /*83a0*/  USEL UR7, UR7, URZ, !UP1 ;  /* 0x0000003f07077287 */ /* 0x000fe2000c800000 */
[----:B------:R-:W-:Y:S01]  /*83b0*/  LOP3.LUT R2, R2, 0x1c0, RZ, 0xc0, !PT ;  /* 0x000001c002027812 */ /* 0x000fe200078ec0ff */
[----:B------:R-:W-:Y:S01]  /*83c0*/  IMAD.U32 R6, RZ, RZ, UR16 ;  /* 0x00000010ff067e24 */ /* 0x000fe2000f8e00ff */
[----:B------:R-:W-:Y:S01]  /*83d0*/  LEA.HI R3, R3, R0, RZ, 0x3 ;  /* 0x0000000003037211 */ /* 0x000fe200078f18ff */
[----:B------:R-:W-:Y:S01]  /*83e0*/  IMAD.U32 R44, RZ, RZ, UR14 ;  /* 0x0000000eff2c7e24 */ /* 0x000fe2000f8e00ff */
[----:B------:R-:W-:Y:S01]  /*83f0*/  LOP3.LUT R5, R2, 0x38, R12, 0xf8, !PT ;  /* 0x0000003802057812 */ /* 0x000fe200078ef80c */
[----:B------:R-:W-:Y:S01]  /*8400*/  BSSY B0, `(.L_x_2052) ;  /* 0x0000032000007945 */ /* 0x000fe20003800000 */
[----:B------:R-:W-:Y:S01]  /*8410*/  SHF.R.U32.HI R0, RZ, 0x3, R2 ;  /* 0x00000003ff007819 */ /* 0x000fe20000011602 */
[----:B------:R-:W-:Y:S01]  /*8420*/  IMAD.SHL.U32 R2, R3, 0x400, RZ ;  /* 0x0000040003027824 */ /* 0x000fe200078e00ff */
[----:B------:R-:W-:-:S02]  /*8430*/  LOP3.LUT R3, R4, 0x7ffffe00, RZ, 0xc0, !PT ;  /* 0x7ffffe0004037812 */ /* 0x000fc400078ec0ff */
[----:B------:R-:W-:Y:S02]  /*8440*/  LOP3.LUT R0, R5, R0, RZ, 0x3c, !PT ;  /* 0x0000000005007212 */ /* 0x000fe400078e3cff */
[----:B------:R-:W-:Y:S02]  /*8450*/  LOP3.LUT R2, R2, 0x7fffe000, RZ, 0xc0, !PT ;  /* 0x7fffe00002027812 */ /* 0x000fe400078ec0ff */
[----:B-----5:R-:W-:Y:S02]  /*8460*/  IADD3 R4, R8, -UR10, RZ ;  /* 0x8000000a08047c10 */ /* 0x020fe4000fffe0ff */
[----:B------:R-:W-:Y:S01]  /*8470*/  IADD3 R0, R0, R2, R3 ;  /* 0x0000000200007210 */ /* 0x000fe20007ffe003 */
[----:B------:R-:W-:Y:S01]  /*8480*/  IMAD.U32 R2, RZ, RZ, UR15 ;  /* 0x0000000fff027e24 */ /* 0x000fe2000f8e00ff */
[--C-:B------:R-:W-:Y:S02]  /*8490*/  SHF.R.S32.HI R13, RZ, 0x1f, R12.reuse ;  /* 0x0000001fff0d7819 */ /* 0x100fe4000001140c */
[----:B------:R-:W-:Y:S01]  /*84a0*/  IMNMX R15, R4, 0x80, PT ;  /* 0x00000080040f7817 */ /* 0x000fe20003800200 */
[----:B------:R-:W-:Y:S01]  /*84b0*/  IMAD.SHL.U32 R0, R0, 0x2, RZ ;  /* 0x0000000200007824 */ /* 0x000fe200078e00ff */
[----:B------:R-:W-:Y:S01]  /*84c0*/  IADD3 R4, P0, R14, UR8, RZ ;  /* 0x000000080e047c10 */ /* 0x000fe2000ff1e0ff */
[----:B------:R-:W-:Y:S01]  /*84d0*/  IMAD.WIDE.U32 R2, R2, c[0x0][0x338], R12 ;  /* 0x0000ce0002027a25 */ /* 0x000fe200078e000c */
[----:B------:R-:W-:-:S02]  /*84e0*/  ISETP.GE.AND P1, PT, R14, R15, PT ;  /* 0x0000000f0e00720c */ /* 0x000fc40003f26270 */
[----:B------:R1:W2:Y:S01]  /*84f0*/  LDS.128 R20, [R0+0x8880] ;  /* 0x0088800000147984 */ /* 0x0002a20000000c00 */
[----:B------:R-:W-:Y:S02]  /*8500*/  LEA.HI.X.SX32 R5, R14, UR9, 0x1, P0 ;  /* 0x000000090e057c11 */ /* 0x000fe400080f0eff */
[----:B------:R-:W-:Y:S01]  /*8510*/  IADD3 R3, R3, UR5, RZ ;  /* 0x0000000503037c10 */ /* 0x000fe2000fffe0ff */
[----:B------:R1:W3:Y:S01]  /*8520*/  LDS.128 R24, [R0+0x9080] ;  /* 0x0090800000187984 */ /* 0x0002e20000000c00 */
[----:B------:R-:W-:Y:S01]  /*8530*/  ULDC.64 UR4, c[0x0][0x340] ;  /* 0x0000d00000047ab9 */ /* 0x000fe20000000a00 */
[----:B------:R-:W-:Y:S01]  /*8540*/  ISETP.GE.OR P0, PT, R12, c[0x0][0x324], P1 ;  /* 0x0000c9000c007a0c */ /* 0x000fe20000f06670 */
[----:B------:R-:W-:Y:S01]  /*8550*/  UIMAD UR4, UR7, UR4, URZ ;  /* 0x00000004070472a4 */ /* 0x000fe2000f8e023f */
[----:B------:R1:W4:Y:S01]  /*8560*/  LDS.128 R28, [R0+0x9880] ;  /* 0x00988000001c7984 */ /* 0x0003220000000c00 */
[----:B------:R-:W-:Y:S01]  /*8570*/  IMAD.WIDE.U32 R10, R44, c[0x0][0x340], R2 ;  /* 0x0000d0002c0a7a25 */ /* 0x000fe200078e0002 */
[----:B------:R-:W-:Y:S01]  /*8580*/  P2R R45, PR, RZ, 0x2 ;  /* 0x00000002ff2d7803 */ /* 0x000fe20000000000 */
[----:B------:R-:W-:Y:S01]  /*8590*/  UIMAD UR4, UR14, UR5, UR4 ;  /* 0x000000050e0472a4 */ /* 0x000fe2000f8e0204 */
[----:B------:R1:W1:Y:S01]  /*85a0*/  LDS.128 R32, [R0+0xa080] ;  /* 0x00a0800000207984 */ /* 0x0002620000000c00 */
[----:B------:R-:W-:-:S03]  /*85b0*/  IMAD.WIDE R6, R6, 0x80, R4 ;  /* 0x0000008006067825 */ /* 0x000fc600078e0204 */
        /* <DEDUP_REMOVED lines=22> */
.L_x_2053:
[----:B--234-:R-:W-:Y:S05]  /*8720*/  BSYNC B0 ;  /* 0x0000000000007941 */ /* 0x01cfea0003800000 */
.L_x_2052:
        /* <DEDUP_REMOVED lines=17> */
.L_x_2055:
[----:B------:R-:W-:Y:S05]  /*8840*/  BSYNC B0 ;  /* 0x0000000000007941 */ /* 0x000fea0003800000 */
.L_x_2054:
        /* <DEDUP_REMOVED lines=16> */
.L_x_2057:
[----:B------:R-:W-:Y:S05]  /*8950*/  BSYNC B0 ;  /* 0x0000000000007941 */ /* 0x000fea0003800000 */
.L_x_2056:
        /* <DEDUP_REMOVED lines=16> */
.L_x_2059:
[----:B------:R-:W-:Y:S05]  /*8a60*/  BSYNC B0 ;  /* 0x0000000000007941 */ /* 0x000fea0003800000 */
.L_x_2058:
        /* <DEDUP_REMOVED lines=16> */
.L_x_2061:
[----:B------:R-:W-:Y:S05]  /*8b70*/  BSYNC B0 ;  /* 0x0000000000007941 */ /* 0x000fea0003800000 */
.L_x_2060:
        /* <DEDUP_REMOVED lines=16> */
.L_x_2063:
[----:B------:R-:W-:Y:S05]  /*8c80*/  BSYNC B0 ;  /* 0x0000000000007941 */ /* 0x000fea0003800000 */
.L_x_2062:
        /* <DEDUP_REMOVED lines=16> */
.L_x_2065:
[----:B------:R-:W-:Y:S05]  /*8d90*/  BSYNC B0 ;  /* 0x0000000000007941 */ /* 0x000fea0003800000 */
.L_x_2064:
        /* <DEDUP_REMOVED lines=16> */
.L_x_2067:
[----:B------:R-:W-:Y:S05]  /*8ea0*/  BSYNC B0 ;  /* 0x0000000000007941 */ /* 0x000fea0003800000 */
.L_x_2066:
[----:B------:R-:W-:Y:S01]  /*8eb0*/  ULDC.64 UR4, c[0x0][0x308] ;  /* 0x0000c20000047ab9 */ /* 0x000fe20000000a00 */
[----:B-1----:R-:W-:Y:S01]  /*8ec0*/  IMAD.U32 R2, RZ, RZ, UR15 ;  /* 0x0000000fff027e24 */ /* 0x002fe2000f8e00ff */
[----:B------:R-:W-:Y:S01]  /*8ed0*/  UIMAD UR4, UR6, UR4, URZ ;  /* 0x00000004060472a4 */ /* 0x000fe2000f8e023f */
[----:B------:R-:W-:Y:S01]  /*8ee0*/  ISETP.NE.AND P0, PT, R45, RZ, PT ;  /* 0x000000ff2d00720c */ /* 0x000fe20003f05270 */
[----:B------:R-:W-:Y:S01]  /*8ef0*/  BSSY B0, `(.L_x_2068) ;  /* 0x0000013000007945 */ /* 0x000fe20003800000 */
[----:B------:R-:W-:Y:S01]  /*8f00*/  IMAD.WIDE.U32 R2, R2, c[0x0][0x308], R12 ;  /* 0x0000c20002027a25 */ /* 0x000fe200078e000c */
[----:B------:R-:W-:Y:S01]  /*8f10*/  UIMAD UR15, UR15, UR5, UR4 ;  /* 0x000000050f0f72a4 */ /* 0x000fe2000f8e0204 */
[----:B------:R-:W-:Y:S02]  /*8f20*/  ISETP.GE.OR P0, PT, R12, c[0x0][0x2f4], P0 ;  /* 0x0000bd000c007a0c */ /* 0x000fe40000706670 */
        /* <DEDUP_REMOVED lines=15> */
.L_x_2069:
[----:B------:R-:W-:Y:S05]  /*9020*/  BSYNC B0 ;  /* 0x0000000000007941 */ /* 0x000fea0003800000 */
.L_x_2068:
        /* <DEDUP_REMOVED lines=15> */
.L_x_2071:
[----:B------:R-:W-:Y:S05]  /*9120*/  BSYNC B0 ;  /* 0x0000000000007941 */ /* 0x000fea0003800000 */
.L_x_2070:
        /* <DEDUP_REMOVED lines=14> */
.L_x_2073:
[----:B------:R-:W-:Y:S05]  /*9210*/  BSYNC B0 ;  /* 0x0000000000007941 */ /* 0x000fea0003800000 */
.L_x_2072:
        /* <DEDUP_REMOVED lines=14> */
.L_x_2075:
[----:B------:R-:W-:Y:S05]  /*9300*/  BSYNC B0 ;  /* 0x0000000000007941 */ /* 0x000fea0003800000 */
.L_x_2074:
        /* <DEDUP_REMOVED lines=14> */
.L_x_2077:
[----:B------:R-:W-:Y:S05]  /*93f0*/  BSYNC B0 ;  /* 0x0000000000007941 */ /* 0x000fea0003800000 */
.L_x_2076:
        /* <DEDUP_REMOVED lines=14> */
.L_x_2079:
[----:B------:R-:W-:Y:S05]  /*94e0*/  BSYNC B0 ;  /* 0x0000000000007941 */ /* 0x000fea0003800000 */
.L_x_2078:
        /* <DEDUP_REMOVED lines=14> */
.L_x_2081:
[----:B------:R-:W-:Y:S05]  /*95d0*/  BSYNC B0 ;  /* 0x0000000000007941 */ /* 0x000fea0003800000 */
.L_x_2080:
        /* <DEDUP_REMOVED lines=14> */
.L_x_2050:
        /* <DEDUP_REMOVED lines=10> */
[----:B--2-4-:R-:W2:Y:S01]  /*9760*/  @P0 LDG.E R0, [R4.64] ;  /* 0x0000001204000981 */ /* 0x014ea2000c1e1900 */
        /* <DEDUP_REMOVED lines=20> */
.L_x_2082:
[----:B-1----:R-:W1:Y:S01]  /*98b0*/  S2R R2, SR_TID.X ;  /* 0x0000000000027919 */ /* 0x002e620000002100 */
[----:B------:R-:W-:Y:S01]  /*98c0*/  USHF.R.S32.HI UR6, URZ, 0x1f, UR15 ;  /* 0x0000001f3f067899 */ /* 0x000fe2000801140f */
[----:B-----5:R-:W-:Y:S01]  /*98d0*/  IADD3 R15, R6, -UR10, RZ ;  /* 0x8000000a060f7c10 */ /* 0x020fe2000fffe0ff */
[----:B------:R-:W-:Y:S01]  /*98e0*/  ULDC.64 UR4, c[0x0][0x308] ;  /* 0x0000c20000047ab9 */ /* 0x000fe20000000a00 */
[----:B------:R-:W-:Y:S01]  /*98f0*/  IMAD.U32 R6, RZ, RZ, UR16 ;  /* 0x00000010ff067e24 */ /* 0x000fe2000f8e00ff */
[----:B------:R-:W-:Y:S01]  /*9900*/  UIMAD UR4, UR6, UR4, URZ ;  /* 0x00000004060472a4 */ /* 0x000fe2000f8e023f */
[----:B------:R-:W-:Y:S01]  /*9910*/  BSSY B0, `(.L_x_2083) ;  /* 0x0000024000007945 */ /* 0x000fe20003800000 */
[----:B------:R-:W-:-:S02]  /*9920*/  USHF.R.S32.HI UR7, URZ, 0x1f, UR14 ;  /* 0x0000001f3f077899 */ /* 0x000fc4000801140e */
[----:B------:R-:W-:Y:S02]  /*9930*/  UIMAD UR5, UR15, UR5, UR4 ;  /* 0x000000050f0572a4 */ /* 0x000fe4000f8e0204 */
[----:B------:R-:W-:Y:S02]  /*9940*/  USEL UR14, UR14, URZ, !UP1 ;  /* 0x0000003f0e0e7287 */ /* 0x000fe4000c800000 */
[----:B------:R-:W-:-:S04]  /*9950*/  USEL UR7, UR7, URZ, !UP1 ;  /* 0x0000003f07077287 */ /* 0x000fc8000c800000 */
[----:B------:R-:W-:Y:S01]  /*9960*/  IMAD.U32 R16, RZ, RZ, UR14 ;  /* 0x0000000eff107e24 */ /* 0x000fe2000f8e00ff */
[----:B-1----:R-:W-:-:S04]  /*9970*/  SHF.R.S32.HI R14, RZ, 0x1f, R2 ;  /* 0x0000001fff0e7819 */ /* 0x002fc80000011402 */
[----:B------:R-:W-:-:S04]  /*9980*/  LEA.HI R14, R14, R2, RZ, 0x4 ;  /* 0x000000020e0e7211 */ /* 0x000fc800078f20ff */
[----:B------:R-:W-:Y:S02]  /*9990*/  LOP3.LUT R0, R14, 0x1ffffff0, RZ, 0xc0, !PT ;  /* 0x1ffffff00e007812 */ /* 0x000fe400078ec0ff */
[----:B------:R-:W-:-:S03]  /*99a0*/  SHF.R.S32.HI R14, RZ, 0x4, R14 ;  /* 0x00000004ff0e7819 */ /* 0x000fc6000001140e */
[----:B------:R-:W-:Y:S01]  /*99b0*/  IMAD.IADD R0, R2, 0x1, -R0 ;  /* 0x0000000102007824 */ /* 0x000fe200078e0a00 */
[C---:B------:R-:W-:Y:S01]  /*99c0*/  IADD3 R4, P0, R14.reuse, UR8, RZ ;  /* 0x000000080e047c10 */ /* 0x040fe2000ff1e0ff */
[----:B------:R-:W-:Y:S01]  /*99d0*/  IMAD.U32 R2, RZ, RZ, UR15 ;  /* 0x0000000fff027e24 */ /* 0x000fe2000f8e00ff */
[----:B------:R-:W-:Y:S01]  /*99e0*/  ISETP.GE.AND P1, PT, R14, R15, PT ;  /* 0x0000000f0e00720c */ /* 0x000fe20003f26270 */
[----:B------:R-:W-:Y:S01]  /*99f0*/  IMAD.SHL.U32 R12, R0, 0x8, RZ ;  /* 0x00000008000c7824 */ /* 0x000fe200078e00ff */
[----:B------:R-:W-:Y:S02]  /*9a00*/  LEA.HI.X.SX32 R5, R14, UR9, 0x1, P0 ;  /* 0x000000090e057c11 */ /* 0x000fe400080f0eff */
[----:B------:R-:W-:Y:S02]  /*9a10*/  P2R R17, PR, RZ, 0x2 ;  /* 0x00000002ff117803 */ /* 0x000fe40000000000 */
[----:B------:R-:W-:Y:S01]  /*9a20*/  SHF.R.S32.HI R13, RZ, 0x1f, R12 ;  /* 0x0000001fff0d7819 */ /* 0x000fe2000001140c */
[----:B------:R-:W-:Y:S01]  /*9a30*/  IMAD.WIDE R6, R6, 0x80, R4 ;  /* 0x0000008006067825 */ /* 0x000fe200078e0204 */
        /* <DEDUP_REMOVED lines=17> */
.L_x_2084:
[----:B------:R-:W-:Y:S05]  /*9b50*/  BSYNC B0 ;  /* 0x0000000000007941 */ /* 0x000fea0003800000 */
.L_x_2083:
        /* <DEDUP_REMOVED lines=17> */
.L_x_2086:
[----:B------:R-:W-:Y:S05]  /*9c70*/  BSYNC B0 ;  /* 0x0000000000007941 */ /* 0x000fea0003800000 */
.L_x_2085:
        /* <DEDUP_REMOVED lines=16> */
.L_x_2088:
[----:B------:R-:W-:Y:S05]  /*9d80*/  BSYNC B0 ;  /* 0x0000000000007941 */ /* 0x000fea0003800000 */
.L_x_2087:
        /* <DEDUP_REMOVED lines=16> */
.L_x_2090:
[----:B------:R-:W-:Y:S05]  /*9e90*/  BSYNC B0 ;  /* 0x0000000000007941 */ /* 0x000fea0003800000 */
.L_x_2089:
        /* <DEDUP_REMOVED lines=16> */
.L_x_2092:
[----:B------:R-:W-:Y:S05]  /*9fa0*/  BSYNC B0 ;  /* 0x0000000000007941 */ /* 0x000fea0003800000 */
.L_x_2091:
        /* <DEDUP_REMOVED lines=16> */
.L_x_2094:
[----:B------:R-:W-:Y:S05]  /*a0b0*/  BSYNC B0 ;  /* 0x0000000000007941 */ /* 0x000fea0003800000 */
.L_x_2093:
        /* <DEDUP_REMOVED lines=16> */
.L_x_2096:
[----:B------:R-:W-:Y:S05]  /*a1c0*/  BSYNC B0 ;  /* 0x0000000000007941 */ /* 0x000fea0003800000 */
.L_x_2095:
        /* <DEDUP_REMOVED lines=16> */
.L_x_2098:
[----:B------:R-:W-:Y:S05]  /*a2d0*/  BSYNC B0 ;  /* 0x0000000000007941 */ /* 0x000fea0003800000 */
.L_x_2097:
        /* <DEDUP_REMOVED lines=23> */
.L_x_2100:
[----:B------:R-:W-:Y:S05]  /*a450*/  BSYNC B0 ;  /* 0x0000000000007941 */ /* 0x000fea0003800000 */
.L_x_2099:
        /* <DEDUP_REMOVED lines=15> */
.L_x_2102:
[----:B------:R-:W-:Y:S05]  /*a550*/  BSYNC B0 ;  /* 0x0000000000007941 */ /* 0x000fea0003800000 */
.L_x_2101:
        /* <DEDUP_REMOVED lines=14> */
.L_x_2104:
[----:B------:R-:W-:Y:S05]  /*a640*/  BSYNC B0 ;  /* 0x0000000000007941 */ /* 0x000fea0003800000 */
.L_x_2103:
        /* <DEDUP_REMOVED lines=14> */
.L_x_2106:
[----:B------:R-:W-:Y:S05]  /*a730*/  BSYNC B0 ;  /* 0x0000000000007941 */ /* 0x000fea0003800000 */
.L_x_2105:
        /* <DEDUP_REMOVED lines=14> */
.L_x_2108:
[----:B------:R-:W-:Y:S05]  /*a820*/  BSYNC B0 ;  /* 0x0000000000007941 */ /* 0x000fea0003800000 */
.L_x_2107:
        /* <DEDUP_REMOVED lines=14> */
.L_x_2110:
[----:B------:R-:W-:Y:S05]  /*a910*/  BSYNC B0 ;  /* 0x0000000000007941 */ /* 0x000fea0003800000 */
.L_x_2109:
        /* <DEDUP_REMOVED lines=14> */
.L_x_2112:
[----:B------:R-:W-:Y:S05]  /*aa00*/  BSYNC B0 ;  /* 0x0000000000007941 */ /* 0x000fea0003800000 */
.L_x_2111:
        /* <DEDUP_REMOVED lines=14> */
.L_x_2113:
        /* <DEDUP_REMOVED lines=9> */
.L_x_2342:


//--------------------- .text._ZN7cutlass13device_kernelIN5flash19enable_sm80_to_sm89INS1_16FlashAttnBwdSm80INS1_25CollectiveMainloopBwdSm80ILi2ELi2EN4cute5tupleIJNS5_1CILi64EEENS7_ILi128EEES9_EEENS_10bfloat16_tEfNS_4arch4Sm80ELb1ELb0ELb0ELb1ELb1ELb0ELb0ELb0ELi2ELi2ELi2ELi2ELb0EEENS1_21CollectiveEpilogueBwdISA_SB_SD_Li256ELb1ELb0ELi4EEENS1_25SingleTileBwdLPTSchedulerILb1ELi128ELb1EEEEEEEEEvNT_6ParamsE --------------------------
	.section	.text._ZN7cutlass13device_kernelIN5flash19enable_sm80_to_sm89INS1_16FlashAttnBwdSm80INS1_25CollectiveMainloopBwdSm80ILi2ELi2EN4cute5tupleIJNS5_1CILi64EEENS7_ILi128EEES9_EEENS_10bfloat16_tEfNS_4arch4Sm80ELb1ELb0ELb0ELb1ELb1ELb0ELb0ELb0ELi2ELi2ELi2ELi2ELb0EEENS1_21CollectiveEpilogueBwdISA_SB_SD_Li256ELb1ELb0ELi4EEENS1_25SingleTileBwdLPTSchedulerILb1ELi128ELb1EEEEEEEEEvNT_6ParamsE,"ax",@progbits
	.sectioninfo	@"SHI_REGISTERS=255"
	.align	128
.text._ZN7cutlass13device_kernelIN5flash19enable_sm80_to_sm89INS1_16FlashAttnBwdSm80INS1_25CollectiveMainloopBwdSm80ILi2ELi2EN4cute5tupleIJNS5_1CILi64EEENS7_ILi128EEES9_EEENS_10bfloat16_tEfNS_4arch4Sm80ELb1ELb0ELb0ELb1ELb1ELb0ELb0ELb0ELi2ELi2ELi2ELi2ELb0EEENS1_21CollectiveEpilogueBwdISA_SB_SD_Li256ELb1ELb0ELi4EEENS1_25SingleTileBwdLPTSchedulerILb1ELi128ELb1EEEEEEEEEvNT_6ParamsE:
        .type           _ZN7cutlass13device_kernelIN5flash19enable_sm80_to_sm89INS1_16FlashAttnBwdSm80INS1_25CollectiveMainloopBwdSm80ILi2ELi2EN4cute5tupleIJNS5_1CILi64EEENS7_ILi128EEES9_EEENS_10bfloat16_tEfNS_4arch4Sm80ELb1ELb0ELb0ELb1ELb1ELb0ELb0ELb0ELi2ELi2ELi2ELi2ELb0EEENS1_21CollectiveEpilogueBwdISA_SB_SD_Li256ELb1ELb0ELi4EEENS1_25SingleTileBwdLPTSchedulerILb1ELi128ELb1EEEEEEEEEvNT_6ParamsE,@function
        .size           _ZN7cutlass13device_kernelIN5flash19enable_sm80_to_sm89INS1_16FlashAttnBwdSm80INS1_25CollectiveMainloopBwdSm80ILi2ELi2EN4cute5tupleIJNS5_1CILi64EEENS7_ILi128EEES9_EEENS_10bfloat16_tEfNS_4arch4Sm80ELb1ELb0ELb0ELb1ELb1ELb0ELb0ELb0ELi2ELi2ELi2ELi2ELb0EEENS1_21CollectiveEpilogueBwdISA_SB_SD_Li256ELb1ELb0ELi4EEENS1_25SingleTileBwdLPTSchedulerILb1ELi128ELb1EEEEEEEEEvNT_6ParamsE,(.L_x_2343 - _ZN7cutlass13device_kernelIN5flash19enable_sm80_to_sm89INS1_16FlashAttnBwdSm80INS1_25CollectiveMainloopBwdSm80ILi2ELi2EN4cute5tupleIJNS5_1CILi64EEENS7_ILi128EEES9_EEENS_10bfloat16_tEfNS_4arch4Sm80ELb1ELb0ELb0ELb1ELb1ELb0ELb0ELb0ELi2ELi2ELi2ELi2ELb0EEENS1_21CollectiveEpilogueBwdISA_SB_SD_Li256ELb1ELb0ELi4EEENS1_25SingleTileBwdLPTSchedulerILb1ELi128ELb1EEEEEEEEEvNT_6ParamsE)
        .other          _ZN7cutlass13device_kernelIN5flash19enable_sm80_to_sm89INS1_16FlashAttnBwdSm80INS1_25CollectiveMainloopBwdSm80ILi2ELi2EN4cute5tupleIJNS5_1CILi64EEENS7_ILi128EEES9_EEENS_10bfloat16_tEfNS_4arch4Sm80ELb1ELb0ELb0ELb1ELb1ELb0ELb0ELb0ELi2ELi2ELi2ELi2ELb0EEENS1_21CollectiveEpilogueBwdISA_SB_SD_Li256ELb1ELb0ELi4EEENS1_25SingleTileBwdLPTSchedulerILb1ELi128ELb1EEEEEEEEEvNT_6ParamsE,@"STO_CUDA_ENTRY STV_DEFAULT"
_ZN7cutlass13device_kernelIN5flash19enable_sm80_to_sm89INS1_16FlashAttnBwdSm80INS1_25CollectiveMainloopBwdSm80ILi2ELi2EN4cute5tupleIJNS5_1CILi64EEENS7_ILi128EEES9_EEENS_10bfloat16_tEfNS_4arch4Sm80ELb1ELb0ELb0ELb1ELb1ELb0ELb0ELb0ELi2ELi2ELi2ELi2ELb0EEENS1_21CollectiveEpilogueBwdISA_SB_SD_Li256ELb1ELb0ELi4EEENS1_25SingleTileBwdLPTSchedulerILb1ELi128ELb1EEEEEEEEEvNT_6ParamsE:
        /* <DEDUP_REMOVED lines=30> */
.L_x_2115:
[----:B------:R-:W-:Y:S02]  /*01e0*/  ULDC UR7, c[0x0][0x3ac] ;  /* 0x0000eb0000077ab9 */ /* 0x000fe40000000800 */
[----:B------:R-:W-:Y:S02]  /*01f0*/  UISETP.NE.AND UP0, UPT, UR7, 0x1, UPT ;  /* 0x000000010700788c */ /* 0x000fe4000bf05270 */
[----:B------:R-:W-:Y:S02]  /*0200*/  ULDC.64 UR4, c[0x0][0x3b0] ;  /* 0x0000ec0000047ab9 */ /* 0x000fe40000000a00 */
[----:B------:R-:W-:Y:S02]  /*0210*/  UIMAD.WIDE.U32 UR10, UR6, UR4, URZ ;  /* 0x00000004060a72a5 */ /* 0x000fe4000f8e003f */
[----:B------:R-:W-:-:S05]  /*0220*/  UMOV UR9, UR6 ;  /* 0x0000000600097c82 */ /* 0x000fca0008000000 */
[----:B------:R-:W-:-:S04]  /*0230*/  @UP0 USHF.R.U32.HI UR9, URZ, UR5, UR11 ;  /* 0x000000053f090299 */ /* 0x000fc8000801160b */
[----:B------:R-:W-:-:S04]  /*0240*/  UIMAD UR7, UR9, UR7, URZ ;  /* 0x00000007090772a4 */ /* 0x000fc8000f8e023f */
.L_x_2116:
        /* <DEDUP_REMOVED lines=12> */
[----:B------:R-:W-:-:S06]  /*0310*/  UIMAD UR4, UR4, UR6, UR5 ;  /* 0x00000006040472a4 */ /* 0x000fcc000f8e0205 */
[----:B------:R-:W-:-:S05]  /*0320*/  IMAD.U32 R0, RZ, RZ, UR4 ;  /* 0x00000004ff007e24 */ /* 0x000fca000f8e00ff */
[----:B------:R1:W-:Y:S01]  /*0330*/  STL [R1+0x2c], R0 ;  /* 0x00002c0001007387 */ /* 0x0003e20000100800 */
[----:B------:R-:W-:Y:S05]  /*0340*/  @!P0 BRA `(.L_x_2117) ;  /* 0x0000008000008947 */ /* 0x000fea0003800000 */
[----:B------:R-:W-:Y:S02]  /*0350*/  UMOV UR4, 0x4 ;  /* 0x0000000400047882 */ /* 0x000fe40000000000 */
[----:B------:R-:W-:Y:S02]  /*0360*/  ULDC.64 UR6, c[0x0][0x3e0] ;  /* 0x0000f80000067ab9 */ /* 0x000fe40000000a00 */
[----:B------:R-:W-:-:S06]  /*0370*/  UIMAD.WIDE UR4, UR13, UR4, UR6 ;  /* 0x000000040d0472a5 */ /* 0x000fcc000f8e0206 */
[----:B------:R-:W-:Y:S02]  /*0380*/  MOV R2, UR4 ;  /* 0x0000000400027c02 */ /* 0x000fe40008000f00 */
[----:B------:R-:W-:-:S05]  /*0390*/  MOV R3, UR5 ;  /* 0x0000000500037c02 */ /* 0x000fca0008000f00 */
[----:B-1----:R-:W2:Y:S02]  /*03a0*/  LDG.E R0, [R2.64] ;  /* 0x0000001002007981 */ /* 0x002ea4000c1e1900 */
[----:B--2---:R1:W2:Y:S02]  /*03b0*/  R2UR UR5, R0 ;  /* 0x00000000000573c2 */ /* 0x0042a400000e0000 */
[----:B-12---:R-:W-:Y:S05]  /*03c0*/  BRA `(.L_x_2118) ;  /* 0x000000f000007947 */ /* 0x006fea0003800000 */
.L_x_2117:
        /* <DEDUP_REMOVED lines=9> */
[----:B-1----:R-:W3:Y:S01]  /*0460*/  LDG.E R0, [R2.64+0x4] ;  /* 0x0000041002007981 */ /* 0x002ee2000c1e1900 */
[----:B--2---:R-:W1:Y:S08]  /*0470*/  R2UR UR5, R4 ;  /* 0x00000000040573c2 */ /* 0x004e7000000e0000 */
[----:B---3--:R-:W1:Y:S02]  /*0480*/  R2UR UR4, R0 ;  /* 0x00000000000473c2 */ /* 0x008e6400000e0000 */
[----:B-1----:R-:W-:Y:S01]  /*0490*/  UIADD3 UR5, -UR5, UR4, URZ ;  /* 0x0000000405057290 */ /* 0x002fe2000fffe13f */
[----:B------:R-:W-:Y:S05]  /*04a0*/  BRA `(.L_x_2118) ;  /* 0x0000001000007947 */ /* 0x000fea0003800000 */
.L_x_2119:
[----:B------:R-:W-:Y:S02]  /*04b0*/  ULDC UR5, c[0x0][0x3d4] ;  /* 0x0000f50000057ab9 */ /* 0x000fe40000000800 */
.L_x_2118:
[----:B------:R-:W-:Y:S02]  /*04c0*/  UIADD3 UR5, UR5, 0x7f, URZ ;  /* 0x0000007f05057890 */ /* 0x000fe4000fffe03f */
[----:B------:R-:W-:-:S02]  /*04d0*/  ULOP3.LUT UR14, URZ, UR9, URZ, 0x33, !UPT ;  /* 0x000000093f0e7292 */ /* 0x000fc4000f8e333f */
[----:B------:R-:W-:-:S04]  /*04e0*/  USHF.R.S32.HI UR4, URZ, 0x1f, UR5 ;  /* 0x0000001f3f047899 */ /* 0x000fc80008011405 */
[----:B------:R-:W-:-:S04]  /*04f0*/  ULEA.HI UR4, UR4, UR5, URZ, 0x7 ;  /* 0x0000000504047291 */ /* 0x000fc8000f8f383f */
[----:B------:R-:W-:-:S04]  /*0500*/  USHF.R.S32.HI UR4, URZ, 0x7, UR4 ;  /* 0x000000073f047899 */ /* 0x000fc80008011404 */
[----:B------:R-:W-:Y:S02]  /*0510*/  UISETP.GT.AND UP0, UPT, UR4, UR9, UPT ;  /* 0x000000090400728c */ /* 0x000fe4000bf04270 */
[----:B------:R-:W-:Y:S02]  /*0520*/  UIADD3 UR14, UR4, UR14, URZ ;  /* 0x0000000e040e7290 */ /* 0x000fe4000fffe03f */
[----:B------:R-:W-:Y:S01]  /*0530*/  USEL UR13, UR13, 0xffffffff, UP0 ;  /* 0xffffffff0d0d7887 */ /* 0x000fe20008000000 */
[----:B------:R-:W-:Y:S05]  /*0540*/  BRA `(.L_x_2120) ;  /* 0x000004b000007947 */ /* 0x000fea0003800000 */
.L_x_2114:
[----:B------:R-:W-:Y:S02]  /*0550*/  ULDC.64 UR6, c[0x0][0x3b8] ;  /* 0x0000ee0000067ab9 */ /* 0x000fe40000000a00 */
[----:B------:R-:W-:Y:S02]  /*0560*/  UISETP.NE.AND UP0, UPT, UR6, 0x1, UPT ;  /* 0x000000010600788c */ /* 0x000fe4000bf05270 */
[----:B------:R-:W-:Y:S02]  /*0570*/  UIMAD.WIDE.U32 UR10, UR4, UR7, URZ ;  /* 0x00000007040a72a5 */ /* 0x000fe4000f8e003f */
[----:B------:R-:W-:-:S02]  /*0580*/  ULDC UR5, c[0x0][0x3c0] ;  /* 0x0000f00000057ab9 */ /* 0x000fc40000000800 */
        /* <DEDUP_REMOVED lines=17> */
.L_x_2121:
[----:B------:R-:W-:Y:S02]  /*06a0*/  ULDC UR7, c[0x0][0x3ac] ;  /* 0x0000eb0000077ab9 */ /* 0x000fe40000000800 */
[----:B------:R-:W-:Y:S02]  /*06b0*/  UISETP.NE.AND UP0, UPT, UR7, 0x1, UPT ;  /* 0x000000010700788c */ /* 0x000fe4000bf05270 */
[----:B------:R-:W-:Y:S02]  /*06c0*/  ULDC.64 UR4, c[0x0][0x3b0] ;  /* 0x0000ec0000047ab9 */ /* 0x000fe40000000a00 */
[----:B------:R-:W-:Y:S02]  /*06d0*/  UIMAD.WIDE.U32 UR10, UR6, UR4, URZ ;  /* 0x00000004060a72a5 */ /* 0x000fe4000f8e003f */
[----:B------:R-:W-:-:S05]  /*06e0*/  UMOV UR9, UR6 ;  /* 0x0000000600097c82 */ /* 0x000fca0008000000 */
[----:B------:R-:W-:-:S04]  /*06f0*/  @UP0 USHF.R.U32.HI UR9, URZ, UR5, UR11 ;  /* 0x000000053f090299 */ /* 0x000fc8000801160b */
[----:B------:R-:W-:-:S04]  /*0700*/  UIMAD UR7, UR9, UR7, URZ ;  /* 0x00000007090772a4 */ /* 0x000fc8000f8e023f */
.L_x_2122:
        /* <DEDUP_REMOVED lines=24> */
.L_x_2123:
        /* <DEDUP_REMOVED lines=14> */
.L_x_2125:
[----:B------:R-:W-:Y:S02]  /*0970*/  ULDC UR5, c[0x0][0x3d4] ;  /* 0x0000f50000057ab9 */ /* 0x000fe40000000800 */
.L_x_2124:
[----:B------:R-:W-:Y:S02]  /*0980*/  UIADD3 UR5, UR5, 0x7f, URZ ;  /* 0x0000007f05057890 */ /* 0x000fe4000fffe03f */
[----:B------:R-:W-:-:S02]  /*0990*/  ULOP3.LUT UR14, URZ, UR9, URZ, 0x33, !UPT ;  /* 0x000000093f0e7292 */ /* 0x000fc4000f8e333f */
[----:B------:R-:W-:-:S04]  /*09a0*/  USHF.R.S32.HI UR4, URZ, 0x1f, UR5 ;  /* 0x0000001f3f047899 */ /* 0x000fc80008011405 */
[----:B------:R-:W-:-:S04]  /*09b0*/  ULEA.HI UR4, UR4, UR5, URZ, 0x7 ;  /* 0x0000000504047291 */ /* 0x000fc8000f8f383f */
[----:B------:R-:W-:-:S04]  /*09c0*/  USHF.R.S32.HI UR4, URZ, 0x7, UR4 ;  /* 0x000000073f047899 */ /* 0x000fc80008011404 */
[----:B------:R-:W-:Y:S02]  /*09d0*/  UISETP.GT.AND UP0, UPT, UR4, UR9, UPT ;  /* 0x000000090400728c */ /* 0x000fe4000bf04270 */
[----:B------:R-:W-:Y:S02]  /*09e0*/  UIADD3 UR14, UR4, UR14, URZ ;  /* 0x0000000e040e7290 */ /* 0x000fe4000fffe03f */
[----:B------:R-:W-:-:S06]  /*09f0*/  USEL UR13, UR13, 0xffffffff, UP0 ;  /* 0xffffffff0d0d7887 */ /* 0x000fcc0008000000 */
.L_x_2120:
        /* <DEDUP_REMOVED lines=22> */
[----:B------:R-:W-:Y:S01]  /*0b60*/  CS2R R8, SRZ ;  /* 0x0000000000087805 */ /* 0x000fe2000001ff00 */
[----:B-1----:R1:W3:Y:S02]  /*0b70*/  @P1 LDG.E R0, [R2.64] ;  /* 0x0000001002001981 */ /* 0x0022e4000c1e1900 */
        /* <DEDUP_REMOVED lines=24> */
.L_x_2126:
        /* <DEDUP_REMOVED lines=10> */
.L_x_2127:
[----:B------:R-:W-:Y:S05]  /*0da0*/  @!P2 BRA `(.L_x_2128) ;  /* 0x000000500000a947 */ /* 0x000fea0003800000 */
[----:B----4-:R2:W3:Y:S04]  /*0db0*/  LDG.E R0, [R2.64] ;  /* 0x0000001002007981 */ /* 0x0104e8000c1e1900 */
[----:B--2---:R-:W2:Y:S01]  /*0dc0*/  LDG.E R2, [R2.64+0x4] ;  /* 0x0000041002027981 */ /* 0x004ea2000c1e1900 */
[----:B---3--:R-:W3:Y:S08]  /*0dd0*/  R2UR UR11, R0 ;  /* 0x00000000000b73c2 */ /* 0x008ef000000e0000 */
[----:B--2---:R-:W3:Y:S02]  /*0de0*/  R2UR UR4, R2 ;  /* 0x00000000020473c2 */ /* 0x004ee400000e0000 */
[----:B---3--:R-:W-:-:S06]  /*0df0*/  UIADD3 UR11, -UR11, UR4, URZ ;  /* 0x000000040b0b7290 */ /* 0x008fcc000fffe13f */
.L_x_2128:
        /* <DEDUP_REMOVED lines=15> */
[----:B------:R-:W-:Y:S01]  /*0ef0*/  IMAD.MOV.U32 R160, RZ, RZ, RZ ;  /* 0x000000ffffa07224 */ /* 0x000fe200078e00ff */
[----:B------:R-:W-:Y:S01]  /*0f00*/  ULEA.HI UR10, UR10, UR4, URZ, 0x6 ;  /* 0x000000040a0a7291 */ /* 0x000fe2000f8f303f */
[----:B------:R-:W-:Y:S01]  /*0f10*/  IMAD.MOV.U32 R146, RZ, RZ, RZ ;  /* 0x000000ffff927224 */ /* 0x000fe200078e00ff */
[----:B------:R-:W-:Y:S01]  /*0f20*/  USHF.R.S32.HI UR4, URZ, 0x1f, UR5 ;  /* 0x0000001f3f047899 */ /* 0x000fe20008011405 */
[----:B------:R-:W-:Y:S01]  /*0f30*/  CS2R R12, SRZ ;  /* 0x00000000000c7805 */ /* 0x000fe2000001ff00 */
[----:B------:R-:W-:Y:S01]  /*0f40*/  USHF.R.S32.HI UR10, URZ, 0x6, UR10 ;  /* 0x000000063f0a7899 */ /* 0x000fe2000801140a */
[----:B------:R-:W-:Y:S01]  /*0f50*/  MOV R144, RZ ;  /* 0x000000ff00907202 */ /* 0x000fe20000000f00 */
[----:B------:R-:W-:Y:S01]  /*0f60*/  ULEA.HI UR4, UR4, UR5, URZ, 0x6 ;  /* 0x0000000504047291 */ /* 0x000fe2000f8f303f */
[----:B------:R-:W-:Y:S01]  /*0f70*/  IMAD.MOV.U32 R142, RZ, RZ, RZ ;  /* 0x000000ffff8e7224 */ /* 0x000fe200078e00ff */
[----:B------:R-:W-:Y:S01]  /*0f80*/  UISETP.LT.AND UP0, UPT, URZ, UR10, UPT ;  /* 0x0000000a3f00728c */ /* 0x000fe2000bf01270 */
[----:B------:R-:W-:Y:S01]  /*0f90*/  CS2R R14, SRZ ;  /* 0x00000000000e7805 */ /* 0x000fe2000001ff00 */
[----:B------:R-:W-:Y:S01]  /*0fa0*/  USHF.R.S32.HI UR9, URZ, 0x6, UR4 ;  /* 0x000000063f097899 */ /* 0x000fe20008011404 */
        /* <DEDUP_REMOVED lines=67> */
[----:B------:R-:W3:Y:S01]  /*13e0*/  LDL R101, [R1+0x2c] ;  /* 0x00002c0001657983 */ /* 0x000ee20000100800 */
[----:B--2-4-:R-:W-:Y:S01]  /*13f0*/  IMAD.MOV.U32 R0, RZ, RZ, c[0x0][0x248] ;  /* 0x00009200ff007624 */ /* 0x014fe200078e00ff */
[----:B------:R-:W-:Y:S01]  /*1400*/  SHF.R.S32.HI R36, RZ, 0x1f, R35 ;  /* 0x0000001fff247819 */ /* 0x000fe20000011423 */
[----:B------:R-:W-:Y:S01]  /*1410*/  IMAD.U32 R4, RZ, RZ, UR14 ;  /* 0x0000000eff047e24 */ /* 0x000fe2000f8e00ff */
[----:B------:R-:W-:Y:S01]  /*1420*/  USHF.R.S32.HI UR18, URZ, 0x1f, UR13 ;  /* 0x0000001f3f127899 */ /* 0x000fe2000801140d */
[----:B------:R-:W-:Y:S01]  /*1430*/  IMAD.SHL.U32 R38, R35, 0x4, RZ ;  /* 0x0000000423267824 */ /* 0x000fe200078e00ff */
[----:B------:R-:W-:Y:S01]  /*1440*/  ISETP.NE.AND P0, PT, R0, 0x1, PT ;  /* 0x000000010000780c */ /* 0x000fe20003f05270 */
[----:B------:R-:W-:Y:S01]  /*1450*/  USEL UR15, UR13, URZ, !UP1 ;  /* 0x0000003f0d0f7287 */ /* 0x000fe2000c800000 */
[----:B------:R-:W-:Y:S01]  /*1460*/  LEA.HI R32, R36, R35, RZ, 0x3 ;  /* 0x0000002324207211 */ /* 0x000fe200078f18ff */
[----:B------:R-:W-:Y:S01]  /*1470*/  USEL UR19, UR18, URZ, !UP1 ;  /* 0x0000003f12137287 */ /* 0x000fe2000c800000 */
[----:B------:R-:W-:Y:S01]  /*1480*/  IMAD.MOV.U32 R215, RZ, RZ, 0x10 ;  /* 0x00000010ffd77424 */ /* 0x000fe200078e00ff */
[----:B------:R-:W-:Y:S01]  /*1490*/  ULDC.64 UR4, c[0x0][0x1b8] ;  /* 0x00006e0000047ab9 */ /* 0x000fe20000000a00 */
[----:B------:R-:W-:Y:S01]  /*14a0*/  SHF.R.S32.HI R37, RZ, 0x3, R32 ;  /* 0x00000003ff257819 */ /* 0x000fe20000011420 */
[----:B------:R-:W-:Y:S01]  /*14b0*/  ULDC.64 UR6, c[0x0][0x1e8] ;  /* 0x00007a0000067ab9 */ /* 0x000fe20000000a00 */
[----:B------:R-:W-:Y:S01]  /*14c0*/  IMAD.MOV.U32 R216, RZ, RZ, 0x20 ;  /* 0x00000020ffd87424 */ /* 0x000fe200078e00ff */
[----:B------:R-:W-:Y:S01]  /*14d0*/  UIMAD UR4, UR19, UR4, URZ ;  /* 0x00000004130472a4 */ /* 0x000fe2000f8e023f */
[----:B------:R-:W-:Y:S01]  /*14e0*/  SHF.R.S32.HI R5, RZ, 0x1f, R37 ;  /* 0x0000001fff057819 */ /* 0x000fe20000011425 */
[----:B------:R-:W-:Y:S01]  /*14f0*/  UIMAD UR6, UR19, UR6, URZ ;  /* 0x00000006130672a4 */ /* 0x000fe2000f8e023f */
[----:B-----5:R-:W-:Y:S01]  /*1500*/  IADD3 R2, P1, R37, R8, RZ ;  /* 0x0000000825027210 */ /* 0x020fe20007f3e0ff */
[----:B------:R-:W-:Y:S01]  /*1510*/  USEL UR18, UR18, URZ, !UP2 ;  /* 0x0000003f12127287 */ /* 0x000fe2000d000000 */
[----:B------:R-:W-:Y:S01]  /*1520*/  STL [R1+0x28], R37 ;  /* 0x0000282501007387 */ /* 0x000fe20000100800 */
[----:B------:R-:W-:-:S02]  /*1530*/  UIMAD UR7, UR15, UR7, UR6 ;  /* 0x000000070f0772a4 */ /* 0x000fc4000f8e0206 */
[----:B------:R-:W-:Y:S02]  /*1540*/  UIMAD UR6, UR15, UR5, UR4 ;  /* 0x000000050f0672a4 */ /* 0x000fe4000f8e0204 */
[----:B------:R-:W-:Y:S02]  /*1550*/  USEL UR19, UR13, URZ, !UP2 ;  /* 0x0000003f0d137287 */ /* 0x000fe4000d000000 */
[----:B------:R-:W-:Y:S02]  /*1560*/  ULDC.64 UR4, c[0x0][0x188] ;  /* 0x0000620000047ab9 */ /* 0x000fe40000000a00 */
[----:B------:R-:W-:Y:S02]  /*1570*/  UIMAD UR4, UR18, UR4, URZ ;  /* 0x00000004120472a4 */ /* 0x000fe4000f8e023f */
[----:B------:R-:W-:Y:S01]  /*1580*/  USHF.R.S32.HI UR20, URZ, 0x1f, UR10 ;  /* 0x0000001f3f147899 */ /* 0x000fe2000801140a */
[----:B------:R-:W-:Y:S01]  /*1590*/  IMAD.U32 R25, RZ, RZ, UR19 ;  /* 0x00000013ff197e24 */ /* 0x000fe2000f8e00ff */
[----:B------:R-:W-:-:S02]  /*15a0*/  UIMAD UR24, UR19, UR5, UR4 ;  /* 0x00000005131872a4 */ /* 0x000fc4000f8e0204 */
[----:B------:R-:W-:Y:S02]  /*15b0*/  UMOV UR21, 0x6 ;  /* 0x0000000600157882 */ /* 0x000fe40000000000 */
[----:B------:R-:W-:Y:S02]  /*15c0*/  ULDC.64 UR4, c[0x0][0x178] ;  /* 0x00005e0000047ab9 */ /* 0x000fe40000000a00 */
[----:B------:R-:W-:Y:S02]  /*15d0*/  UIMAD UR23, UR20, UR4, URZ ;  /* 0x00000004141772a4 */ /* 0x000fe4000f8e023f */
[----:B------:R-:W-:Y:S02]  /*15e0*/  UIMAD.WIDE.U32 UR26, UR10, UR4, URZ ;  /* 0x000000040a1a72a5 */ /* 0x000fe4000f8e003f */
[----:B------:R-:W-:-:S04]  /*15f0*/  UIMAD UR23, UR10, UR5, UR23 ;  /* 0x000000050a1772a4 */ /* 0x000fc8000f8e0217 */
[----:B------:R-:W-:Y:S01]  /*1600*/  UIADD3 UR23, UR27, UR23, URZ ;  /* 0x000000171b177290 */ /* 0x000fe2000fffe03f */
[----:B---3--:R-:W-:Y:S01]  /*1610*/  @P0 IMAD.HI.U32 R3, R101, c[0x0][0x24c], RZ ;  /* 0x0000930065030a27 */ /* 0x008fe200078e00ff */
[----:B------:R-:W-:-:S03]  /*1620*/  SHF.R.S32.HI R31, RZ, 0x1f, R101 ;  /* 0x0000001fff1f7819 */ /* 0x000fc60000011465 */
[----:B------:R-:W-:Y:S01]  /*1630*/  IMAD.MOV.U32 R0, RZ, RZ, R101 ;  /* 0x000000ffff007224 */ /* 0x000fe200078e0065 */
[----:B------:R-:W-:Y:S01]  /*1640*/  @P0 SHF.R.U32.HI R0, RZ, c[0x0][0x250], R3 ;  /* 0x00009400ff000a19 */ /* 0x000fe20000011603 */
[----:B------:R-:W-:Y:S01]  /*1650*/  IMAD R13, R31, c[0x0][0x180], RZ ;  /* 0x000060001f0d7a24 */ /* 0x000fe200078e02ff */
[----:B------:R-:W-:Y:S02]  /*1660*/  IADD3 R24, P0, R37, R9, RZ ;  /* 0x0000000925187210 */ /* 0x000fe40007f1e0ff */
[-C--:B------:R-:W-:Y:S01]  /*1670*/  LEA.HI.X.SX32 R3, R8, R5.reuse, 0x1, P1 ;  /* 0x0000000508037211 */ /* 0x080fe200008f0eff */
[----:B------:R-:W-:Y:S01]  /*1680*/  IMAD.U32 R8, RZ, RZ, UR15 ;  /* 0x0000000fff087e24 */ /* 0x000fe2000f8e00ff */
[----:B------:R-:W-:Y:S01]  /*1690*/  LEA.HI.X.SX32 R28, R9, R5, 0x1, P0 ;  /* 0x00000005091c7211 */ /* 0x000fe200000f0eff */
[----:B------:R-:W-:Y:S01]  /*16a0*/  IMAD R13, R101, c[0x0][0x184], R13 ;  /* 0x00006100650d7a24 */ /* 0x000fe200078e020d */
[----:B------:R-:W-:Y:S01]  /*16b0*/  LOP3.LUT R5, R32, 0xfffffff8, RZ, 0xc0, !PT ;  /* 0xfffffff820057812 */ /* 0x000fe200078ec0ff */
[----:B------:R-:W-:Y:S01]  /*16c0*/  IMAD.WIDE R10, R4, 0x80, R2 ;  /* 0x00000080040a7825 */ /* 0x000fe200078e0202 */
[----:B------:R-:W-:Y:S01]  /*16d0*/  LEA.HI R3, R36, R35, RZ, 0x6 ;  /* 0x0000002324037211 */ /* 0x000fe200078f30ff */
[----:B------:R-:W-:Y:S01]  /*16e0*/  UIADD3 UR15, -UR8, UR11, URZ ;  /* 0x0000000b080f7290 */ /* 0x000fe2000fffe13f */
[----:B------:R-:W-:Y:S01]  /*16f0*/  SHF.R.S32.HI R2, RZ, 0x1f, R0 ;  /* 0x0000001fff027819 */ /* 0x000fe20000011400 */
[----:B------:R-:W-:Y:S01]  /*1700*/  IMAD.IADD R30, R35, 0x1, -R5 ;  /* 0x00000001231e7824 */ /* 0x000fe200078e0a05 */
[----:B------:R-:W-:Y:S01]  /*1710*/  SHF.R.S32.HI R29, RZ, 0x6, R3 ;  /* 0x00000006ff1d7819 */ /* 0x000fe20000011403 */
[----:B------:R-:W-:-:S02]  /*1720*/  IMAD.SHL.U32 R3, R37, 0x40, RZ ;  /* 0x0000004025037824 */ /* 0x000fc400078e00ff */
[----:B------:R-:W-:Y:S01]  /*1730*/  IMAD.SHL.U32 R20, R30, 0x8, RZ ;  /* 0x000000081e147824 */ /* 0x000fe200078e00ff */
[----:B------:R-:W-:Y:S01]  /*1740*/  IADD3 R15, -R37, UR15, RZ ;  /* 0x0000000f250f7c10 */ /* 0x000fe2000fffe1ff */
[----:B------:R-:W-:Y:S01]  /*1750*/  IMAD R4, R2, c[0x0][0x1e0], RZ ;  /* 0x0000780002047a24 */ /* 0x000fe200078e02ff */
[----:B------:R-:W-:Y:S01]  /*1760*/  LOP3.LUT R3, R3, 0x1c0, RZ, 0xc0, !PT ;  /* 0x000001c003037812 */ /* 0x000fe200078ec0ff */
[----:B------:R-:W-:Y:S01]  /*1770*/  IMAD.SHL.U32 R34, R29, 0x200, RZ ;  /* 0x000002001d227824 */ /* 0x000fe200078e00ff */
[----:B------:R-:W-:Y:S01]  /*1780*/  SHF.R.S32.HI R21, RZ, 0x1f, R20 ;  /* 0x0000001fff157819 */ /* 0x000fe20000011414 */
[----:B------:R-:W-:Y:S01]  /*1790*/  IMAD R6, R0, c[0x0][0x1e4], R4 ;  /* 0x0000790000067a24 */ /* 0x000fe200078e0204 */
[--C-:B------:R-:W-:Y:S01]  /*17a0*/  LOP3.LUT R7, R3, 0x38, R20.reuse, 0xf8, !PT ;  /* 0x0000003803077812 */ /* 0x100fe200078ef814 */
[----:B------:R-:W-:Y:S01]  /*17b0*/  IMAD R2, R2, c[0x0][0x1b0], RZ ;  /* 0x00006c0002027a24 */ /* 0x000fe200078e02ff */
[----:B------:R-:W-:Y:S01]  /*17c0*/  SHF.R.U32.HI R3, RZ, 0x3, R3 ;  /* 0x00000003ff037819 */ /* 0x000fe20000011603 */
[----:B------:R-:W-:Y:S01]  /*17d0*/  IMAD.WIDE.U32 R4, R0, c[0x0][0x1e0], R20 ;  /* 0x0000780000047a25 */ /* 0x000fe200078e0014 */
[----:B------:R-:W-:-:S02]  /*17e0*/  IADD3 R33, R20, 0x40, RZ ;  /* 0x0000004014217810 */ /* 0x000fc40007ffe0ff */
[----:B------:R-:W-:Y:S01]  /*17f0*/  LOP3.LUT R14, R34, R7, R3, 0xf6, !PT ;  /* 0x00000007220e7212 */ /* 0x000fe200078ef603 */
[----:B------:R-:W-:Y:S01]  /*1800*/  IMAD.IADD R5, R5, 0x1, R6 ;  /* 0x0000000105057824 */ /* 0x000fe200078e0206 */
[----:B------:R-:W-:Y:S01]  /*1810*/  ISETP.GE.AND P5, PT, R20, c[0x0][0x1cc], PT ;  /* 0x0000730014007a0c */ /* 0x000fe20003fa6270 */
[C---:B------:R-:W-:Y:S01]  /*1820*/  IMAD R6, R0.reuse, c[0x0][0x1b4], R2 ;  /* 0x00006d0000067a24 */ /* 0x040fe200078e0202 */
[----:B------:R-:W-:Y:S01]  /*1830*/  ISETP.GE.AND P4, PT, R33, c[0x0][0x1cc], PT ;  /* 0x0000730021007a0c */ /* 0x000fe20003f86270 */
[----:B------:R-:W-:Y:S01]  /*1840*/  IMAD.WIDE.U32 R2, R0, c[0x0][0x1b0], R20 ;  /* 0x00006c0000027a25 */ /* 0x000fe200078e0014 */
[C---:B------:R-:W-:Y:S02]  /*1850*/  ISETP.LT.OR P2, PT, R15.reuse, 0x1, P5 ;  /* 0x000000010f00780c */ /* 0x040fe40002f41670 */
[----:B------:R-:W-:Y:S01]  /*1860*/  ISETP.LT.OR P6, PT, R15, 0x21, P5 ;  /* 0x000000210f00780c */ /* 0x000fe20002fc1670 */
[----:B------:R-:W-:Y:S02]  /*1870*/  IMAD R0, R28, c[0x0][0x178], RZ ;  /* 0x00005e001c007a24 */ /* 0x000fe400078e02ff */
[----:B------:R-:W-:-:S02]  /*1880*/  IMAD.IADD R3, R3, 0x1, R6 ;  /* 0x0000000103037824 */ /* 0x000fc400078e0206 */
[C---:B------:R-:W-:Y:S02]  /*1890*/  IMAD R0, R24.reuse, c[0x0][0x17c], R0 ;  /* 0x00005f0018007a24 */ /* 0x040fe400078e0200 */
[----:B------:R-:W-:-:S04]  /*18a0*/  IMAD.WIDE.U32 R6, R24, c[0x0][0x178], R20 ;  /* 0x00005e0018067a25 */ /* 0x000fc800078e0014 */
[----:B------:R-:W-:-:S04]  /*18b0*/  IMAD.WIDE.U32 R4, R8, c[0x0][0x1e8], R4 ;  /* 0x00007a0008047a25 */ /* 0x000fc800078e0004 */
[----:B------:R-:W-:Y:S01]  /*18c0*/  IMAD.IADD R7, R7, 0x1, R0 ;  /* 0x0000000107077824 */ /* 0x000fe200078e0200 */
[----:B------:R-:W-:Y:S01]  /*18d0*/  IADD3 R5, R5, UR7, RZ ;  /* 0x0000000705057c10 */ /* 0x000fe2000fffe0ff */
[----:B------:R-:W-:-:S04]  /*18e0*/  IMAD.WIDE.U32 R2, R8, c[0x0][0x1b8], R2 ;  /* 0x00006e0008027a25 */ /* 0x000fc800078e0002 */
[----:B------:R-:W-:Y:S01]  /*18f0*/  IMAD R12, R11, c[0x0][0x1d8], RZ ;  /* 0x000076000b0c7a24 */ /* 0x000fe200078e02ff */
[----:B------:R-:W-:Y:S01]  /*1900*/  IADD3 R3, R3, UR6, RZ ;  /* 0x0000000603037c10 */ /* 0x000fe2000fffe0ff */
[----:B------:R-:W-:Y:S01]  /*1910*/  IMAD.WIDE.U32 R8, R101, c[0x0][0x180], R6 ;  /* 0x0000600065087a25 */ /* 0x000fe200078e0006 */
[----:B------:R-:W-:Y:S02]  /*1920*/  ULDC.64 UR6, c[0x0][0x1d8] ;  /* 0x0000760000067ab9 */ /* 0x000fe40000000a00 */
[----:B------:R-:W-:Y:S01]  /*1930*/  USHF.L.U32 UR25, UR6, 0x6, URZ ;  /* 0x0000000606197899 */ /* 0x000fe2000800063f */
[----:B------:R-:W-:Y:S01]  /*1940*/  IMAD R0, R11, c[0x0][0x1a8], RZ ;  /* 0x00006a000b007a24 */ /* 0x000fe200078e02ff */
[----:B------:R-:W-:Y:S01]  /*1950*/  USHF.L.U64.HI UR7, UR6, UR21, UR7 ;  /* 0x0000001506077299 */ /* 0x000fe20008010207 */
[C---:B------:R-:W-:Y:S01]  /*1960*/  IMAD R12, R10.reuse, c[0x0][0x1dc], R12 ;  /* 0x000077000a0c7a24 */ /* 0x040fe200078e020c */
[----:B------:R-:W-:Y:S01]  /*1970*/  USHF.L.U32 UR6, UR22, 0x7, URZ ;  /* 0x0000000716067899 */ /* 0x000fe2000800063f */
[----:B------:R-:W-:-:S04]  /*1980*/  IMAD.WIDE.U32 R6, R10, c[0x0][0x1d8], R4 ;  /* 0x000076000a067a25 */ /* 0x000fc800078e0004 */
[----:B------:R-:W-:Y:S02]  /*1990*/  IMAD.IADD R11, R9, 0x1, R13 ;  /* 0x00000001090b7824 */ /* 0x000fe400078e020d */
[C---:B------:R-:W-:Y:S02]  /*19a0*/  IMAD R9, R10.reuse, c[0x0][0x1ac], R0 ;  /* 0x00006b000a097a24 */ /* 0x040fe400078e0200 */
[----:B------:R-:W-:Y:S01]  /*19b0*/  IMAD.WIDE.U32 R4, R10, c[0x0][0x1a8], R2 ;  /* 0x00006a000a047a25 */ /* 0x000fe200078e0002 */
[----:B------:R-:W-:-:S03]  /*19c0*/  LEA R2, P1, R6, c[0x0][0x1c0], 0x1 ;  /* 0x0000700006027a11 */ /* 0x000fc600078208ff */
[----:B------:R-:W-:Y:S02]  /*19d0*/  IMAD.IADD R0, R7, 0x1, R12 ;  /* 0x0000000107007824 */ /* 0x000fe400078e020c */
[----:B------:R-:W-:Y:S01]  /*19e0*/  IMAD.MOV.U32 R10, RZ, RZ, R8 ;  /* 0x000000ffff0a7224 */ /* 0x000fe200078e0008 */
[----:B------:R-:W-:Y:S01]  /*19f0*/  LEA R8, P0, R4, c[0x0][0x190], 0x1 ;  /* 0x0000640004087a11 */ /* 0x000fe200078008ff */
[----:B------:R-:W-:Y:S01]  /*1a00*/  IMAD.IADD R5, R5, 0x1, R9 ;  /* 0x0000000105057824 */ /* 0x000fe200078e0209 */
[----:B------:R-:W-:Y:S01]  /*1a10*/  LEA.HI.X R3, R6, c[0x0][0x1c4], R0, 0x1, P1 ;  /* 0x0000710006037a11 */ /* 0x000fe200008f0c00 */
[----:B------:R-:W-:-:S03]  /*1a20*/  IMAD.WIDE.U32 R18, R25, c[0x0][0x188], R10 ;  /* 0x0000620019127a25 */ /* 0x000fc600078e000a */
[----:B------:R-:W-:Y:S01]  /*1a30*/  LEA.HI.X R9, R4, c[0x0][0x194], R5, 0x1, P0 ;  /* 0x0000650004097a11 */ /* 0x000fe200000f0c05 */
[----:B------:R-:W-:Y:S01]  /*1a40*/  IMAD.U32 R6, RZ, RZ, UR26 ;  /* 0x0000001aff067e24 */ /* 0x000fe2000f8e00ff */
[----:B------:R-:W-:Y:S01]  /*1a50*/  IADD3 R16, R19, UR24, RZ ;  /* 0x0000001813107c10 */ /* 0x000fe2000fffe0ff */
[----:B------:R-:W-:Y:S01]  /*1a60*/  IMAD.U32 R5, RZ, RZ, UR23 ;  /* 0x00000017ff057e24 */ /* 0x000fe2000f8e00ff */
[----:B------:R-:W-:Y:S01]  /*1a70*/  IADD3 R4, P1, R2, UR25, RZ ;  /* 0x0000001902047c10 */ /* 0x000fe2000ff3e0ff */
[----:B------:R-:W-:Y:S01]  /*1a80*/  IMAD.SHL.U32 R14, R14, 0x2, RZ ;  /* 0x000000020e0e7824 */ /* 0x000fe200078e00ff */
[C---:B------:R-:W-:Y:S01]  /*1a90*/  LEA R0, P0, R6.reuse, R18, 0x6 ;  /* 0x0000001206007211 */ /* 0x040fe200078030ff */
[----:B------:R-:W-:Y:S01]  /*1aa0*/  IMAD.U32 R10, RZ, RZ, UR25 ;  /* 0x00000019ff0a7e24 */ /* 0x000fe2000f8e00ff */
[----:B------:R1:W-:Y:S01]  /*1ab0*/  STL.64 [R1+0x18], R18 ;  /* 0x0000181201007387 */ /* 0x0003e20000100a00 */
[----:B------:R-:W-:Y:S01]  /*1ac0*/  UIADD3 UR24, UP0, UR25, 0x80, URZ ;  /* 0x0000008019187890 */ /* 0x000fe2000ff1e03f */
[----:B------:R-:W-:Y:S01]  /*1ad0*/  LEA.HI.X R6, R6, R16, R5, 0x6, P0 ;  /* 0x0000001006067211 */ /* 0x000fe200000f3405 */
[----:B------:R-:W-:Y:S01]  /*1ae0*/  IMAD.U32 R12, RZ, RZ, UR4 ;  /* 0x00000004ff0c7e24 */ /* 0x000fe2000f8e00ff */
[----:B------:R-:W-:Y:S01]  /*1af0*/  IADD3.X R5, R3, UR7, RZ, P1, !PT ;  /* 0x0000000703057c10 */ /* 0x000fe20008ffe4ff */
[----:B------:R-:W-:Y:S01]  /*1b00*/  @!PT LDS RZ, [RZ] ;  /* 0x00000000fffff984 */ /* 0x000fe20000000800 */
[----:B------:R-:W-:Y:S01]  /*1b10*/  @!PT LDS RZ, [RZ] ;  /* 0x00000000fffff984 */ /* 0x000fe20000000800 */
[----:B------:R-:W-:Y:S01]  /*1b20*/  @!PT LDS RZ, [RZ] ;  /* 0x00000000fffff984 */ /* 0x000fe20000000800 */
[----:B------:R2:W-:Y:S01]  /*1b30*/  LDGSTS.E.BYPASS.LTC128B.128 [R14+0x8080], [R2.64], !P2 ;  /* 0x08080000020e7fae */ /* 0x0005e2000d101d50 */
[C---:B------:R-:W-:Y:S01]  /*1b40*/  ISETP.LT.OR P1, PT, R15.reuse, 0x1, P4 ;  /* 0x000000010f00780c */ /* 0x040fe20002721670 */
[----:B------:R-:W-:Y:S01]  /*1b50*/  UIADD3.X UR23, URZ, UR7, URZ, UP0, !UPT ;  /* 0x000000073f177290 */ /* 0x000fe200087fe43f */
[----:B------:R-:W-:Y:S01]  /*1b60*/  IADD3 R10, P3, P2, R10, 0x80, R2 ;  /* 0x000000800a0a7810 */ /* 0x000fe20007a7e002 */
[----:B------:R3:W-:Y:S01]  /*1b70*/  STL [R1+0x24], R16 ;  /* 0x0000241001007387 */ /* 0x0007e20000100800 */
[----:B------:R-:W-:Y:S01]  /*1b80*/  IMAD.U32 R7, RZ, RZ, UR27 ;  /* 0x0000001bff077e24 */ /* 0x000fe2000f8e00ff */
[----:B------:R-:W-:Y:S01]  /*1b90*/  USHF.R.S32.HI UR26, URZ, 0x1f, UR22 ;  /* 0x0000001f3f1a7899 */ /* 0x000fe20008011416 */
[----:B------:R-:W-:Y:S01]  /*1ba0*/  IADD3.X R11, RZ, UR7, R3, P3, P2 ;  /* 0x00000007ff0b7c10 */ /* 0x000fe20009fe4403 */
[----:B------:R-:W-:Y:S01]  /*1bb0*/  IMAD.U32 R13, RZ, RZ, UR5 ;  /* 0x00000005ff0d7e24 */ /* 0x000fe2000f8e00ff */
[----:B------:R-:W-:-:S02]  /*1bc0*/  ISETP.LT.OR P2, PT, R15, 0x61, P5 ;  /* 0x000000610f00780c */ /* 0x000fc40002f41670 */
[----:B------:R-:W-:-:S03]  /*1bd0*/  ISETP.LT.OR P3, PT, R15, 0x41, P4 ;  /* 0x000000410f00780c */ /* 0x000fc60002761670 */
[----:B------:R2:W-:Y:S04]  /*1be0*/  LDGSTS.E.BYPASS.LTC128B.128 [R14+0xc080], [R2.64+0x80], !P1 ;  /* 0x0c080080020e7fae */ /* 0x0005e8000c901d50 */
[----:B------:R4:W-:Y:S01]  /*1bf0*/  LDGSTS.E.BYPASS.LTC128B.128 [R14+0x9080], [R4.64], !P6 ;  /* 0x09080000040e7fae */ /* 0x0009e2000f101d50 */
[C---:B------:R-:W-:Y:S02]  /*1c00*/  ISETP.LT.OR P6, PT, R15.reuse, 0x41, P5 ;  /* 0x000000410f00780c */ /* 0x040fe40002fc1670 */
[----:B------:R-:W-:Y:S02]  /*1c10*/  ISETP.LT.OR P5, PT, R15, 0x21, P4 ;  /* 0x000000210f00780c */ /* 0x000fe400027a1670 */
[----:B-1----:R-:W-:Y:S02]  /*1c20*/  SHF.R.S32.HI R18, RZ, 0x1f, R35 ;  /* 0x0000001fff127819 */ /* 0x002fe40000011423 */
[----:B---3--:R-:W-:-:S04]  /*1c30*/  LEA R16, P0, R0, c[0x0][0x160], 0x1 ;  /* 0x0000580000107a11 */ /* 0x008fc800078008ff */
[----:B------:R-:W-:-:S05]  /*1c40*/  LEA.HI.X R17, R0, c[0x0][0x164], R6, 0x1, P0 ;  /* 0x0000590000117a11 */ /* 0x000fca00000f0c06 */
[----:B------:R1:W-:Y:S01]  /*1c50*/  LDGSTS.E.BYPASS.LTC128B.128 [R14+0xd080], [R10.64], !P5 ;  /* 0x0d0800000a0e7fae */ /* 0x0003e2000e901d50 */
[----:B------:R-:W-:Y:S01]  /*1c60*/  IADD3 R6, P0, R4, UR24, RZ ;  /* 0x0000001804067c10 */ /* 0x000fe2000ff1e0ff */
[----:B------:R-:W-:-:S03]  /*1c70*/  IMAD.U32 R0, RZ, RZ, UR6 ;  /* 0x00000006ff007e24 */ /* 0x000fc6000f8e00ff */
[C---:B------:R-:W-:Y:S02]  /*1c80*/  IADD3.X R7, R5.reuse, UR23, RZ, P0, !PT ;  /* 0x0000001705077c10 */ /* 0x040fe400087fe4ff */
[----:B--2---:R-:W-:Y:S02]  /*1c90*/  IADD3 R2, P1, R4, UR25, RZ ;  /* 0x0000001904027c10 */ /* 0x004fe4000ff3e0ff */
[C---:B------:R-:W-:Y:S02]  /*1ca0*/  LEA R22, P0, R12.reuse, R16, 0x6 ;  /* 0x000000100c167211 */ /* 0x040fe400078030ff */
[----:B------:R-:W-:Y:S02]  /*1cb0*/  IADD3.X R3, R5, UR7, RZ, P1, !PT ;  /* 0x0000000705037c10 */ /* 0x000fe40008ffe4ff */
[----:B------:R-:W-:Y:S01]  /*1cc0*/  LEA.HI.X R23, R12, R17, R13, 0x6, P0 ;  /* 0x000000110c177211 */ /* 0x000fe200000f340d */
[----:B------:R-:W-:Y:S01]  /*1cd0*/  IMAD R12, R31, c[0x0][0x270], RZ ;  /* 0x00009c001f0c7a24 */ /* 0x000fe200078e02ff */
[----:B----4-:R-:W-:Y:S01]  /*1ce0*/  IADD3 R4, P0, R2, UR25, RZ ;  /* 0x0000001902047c10 */ /* 0x010fe2000ff1e0ff */
[----:B------:R2:W-:Y:S01]  /*1cf0*/  LDGSTS.E.BYPASS.LTC128B.128 [R14+0xa080], [R2.64], !P6 ;  /* 0x0a080000020e7fae */ /* 0x0005e2000f101d50 */
[----:B------:R-:W-:Y:S01]  /*1d00*/  ISETP.GE.AND P6, PT, R20, c[0x0][0x19c], PT ;  /* 0x0000670014007a0c */ /* 0x000fe20003fc6270 */
[----:B------:R-:W-:Y:S01]  /*1d10*/  IMAD R12, R101, c[0x0][0x274], R12 ;  /* 0x00009d00650c7a24 */ /* 0x000fe200078e020c */
[----:B------:R-:W-:Y:S01]  /*1d20*/  IADD3.X R5, R3, UR7, RZ, P0, !PT ;  /* 0x0000000703057c10 */ /* 0x000fe200087fe4ff */
[----:B------:R3:W-:Y:S01]  /*1d30*/  LDGSTS.E.BYPASS.LTC128B.128 [R14+0xe080], [R6.64], !P3 ;  /* 0x0e080000060e7fae */ /* 0x0007e2000d901d50 */
[----:B------:R-:W-:-:S02]  /*1d40*/  ISETP.LT.OR P3, PT, R15, 0x61, P4 ;  /* 0x000000610f00780c */ /* 0x000fc40002761670 */
[----:B------:R-:W-:Y:S01]  /*1d50*/  IADD3 R26, P1, R35, UR6, RZ ;  /* 0x00000006231a7c10 */ /* 0x000fe2000ff3e0ff */
[----:B------:R-:W-:Y:S01]  /*1d60*/  ULDC.64 UR6, c[0x0][0x1a8] ;  /* 0x00006a0000067ab9 */ /* 0x000fe20000000a00 */
[----:B------:R-:W-:Y:S01]  /*1d70*/  ISETP.GE.AND P4, PT, R33, c[0x0][0x19c], PT ;  /* 0x0000670021007a0c */ /* 0x000fe20003f86270 */
[----:B------:R-:W-:Y:S01]  /*1d80*/  USHF.L.U32 UR25, UR6, 0x6, URZ ;  /* 0x0000000606197899 */ /* 0x000fe2000800063f */
[----:B------:R4:W-:Y:S01]  /*1d90*/  LDGSTS.E.BYPASS.LTC128B.128 [R14+0xb080], [R4.64], !P2 ;  /* 0x0b080000040e7fae */ /* 0x0009e2000d101d50 */
[----:B------:R-:W-:Y:S02]  /*1da0*/  LEA.HI.X.SX32 R27, R0, R18, 0x1, P1 ;  /* 0x00000012001b7211 */ /* 0x000fe400008f0eff */
[----:B------:R-:W-:Y:S02]  /*1db0*/  ISETP.LT.OR P2, PT, R15, 0x1, P4 ;  /* 0x000000010f00780c */ /* 0x000fe40002741670 */
[----:B------:R-:W-:-:S04]  /*1dc0*/  IADD3 R18, P1, R38, UR22, RZ ;  /* 0x0000001626127c10 */ /* 0x000fc8000ff3e0ff */
[----:B------:R-:W-:-:S05]  /*1dd0*/  LEA.HI.X.SX32 R19, R38, UR26, 0x1, P1 ;  /* 0x0000001a26137c11 */ /* 0x000fca00088f0eff */
[----:B-1----:R-:W-:Y:S01]  /*1de0*/  IMAD.WIDE.U32 R10, R101, c[0x0][0x270], R18 ;  /* 0x00009c00650a7a25 */ /* 0x002fe200078e0012 */
[----:B--2---:R-:W-:Y:S01]  /*1df0*/  IADD3 R2, P0, R2, UR24, RZ ;  /* 0x0000001802027c10 */ /* 0x004fe2000ff1e0ff */
[----:B------:R-:W-:Y:S02]  /*1e00*/  UIADD3 UR24, UP0, UR25, 0x80, URZ ;  /* 0x0000008019187890 */ /* 0x000fe4000ff1e03f */
[----:B------:R-:W-:Y:S01]  /*1e10*/  IMAD.IADD R13, R11, 0x1, R12 ;  /* 0x000000010b0d7824 */ /* 0x000fe200078e020c */
[----:B------:R-:W-:Y:S01]  /*1e20*/  IADD3.X R3, R3, UR23, RZ, P0, !PT ;  /* 0x0000001703037c10 */ /* 0x000fe200087fe4ff */
[----:B---3--:R-:W-:Y:S01]  /*1e30*/  IMAD.U32 R6, RZ, RZ, UR25 ;  /* 0x00000019ff067e24 */ /* 0x008fe2000f8e00ff */
[C---:B------:R-:W-:Y:S01]  /*1e40*/  ISETP.LT.OR P0, PT, R15.reuse, 0x1, P6 ;  /* 0x000000010f00780c */ /* 0x040fe20003701670 */
[----:B------:R-:W-:Y:S01]  /*1e50*/  USHF.L.U64.HI UR23, UR6, UR21, UR7 ;  /* 0x0000001506177299 */ /* 0x000fe20008010207 */
[----:B------:R-:W-:Y:S01]  /*1e60*/  IMAD.MOV.U32 R12, RZ, RZ, R10 ;  /* 0x000000ffff0c7224 */ /* 0x000fe200078e000a */
[----:B------:R1:W-:Y:S01]  /*1e70*/  LDGSTS.E.BYPASS.LTC128B.128 [R14+0xf080], [R2.64], !P3 ;  /* 0x0f080000020e7fae */ /* 0x0003e2000d901d50 */
[----:B------:R-:W-:Y:S01]  /*1e80*/  ISETP.LT.OR P3, PT, R15, 0x21, P6 ;  /* 0x000000210f00780c */ /* 0x000fe20003761670 */
[----:B------:R-:W-:Y:S01]  /*1e90*/  UIADD3.X UR22, URZ, UR23, URZ, UP0, !UPT ;  /* 0x000000173f167290 */ /* 0x000fe200087fe43f */
[----:B------:R-:W-:Y:S01]  /*1ea0*/  IADD3 R6, P1, P5, R6, 0x80, R8 ;  /* 0x0000008006067810 */ /* 0x000fe20007d3e008 */
[----:B------:R-:W-:Y:S01]  /*1eb0*/  IMAD.WIDE.U32 R10, R24, c[0x0][0x208], R20 ;  /* 0x00008200180a7a25 */ /* 0x000fe200078e0014 */
[----:B------:R-:W-:-:S02]  /*1ec0*/  ULDC.64 UR6, c[0x0][0x278] ;  /* 0x00009e0000067ab9 */ /* 0x000fc40000000a00 */
[----:B------:R-:W-:Y:S01]  /*1ed0*/  P2R R0, PR, RZ, 0x2 ;  /* 0x00000002ff007803 */ /* 0x000fe20000000000 */
[----:B------:R-:W-:Y:S01]  /*1ee0*/  UIMAD UR6, UR18, UR6, URZ ;  /* 0x00000006120672a4 */ /* 0x000fe2000f8e023f */
[----:B------:R-:W-:Y:S01]  /*1ef0*/  ISETP.LT.OR P1, PT, R15, 0x41, P6 ;  /* 0x000000410f00780c */ /* 0x000fe20003721670 */
[----:B------:R2:W-:Y:S01]  /*1f00*/  LDGSTS.E.BYPASS.LTC128B.128 [R14+0x80], [R8.64], !P0 ;  /* 0x00080000080e7fae */ /* 0x0005e2000c101d50 */
[----:B----4-:R-:W-:Y:S01]  /*1f10*/  IADD3 R4, P0, R8, UR25, RZ ;  /* 0x0000001908047c10 */ /* 0x010fe2000ff1e0ff */
[----:B------:R-:W-:Y:S01]  /*1f20*/  IMAD.WIDE.U32 R12, R25, c[0x0][0x278], R12 ;  /* 0x00009e00190c7a25 */ /* 0x000fe200078e000c */
[----:B------:R-:W-:Y:S01]  /*1f30*/  ISETP.LT.OR P6, PT, R15, 0x61, P6 ;  /* 0x000000610f00780c */ /* 0x000fe200037c1670 */
[----:B------:R2:W-:Y:S01]  /*1f40*/  LDGSTS.E.BYPASS.LTC128B.128 [R14+0x4080], [R8.64+0x80], !P2 ;  /* 0x04080080080e7fae */ /* 0x0005e2000d101d50 */
[----:B------:R-:W-:Y:S02]  /*1f50*/  IADD3.X R5, R9, UR23, RZ, P0, !PT ;  /* 0x0000001709057c10 */ /* 0x000fe400087fe4ff */
[----:B------:R-:W-:-:S02]  /*1f60*/  ISETP.LT.OR P2, PT, R15, 0x21, P4 ;  /* 0x000000210f00780c */ /* 0x000fc40002741670 */
[----:B------:R-:W-:Y:S01]  /*1f70*/  ISETP.NE.AND P0, PT, R0, RZ, PT ;  /* 0x000000ff0000720c */ /* 0x000fe20003f05270 */
[----:B------:R3:W-:Y:S01]  /*1f80*/  LDGSTS.E.BYPASS.LTC128B.128 [R14+0x1080], [R4.64], !P3 ;  /* 0x01080000040e7fae */ /* 0x0007e2000d901d50 */
[----:B------:R-:W-:Y:S01]  /*1f90*/  ISETP.GE.AND P3, PT, R33, c[0x0][0x16c], PT ;  /* 0x00005b0021007a0c */ /* 0x000fe20003f66270 */
[----:B------:R-:W-:Y:S01]  /*1fa0*/  IMAD R0, R28, c[0x0][0x208], RZ ;  /* 0x000082001c007a24 */ /* 0x000fe200078e02ff */
[----:B------:R-:W-:Y:S02]  /*1fb0*/  IADD3.X R7, RZ, UR23, R9, P0, P5 ;  /* 0x00000017ff077c10 */ /* 0x000fe400087ea409 */
[----:B------:R-:W-:Y:S01]  /*1fc0*/  ISETP.GE.AND P5, PT, R20, c[0x0][0x16c], PT ;  /* 0x00005b0014007a0c */ /* 0x000fe20003fa6270 */
[----:B------:R-:W-:Y:S01]  /*1fd0*/  IMAD R0, R24, c[0x0][0x20c], R0 ;  /* 0x0000830018007a24 */ /* 0x000fe200078e0200 */
[----:B-1----:R-:W-:-:S03]  /*1fe0*/  IADD3 R2, P0, R4, UR25, RZ ;  /* 0x0000001904027c10 */ /* 0x002fc6000ff1e0ff */
[----:B------:R1:W-:Y:S01]  /*1ff0*/  LDGSTS.E.BYPASS.LTC128B.128 [R14+0x5080], [R6.64], !P2 ;  /* 0x05080000060e7fae */ /* 0x0003e2000d101d50 */
[----:B------:R-:W-:-:S05]  /*2000*/  IADD3.X R3, R5, UR23, RZ, P0, !PT ;  /* 0x0000001705037c10 */ /* 0x000fca00087fe4ff */
[----:B------:R4:W-:Y:S01]  /*2010*/  LDGSTS.E.BYPASS.LTC128B.128 [R14+0x2080], [R2.64], !P1 ;  /* 0x02080000020e7fae */ /* 0x0009e2000c901d50 */
[C---:B------:R-:W-:Y:S02]  /*2020*/  ISETP.LT.OR P1, PT, R15.reuse, 0x41, P4 ;  /* 0x000000410f00780c */ /* 0x040fe40002721670 */
[----:B------:R-:W-:Y:S02]  /*2030*/  ISETP.LT.OR P4, PT, R15, 0x61, P4 ;  /* 0x000000610f00780c */ /* 0x000fe40002781670 */
[----:B--2---:R-:W-:Y:S02]  /*2040*/  P2R R8, PR, RZ, 0x8 ;  /* 0x00000008ff087803 */ /* 0x004fe40000000000 */
[----:B------:R-:W-:Y:S02]  /*2050*/  SEL R9, RZ, 0x2, P3 ;  /* 0x00000002ff097807 */ /* 0x000fe40001800000 */
[----:B------:R-:W-:Y:S01]  /*2060*/  ISETP.GT.AND P3, PT, R35, 0xf, PT ;  /* 0x0000000f2300780c */ /* 0x000fe20003f64270 */
[----:B------:R2:W-:Y:S01]  /*2070*/  STL [R1+0x60], R8 ;  /* 0x0000600801007387 */ /* 0x0005e20000100800 */
[----:B---3--:R-:W-:-:S03]  /*2080*/  IADD3 R4, P0, R4, UR24, RZ ;  /* 0x0000001804047c10 */ /* 0x008fc6000ff1e0ff */
[----:B------:R-:W-:Y:S01]  /*2090*/  STL.64 [R1+0x40], R12 ;  /* 0x0000400c01007387 */ /* 0x000fe20000100a00 */
[----:B------:R-:W-:-:S05]  /*20a0*/  IADD3.X R5, R5, UR22, RZ, P0, !PT ;  /* 0x0000001605057c10 */ /* 0x000fca00087fe4ff */
[----:B------:R3:W-:Y:S01]  /*20b0*/  LDGSTS.E.BYPASS.LTC128B.128 [R14+0x6080], [R4.64], !P1 ;  /* 0x06080000040e7fae */ /* 0x0007e2000c901d50 */
[----:B-1----:R-:W-:Y:S01]  /*20c0*/  SEL R6, RZ, 0x1, P5 ;  /* 0x00000001ff067807 */ /* 0x002fe20002800000 */
[----:B------:R-:W-:-:S04]  /*20d0*/  IMAD.IADD R7, R11, 0x1, R0 ;  /* 0x000000010b077824 */ /* 0x000fc800078e0200 */
[----:B------:R-:W-:Y:S02]  /*20e0*/  IMAD.IADD R0, R9, 0x1, R6 ;  /* 0x0000000109007824 */ /* 0x000fe400078e0206 */
[----:B------:R-:W-:-:S03]  /*20f0*/  IMAD.MOV.U32 R6, RZ, RZ, R10 ;  /* 0x000000ffff067224 */ /* 0x000fc600078e000a */
[C---:B------:R-:W-:Y:S02]  /*2100*/  LOP3.LUT P2, RZ, R0.reuse, 0x1, RZ, 0xc0, !PT ;  /* 0x0000000100ff7812 */ /* 0x040fe4000784c0ff */
[----:B------:R-:W-:Y:S02]  /*2110*/  LOP3.LUT P1, RZ, R0, 0x2, RZ, 0xc0, !PT ;  /* 0x0000000200ff7812 */ /* 0x000fe4000782c0ff */
[----:B--2---:R-:W-:-:S04]  /*2120*/  IADD3 R8, P0, R2, UR25, RZ ;  /* 0x0000001902087c10 */ /* 0x004fc8000ff1e0ff */
[C---:B------:R-:W-:Y:S02]  /*2130*/  IADD3.X R9, R3.reuse, UR23, RZ, P0, !PT ;  /* 0x0000001703097c10 */ /* 0x040fe400087fe4ff */
[----:B----4-:R-:W-:Y:S01]  /*2140*/  IADD3 R2, P0, R2, UR24, RZ ;  /* 0x0000001802027c10 */ /* 0x010fe2000ff1e0ff */
[----:B------:R-:W-:Y:S02]  /*2150*/  UIMAD UR24, UR19, UR7, UR6 ;  /* 0x00000007131872a4 */ /* 0x000fe4000f8e0206 */
[----:B------:R1:W-:Y:S01]  /*2160*/  LDGSTS.E.BYPASS.LTC128B.128 [R14+0x3080], [R8.64], !P6 ;  /* 0x03080000080e7fae */ /* 0x0003e2000f101d50 */
[----:B------:R-:W-:Y:S01]  /*2170*/  IADD3.X R3, R3, UR22, RZ, P0, !PT ;  /* 0x0000001603037c10 */ /* 0x000fe200087fe4ff */
[----:B------:R-:W-:Y:S01]  /*2180*/  USHF.L.U32 UR22, UR10, 0x6, URZ ;  /* 0x000000060a167899 */ /* 0x000fe2000800063f */
[----:B---3--:R-:W-:Y:S01]  /*2190*/  IMAD R4, R31, c[0x0][0x210], RZ ;  /* 0x000084001f047a24 */ /* 0x008fe200078e02ff */
[----:B------:R-:W-:Y:S01]  /*21a0*/  IADD3 R24, R13, UR24, RZ ;  /* 0x000000180d187c10 */ /* 0x000fe2000fffe0ff */
[----:B------:R-:W-:Y:S01]  /*21b0*/  ULDC.64 UR6, c[0x0][0x218] ;  /* 0x0000860000067ab9 */ /* 0x000fe20000000a00 */
[----:B------:R2:W-:Y:S01]  /*21c0*/  LDGSTS.E.BYPASS.LTC128B.128 [R14+0x7080], [R2.64], !P4 ;  /* 0x07080000020e7fae */ /* 0x0005e2000e101d50 */
[----:B------:R-:W-:Y:S01]  /*21d0*/  USHF.R.S32.HI UR23, URZ, 0x1f, UR22 ;  /* 0x0000001f3f177899 */ /* 0x000fe20008011416 */
[----:B------:R-:W-:Y:S01]  /*21e0*/  IMAD.U32 R0, RZ, RZ, UR22 ;  /* 0x00000016ff007e24 */ /* 0x000fe2000f8e00ff */
[----:B------:R-:W-:Y:S01]  /*21f0*/  @!P3 IADD3 R5, P0, R12, UR22, RZ ;  /* 0x000000160c05bc10 */ /* 0x000fe2000ff1e0ff */
[----:B------:R-:W-:Y:S01]  /*2200*/  UIMAD UR6, UR18, UR6, URZ ;  /* 0x00000006120672a4 */ /* 0x000fe2000f8e023f */
[----:B------:R-:W-:Y:S01]  /*2210*/  IMAD R4, R101, c[0x0][0x214], R4 ;  /* 0x0000850065047a24 */ /* 0x000fe200078e0204 */
[----:B------:R-:W0:Y:S01]  /*2220*/  LDGDEPBAR ;  /* 0x00000000000079af */ /* 0x000e220000000000 */
[----:B------:R-:W-:Y:S01]  /*2230*/  IADD3 R0, -R37, UR12, -R0 ;  /* 0x0000000c25007c10 */ /* 0x000fe2000fffe900 */
[----:B------:R-:W-:-:S02]  /*2240*/  UIMAD UR26, UR19, UR7, UR6 ;  /* 0x00000007131a72a4 */ /* 0x000fc4000f8e0206 */
[----:B------:R3:W-:Y:S01]  /*2250*/  STL [R1+0x50], R24 ;  /* 0x0000501801007387 */ /* 0x0007e20000100800 */
[C---:B------:R-:W-:Y:S01]  /*2260*/  ISETP.LT.OR P4, PT, R0.reuse, 0x1, !P2 ;  /* 0x000000010000780c */ /* 0x040fe20005781670 */
[----:B------:R-:W-:Y:S01]  /*2270*/  ULDC.64 UR6, c[0x0][0x208] ;  /* 0x0000820000067ab9 */ /* 0x000fe20000000a00 */
[----:B------:R-:W-:Y:S01]  /*2280*/  ISETP.LT.OR P2, PT, R0, 0x21, !P2 ;  /* 0x000000210000780c */ /* 0x000fe20005741670 */
[----:B------:R-:W-:Y:S02]  /*2290*/  USHF.L.U32 UR25, UR6, 0x6, URZ ;  /* 0x0000000606197899 */ /* 0x000fe4000800063f */
[----:B------:R-:W-:-:S04]  /*22a0*/  USHF.L.U64.HI UR24, UR6, UR21, UR7 ;  /* 0x0000001506187299 */ /* 0x000fc80008010207 */
[----:B------:R-:W-:-:S04]  /*22b0*/  UIMAD UR21, UR24, UR10, URZ ;  /* 0x0000000a181572a4 */ /* 0x000fc8000f8e023f */
[----:B------:R4:W-:Y:S01]  /*22c0*/  LDGSTS.E.BYPASS.LTC128B.128 [R14+0x10080], [R16.64], !P4 ;  /* 0x10080000100e7fae */ /* 0x0009e2000e101d50 */
[----:B------:R-:W-:Y:S01]  /*22d0*/  ISETP.LT.OR P4, PT, R0, 0x1, !P1 ;  /* 0x000000010000780c */ /* 0x000fe20004f81670 */
[----:B------:R-:W-:Y:S01]  /*22e0*/  UIMAD UR21, UR20, UR25, UR21 ;  /* 0x00000019141572a4 */ /* 0x000fe2000f8e0215 */
[----:B--2---:R-:W-:Y:S01]  /*22f0*/  IMAD.WIDE.U32 R2, R101, c[0x0][0x210], R6 ;  /* 0x0000840065027a25 */ /* 0x004fe200078e0006 */
[----:B------:R-:W-:Y:S01]  /*2300*/  @!P3 IADD3.X R7, R24, UR23, RZ, P0, !PT ;  /* 0x000000171807bc10 */ /* 0x000fe200087fe4ff */
[----:B------:R-:W-:Y:S01]  /*2310*/  UMOV UR20, 0x5 ;  /* 0x0000000500147882 */ /* 0x000fe20000000000 */
[----:B------:R-:W-:Y:S01]  /*2320*/  ISETP.GE.AND P0, PT, R20, c[0x0][0x1fc], PT ;  /* 0x00007f0014007a0c */ /* 0x000fe20003f06270 */
[----:B------:R-:W-:Y:S01]  /*2330*/  IMAD.IADD R3, R3, 0x1, R4 ;  /* 0x0000000103037824 */ /* 0x000fe200078e0204 */
[----:B------:R-:W-:Y:S01]  /*2340*/  ISETP.LT.OR P1, PT, R0, 0x21, !P1 ;  /* 0x000000210000780c */ /* 0x000fe20004f21670 */
[----:B------:R-:W-:Y:S01]  /*2350*/  USHF.L.U64.HI UR20, UR6, UR20, UR7 ;  /* 0x0000001406147299 */ /* 0x000fe20008010207 */
[----:B------:R-:W-:Y:S01]  /*2360*/  SEL R6, RZ, 0x1, P0 ;  /* 0x00000001ff067807 */ /* 0x000fe20000000000 */
[----:B------:R-:W-:Y:S01]  /*2370*/  IMAD.WIDE.U32 R10, R25, c[0x0][0x218], R2 ;  /* 0x00008600190a7a25 */ /* 0x000fe200078e0002 */
[----:B------:R-:W-:-:S02]  /*2380*/  ISETP.GE.AND P0, PT, R33, c[0x0][0x1fc], PT ;  /* 0x00007f0021007a0c */ /* 0x000fc40003f06270 */
[----:B------:R4:W-:Y:S01]  /*2390*/  LDGSTS.E.BYPASS.LTC128B.128 [R14+0x12080], [R16.64+0x80], !P4 ;  /* 0x12080080100e7fae */ /* 0x0009e2000e101d50 */
[----:B---3--:R-:W-:Y:S01]  /*23a0*/  IMAD.U32 R24, RZ, RZ, UR25 ;  /* 0x00000019ff187e24 */ /* 0x008fe2000f8e00ff */
[----:B------:R-:W-:Y:S01]  /*23b0*/  SEL R4, RZ, 0xffffffff, P0 ;  /* 0xffffffffff047807 */ /* 0x000fe20000000000 */
[----:B------:R-:W-:Y:S01]  /*23c0*/  IMAD.MOV.U32 R40, RZ, RZ, R10 ;  /* 0x000000ffff287224 */ /* 0x000fe200078e000a */
[----:B-1----:R-:W-:Y:S01]  /*23d0*/  @!P3 LEA R8, P0, R5, c[0x0][0x258], 0x2 ;  /* 0x000096000508ba11 */ /* 0x002fe200078010ff */
[----:B------:R1:W-:Y:S01]  /*23e0*/  STL.64 [R1+0x10], R10 ;  /* 0x0000100a01007387 */ /* 0x0003e20000100a00 */
[----:B------:R-:W-:Y:S01]  /*23f0*/  IADD3 R41, R11, UR26, RZ ;  /* 0x0000001a0b297c10 */ /* 0x000fe2000fffe0ff */
[----:B------:R-:W-:Y:S01]  /*2400*/  IMAD.SHL.U32 R3, R4, 0x2, RZ ;  /* 0x0000000204037824 */ /* 0x000fe200078e00ff */
[----:B------:R-:W-:Y:S01]  /*2410*/  @!P3 LEA.HI.X R9, R5, c[0x0][0x25c], R7, 0x2, P0 ;  /* 0x000097000509ba11 */ /* 0x000fe200000f1407 */
[----:B------:R2:W-:Y:S02]  /*2420*/  LDGSTS.E.BYPASS.LTC128B.128 [R14+0x11080], [R22.64], !P2 ;  /* 0x11080000160e7fae */ /* 0x0005e4000d101d50 */
[----:B------:R-:W-:Y:S01]  /*2430*/  IMAD.WIDE.U32 R4, R24, UR10, R40 ;  /* 0x0000000a18047c25 */ /* 0x000fe2000f8e0028 */
[----:B------:R-:W-:Y:S01]  /*2440*/  LOP3.LUT R3, R3, 0x2, R6, 0xe2, !PT ;  /* 0x0000000203037812 */ /* 0x000fe200078ee206 */
[----:B------:R2:W-:Y:S02]  /*2450*/  LDGSTS.E.BYPASS.LTC128B.128 [R14+0x13080], [R22.64+0x80], !P1 ;  /* 0x13080080160e7fae */ /* 0x0005e4000c901d50 */
[----:B------:R-:W-:Y:S01]  /*2460*/  IMAD R6, R31, c[0x0][0x288], RZ ;  /* 0x0000a2001f067a24 */ /* 0x000fe200078e02ff */
[----:B------:R-:W-:Y:S01]  /*2470*/  LOP3.LUT P4, RZ, R3, 0x1, RZ, 0xc0, !PT ;  /* 0x0000000103ff7812 */ /* 0x000fe2000788c0ff */
[----:B------:R-:W-:Y:S01]  /*2480*/  STL.64 [R1+0x8], R40 ;  /* 0x0000082801007387 */ /* 0x000fe20000100a00 */
[----:B------:R-:W-:-:S02]  /*2490*/  LEA R2, P0, R4, c[0x0][0x1f0], 0x1 ;  /* 0x00007c0004027a11 */ /* 0x000fc400078008ff */
[----:B------:R-:W-:Y:S02]  /*24a0*/  LOP3.LUT P6, RZ, R3, 0x2, RZ, 0xc0, !PT ;  /* 0x0000000203ff7812 */ /* 0x000fe400078cc0ff */
[C---:B------:R-:W-:Y:S02]  /*24b0*/  ISETP.LT.OR P1, PT, R0.reuse, 0x1, !P4 ;  /* 0x000000010000780c */ /* 0x040fe40006721670 */
[----:B------:R-:W-:Y:S02]  /*24c0*/  ISETP.LT.OR P2, PT, R0, 0x21, !P4 ;  /* 0x000000210000780c */ /* 0x000fe40006741670 */
[----:B-1----:R-:W-:Y:S01]  /*24d0*/  IADD3 R10, R5, UR21, RZ ;  /* 0x00000015050a7c10 */ /* 0x002fe2000fffe0ff */
[C---:B------:R-:W-:Y:S01]  /*24e0*/  IMAD R5, R101.reuse, c[0x0][0x28c], R6 ;  /* 0x0000a30065057a24 */ /* 0x040fe200078e0206 */
[----:B------:R-:W-:Y:S01]  /*24f0*/  USHF.L.U32 UR21, UR6, 0x5, URZ ;  /* 0x0000000506157899 */ /* 0x000fe2000800063f */
[----:B------:R-:W-:Y:S01]  /*2500*/  IMAD.WIDE.U32 R6, R101, c[0x0][0x288], R18 ;  /* 0x0000a20065067a25 */ /* 0x000fe200078e0012 */
[----:B------:R-:W-:Y:S01]  /*2510*/  LEA.HI.X R3, R4, c[0x0][0x1f4], R10, 0x1, P0 ;  /* 0x00007d0004037a11 */ /* 0x000fe200000f0c0a */
[----:B------:R-:W-:Y:S01]  /*2520*/  ULDC.64 UR6, c[0x0][0x290] ;  /* 0x0000a40000067ab9 */ /* 0x000fe20000000a00 */
[----:B------:R-:W-:Y:S01]  /*2530*/  ISETP.LT.OR P0, PT, R0, 0x1, !P6 ;  /* 0x000000010000780c */ /* 0x000fe20007701670 */
[----:B------:R-:W-:Y:S01]  /*2540*/  IMAD.IADD R5, R7, 0x1, R5 ;  /* 0x0000000107057824 */ /* 0x000fe200078e0205 */
[----:B------:R-:W-:Y:S01]  /*2550*/  USHF.L.U32 UR27, UR21, 0x1, URZ ;  /* 0x00000001151b7899 */ /* 0x000fe2000800063f */
[----:B------:R-:W-:Y:S01]  /*2560*/  @!P3 IMAD.SHL.U32 R7, R35, 0x10, RZ ;  /* 0x000000102307b824 */ /* 0x000fe200078e00ff */
[----:B------:R-:W-:Y:S01]  /*2570*/  UIMAD UR6, UR18, UR6, URZ ;  /* 0x00000006120672a4 */ /* 0x000fe2000f8e023f */
[----:B------:R-:W-:Y:S01]  /*2580*/  IMAD.MOV.U32 R4, RZ, RZ, R6 ;  /* 0x000000ffff047224 */ /* 0x000fe200078e0006 */
[CC--:B--2---:R-:W-:Y:S01]  /*2590*/  LEA.HI R22, R36.reuse, R35.reuse, RZ, 0x5 ;  /* 0x0000002324167211 */ /* 0x0c4fe200078f28ff */
[----:B------:R-:W-:Y:S01]  /*25a0*/  USHF.L.U64.HI UR26, UR21, 0x1, UR20 ;  /* 0x00000001151a7899 */ /* 0x000fe20008010214 */
[----:B------:R1:W-:Y:S01]  /*25b0*/  @!P3 LDGSTS.E.BYPASS.LTC128B.128 [R7+0x20080], [R8.64] ;  /* 0x200800000807bfae */ /* 0x0003e2000b901d50 */
[----:B------:R-:W-:Y:S01]  /*25c0*/  UIMAD UR6, UR19, UR7, UR6 ;  /* 0x00000007130672a4 */ /* 0x000fe2000f8e0206 */
[----:B------:R-:W-:Y:S01]  /*25d0*/  IMAD.WIDE.U32 R38, R25, c[0x0][0x290], R4 ;  /* 0x0000a40019267a25 */ /* 0x000fe200078e0004 */
[----:B------:R-:W-:Y:S01]  /*25e0*/  SHF.R.S32.HI R6, RZ, 0x5, R22 ;  /* 0x00000005ff067819 */ /* 0x000fe20000011416 */
[----:B------:R-:W0:Y:S01]  /*25f0*/  LDGDEPBAR ;  /* 0x00000000000079af */ /* 0x000e220000000000 */
[----:B------:R-:W-:-:S02]  /*2600*/  LEA.HI R11, R36, R35, RZ, 0x2 ;  /* 0x00000023240b7211 */ /* 0x000fc400078f10ff */
[----:B------:R-:W-:Y:S01]  /*2610*/  IADD3 R28, R39, UR6, RZ ;  /* 0x00000006271c7c10 */ /* 0x000fe2000fffe0ff */
[----:B------:R2:W-:Y:S01]  /*2620*/  LDGSTS.E.BYPASS.LTC128B.128 [R14+0x18080], [R2.64], !P1 ;  /* 0x18080000020e7fae */ /* 0x0005e2000c901d50 */
[----:B------:R-:W-:Y:S01]  /*2630*/  ISETP.LT.OR P1, PT, R0, 0x21, !P6 ;  /* 0x000000210000780c */ /* 0x000fe20007721670 */
[----:B------:R-:W-:Y:S01]  /*2640*/  ULDC.64 UR6, c[0x0][0x240] ;  /* 0x0000900000067ab9 */ /* 0x000fe20000000a00 */
[----:B------:R-:W-:Y:S01]  /*2650*/  LEA.HI R5, R22, R6, RZ, 0x1 ;  /* 0x0000000616057211 */ /* 0x000fe200078f08ff */
[----:B------:R2:W-:Y:S01]  /*2660*/  LDGSTS.E.BYPASS.LTC128B.128 [R14+0x1a080], [R2.64+0x80], !P0 ;  /* 0x1a080080020e7fae */ /* 0x0005e2000c101d50 */
[----:B----4-:R-:W-:Y:S01]  /*2670*/  SHF.R.S32.HI R17, RZ, 0x2, R11 ;  /* 0x00000002ff117819 */ /* 0x010fe2000001140b */
[----:B------:R-:W-:Y:S01]  /*2680*/  UIMAD UR6, UR18, UR6, URZ ;  /* 0x00000006120672a4 */ /* 0x000fe2000f8e023f */
[----:B------:R-:W-:Y:S01]  /*2690*/  LOP3.LUT R5, R5, 0xfffffffe, RZ, 0xc0, !PT ;  /* 0xfffffffe05057812 */ /* 0x000fe200078ec0ff */
[----:B------:R-:W-:Y:S02]  /*26a0*/  STL.64 [R1+0x30], R38 ;  /* 0x0000302601007387 */ /* 0x000fe40000100a00 */
[----:B------:R-:W-:-:S02]  /*26b0*/  UIMAD UR6, UR19, UR7, UR6 ;  /* 0x00000007130672a4 */ /* 0x000fc4000f8e0206 */
[----:B------:R-:W-:Y:S01]  /*26c0*/  IMAD.IADD R15, R6, 0x1, -R5 ;  /* 0x00000001060f7824 */ /* 0x000fe200078e0a05 */
[----:B------:R-:W-:Y:S01]  /*26d0*/  LEA.HI R5, R36, R35, RZ, 0x4 ;  /* 0x0000002324057211 */ /* 0x000fe200078f20ff */
[----:B------:R-:W-:Y:S02]  /*26e0*/  STL [R1+0x38], R28 ;  /* 0x0000381c01007387 */ /* 0x000fe40000100800 */
[----:B------:R-:W-:Y:S01]  /*26f0*/  IMAD.SHL.U32 R16, R15, 0x10, RZ ;  /* 0x000000100f107824 */ /* 0x000fe200078e00ff */
[----:B------:R-:W-:Y:S01]  /*2700*/  SHF.R.S32.HI R6, RZ, 0x4, R5 ;  /* 0x00000004ff067819 */ /* 0x000fe20000011405 */
[----:B-1----:R-:W-:Y:S01]  /*2710*/  IMAD.SHL.U32 R8, R30, 0x40, RZ ;  /* 0x000000401e087824 */ /* 0x002fe200078e00ff */
[----:B--2---:R-:W-:-:S04]  /*2720*/  IADD3 R2, P0, R2, UR27, RZ ;  /* 0x0000001b02027c10 */ /* 0x004fc8000ff1e0ff */
[----:B------:R-:W-:Y:S02]  /*2730*/  IADD3.X R3, R3, UR26, RZ, P0, !PT ;  /* 0x0000001a03037c10 */ /* 0x000fe400087fe4ff */
[----:B------:R-:W-:Y:S01]  /*2740*/  IADD3 R0, P0, R38, UR22, RZ ;  /* 0x0000001626007c10 */ /* 0x000fe2000ff1e0ff */
[----:B------:R-:W-:Y:S02]  /*2750*/  UIADD3 UR22, UR10, 0x1, URZ ;  /* 0x000000010a167890 */ /* 0x000fe4000fffe03f */
[----:B------:R1:W-:Y:S01]  /*2760*/  LDGSTS.E.BYPASS.LTC128B.128 [R14+0x19080], [R2.64], !P2 ;  /* 0x19080000020e7fae */ /* 0x0003e2000d101d50 */
[----:B------:R-:W-:Y:S01]  /*2770*/  IADD3.X R4, R28, UR23, RZ, P0, !PT ;  /* 0x000000171c047c10 */ /* 0x000fe200087fe4ff */
[----:B------:R-:W-:Y:S01]  /*2780*/  UISETP.GE.AND UP0, UPT, UR22, UR9, UPT ;  /* 0x000000091600728c */ /* 0x000fe2000bf06270 */
[C---:B------:R-:W-:Y:S01]  /*2790*/  LEA R18, P0, R0.reuse, c[0x0][0x280], 0x2 ;  /* 0x0000a00000127a11 */ /* 0x040fe200078010ff */
[----:B------:R1:W-:Y:S03]  /*27a0*/  LDGSTS.E.BYPASS.LTC128B.128 [R14+0x1b080], [R2.64+0x80], !P1 ;  /* 0x1b080080020e7fae */ /* 0x0003e6000c901d50 */
[----:B------:R-:W-:Y:S01]  /*27b0*/  LEA.HI.X R19, R0, c[0x0][0x284], R4, 0x2, P0 ;  /* 0x0000a10000137a11 */ /* 0x000fe200000f1404 */
[----:B------:R-:W-:Y:S01]  /*27c0*/  IMAD R0, R31, c[0x0][0x238], RZ ;  /* 0x00008e001f007a24 */ /* 0x000fe200078e02ff */
[----:B------:R-:W-:-:S02]  /*27d0*/  SHF.R.S32.HI R4, RZ, 0x1f, R11 ;  /* 0x0000001fff047819 */ /* 0x000fc4000001140b */
[----:B------:R-:W-:Y:S01]  /*27e0*/  R2P PR, R30, 0x6 ;  /* 0x000000061e007804 */ /* 0x000fe20000000000 */
[----:B------:R-:W-:Y:S01]  /*27f0*/  IMAD R7, R101, c[0x0][0x23c], R0 ;  /* 0x00008f0065077a24 */ /* 0x000fe200078e0200 */
[C---:B------:R-:W-:Y:S02]  /*2800*/  LOP3.LUT R0, R5.reuse, 0xfffffff0, RZ, 0xc0, !PT ;  /* 0xfffffff005007812 */ /* 0x040fe400078ec0ff */
[----:B------:R-:W-:Y:S02]  /*2810*/  LEA.HI R5, R5, R6, RZ, 0x1 ;  /* 0x0000000605057211 */ /* 0x000fe400078f08ff */
[----:B------:R-:W-:Y:S01]  /*2820*/  LEA.HI R4, R4, R17, RZ, 0x3 ;  /* 0x0000001104047211 */ /* 0x000fe200078f18ff */
[----:B------:R-:W-:Y:S01]  /*2830*/  IMAD.IADD R0, R35, 0x1, -R0 ;  /* 0x0000000123007824 */ /* 0x000fe200078e0a00 */
[----:B------:R-:W-:Y:S02]  /*2840*/  LOP3.LUT R9, R5, 0xfffffffe, RZ, 0xc0, !PT ;  /* 0xfffffffe05097812 */ /* 0x000fe400078ec0ff */
[----:B------:R-:W-:-:S02]  /*2850*/  LOP3.LUT R5, R4, 0xfffffff8, RZ, 0xc0, !PT ;  /* 0xfffffff804057812 */ /* 0x000fc400078ec0ff */
[----:B------:R-:W-:Y:S01]  /*2860*/  SHF.R.S32.HI R10, RZ, 0x1f, R0 ;  /* 0x0000001fff0a7819 */ /* 0x000fe20000011400 */
[----:B------:R-:W-:Y:S01]  /*2870*/  IMAD.IADD R9, R6, 0x1, -R9 ;  /* 0x0000000106097824 */ /* 0x000fe200078e0a09 */
[----:B------:R-:W-:Y:S01]  /*2880*/  LOP3.LUT R4, R8, 0x1c0, RZ, 0xc0, !PT ;  /* 0x000001c008047812 */ /* 0x000fe200078ec0ff */
[----:B------:R-:W-:Y:S01]  /*2890*/  IMAD.IADD R17, R17, 0x1, -R5 ;  /* 0x0000000111117824 */ /* 0x000fe200078e0a05 */
[----:B------:R-:W-:Y:S01]  /*28a0*/  LEA.HI R10, R10, R0, RZ, 0x3 ;  /* 0x000000000a0a7211 */ /* 0x000fe200078f18ff */
[----:B------:R-:W-:Y:S01]  /*28b0*/  IMAD R6, R9, 0x800, R34 ;  /* 0x0000080009067824 */ /* 0x000fe200078e0222 */
[----:B------:R-:W-:Y:S01]  /*28c0*/  LOP3.LUT R5, R4, 0x10, R16, 0xf8, !PT ;  /* 0x0000001004057812 */ /* 0x000fe200078ef810 */
[----:B-1----:R-:W-:Y:S01]  /*28d0*/  IMAD.WIDE.U32 R2, R101, c[0x0][0x238], R26 ;  /* 0x00008e0065027a25 */ /* 0x002fe200078e001a */
[----:B------:R-:W-:Y:S02]  /*28e0*/  SHF.R.U32.HI R8, RZ, 0x3, R4 ;  /* 0x00000003ff087819 */ /* 0x000fe40000011604 */
[--C-:B------:R-:W-:Y:S01]  /*28f0*/  LOP3.LUT R12, R5, 0x8, R32.reuse, 0xf8, !PT ;  /* 0x00000008050c7812 */ /* 0x100fe200078ef820 */
[----:B------:R-:W-:Y:S01]  /*2900*/  IMAD.IADD R3, R3, 0x1, R7 ;  /* 0x0000000103037824 */ /* 0x000fe200078e0207 */
[C---:B------:R-:W-:Y:S01]  /*2910*/  LOP3.LUT R7, R10.reuse, 0xfffffff8, RZ, 0xc0, !PT ;  /* 0xfffffff80a077812 */ /* 0x040fe200078ec0ff */
[----:B------:R-:W-:Y:S01]  /*2920*/  IMAD.SHL.U32 R10, R10, 0x40, RZ ;  /* 0x000000400a0a7824 */ /* 0x000fe200078e00ff */
[----:B------:R-:W-:Y:S01]  /*2930*/  LOP3.LUT R5, R4, 0x8, R32, 0xf8, !PT ;  /* 0x0000000804057812 */ /* 0x000fe200078ef820 */
[----:B------:R-:W-:Y:S01]  /*2940*/  IMAD.WIDE.U32 R42, R25, c[0x0][0x240], R2 ;  /* 0x00009000192a7a25 */ /* 0x000fe200078e0002 */
[----:B------:R-:W-:-:S02]  /*2950*/  PLOP3.LUT P0, PT, PT, PT, UP0, 0x80, 0x0 ;  /* 0x000000000000781c */ /* 0x000fc40003f0f008 */
[----:B------:R-:W-:Y:S01]  /*2960*/  LOP3.LUT R5, R5, R8, RZ, 0x3c, !PT ;  /* 0x0000000805057212 */ /* 0x000fe200078e3cff */
[----:B------:R-:W-:Y:S01]  /*2970*/  IMAD.IADD R7, R0, 0x1, -R7 ;  /* 0x0000000100077824 */ /* 0x000fe200078e0a07 */
[----:B------:R-:W-:Y:S01]  /*2980*/  STL.64 [R1+0x48], R42 ;  /* 0x0000482a01007387 */ /* 0x000fe20000100a00 */
[----:B------:R-:W-:Y:S01]  /*2990*/  IMAD.SHL.U32 R0, R17, 0x40, RZ ;  /* 0x0000004011007824 */ /* 0x000fe200078e00ff */
[----:B------:R-:W-:Y:S01]  /*29a0*/  SEL R215, R215, 0xfffffff0, !P1 ;  /* 0xfffffff0d7d77807 */ /* 0x000fe20004800000 */
[----:B------:R-:W-:Y:S01]  /*29b0*/  IMAD.SHL.U32 R3, R29, 0x8, RZ ;  /* 0x000000081d037824 */ /* 0x000fe200078e00ff */
[----:B------:R-:W-:Y:S01]  /*29c0*/  SEL R216, R216, 0xffffffe0, !P2 ;  /* 0xffffffe0d8d87807 */ /* 0x000fe20005000000 */
[----:B------:R-:W-:Y:S01]  /*29d0*/  IMAD.IADD R5, R6, 0x1, R5 ;  /* 0x0000000106057824 */ /* 0x000fe200078e0205 */
[----:B------:R-:W-:Y:S02]  /*29e0*/  LOP3.LUT R2, R0, 0x1c0, RZ, 0xc0, !PT ;  /* 0x000001c000027812 */ /* 0x000fe400078ec0ff */
[----:B------:R-:W-:Y:S01]  /*29f0*/  LOP3.LUT R0, R3, 0x18, RZ, 0xc0, !PT ;  /* 0x0000001803007812 */ /* 0x000fe200078ec0ff */
[----:B------:R-:W-:Y:S01]  /*2a00*/  IMAD.SHL.U32 R3, R9, 0x20, RZ ;  /* 0x0000002009037824 */ /* 0x000fe200078e00ff */
[----:B------:R-:W-:-:S02]  /*2a10*/  SHF.R.U32.HI R4, RZ, 0x3, R2 ;  /* 0x00000003ff047819 */ /* 0x000fc40000011602 */
[----:B------:R-:W-:Y:S02]  /*2a20*/  LOP3.LUT R6, R11, 0x3ffffffc, RZ, 0xc0, !PT ;  /* 0x3ffffffc0b067812 */ /* 0x000fe400078ec0ff */
[----:B------:R-:W-:Y:S01]  /*2a30*/  LOP3.LUT R11, R4, R2, R0, 0x1e, !PT ;  /* 0x00000002040b7212 */ /* 0x000fe200078e1e00 */
[----:B------:R-:W-:Y:S01]  /*2a40*/  IMAD.SHL.U32 R4, R7, 0x40, RZ ;  /* 0x0000004007047824 */ /* 0x000fe200078e00ff */
[----:B------:R-:W-:Y:S01]  /*2a50*/  LOP3.LUT R13, R0, 0x20, R3, 0xf8, !PT ;  /* 0x00000020000d7812 */ /* 0x000fe200078ef803 */
[----:B------:R-:W-:Y:S01]  /*2a60*/  IMAD.IADD R3, R35, 0x1, -R6 ;  /* 0x0000000123037824 */ /* 0x000fe200078e0a06 */
[----:B------:R-:W-:Y:S01]  /*2a70*/  LOP3.LUT R0, R12, R8, RZ, 0x3c, !PT ;  /* 0x000000080c007212 */ /* 0x000fe200078e3cff */
[----:B------:R-:W-:Y:S01]  /*2a80*/  IMAD.SHL.U32 R2, R15, 0x400, RZ ;  /* 0x000004000f027824 */ /* 0x000fe200078e00ff */
[----:B------:R-:W-:Y:S01]  /*2a90*/  LOP3.LUT R4, R4, 0x1c0, RZ, 0xc0, !PT ;  /* 0x000001c004047812 */ /* 0x000fe200078ec0ff */
[----:B------:R-:W-:Y:S02]  /*2aa0*/  IMAD.SHL.U32 R6, R9, 0x8, RZ ;  /* 0x0000000809067824 */ /* 0x000fe400078e00ff */
[----:B------:R-:W-:Y:S01]  /*2ab0*/  IMAD R3, R3, 0x2, R2 ;  /* 0x0000000203037824 */ /* 0x000fe200078e0202 */
[----:B------:R-:W-:Y:S01]  /*2ac0*/  SHF.R.U32.HI R8, RZ, 0x3, R4 ;  /* 0x00000003ff087819 */ /* 0x000fe20000011604 */
[----:B------:R-:W-:Y:S01]  /*2ad0*/  IMAD R0, R9, 0x200, R0 ;  /* 0x0000020009007824 */ /* 0x000fe200078e0200 */
[----:B------:R-:W-:Y:S01]  /*2ae0*/  LOP3.LUT R6, R4, 0x8, R6, 0xf8, !PT ;  /* 0x0000000804067812 */ /* 0x000fe200078ef806 */
[----:B------:R-:W-:Y:S01]  /*2af0*/  IMAD.IADD R11, R3, 0x1, R11 ;  /* 0x00000001030b7824 */ /* 0x000fe200078e020b */
[----:B------:R-:W-:-:S02]  /*2b00*/  LOP3.LUT R3, R10, 0xfffffe00, RZ, 0xc0, !PT ;  /* 0xfffffe000a037812 */ /* 0x000fc400078ec0ff */
[----:B------:R-:W-:Y:S01]  /*2b10*/  LOP3.LUT R6, R6, R8, RZ, 0x3c, !PT ;  /* 0x0000000806067212 */ /* 0x000fe200078e3cff */
[----:B------:R-:W-:Y:S01]  /*2b20*/  IMAD.SHL.U32 R231, R11, 0x2, RZ ;  /* 0x000000020be77824 */ /* 0x000fe200078e00ff */
[----:B------:R-:W-:Y:S01]  /*2b30*/  LOP3.LUT R4, R8, R13, R4, 0x1e, !PT ;  /* 0x0000000d08047212 */ /* 0x000fe200078e1e04 */
[----:B------:R-:W-:Y:S01]  /*2b40*/  @!P3 IMAD.SHL.U32 R8, R35, 0x10, RZ ;  /* 0x000000102308b824 */ /* 0x000fe200078e00ff */
[-C--:B------:R-:W-:Y:S02]  /*2b50*/  IADD3 R214, R6, R3.reuse, R2 ;  /* 0x0000000306d67210 */ /* 0x080fe40007ffe002 */
[----:B------:R-:W-:Y:S02]  /*2b60*/  LOP3.LUT R2, R22, 0xffffffe0, RZ, 0xc0, !PT ;  /* 0xffffffe016027812 */ /* 0x000fe400078ec0ff */
[----:B------:R-:W-:Y:S01]  /*2b70*/  LOP3.LUT R220, R4, R3, RZ, 0xfc, !PT ;  /* 0x0000000304dc7212 */ /* 0x000fe200078efcff */
[----:B------:R1:W-:Y:S01]  /*2b80*/  @!P3 LDGSTS.E.BYPASS.LTC128B.128 [R8+0x20280], [R18.64] ;  /* 0x202800001208bfae */ /* 0x0003e2000b901d50 */
[----:B------:R-:W-:Y:S01]  /*2b90*/  IADD3 R4, R43, UR6, RZ ;  /* 0x000000062b047c10 */ /* 0x000fe2000fffe0ff */
[----:B------:R-:W-:Y:S01]  /*2ba0*/  IMAD.IADD R6, R35, 0x1, -R2 ;  /* 0x0000000123067824 */ /* 0x000fe200078e0a02 */
[----:B------:R-:W-:Y:S01]  /*2bb0*/  IADD3 R3, R14, 0x10080, RZ ;  /* 0x000100800e037810 */ /* 0x000fe20007ffe0ff */
[----:B------:R-:W0:Y:S01]  /*2bc0*/  LDGDEPBAR ;  /* 0x00000000000079af */ /* 0x000e220000000000 */
[----:B------:R-:W-:-:S02]  /*2bd0*/  IADD3 R12, R231, 0x20480, RZ ;  /* 0x00020480e70c7810 */ /* 0x000fc40007ffe0ff */
[----:B------:R-:W-:Y:S01]  /*2be0*/  SHF.R.S32.HI R10, RZ, 0x1f, R6 ;  /* 0x0000001fff0a7819 */ /* 0x000fe20000011406 */
[----:B------:R-:W0:Y:S03]  /*2bf0*/  LDGDEPBAR ;  /* 0x00000000000079af */ /* 0x000e260000000000 */
[----:B------:R-:W-:-:S04]  /*2c00*/  LEA.HI R10, R10, R6, RZ, 0x2 ;  /* 0x000000060a0a7211 */ /* 0x000fc800078f10ff */
[----:B------:R-:W-:-:S05]  /*2c10*/  LEA.HI.SX32 R2, R10, R16, 0x1e ;  /* 0x000000100a027211 */ /* 0x000fca00078ff2ff */
[----:B------:R2:W-:Y:S04]  /*2c20*/  STL [R1+0x20], R2 ;  /* 0x0000200201007387 */ /* 0x0005e80000100800 */
[----:B------:R1:W-:Y:S04]  /*2c30*/  STL [R1+0x54], R4 ;  /* 0x0000540401007387 */ /* 0x0003e80000100800 */
[----:B------:R1:W-:Y:S01]  /*2c40*/  STL [R1+0x5c], R3 ;  /* 0x00005c0301007387 */ /* 0x0003e20000100800 */
[----:B--2---:R-:W-:-:S05]  /*2c50*/  IADD3 R2, R14, 0x18080, RZ ;  /* 0x000180800e027810 */ /* 0x004fca0007ffe0ff */
[----:B------:R1:W-:Y:S01]  /*2c60*/  STL [R1+0x58], R2 ;  /* 0x0000580201007387 */ /* 0x0003e20000100800 */
[----:B------:R-:W-:Y:S05]  /*2c70*/  @P0 BRA `(.L_x_2130) ;  /* 0x000001f000000947 */ /* 0x000fea0003800000 */
[----:B------:R-:W-:Y:S01]  /*2c80*/  USHF.R.S32.HI UR6, URZ, 0x1f, UR22 ;  /* 0x0000001f3f067899 */ /* 0x000fe20008011416 */
[----:B-1----:R-:W-:Y:S01]  /*2c90*/  IMAD.WIDE.U32 R8, R24, UR22, R40 ;  /* 0x0000001618087c25 */ /* 0x002fe2000f8e0028 */
        /* <DEDUP_REMOVED lines=28> */
.L_x_2131:
[----:B--2---:R-:W-:Y:S05]  /*2e60*/  BSYNC B0 ;  /* 0x0000000000007941 */ /* 0x004fea0003800000 */
.L_x_2130:
[----:B-1----:R-:W-:Y:S01]  /*2e70*/  SHF.R.S32.HI R2, RZ, 0x1f, R29 ;  /* 0x0000001fff027819 */ /* 0x002fe2000001141d */
        /* <DEDUP_REMOVED lines=101> */
.L_x_2134:
        /* <DEDUP_REMOVED lines=168> */
[----:B------:R-:W-:Y:S02]  /*3f50*/  ISETP.NE.AND P2, PT, R240, RZ, PT ;  /* 0x000000fff000720c */ /* 0x000fe40003f45270 */
        /* <DEDUP_REMOVED lines=32> */
.L_x_2132:
        /* <DEDUP_REMOVED lines=538> */
.L_x_2133:
        /* <DEDUP_REMOVED lines=298> */
.L_x_2129:
        /* <DEDUP_REMOVED lines=101> */
[----:B-----5:R-:W-:-:S02]  /*7bf0*/  F2FP.BF16.PACK_AB R9, R163, R162 ;  /* 0x000000a2a309723e */ /* 0x020fc400000010ff */
        /* <DEDUP_REMOVED lines=88> */
.L_x_2136:
[----:B-1----:R-:W2:Y:S01]  /*8180*/  LDL R47, [R1+0x2c] ;  /* 0x00002c00012f7983 */ /* 0x002ea20000100800 */
[CC--:B------:R-:W-:Y:S01]  /*8190*/  LEA.HI R2, R35.reuse, R37.reuse, RZ, 0x4 ;  /* 0x0000002523027211 */ /* 0x0c0fe200078f20ff */
[----:B------:R-:W-:Y:S01]  /*81a0*/  USHF.R.S32.HI UR6, URZ, 0x1f, UR13 ;  /* 0x0000001f3f067899 */ /* 0x000fe2000801140d */
[----:B------:R-:W-:Y:S01]  /*81b0*/  LEA.HI R4, R35, R37, RZ, 0x7 ;  /* 0x0000002523047211 */ /* 0x000fe200078f38ff */
[----:B------:R-:W-:Y:S01]  /*81c0*/  USEL UR13, UR13, URZ, !UP1 ;  /* 0x0000003f0d0d7287 */ /* 0x000fe2000c800000 */
[----:B------:R-:W-:Y:S01]  /*81d0*/  LOP3.LUT R0, R2, 0xfffffff0, RZ, 0xc0, !PT ;  /* 0xfffffff002007812 */ /* 0x000fe200078ec0ff */
[----:B------:R-:W-:Y:S01]  /*81e0*/  USEL UR6, UR6, URZ, !UP1 ;  /* 0x0000003f06067287 */ /* 0x000fe2000c800000 */
[----:B------:R-:W-:Y:S01]  /*81f0*/  SHF.R.S32.HI R14, RZ, 0x4, R2 ;  /* 0x00000004ff0e7819 */ /* 0x000fe20000011402 */
[----:B------:R-:W-:Y:S01]  /*8200*/  IMAD.SHL.U32 R4, R4, 0x4, RZ ;  /* 0x0000000404047824 */ /* 0x000fe200078e00ff */
[----:B------:R-:W-:Y:S01]  /*8210*/  ULDC.64 UR4, c[0x0][0x340] ;  /* 0x0000d00000047ab9 */ /* 0x000fe20000000a00 */
[----:B------:R-:W-:Y:S01]  /*8220*/  IMAD.IADD R0, R37, 0x1, -R0 ;  /* 0x0000000125007824 */ /* 0x000fe200078e0a00 */
[----:B------:R-:W-:Y:S01]  /*8230*/  UIMAD UR4, UR6, UR4, URZ ;  /* 0x00000004060472a4 */ /* 0x000fe2000f8e023f */
[----:B------:R-:W-:Y:S01]  /*8240*/  IMAD.SHL.U32 R2, R14, 0x40, RZ ;  /* 0x000000400e027824 */ /* 0x000fe200078e00ff */
[----:B------:R-:W-:Y:S01]  /*8250*/  BSSY B0, `(.L_x_2137) ;  /* 0x0000039000007945 */ /* 0x000fe20003800000 */
[----:B------:R-:W-:Y:S01]  /*8260*/  IMAD.SHL.U32 R12, R0, 0x8, RZ ;  /* 0x00000008000c7824 */ /* 0x000fe200078e00ff */
[----:B------:R-:W-:Y:S01]  /*8270*/  SHF.R.S32.HI R3, RZ, 0x1f, R0 ;  /* 0x0000001fff037819 */ /* 0x000fe20000011400 */
[----:B------:R-:W-:Y:S01]  /*8280*/  IMAD.U32 R45, RZ, RZ, UR13 ;  /* 0x0000000dff2d7e24 */ /* 0x000fe2000f8e00ff */
[----:B------:R-:W-:Y:S01]  /*8290*/  LOP3.LUT R2, R2, 0x1c0, RZ, 0xc0, !PT ;  /* 0x000001c002027812 */ /* 0x000fe200078ec0ff */
[----:B------:R-:W-:Y:S01]  /*82a0*/  UIMAD UR4, UR13, UR5, UR4 ;  /* 0x000000050d0472a4 */ /* 0x000fe2000f8e0204 */
[----:B------:R-:W-:Y:S01]  /*82b0*/  LEA.HI R3, R3, R0, RZ, 0x3 ;  /* 0x0000000003037211 */ /* 0x000fe200078f18ff */
[----:B------:R-:W-:Y:S01]  /*82c0*/  IMAD.U32 R6, RZ, RZ, UR14 ;  /* 0x0000000eff067e24 */ /* 0x000fe2000f8e00ff */
[----:B------:R-:W-:-:S02]  /*82d0*/  LOP3.LUT R5, R2, 0x38, R12, 0xf8, !PT ;  /* 0x0000003802057812 */ /* 0x000fc400078ef80c */
[----:B------:R-:W-:Y:S01]  /*82e0*/  SHF.R.U32.HI R0, RZ, 0x3, R2 ;  /* 0x00000003ff007819 */ /* 0x000fe20000011602 */
[----:B------:R-:W-:Y:S01]  /*82f0*/  IMAD.SHL.U32 R2, R3, 0x400, RZ ;  /* 0x0000040003027824 */ /* 0x000fe200078e00ff */
[----:B------:R-:W-:Y:S02]  /*8300*/  LOP3.LUT R3, R4, 0x7ffffe00, RZ, 0xc0, !PT ;  /* 0x7ffffe0004037812 */ /* 0x000fe400078ec0ff */
[----:B------:R-:W-:Y:S02]  /*8310*/  LOP3.LUT R0, R5, R0, RZ, 0x3c, !PT ;  /* 0x0000000005007212 */ /* 0x000fe400078e3cff */
[----:B------:R-:W-:Y:S02]  /*8320*/  LOP3.LUT R2, R2, 0x7fffe000, RZ, 0xc0, !PT ;  /* 0x7fffe00002027812 */ /* 0x000fe400078ec0ff */
[----:B------:R-:W-:Y:S02]  /*8330*/  SHF.R.S32.HI R13, RZ, 0x1f, R12 ;  /* 0x0000001fff0d7819 */ /* 0x000fe4000001140c */
[----:B------:R-:W-:-:S05]  /*8340*/  IADD3 R0, R0, R2, R3 ;  /* 0x0000000200007210 */ /* 0x000fca0007ffe003 */
[----:B------:R-:W-:-:S05]  /*8350*/  IMAD.SHL.U32 R0, R0, 0x2, RZ ;  /* 0x0000000200007824 */ /* 0x000fca00078e00ff */
[----:B------:R1:W3:Y:S04]  /*8360*/  LDS.128 R20, [R0+0x8880] ;  /* 0x0088800000147984 */ /* 0x0002e80000000c00 */
        /* <DEDUP_REMOVED lines=14> */
[----:B--2---:R-:W-:-:S05]  /*8450*/  SHF.R.S32.HI R44, RZ, 0x1f, R47 ;  /* 0x0000001fff2c7819 */ /* 0x004fca000001142f */
[----:B------:R-:W-:-:S04]  /*8460*/  IMAD R2, R44, c[0x0][0x338], RZ ;  /* 0x0000ce002c027a24 */ /* 0x000fc800078e02ff */
[C---:B------:R-:W-:Y:S02]  /*8470*/  IMAD R4, R47.reuse, c[0x0][0x33c], R2 ;  /* 0x0000cf002f047a24 */ /* 0x040fe400078e0202 */
[----:B------:R-:W-:-:S04]  /*8480*/  IMAD.WIDE.U32 R2, R47, c[0x0][0x338], R12 ;  /* 0x0000ce002f027a25 */ /* 0x000fc800078e000c */
[----:B------:R-:W-:Y:S01]  /*8490*/  IMAD.IADD R3, R3, 0x1, R4 ;  /* 0x0000000103037824 */ /* 0x000fe200078e0204 */
[----:B-----5:R-:W-:-:S03]  /*84a0*/  IADD3 R4, R8, -UR8, RZ ;  /* 0x8000000808047c10 */ /* 0x020fc6000fffe0ff */
[----:B------:R-:W-:Y:S01]  /*84b0*/  IMAD.WIDE.U32 R10, R45, c[0x0][0x340], R2 ;  /* 0x0000d0002d0a7a25 */ /* 0x000fe200078e0002 */
[----:B------:R-:W-:Y:S02]  /*84c0*/  IMNMX R15, R4, 0x80, PT ;  /* 0x00000080040f7817 */ /* 0x000fe40003800200 */
[C---:B------:R-:W-:Y:S02]  /*84d0*/  IADD3 R4, P0, R14.reuse, UR10, RZ ;  /* 0x0000000a0e047c10 */ /* 0x040fe4000ff1e0ff */
[C---:B------:R-:W-:Y:S02]  /*84e0*/  ISETP.GE.AND P1, PT, R14.reuse, R15, PT ;  /* 0x0000000f0e00720c */ /* 0x040fe40003f26270 */
[----:B------:R-:W-:Y:S02]  /*84f0*/  LEA.HI.X.SX32 R5, R14, UR11, 0x1, P0 ;  /* 0x0000000b0e057c11 */ /* 0x000fe400080f0eff */
[----:B------:R-:W-:Y:S02]  /*8500*/  ISETP.GE.OR P0, PT, R12, c[0x0][0x324], P1 ;  /* 0x0000c9000c007a0c */ /* 0x000fe40000f06670 */
[----:B------:R-:W-:Y:S01]  /*8510*/  IADD3 R9, R11, UR4, RZ ;  /* 0x000000040b097c10 */ /* 0x000fe2000fffe0ff */
[----:B------:R-:W-:Y:S01]  /*8520*/  IMAD.WIDE R6, R6, 0x80, R4 ;  /* 0x0000008006067825 */ /* 0x000fe200078e0204 */
[----:B------:R-:W-:-:S09]  /*8530*/  P2R R46, PR, RZ, 0x2 ;  /* 0x00000002ff2e7803 */ /* 0x000fd20000000000 */
[----:B------:R-:W-:Y:S05]  /*8540*/  @P0 BRA `(.L_x_2138) ;  /* 0x0000009000000947 */ /* 0x000fea0003800000 */
[----:B-1-34-:R1:W2:Y:S01]  /*8550*/  LDS.128 R16, [R0+0x8080] ;  /* 0x0080800000107984 */ /* 0x01a2a20000000c00 */
        /* <DEDUP_REMOVED lines=8> */
.L_x_2138:
[----:B-1-34-:R-:W-:Y:S05]  /*85e0*/  BSYNC B0 ;  /* 0x0000000000007941 */ /* 0x01afea0003800000 */
.L_x_2137:
        /* <DEDUP_REMOVED lines=17> */
.L_x_2140:
[----:B------:R-:W-:Y:S05]  /*8700*/  BSYNC B0 ;  /* 0x0000000000007941 */ /* 0x000fea0003800000 */
.L_x_2139:
        /* <DEDUP_REMOVED lines=16> */
.L_x_2142:
[----:B------:R-:W-:Y:S05]  /*8810*/  BSYNC B0 ;  /* 0x0000000000007941 */ /* 0x000fea0003800000 */
.L_x_2141:
        /* <DEDUP_REMOVED lines=16> */
.L_x_2144:
[----:B------:R-:W-:Y:S05]  /*8920*/  BSYNC B0 ;  /* 0x0000000000007941 */ /* 0x000fea0003800000 */
.L_x_2143:
        /* <DEDUP_REMOVED lines=16> */
.L_x_2146:
[----:B------:R-:W-:Y:S05]  /*8a30*/  BSYNC B0 ;  /* 0x0000000000007941 */ /* 0x000fea0003800000 */
.L_x_2145:
        /* <DEDUP_REMOVED lines=16> */
.L_x_2148:
[----:B------:R-:W-:Y:S05]  /*8b40*/  BSYNC B0 ;  /* 0x0000000000007941 */ /* 0x000fea0003800000 */
.L_x_2147:
        /* <DEDUP_REMOVED lines=16> */
.L_x_2150:
[----:B------:R-:W-:Y:S05]  /*8c50*/  BSYNC B0 ;  /* 0x0000000000007941 */ /* 0x000fea0003800000 */
.L_x_2149:
        /* <DEDUP_REMOVED lines=16> */
.L_x_2152:
[----:B------:R-:W-:Y:S05]  /*8d60*/  BSYNC B0 ;  /* 0x0000000000007941 */ /* 0x000fea0003800000 */
.L_x_2151:
[----:B------:R-:W-:Y:S01]  /*8d70*/  IMAD R0, R44, c[0x0][0x308], RZ ;  /* 0x0000c2002c007a24 */ /* 0x000fe200078e02ff */
[----:B------:R-:W-:Y:S01]  /*8d80*/  ISETP.NE.AND P0, PT, R46, RZ, PT ;  /* 0x000000ff2e00720c */ /* 0x000fe20003f05270 */
[C---:B-1----:R-:W-:Y:S01]  /*8d90*/  IMAD.WIDE.U32 R2, R47.reuse, c[0x0][0x308], R12 ;  /* 0x0000c2002f027a25 */ /* 0x042fe200078e000c */
[----:B------:R-:W-:Y:S01]  /*8da0*/  ULDC.64 UR4, c[0x0][0x310] ;  /* 0x0000c40000047ab9 */ /* 0x000fe20000000a00 */
[----:B------:R-:W-:Y:S01]  /*8db0*/  BSSY B0, `(.L_x_2153) ;  /* 0x0000011000007945 */ /* 0x000fe20003800000 */
[----:B------:R-:W-:Y:S01]  /*8dc0*/  ISETP.GE.OR P0, PT, R12, c[0x0][0x2f4], P0 ;  /* 0x0000bd000c007a0c */ /* 0x000fe20000706670 */
[----:B------:R-:W-:Y:S01]  /*8dd0*/  IMAD R0, R47, c[0x0][0x30c], R0 ;  /* 0x0000c3002f007a24 */ /* 0x000fe200078e0200 */
[----:B------:R-:W-:-:S04]  /*8de0*/  UIMAD UR4, UR6, UR4, URZ ;  /* 0x00000004060472a4 */ /* 0x000fc8000f8e023f */
[----:B------:R-:W-:Y:S01]  /*8df0*/  IADD3 R3, R3, R0, RZ ;  /* 0x0000000003037210 */ /* 0x000fe20007ffe0ff */
[----:B------:R-:W-:-:S04]  /*8e00*/  UIMAD UR4, UR13, UR5, UR4 ;  /* 0x000000050d0472a4 */ /* 0x000fc8000f8e0204 */
        /* <DEDUP_REMOVED lines=11> */
.L_x_2154:
[----:B------:R-:W-:Y:S05]  /*8ec0*/  BSYNC B0 ;  /* 0x0000000000007941 */ /* 0x000fea0003800000 */
.L_x_2153:
        /* <DEDUP_REMOVED lines=15> */
.L_x_2156:
[----:B------:R-:W-:Y:S05]  /*8fc0*/  BSYNC B0 ;  /* 0x0000000000007941 */ /* 0x000fea0003800000 */
.L_x_2155:
        /* <DEDUP_REMOVED lines=14> */
.L_x_2158:
[----:B------:R-:W-:Y:S05]  /*90b0*/  BSYNC B0 ;  /* 0x0000000000007941 */ /* 0x000fea0003800000 */
.L_x_2157:
        /* <DEDUP_REMOVED lines=14> */
.L_x_2160:
[----:B------:R-:W-:Y:S05]  /*91a0*/  BSYNC B0 ;  /* 0x0000000000007941 */ /* 0x000fea0003800000 */
.L_x_2159:
        /* <DEDUP_REMOVED lines=14> */
.L_x_2162:
[----:B------:R-:W-:Y:S05]  /*9290*/  BSYNC B0 ;  /* 0x0000000000007941 */ /* 0x000fea0003800000 */
.L_x_2161:
        /* <DEDUP_REMOVED lines=14> */
.L_x_2164:
[----:B------:R-:W-:Y:S05]  /*9380*/  BSYNC B0 ;  /* 0x0000000000007941 */ /* 0x000fea0003800000 */
.L_x_2163:
        /* <DEDUP_REMOVED lines=14> */
.L_x_2166:
[----:B------:R-:W-:Y:S05]  /*9470*/  BSYNC B0 ;  /* 0x0000000000007941 */ /* 0x000fea0003800000 */
.L_x_2165:
        /* <DEDUP_REMOVED lines=14> */
.L_x_2135:
        /* <DEDUP_REMOVED lines=8> */
[----:B------:R-:W-:Y:S01]  /*95e0*/  MOV R5, UR5 ;  /* 0x0000000500057c02 */ /* 0x000fe20008000f00 */
        /* <DEDUP_REMOVED lines=21> */
[----:B--2--5:R-:W-:-:S03]  /*9740*/  IADD3 R6, -R0, R2, RZ ;  /* 0x0000000200067210 */ /* 0x024fc60007ffe1ff */
.L_x_2167:
[----:B-1----:R-:W2:Y:S01]  /*9750*/  LDL R20, [R1+0x2c] ;  /* 0x00002c0001147983 */ /* 0x002ea20000100800 */
[----:B-----5:R-:W-:Y:S01]  /*9760*/  IADD3 R15, R6, -UR8, RZ ;  /* 0x80000008060f7c10 */ /* 0x020fe2000fffe0ff */
[----:B------:R-:W-:Y:S01]  /*9770*/  USHF.R.S32.HI UR6, URZ, 0x1f, UR13 ;  /* 0x0000001f3f067899 */ /* 0x000fe2000801140d */
[----:B------:R-:W-:Y:S01]  /*9780*/  IMAD.U32 R6, RZ, RZ, UR14 ;  /* 0x0000000eff067e24 */ /* 0x000fe2000f8e00ff */
[----:B------:R-:W1:Y:S01]  /*9790*/  S2R R2, SR_TID.X ;  /* 0x0000000000027919 */ /* 0x000e620000002100 */
[----:B------:R-:W-:Y:S01]  /*97a0*/  USEL UR13, UR13, URZ, !UP1 ;  /* 0x0000003f0d0d7287 */ /* 0x000fe2000c800000 */
[----:B------:R-:W-:Y:S01]  /*97b0*/  BSSY B0, `(.L_x_2168) ;  /* 0x0000023000007945 */ /* 0x000fe20003800000 */
[----:B------:R-:W-:-:S02]  /*97c0*/  USEL UR6, UR6, URZ, !UP1 ;  /* 0x0000003f06067287 */ /* 0x000fc4000c800000 */
[----:B------:R-:W-:Y:S02]  /*97d0*/  ULDC.64 UR4, c[0x0][0x310] ;  /* 0x0000c40000047ab9 */ /* 0x000fe40000000a00 */
[----:B------:R-:W-:Y:S01]  /*97e0*/  UIMAD UR4, UR6, UR4, URZ ;  /* 0x00000004060472a4 */ /* 0x000fe2000f8e023f */
[----:B------:R-:W-:-:S03]  /*97f0*/  IMAD.U32 R17, RZ, RZ, UR13 ;  /* 0x0000000dff117e24 */ /* 0x000fc6000f8e00ff */
[----:B------:R-:W-:Y:S01]  /*9800*/  UIMAD UR4, UR13, UR5, UR4 ;  /* 0x000000050d0472a4 */ /* 0x000fe2000f8e0204 */
[----:B-1----:R-:W-:-:S04]  /*9810*/  SHF.R.S32.HI R14, RZ, 0x1f, R2 ;  /* 0x0000001fff0e7819 */ /* 0x002fc80000011402 */
[----:B------:R-:W-:-:S04]  /*9820*/  LEA.HI R14, R14, R2, RZ, 0x4 ;  /* 0x000000020e0e7211 */ /* 0x000fc800078f20ff */
[----:B------:R-:W-:Y:S02]  /*9830*/  LOP3.LUT R0, R14, 0x1ffffff0, RZ, 0xc0, !PT ;  /* 0x1ffffff00e007812 */ /* 0x000fe400078ec0ff */
[----:B------:R-:W-:-:S03]  /*9840*/  SHF.R.S32.HI R14, RZ, 0x4, R14 ;  /* 0x00000004ff0e7819 */ /* 0x000fc6000001140e */
[----:B------:R-:W-:Y:S01]  /*9850*/  IMAD.IADD R0, R2, 0x1, -R0 ;  /* 0x0000000102007824 */ /* 0x000fe200078e0a00 */
[C---:B------:R-:W-:Y:S02]  /*9860*/  IADD3 R4, P0, R14.reuse, UR10, RZ ;  /* 0x0000000a0e047c10 */ /* 0x040fe4000ff1e0ff */
[----:B------:R-:W-:Y:S01]  /*9870*/  ISETP.GE.AND P1, PT, R14, R15, PT ;  /* 0x0000000f0e00720c */ /* 0x000fe20003f26270 */
[----:B------:R-:W-:Y:S01]  /*9880*/  IMAD.SHL.U32 R12, R0, 0x8, RZ ;  /* 0x00000008000c7824 */ /* 0x000fe200078e00ff */
[----:B------:R-:W-:Y:S02]  /*9890*/  LEA.HI.X.SX32 R5, R14, UR11, 0x1, P0 ;  /* 0x0000000b0e057c11 */ /* 0x000fe400080f0eff */
[----:B------:R-:W-:Y:S02]  /*98a0*/  P2R R18, PR, RZ, 0x2 ;  /* 0x00000002ff127803 */ /* 0x000fe40000000000 */
[----:B------:R-:W-:Y:S01]  /*98b0*/  SHF.R.S32.HI R13, RZ, 0x1f, R12 ;  /* 0x0000001fff0d7819 */ /* 0x000fe2000001140c */
[----:B------:R-:W-:Y:S01]  /*98c0*/  IMAD.WIDE R6, R6, 0x80, R4 ;  /* 0x0000008006067825 */ /* 0x000fe200078e0204 */
[----:B------:R-:W-:-:S02]  /*98d0*/  ISETP.GE.OR P0, PT, R12, c[0x0][0x2f4], P1 ;  /* 0x0000bd000c007a0c */ /* 0x000fc40000f06670 */
[----:B--2---:R-:W-:Y:S01]  /*98e0*/  SHF.R.S32.HI R16, RZ, 0x1f, R20 ;  /* 0x0000001fff107819 */ /* 0x004fe20000011414 */
[----:B------:R-:W-:-:S04]  /*98f0*/  IMAD.WIDE.U32 R2, R20, c[0x0][0x308], R12 ;  /* 0x0000c20014027a25 */ /* 0x000fc800078e000c */
[----:B------:R-:W-:-:S04]  /*9900*/  IMAD R0, R16, c[0x0][0x308], RZ ;  /* 0x0000c20010007a24 */ /* 0x000fc800078e02ff */
[----:B------:R-:W-:-:S04]  /*9910*/  IMAD R0, R20, c[0x0][0x30c], R0 ;  /* 0x0000c30014007a24 */ /* 0x000fc800078e0200 */
[----:B------:R-:W-:-:S04]  /*9920*/  IMAD.IADD R3, R3, 0x1, R0 ;  /* 0x0000000103037824 */ /* 0x000fc800078e0200 */
        /* <DEDUP_REMOVED lines=11> */
.L_x_2169:
[----:B------:R-:W-:Y:S05]  /*99e0*/  BSYNC B0 ;  /* 0x0000000000007941 */ /* 0x000fea0003800000 */
.L_x_2168:
        /* <DEDUP_REMOVED lines=17> */
.L_x_2171:
[----:B------:R-:W-:Y:S05]  /*9b00*/  BSYNC B0 ;  /* 0x0000000000007941 */ /* 0x000fea0003800000 */
.L_x_2170:
        /* <DEDUP_REMOVED lines=16> */
.L_x_2173:
[----:B------:R-:W-:Y:S05]  /*9c10*/  BSYNC B0 ;  /* 0x0000000000007941 */ /* 0x000fea0003800000 */
.L_x_2172:
        /* <DEDUP_REMOVED lines=16> */
.L_x_2175:
[----:B------:R-:W-:Y:S05]  /*9d20*/  BSYNC B0 ;  /* 0x0000000000007941 */ /* 0x000fea0003800000 */
.L_x_2174:
        /* <DEDUP_REMOVED lines=16> */
.L_x_2177:
[----:B------:R-:W-:Y:S05]  /*9e30*/  BSYNC B0 ;  /* 0x0000000000007941 */ /* 0x000fea0003800000 */
.L_x_2176:
        /* <DEDUP_REMOVED lines=16> */
.L_x_2179:
[----:B------:R-:W-:Y:S05]  /*9f40*/  BSYNC B0 ;  /* 0x0000000000007941 */ /* 0x000fea0003800000 */
.L_x_2178:
        /* <DEDUP_REMOVED lines=16> */
.L_x_2181:
[----:B------:R-:W-:Y:S05]  /*a050*/  BSYNC B0 ;  /* 0x0000000000007941 */ /* 0x000fea0003800000 */
.L_x_2180:
        /* <DEDUP_REMOVED lines=16> */
.L_x_2183:
[----:B------:R-:W-:Y:S05]  /*a160*/  BSYNC B0 ;  /* 0x0000000000007941 */ /* 0x000fea0003800000 */
.L_x_2182:
[----:B------:R-:W-:Y:S01]  /*a170*/  IMAD R0, R16, c[0x0][0x338], RZ ;  /* 0x0000ce0010007a24 */ /* 0x000fe200078e02ff */
[----:B------:R-:W-:Y:S01]  /*a180*/  ISETP.NE.AND P0, PT, R18, RZ, PT ;  /* 0x000000ff1200720c */ /* 0x000fe20003f05270 */
[----:B-1----:R-:W-:Y:S01]  /*a190*/  IMAD.WIDE.U32 R2, R20, c[0x0][0x338], R12 ;  /* 0x0000ce0014027a25 */ /* 0x002fe200078e000c */
        /* <DEDUP_REMOVED lines=18> */
.L_x_2185:
[----:B------:R-:W-:Y:S05]  /*a2c0*/  BSYNC B0 ;  /* 0x0000000000007941 */ /* 0x000fea0003800000 */
.L_x_2184:
        /* <DEDUP_REMOVED lines=15> */
.L_x_2187:
[----:B------:R-:W-:Y:S05]  /*a3c0*/  BSYNC B0 ;  /* 0x0000000000007941 */ /* 0x000fea0003800000 */
.L_x_2186:
        /* <DEDUP_REMOVED lines=14> */
.L_x_2189:
[----:B------:R-:W-:Y:S05]  /*a4b0*/  BSYNC B0 ;  /* 0x0000000000007941 */ /* 0x000fea0003800000 */
.L_x_2188:
        /* <DEDUP_REMOVED lines=14> */
.L_x_2191:
[----:B------:R-:W-:Y:S05]  /*a5a0*/  BSYNC B0 ;  /* 0x0000000000007941 */ /* 0x000fea0003800000 */
.L_x_2190:
        /* <DEDUP_REMOVED lines=14> */
.L_x_2193:
[----:B------:R-:W-:Y:S05]  /*a690*/  BSYNC B0 ;  /* 0x0000000000007941 */ /* 0x000fea0003800000 */
.L_x_2192:
        /* <DEDUP_REMOVED lines=14> */
.L_x_2195:
[----:B------:R-:W-:Y:S05]  /*a780*/  BSYNC B0 ;  /* 0x0000000000007941 */ /* 0x000fea0003800000 */
.L_x_2194:
        /* <DEDUP_REMOVED lines=14> */
.L_x_2197:
[----:B------:R-:W-:Y:S05]  /*a870*/  BSYNC B0 ;  /* 0x0000000000007941 */ /* 0x000fea0003800000 */
.L_x_2196:
        /* <DEDUP_REMOVED lines=14> */
.L_x_2198:
        /* <DEDUP_REMOVED lines=10> */
.L_x_2343:


//--------------------- .text._ZN7cutlass13device_kernelIN5flash19enable_sm80_to_sm89INS1_16FlashAttnBwdSm80INS1_25CollectiveMainloopBwdSm80ILi2ELi2EN4cute5tupleIJNS5_1CILi64EEENS7_ILi128EEES9_EEENS_10bfloat16_tEfNS_4arch4Sm80ELb1ELb0ELb0ELb1ELb0ELb0ELb0ELb0ELi2ELi2ELi2ELi2ELb0EEENS1_24CollectiveEpilogueBwdGQAISA_fSD_Li256ELb1ELb0EEENS1_25SingleTileBwdLPTSchedulerILb1ELi128ELb0EEEEEEEEEvNT_6ParamsE --------------------------
	.section	.text._ZN7cutlass13device_kernelIN5flash19enable_sm80_to_sm89INS1_16FlashAttnBwdSm80INS1_25CollectiveMainloopBwdSm80ILi2ELi2EN4cute5tupleIJNS5_1CILi64EEENS7_ILi128EEES9_EEENS_10bfloat16_tEfNS_4arch4Sm80ELb1ELb0ELb0ELb1ELb0ELb0ELb0ELb0ELi2ELi2ELi2ELi2ELb0EEENS1_24CollectiveEpilogueBwdGQAISA_fSD_Li256ELb1ELb0EEENS1_25SingleTileBwdLPTSchedulerILb1ELi128ELb0EEEEEEEEEvNT_6ParamsE,"ax",@progbits
	.sectioninfo	@"SHI_REGISTERS=255"
	.align	128
.text._ZN7cutlass13device_kernelIN5flash19enable_sm80_to_sm89INS1_16FlashAttnBwdSm80INS1_25CollectiveMainloopBwdSm80ILi2ELi2EN4cute5tupleIJNS5_1CILi64EEENS7_ILi128EEES9_EEENS_10bfloat16_tEfNS_4arch4Sm80ELb1ELb0ELb0ELb1ELb0ELb0ELb0ELb0ELi2ELi2ELi2ELi2ELb0EEENS1_24CollectiveEpilogueBwdGQAISA_fSD_Li256ELb1ELb0EEENS1_25SingleTileBwdLPTSchedulerILb1ELi128ELb0EEEEEEEEEvNT_6ParamsE:
        .type           _ZN7cutlass13device_kernelIN5flash19enable_sm80_to_sm89INS1_16FlashAttnBwdSm80INS1_25CollectiveMainloopBwdSm80ILi2ELi2EN4cute5tupleIJNS5_1CILi64EEENS7_ILi128EEES9_EEENS_10bfloat16_tEfNS_4arch4Sm80ELb1ELb0ELb0ELb1ELb0ELb0ELb0ELb0ELi2ELi2ELi2ELi2ELb0EEENS1_24CollectiveEpilogueBwdGQAISA_fSD_Li256ELb1ELb0EEENS1_25SingleTileBwdLPTSchedulerILb1ELi128ELb0EEEEEEEEEvNT_6ParamsE,@function
        .size           _ZN7cutlass13device_kernelIN5flash19enable_sm80_to_sm89INS1_16FlashAttnBwdSm80INS1_25CollectiveMainloopBwdSm80ILi2ELi2EN4cute5tupleIJNS5_1CILi64EEENS7_ILi128EEES9_EEENS_10bfloat16_tEfNS_4arch4Sm80ELb1ELb0ELb0ELb1ELb0ELb0ELb0ELb0ELi2ELi2ELi2ELi2ELb0EEENS1_24CollectiveEpilogueBwdGQAISA_fSD_Li256ELb1ELb0EEENS1_25SingleTileBwdLPTSchedulerILb1ELi128ELb0EEEEEEEEEvNT_6ParamsE,(.L_x_2344 - _ZN7cutlass13device_kernelIN5flash19enable_sm80_to_sm89INS1_16FlashAttnBwdSm80INS1_25CollectiveMainloopBwdSm80ILi2ELi2EN4cute5tupleIJNS5_1CILi64EEENS7_ILi128EEES9_EEENS_10bfloat16_tEfNS_4arch4Sm80ELb1ELb0ELb0ELb1ELb0ELb0ELb0ELb0ELi2ELi2ELi2ELi2ELb0EEENS1_24CollectiveEpilogueBwdGQAISA_fSD_Li256ELb1ELb0EEENS1_25SingleTileBwdLPTSchedulerILb1ELi128ELb0EEEEEEEEEvNT_6ParamsE)
        .other          _ZN7cutlass13device_kernelIN5flash19enable_sm80_to_sm89INS1_16FlashAttnBwdSm80INS1_25CollectiveMainloopBwdSm80ILi2ELi2EN4cute5tupleIJNS5_1CILi64EEENS7_ILi128EEES9_EEENS_10bfloat16_tEfNS_4arch4Sm80ELb1ELb0ELb0ELb1ELb0ELb0ELb0ELb0ELi2ELi2ELi2ELi2ELb0EEENS1_24CollectiveEpilogueBwdGQAISA_fSD_Li256ELb1ELb0EEENS1_25SingleTileBwdLPTSchedulerILb1ELi128ELb0EEEEEEEEEvNT_6ParamsE,@"STO_CUDA_ENTRY STV_DEFAULT"
_ZN7cutlass13device_kernelIN5flash19enable_sm80_to_sm89INS1_16FlashAttnBwdSm80INS1_25CollectiveMainloopBwdSm80ILi2ELi2EN4cute5tupleIJNS5_1CILi64EEENS7_ILi128EEES9_EEENS_10bfloat16_tEfNS_4arch4Sm80ELb1ELb0ELb0ELb1ELb0ELb0ELb0ELb0ELi2ELi2ELi2ELi2ELb0EEENS1_24CollectiveEpilogueBwdGQAISA_fSD_Li256ELb1ELb0EEENS1_25SingleTileBwdLPTSchedulerILb1ELi128ELb0EEEEEEEEEvNT_6ParamsE:
        /* <DEDUP_REMOVED lines=31> */
.L_x_2200:
        /* <DEDUP_REMOVED lines=8> */
.L_x_2201:
        /* <DEDUP_REMOVED lines=8> */
[----:B------:R-:W-:Y:S02]  /*02f0*/  UMOV UR7, UR5 ;  /* 0x0000000500077c82 */ /* 0x000fe40008000000 */
        /* <DEDUP_REMOVED lines=12> */
.L_x_2202:
        /* <DEDUP_REMOVED lines=14> */
.L_x_2204:
[----:B------:R-:W-:Y:S02]  /*04a0*/  ULDC UR5, c[0x0][0x3dc] ;  /* 0x0000f70000057ab9 */ /* 0x000fe40000000800 */
.L_x_2203:
[----:B------:R-:W-:-:S04]  /*04b0*/  UIADD3 UR5, UR5, 0x7f, URZ ;  /* 0x0000007f05057890 */ /* 0x000fc8000fffe03f */
[----:B------:R-:W-:-:S04]  /*04c0*/  USHF.R.S32.HI UR4, URZ, 0x1f, UR5 ;  /* 0x0000001f3f047899 */ /* 0x000fc80008011405 */
[----:B------:R-:W-:-:S04]  /*04d0*/  ULEA.HI UR4, UR4, UR5, URZ, 0x7 ;  /* 0x0000000504047291 */ /* 0x000fc8000f8f383f */
[----:B------:R-:W-:-:S04]  /*04e0*/  USHF.R.S32.HI UR4, URZ, 0x7, UR4 ;  /* 0x000000073f047899 */ /* 0x000fc80008011404 */
[----:B------:R-:W-:-:S04]  /*04f0*/  UISETP.GE.AND UP0, UPT, UR15, UR4, UPT ;  /* 0x000000040f00728c */ /* 0x000fc8000bf06270 */
[----:B------:R-:W-:-:S06]  /*0500*/  USEL UR7, UR7, 0xffffffff, !UP0 ;  /* 0xffffffff07077887 */ /* 0x000fcc000c000000 */
[----:B------:R-:W-:-:S05]  /*0510*/  MOV R0, UR7 ;  /* 0x0000000700007c02 */ /* 0x000fca0008000f00 */
[----:B------:R1:W-:Y:S01]  /*0520*/  STL [R1+0x60], R0 ;  /* 0x0000600001007387 */ /* 0x0003e20000100800 */
[----:B------:R-:W-:Y:S05]  /*0530*/  BRA `(.L_x_2205) ;  /* 0x000004a000007947 */ /* 0x000fea0003800000 */
.L_x_2199:
        /* <DEDUP_REMOVED lines=22> */
.L_x_2206:
        /* <DEDUP_REMOVED lines=8> */
.L_x_2207:
        /* <DEDUP_REMOVED lines=21> */
.L_x_2208:
        /* <DEDUP_REMOVED lines=14> */
.L_x_2210:
[----:B------:R-:W-:Y:S02]  /*0950*/  ULDC UR5, c[0x0][0x3dc] ;  /* 0x0000f70000057ab9 */ /* 0x000fe40000000800 */
.L_x_2209:
[----:B------:R-:W-:-:S04]  /*0960*/  UIADD3 UR5, UR5, 0x7f, URZ ;  /* 0x0000007f05057890 */ /* 0x000fc8000fffe03f */
[----:B------:R-:W-:-:S04]  /*0970*/  USHF.R.S32.HI UR4, URZ, 0x1f, UR5 ;  /* 0x0000001f3f047899 */ /* 0x000fc80008011405 */
[----:B------:R-:W-:-:S04]  /*0980*/  ULEA.HI UR4, UR4, UR5, URZ, 0x7 ;  /* 0x0000000504047291 */ /* 0x000fc8000f8f383f */
[----:B------:R-:W-:-:S04]  /*0990*/  USHF.R.S32.HI UR4, URZ, 0x7, UR4 ;  /* 0x000000073f047899 */ /* 0x000fc80008011404 */
[----:B------:R-:W-:-:S04]  /*09a0*/  UISETP.GE.AND UP0, UPT, UR15, UR4, UPT ;  /* 0x000000040f00728c */ /* 0x000fc8000bf06270 */
[----:B------:R-:W-:-:S06]  /*09b0*/  USEL UR7, UR7, 0xffffffff, !UP0 ;  /* 0xffffffff07077887 */ /* 0x000fcc000c000000 */
[----:B------:R-:W-:-:S05]  /*09c0*/  MOV R0, UR7 ;  /* 0x0000000700007c02 */ /* 0x000fca0008000f00 */
[----:B------:R1:W-:Y:S02]  /*09d0*/  STL [R1+0x60], R0 ;  /* 0x0000600001007387 */ /* 0x0003e40000100800 */
.L_x_2205:
        /* <DEDUP_REMOVED lines=19> */
[----:B------:R-:W-:Y:S01]  /*0b10*/  ULDC UR12, c[0x0][0x198] ;  /* 0x00006600000c7ab9 */ /* 0x000fe20000000800 */
[----:B------:R-:W-:Y:S02]  /*0b20*/  IMAD.MOV.U32 R12, RZ, RZ, RZ ;  /* 0x000000ffff0c7224 */ /* 0x000fe400078e00ff */
        /* <DEDUP_REMOVED lines=17> */
.L_x_2211:
[----:B--2---:R-:W-:-:S04]  /*0c40*/  ISETP.NE.U32.AND P0, PT, RZ, c[0x0][0x2e0], PT ;  /* 0x0000b800ff007a0c */ /* 0x004fc80003f05070 */
[----:B------:R-:W-:-:S13]  /*0c50*/  ISETP.NE.AND.EX P0, PT, RZ, c[0x0][0x2e4], PT, P0 ;  /* 0x0000b900ff007a0c */ /* 0x000fda0003f05300 */
[----:B------:R-:W-:Y:S05]  /*0c60*/  @!P0 BRA `(.L_x_2212) ;  /* 0x0000004000008947 */ /* 0x000fea0003800000 */
[----:B------:R-:W-:-:S05]  /*0c70*/  IMAD.WIDE R2, R24, R13, c[0x0][0x2e0] ;  /* 0x0000b80018027625 */ /* 0x000fca00078e020d */
[----:B------:R-:W2:Y:S02]  /*0c80*/  LDG.E R0, [R2.64] ;  /* 0x0000001202007981 */ /* 0x000ea4000c1e1900 */
[----:B--2---:R1:W2:Y:S01]  /*0c90*/  R2UR UR12, R0 ;  /* 0x00000000000c73c2 */ /* 0x0042a200000e0000 */
[----:B------:R-:W-:Y:S05]  /*0ca0*/  BRA `(.L_x_2213) ;  /* 0x0000006000007947 */ /* 0x000fea0003800000 */
.L_x_2212:
[----:B------:R-:W-:Y:S05]  /*0cb0*/  @!P3 BRA `(.L_x_2213) ;  /* 0x000000500000b947 */ /* 0x000fea0003800000 */
[----:B------:R1:W2:Y:S04]  /*0cc0*/  LDG.E R0, [R2.64] ;  /* 0x0000001202007981 */ /* 0x0002a8000c1e1900 */
[----:B-1----:R-:W3:Y:S01]  /*0cd0*/  LDG.E R2, [R2.64+0x4] ;  /* 0x0000041202027981 */ /* 0x002ee2000c1e1900 */
[----:B--2---:R-:W1:Y:S08]  /*0ce0*/  R2UR UR12, R0 ;  /* 0x00000000000c73c2 */ /* 0x004e7000000e0000 */
[----:B---3--:R-:W1:Y:S02]  /*0cf0*/  R2UR UR4, R2 ;  /* 0x00000000020473c2 */ /* 0x008e6400000e0000 */
[----:B-1----:R-:W-:-:S06]  /*0d00*/  UIADD3 UR12, -UR12, UR4, URZ ;  /* 0x000000040c0c7290 */ /* 0x002fcc000fffe13f */
.L_x_2213:
[----:B------:R-:W-:Y:S01]  /*0d10*/  USHF.L.U32 UR10, UR15, 0x7, URZ ;  /* 0x000000070f0a7899 */ /* 0x000fe2000800063f */
[----:B------:R-:W-:Y:S01]  /*0d20*/  PLOP3.LUT P1, PT, PT, PT, PT, 0x80, 0x0 ;  /* 0x000000000000781c */ /* 0x000fe20003f2f070 */
[----:B------:R-:W-:Y:S01]  /*0d30*/  ULDC UR4, c[0x0][0x2a4] ;  /* 0x0000a90000047ab9 */ /* 0x000fe20000000800 */
[----:B------:R-:W-:Y:S01]  /*0d40*/  CS2R R150, SRZ ;  /* 0x0000000000967805 */ /* 0x000fe2000001ff00 */
[----:B--2---:R-:W-:Y:S01]  /*0d50*/  UIADD3 UR6, UR10, UR13, -UR12 ;  /* 0x0000000d0a067290 */ /* 0x004fe2000fffe80c */
        /* <DEDUP_REMOVED lines=77> */
[--C-:B------:R-:W-:Y:S01]  /*1230*/  SHF.R.S32.HI R35, RZ, 0x1f, R164.reuse ;  /* 0x0000001fff237819 */ /* 0x100fe200000114a4 */
[----:B------:R-:W-:Y:S01]  /*1240*/  ULDC.64 UR4, c[0x0][0x248] ;  /* 0x0000920000047ab9 */ /* 0x000fe20000000a00 */
[----:B------:R-:W-:Y:S01]  /*1250*/  SHF.R.S32.HI R2, RZ, 0x1f, R164 ;  /* 0x0000001fff027819 */ /* 0x000fe200000114a4 */
[----:B------:R-:W-:Y:S01]  /*1260*/  UISETP.NE.AND UP0, UPT, UR4, 0x1, UPT ;  /* 0x000000010400788c */ /* 0x000fe2000bf05270 */
[CC--:B------:R-:W-:Y:S01]  /*1270*/  IADD3 R28, P0, R0.reuse, R164.reuse, RZ ;  /* 0x000000a4001c7210 */ /* 0x0c0fe20007f1e0ff */
[----:B------:R-:W-:Y:S01]  /*1280*/  USHF.R.S32.HI UR17, URZ, 0x1f, UR14 ;  /* 0x0000001f3f117899 */ /* 0x000fe2000801140e */
[----:B------:R-:W-:Y:S01]  /*1290*/  LEA.HI R32, R35, R164, RZ, 0x3 ;  /* 0x000000a423207211 */ /* 0x000fe200078f18ff */
[----:B------:R-:W-:Y:S01]  /*12a0*/  UIMAD.WIDE.U32 UR8, UR14, UR5, URZ ;  /* 0x000000050e0872a5 */ /* 0x000fe2000f8e003f */
[----:B------:R-:W-:Y:S01]  /*12b0*/  LEA.HI.X.SX32 R29, R0, R2, 0x1, P0 ;  /* 0x00000002001d7211 */ /* 0x000fe200000f0eff */
[----:B------:R-:W-:Y:S01]  /*12c0*/  ULDC UR7, c[0x0][0x250] ;  /* 0x0000940000077ab9 */ /* 0x000fe20000000800 */
[----:B------:R-:W-:Y:S01]  /*12d0*/  LOP3.LUT R0, R32, 0xfffffff8, RZ, 0xc0, !PT ;  /* 0xfffffff820007812 */ /* 0x000fe200078ec0ff */
[----:B------:R-:W-:Y:S01]  /*12e0*/  ULDC.64 UR4, c[0x0][0x270] ;  /* 0x00009c0000047ab9 */ /* 0x000fe20000000a00 */
[C---:B------:R-:W-:Y:S01]  /*12f0*/  IMAD.SHL.U32 R4, R164.reuse, 0x4, RZ ;  /* 0x00000004a4047824 */ /* 0x040fe200078e00ff */
[----:B------:R-:W-:Y:S01]  /*1300*/  UMOV UR6, UR14 ;  /* 0x0000000e00067c82 */ /* 0x000fe20008000000 */
[----:B------:R-:W-:Y:S01]  /*1310*/  SHF.R.S32.HI R37, RZ, 0x3, R32 ;  /* 0x00000003ff257819 */ /* 0x000fe20000011420 */
[----:B------:R-:W-:Y:S01]  /*1320*/  UIMAD UR4, UR17, UR4, URZ ;  /* 0x00000004110472a4 */ /* 0x000fe2000f8e023f */
[----:B------:R-:W-:Y:S01]  /*1330*/  IMAD.IADD R30, R164, 0x1, -R0 ;  /* 0x00000001a41e7824 */ /* 0x000fe200078e0a00 */
[----:B------:R-:W-:Y:S01]  /*1340*/  @UP0 USHF.R.U32.HI UR6, URZ, UR7, UR9 ;  /* 0x000000073f060299 */ /* 0x000fe20008011609 */
[----:B------:R-:W-:Y:S01]  /*1350*/  SHF.R.S32.HI R3, RZ, 0x1f, R12 ;  /* 0x0000001fff037819 */ /* 0x000fe2000001140c */
[----:B------:R-:W-:Y:S01]  /*1360*/  UIMAD UR8, UR14, UR5, UR4 ;  /* 0x000000050e0872a4 */ /* 0x000fe2000f8e0204 */
[----:B------:R-:W-:Y:S01]  /*1370*/  IMAD.SHL.U32 R18, R30, 0x8, RZ ;  /* 0x000000081e127824 */ /* 0x000fe200078e00ff */
[----:B------:R-:W-:Y:S01]  /*1380*/  USHF.R.S32.HI UR7, URZ, 0x1f, UR6 ;  /* 0x0000001f3f077899 */ /* 0x000fe20008011406 */
[C---:B------:R-:W-:Y:S01]  /*1390*/  IADD3 R2, P0, R4.reuse, R12, RZ ;  /* 0x0000000c04027210 */ /* 0x040fe20007f1e0ff */
[----:B------:R-:W-:Y:S01]  /*13a0*/  ULDC.64 UR4, c[0x0][0x1e0] ;  /* 0x0000780000047ab9 */ /* 0x000fe20000000a00 */
[----:B------:R-:W-:Y:S01]  /*13b0*/  IMAD.U32 R12, RZ, RZ, UR6 ;  /* 0x00000006ff0c7e24 */ /* 0x000fe2000f8e00ff */
[----:B------:R-:W-:Y:S01]  /*13c0*/  UIMAD UR4, UR7, UR4, URZ ;  /* 0x00000004070472a4 */ /* 0x000fe2000f8e023f */
[----:B------:R-:W-:Y:S01]  /*13d0*/  SHF.R.S32.HI R19, RZ, 0x1f, R18 ;  /* 0x0000001fff137819 */ /* 0x000fe20000011412 */
[----:B------:R-:W-:Y:S01]  /*13e0*/  IMAD.U32 R6, RZ, RZ, UR14 ;  /* 0x0000000eff067e24 */ /* 0x000fe2000f8e00ff */
[----:B------:R-:W-:Y:S01]  /*13f0*/  SHF.R.S32.HI R20, RZ, 0x1f, R24 ;  /* 0x0000001fff147819 */ /* 0x000fe20000011418 */
[----:B------:R-:W-:Y:S01]  /*1400*/  UIMAD UR4, UR6, UR5, UR4 ;  /* 0x00000005060472a4 */ /* 0x000fe2000f8e0204 */
[----:B------:R-:W-:Y:S01]  /*1410*/  SHF.R.S32.HI R13, RZ, 0x1f, R37 ;  /* 0x0000001fff0d7819 */ /* 0x000fe20000011425 */
[----:B------:R-:W-:Y:S01]  /*1420*/  IMAD.U32 R0, RZ, RZ, UR14 ;  /* 0x0000000eff007e24 */ /* 0x000fe2000f8e00ff */
[C---:B------:R-:W-:Y:S01]  /*1430*/  IADD3 R16, P1, R37.reuse, R8, RZ ;  /* 0x0000000825107210 */ /* 0x040fe20007f3e0ff */
[----:B------:R-:W-:Y:S01]  /*1440*/  UIADD3 UR16, -UR10, UR12, URZ ;  /* 0x0000000c0a107290 */ /* 0x000fe2000fffe13f */
[----:B------:R-:W-:Y:S01]  /*1450*/  LEA.HI.X.SX32 R3, R4, R3, 0x1, P0 ;  /* 0x0000000304037211 */ /* 0x000fe200000f0eff */
[----:B------:R-:W-:Y:S01]  /*1460*/  IMAD.WIDE.U32 R4, R12, c[0x0][0x1e0], R18 ;  /* 0x000078000c047a25 */ /* 0x000fe200078e0012 */
[----:B------:R-:W-:Y:S01]  /*1470*/  IADD3 R8, P0, R37, R10, RZ ;  /* 0x0000000a25087210 */ /* 0x000fe20007f1e0ff */
[----:B------:R-:W-:Y:S01]  /*1480*/  UMOV UR20, 0x6 ;  /* 0x0000000600147882 */ /* 0x000fe20000000000 */
[----:B------:R-:W-:Y:S01]  /*1490*/  SEL R14, R20, RZ, !P3 ;  /* 0x000000ff140e7207 */ /* 0x000fe20005800000 */
[----:B------:R-:W-:Y:S01]  /*14a0*/  IMAD.X R17, R13, 0x1, R9, P1 ;  /* 0x000000010d117824 */ /* 0x000fe200008e0609 */
[----:B------:R-:W-:Y:S01]  /*14b0*/  IADD3 R15, -R37, UR16, RZ ;  /* 0x00000010250f7c10 */ /* 0x000fe2000fffe1ff */
[----:B------:R-:W-:Y:S01]  /*14c0*/  IMAD.WIDE.U32 R6, R6, c[0x0][0x270], R2 ;  /* 0x00009c0006067a25 */ /* 0x000fe200078e0002 */
[C---:B------:R-:W-:Y:S01]  /*14d0*/  IADD3 R34, R18.reuse, 0x40, RZ ;  /* 0x0000004012227810 */ /* 0x040fe20007ffe0ff */
[----:B------:R-:W-:Y:S01]  /*14e0*/  USHF.R.S32.HI UR23, URZ, 0x1f, UR21 ;  /* 0x0000001f3f177899 */ /* 0x000fe20008011415 */
[----:B------:R-:W-:Y:S01]  /*14f0*/  ISETP.GE.AND P6, PT, R18, c[0x0][0x1cc], PT ;  /* 0x0000730012007a0c */ /* 0x000fe20003fc6270 */
[----:B------:R-:W-:Y:S01]  /*1500*/  IMAD.X R9, R13, 0x1, R11, P0 ;  /* 0x000000010d097824 */ /* 0x000fe200000e060b */
[----:B------:R-:W-:Y:S01]  /*1510*/  SEL R13, R24, RZ, !P3 ;  /* 0x000000ff180d7207 */ /* 0x000fe20005800000 */
[----:B------:R-:W-:Y:S01]  /*1520*/  IMAD.WIDE.U32 R26, R0, c[0x0][0x288], R2 ;  /* 0x0000a200001a7a25 */ /* 0x000fe200078e0002 */
[----:B------:R-:W-:Y:S01]  /*1530*/  IADD3 R3, R5, UR4, RZ ;  /* 0x0000000405037c10 */ /* 0x000fe2000fffe0ff */
[----:B------:R-:W-:Y:S01]  /*1540*/  ULDC.64 UR4, c[0x0][0x1b0] ;  /* 0x00006c0000047ab9 */ /* 0x000fe20000000a00 */
[----:B------:R-:W-:Y:S01]  /*1550*/  IADD3 R23, R7, UR8, RZ ;  /* 0x0000000807177c10 */ /* 0x000fe2000fffe0ff */
[----:B------:R-:W-:Y:S01]  /*1560*/  IMAD R0, R14, c[0x0][0x1e8], RZ ;  /* 0x00007a000e007a24 */ /* 0x000fe200078e02ff */
[----:B------:R-:W-:Y:S01]  /*1570*/  UIMAD UR4, UR7, UR4, URZ ;  /* 0x00000004070472a4 */ /* 0x000fe2000f8e023f */
[----:B------:R-:W-:Y:S01]  /*1580*/  IMAD.MOV.U32 R2, RZ, RZ, R4 ;  /* 0x000000ffff027224 */ /* 0x000fe200078e0004 */
[----:B------:R-:W-:Y:S01]  /*1590*/  LEA.HI R4, R35, R164, RZ, 0x6 ;  /* 0x000000a423047211 */ /* 0x000fe200078f30ff */
[C---:B------:R-:W-:Y:S01]  /*15a0*/  IMAD R0, R13.reuse, c[0x0][0x1ec], R0 ;  /* 0x00007b000d007a24 */ /* 0x040fe200078e0200 */
[----:B------:R-:W-:Y:S01]  /*15b0*/  UIMAD UR4, UR6, UR5, UR4 ;  /* 0x00000005060472a4 */ /* 0x000fe2000f8e0204 */
[----:B------:R-:W-:Y:S01]  /*15c0*/  IMAD.WIDE.U32 R2, R13, c[0x0][0x1e8], R2 ;  /* 0x00007a000d027a25 */ /* 0x000fe200078e0002 */
[----:B------:R-:W-:Y:S01]  /*15d0*/  SHF.R.S32.HI R25, RZ, 0x6, R4 ;  /* 0x00000006ff197819 */ /* 0x000fe20000011404 */
[----:B------:R-:W-:Y:S01]  /*15e0*/  STL [R1+0x28], R37 ;  /* 0x0000282501007387 */ /* 0x000fe20000100800 */
[----:B------:R-:W-:Y:S01]  /*15f0*/  ISETP.GE.AND P1, PT, R34, c[0x0][0x1cc], PT ;  /* 0x0000730022007a0c */ /* 0x000fe20003f26270 */
[----:B------:R-:W-:Y:S01]  /*1600*/  IMAD.IADD R3, R3, 0x1, R0 ;  /* 0x0000000103037824 */ /* 0x000fe200078e0200 */
[----:B------:R-:W-:Y:S01]  /*1610*/  ISETP.LT.OR P4, PT, R15, 0x1, P6 ;  /* 0x000000010f00780c */ /* 0x000fe20003781670 */
[----:B------:R-:W-:Y:S01]  /*1620*/  IMAD.SHL.U32 R0, R37, 0x40, RZ ;  /* 0x0000004025007824 */ /* 0x000fe200078e00ff */
[C---:B------:R-:W-:Y:S01]  /*1630*/  ISETP.LT.OR P3, PT, R15.reuse, 0x1, P1 ;  /* 0x000000010f00780c */ /* 0x040fe20000f61670 */
[----:B------:R-:W-:Y:S01]  /*1640*/  IMAD.U32 R5, RZ, RZ, UR15 ;  /* 0x0000000fff057e24 */ /* 0x000fe2000f8e00ff */
[----:B------:R-:W-:Y:S01]  /*1650*/  ISETP.LT.OR P5, PT, R15, 0x21, P6 ;  /* 0x000000210f00780c */ /* 0x000fe200037a1670 */
[----:B------:R-:W-:Y:S01]  /*1660*/  IMAD.MOV.U32 R22, RZ, RZ, R6 ;  /* 0x000000ffff167224 */ /* 0x000fe200078e0006 */
[----:B------:R-:W-:Y:S01]  /*1670*/  LOP3.LUT R0, R0, 0x1c0, RZ, 0xc0, !PT ;  /* 0x000001c000007812 */ /* 0x000fe200078ec0ff */
[----:B------:R-:W-:Y:S01]  /*1680*/  IMAD.WIDE R8, R5, 0x80, R8 ;  /* 0x0000008005087825 */ /* 0x000fe200078e0208 */
[----:B------:R-:W-:-:S02]  /*1690*/  SEL R24, R24, RZ, !P2 ;  /* 0x000000ff18187207 */ /* 0x000fc40005000000 */
[----:B------:R-:W-:Y:S01]  /*16a0*/  LOP3.LUT R11, R0, 0x38, R18, 0xf8, !PT ;  /* 0x00000038000b7812 */ /* 0x000fe200078ef812 */
[----:B------:R-:W-:Y:S01]  /*16b0*/  IMAD.SHL.U32 R33, R25, 0x200, RZ ;  /* 0x0000020019217824 */ /* 0x000fe200078e00ff */
[----:B------:R-:W-:Y:S01]  /*16c0*/  SHF.R.U32.HI R10, RZ, 0x3, R0 ;  /* 0x00000003ff0a7819 */ /* 0x000fe20000011600 */
[----:B------:R-:W-:Y:S01]  /*16d0*/  IMAD R0, R9, c[0x0][0x1d8], RZ ;  /* 0x0000760009007a24 */ /* 0x000fe200078e02ff */
[----:B------:R-:W-:Y:S01]  /*16e0*/  SEL R20, R20, RZ, !P2 ;  /* 0x000000ff14147207 */ /* 0x000fe20005000000 */
[----:B------:R-:W-:Y:S01]  /*16f0*/  IMAD.WIDE.U32 R4, R12, c[0x0][0x1b0], R18 ;  /* 0x00006c000c047a25 */ /* 0x000fe200078e0012 */
[----:B------:R-:W-:-:S03]  /*1700*/  LOP3.LUT R10, R33, R11, R10, 0xf6, !PT ;  /* 0x0000000b210a7212 */ /* 0x000fc600078ef60a */
[C---:B------:R-:W-:Y:S01]  /*1710*/  IMAD R0, R8.reuse, c[0x0][0x1dc], R0 ;  /* 0x0000770008007a24 */ /* 0x040fe200078e0200 */
[----:B------:R-:W-:Y:S01]  /*1720*/  IADD3 R5, R5, UR4, RZ ;  /* 0x0000000405057c10 */ /* 0x000fe2000fffe0ff */
[----:B------:R-:W-:Y:S01]  /*1730*/  IMAD.WIDE.U32 R6, R8, c[0x0][0x1d8], R2 ;  /* 0x0000760008067a25 */ /* 0x000fe200078e0002 */
[----:B------:R-:W-:Y:S02]  /*1740*/  ULDC.64 UR4, c[0x0][0x1d8] ;  /* 0x0000760000047ab9 */ /* 0x000fe40000000a00 */
[----:B------:R-:W-:Y:S01]  /*1750*/  USHF.L.U32 UR6, UR4, 0x6, URZ ;  /* 0x0000000604067899 */ /* 0x000fe2000800063f */
[----:B------:R-:W-:Y:S01]  /*1760*/  IMAD.IADD R3, R7, 0x1, R0 ;  /* 0x0000000107037824 */ /* 0x000fe200078e0200 */
[----:B------:R-:W-:Y:S01]  /*1770*/  LEA R2, P0, R6, c[0x0][0x1c0], 0x1 ;  /* 0x0000700006027a11 */ /* 0x000fe200078008ff */
[----:B------:R-:W-:Y:S01]  /*1780*/  IMAD R0, R14, c[0x0][0x1b8], RZ ;  /* 0x00006e000e007a24 */ /* 0x000fe200078e02ff */
[----:B------:R-:W-:Y:S01]  /*1790*/  USHF.L.U64.HI UR5, UR4, UR20, UR5 ;  /* 0x0000001404057299 */ /* 0x000fe20008010205 */
[----:B------:R-:W-:Y:S01]  /*17a0*/  IMAD.SHL.U32 R14, R10, 0x2, RZ ;  /* 0x000000020a0e7824 */ /* 0x000fe200078e00ff */
[----:B------:R-:W-:Y:S01]  /*17b0*/  LEA.HI.X R3, R6, c[0x0][0x1c4], R3, 0x1, P0 ;  /* 0x0000710006037a11 */ /* 0x000fe200000f0c03 */
[C---:B------:R-:W-:Y:S01]  /*17c0*/  IMAD R0, R13.reuse, c[0x0][0x1bc], R0 ;  /* 0x00006f000d007a24 */ /* 0x040fe200078e0200 */
[----:B------:R-:W-:Y:S01]  /*17d0*/  IADD3 R6, P0, R2, UR6, RZ ;  /* 0x0000000602067c10 */ /* 0x000fe2000ff1e0ff */
[----:B------:R-:W-:Y:S01]  /*17e0*/  IMAD.WIDE.U32 R4, R13, c[0x0][0x1b8], R4 ;  /* 0x00006e000d047a25 */ /* 0x000fe200078e0004 */
[----:B------:R-:W-:Y:S01]  /*17f0*/  UIADD3 UR4, UP0, UR6, 0x80, URZ ;  /* 0x0000008006047890 */ /* 0x000fe2000ff1e03f */
        /* <DEDUP_REMOVED lines=8> */
[----:B------:R-:W-:Y:S01]  /*1880*/  IMAD.IADD R5, R5, 0x1, R0 ;  /* 0x0000000105057824 */ /* 0x000fe200078e0200 */
[----:B------:R-:W-:Y:S01]  /*1890*/  UIADD3.X UR7, URZ, UR5, URZ, UP0, !UPT ;  /* 0x000000053f077290 */ /* 0x000fe200087fe43f */
[----:B------:R-:W-:Y:S01]  /*18a0*/  IMAD R0, R9, c[0x0][0x1a8], RZ ;  /* 0x00006a0009007a24 */ /* 0x000fe200078e02ff */
[----:B------:R2:W-:Y:S01]  /*18b0*/  LDGSTS.E.BYPASS.LTC128B.128 [R14+0x9080], [R6.64], !P5 ;  /* 0x09080000060e7fae */ /* 0x0005e2000e901d52 */
[----:B------:R-:W-:-:S02]  /*18c0*/  IMAD.MOV.U32 R215, RZ, RZ, 0x10 ;  /* 0x00000010ffd77424 */ /* 0x000fc400078e00ff */
[C---:B------:R-:W-:Y:S02]  /*18d0*/  IMAD R12, R8.reuse, c[0x0][0x1ac], R0 ;  /* 0x00006b00080c7a24 */ /* 0x040fe400078e0200 */
[----:B------:R-:W-:-:S04]  /*18e0*/  IMAD.WIDE.U32 R8, R8, c[0x0][0x1a8], R4 ;  /* 0x00006a0008087a25 */ /* 0x000fc800078e0004 */
[C---:B------:R-:W-:Y:S02]  /*18f0*/  IMAD R4, R17.reuse, c[0x0][0x178], RZ ;  /* 0x00005e0011047a24 */ /* 0x040fe400078e02ff */
[----:B------:R-:W-:Y:S02]  /*1900*/  IMAD R0, R17, c[0x0][0x208], RZ ;  /* 0x0000820011007a24 */ /* 0x000fe400078e02ff */
[----:B------:R-:W-:Y:S02]  /*1910*/  IMAD.MOV.U32 R216, RZ, RZ, 0x20 ;  /* 0x00000020ffd87424 */ /* 0x000fe400078e00ff */
[----:B------:R-:W-:Y:S02]  /*1920*/  IMAD R21, R16, c[0x0][0x20c], R0 ;  /* 0x0000830010157a24 */ /* 0x000fe400078e0200 */
[----:B------:R-:W-:Y:S01]  /*1930*/  IMAD.IADD R0, R9, 0x1, R12 ;  /* 0x0000000109007824 */ /* 0x000fe200078e020c */
[----:B-1----:R-:W-:Y:S01]  /*1940*/  IADD3 R2, P3, P0, R10, 0x80, R2 ;  /* 0x000000800a027810 */ /* 0x002fe2000787e002 */
[----:B------:R-:W-:-:S03]  /*1950*/  IMAD.WIDE.U32 R10, R16, c[0x0][0x178], R18 ;  /* 0x00005e00100a7a25 */ /* 0x000fc600078e0012 */
[----:B------:R-:W-:Y:S02]  /*1960*/  IADD3.X R3, RZ, UR5, R3, P3, P0 ;  /* 0x00000005ff037c10 */ /* 0x000fe40009fe0403 */
[C---:B------:R-:W-:Y:S02]  /*1970*/  ISETP.LT.OR P3, PT, R15.reuse, 0x41, P6 ;  /* 0x000000410f00780c */ /* 0x040fe40003761670 */
[----:B------:R-:W-:Y:S01]  /*1980*/  ISETP.LT.OR P0, PT, R15, 0x41, P1 ;  /* 0x000000410f00780c */ /* 0x000fe20000f01670 */
[----:B------:R1:W-:Y:S02]  /*1990*/  LDGSTS.E.BYPASS.LTC128B.128 [R14+0xd080], [R2.64], !P4 ;  /* 0x0d080000020e7fae */ /* 0x0003e4000e101d52 */
[----:B-1----:R-:W-:Y:S01]  /*19a0*/  IMAD R2, R16, c[0x0][0x17c], R4 ;  /* 0x00005f0010027a24 */ /* 0x002fe200078e0204 */
[----:B------:R-:W-:Y:S01]  /*19b0*/  IADD3 R4, P5, R6, UR6, RZ ;  /* 0x0000000606047c10 */ /* 0x000fe2000ffbe0ff */
[----:B------:R-:W-:-:S03]  /*19c0*/  IMAD.WIDE.U32 R16, R16, c[0x0][0x208], R18 ;  /* 0x0000820010107a25 */ /* 0x000fc600078e0012 */
[----:B------:R-:W-:Y:S01]  /*19d0*/  IADD3.X R5, R7, UR5, RZ, P5, !PT ;  /* 0x0000000507057c10 */ /* 0x000fe2000affe4ff */
[----:B------:R-:W-:Y:S01]  /*19e0*/  IMAD.IADD R11, R11, 0x1, R2 ;  /* 0x000000010b0b7824 */ /* 0x000fe200078e0202 */
[----:B------:R-:W-:Y:S02]  /*19f0*/  IADD3 R12, P5, R6, UR4, RZ ;  /* 0x00000004060c7c10 */ /* 0x000fe4000ffbe0ff */
[----:B------:R-:W-:Y:S01]  /*1a00*/  LEA R2, P4, R8, c[0x0][0x190], 0x1 ;  /* 0x0000640008027a11 */ /* 0x000fe200078808ff */
[----:B------:R1:W-:Y:S01]  /*1a10*/  LDGSTS.E.BYPASS.LTC128B.128 [R14+0xa080], [R4.64], !P3 ;  /* 0x0a080000040e7fae */ /* 0x0003e2000d901d52 */
[----:B------:R-:W-:Y:S02]  /*1a20*/  IADD3.X R13, R7, UR7, RZ, P5, !PT ;  /* 0x00000007070d7c10 */ /* 0x000fe4000affe4ff */
[----:B------:R-:W-:Y:S02]  /*1a30*/  ISETP.LT.OR P5, PT, R15, 0x61, P6 ;  /* 0x000000610f00780c */ /* 0x000fe400037a1670 */
[----:B--2---:R-:W-:Y:S01]  /*1a40*/  IADD3 R6, P3, R4, UR6, RZ ;  /* 0x0000000604067c10 */ /* 0x004fe2000ff7e0ff */
[----:B------:R2:W-:Y:S01]  /*1a50*/  LDGSTS.E.BYPASS.LTC128B.128 [R14+0xe080], [R12.64], !P0 ;  /* 0x0e0800000c0e7fae */ /* 0x0005e2000c101d52 */
[----:B------:R-:W-:-:S02]  /*1a60*/  LEA.HI.X R3, R8, c[0x0][0x194], R0, 0x1, P4 ;  /* 0x0000650008037a11 */ /* 0x000fc400020f0c00 */
[----:B------:R-:W-:Y:S02]  /*1a70*/  ISETP.LT.OR P0, PT, R15, 0x61, P1 ;  /* 0x000000610f00780c */ /* 0x000fe40000f01670 */
[----:B------:R-:W-:Y:S02]  /*1a80*/  IADD3.X R7, R5, UR5, RZ, P3, !PT ;  /* 0x0000000505077c10 */ /* 0x000fe40009ffe4ff */
[----:B------:R-:W-:Y:S02]  /*1a90*/  ISETP.GE.AND P4, PT, R18, c[0x0][0x19c], PT ;  /* 0x0000670012007a0c */ /* 0x000fe40003f86270 */
[----:B------:R-:W-:Y:S01]  /*1aa0*/  ISETP.GE.AND P3, PT, R34, c[0x0][0x19c], PT ;  /* 0x0000670022007a0c */ /* 0x000fe20003f66270 */
[----:B------:R3:W-:Y:S01]  /*1ab0*/  LDGSTS.E.BYPASS.LTC128B.128 [R14+0xb080], [R6.64], !P5 ;  /* 0x0b080000060e7fae */ /* 0x0007e2000e901d52 */
[C---:B------:R-:W-:Y:S02]  /*1ac0*/  ISETP.LT.OR P6, PT, R15.reuse, 0x1, P4 ;  /* 0x000000010f00780c */ /* 0x040fe400027c1670 */
[----:B------:R-:W-:-:S02]  /*1ad0*/  ISETP.LT.OR P5, PT, R15, 0x21, P4 ;  /* 0x000000210f00780c */ /* 0x000fc400027a1670 */
[C---:B------:R-:W-:Y:S02]  /*1ae0*/  ISETP.LT.OR P2, PT, R15.reuse, 0x41, P4 ;  /* 0x000000410f00780c */ /* 0x040fe40002741670 */
[----:B------:R-:W-:Y:S02]  /*1af0*/  ISETP.LT.OR P4, PT, R15, 0x61, P4 ;  /* 0x000000610f00780c */ /* 0x000fe40002781670 */
[----:B-1----:R-:W-:Y:S01]  /*1b00*/  IADD3 R4, P1, R4, UR4, RZ ;  /* 0x0000000404047c10 */ /* 0x002fe2000ff3e0ff */
[----:B------:R-:W-:Y:S02]  /*1b10*/  ULDC.64 UR4, c[0x0][0x1a8] ;  /* 0x00006a0000047ab9 */ /* 0x000fe40000000a00 */
[----:B------:R-:W-:Y:S01]  /*1b20*/  USHF.L.U32 UR8, UR4, 0x6, URZ ;  /* 0x0000000604087899 */ /* 0x000fe2000800063f */
[----:B------:R-:W-:Y:S01]  /*1b30*/  IADD3.X R5, R5, UR7, RZ, P1, !PT ;  /* 0x0000000705057c10 */ /* 0x000fe20008ffe4ff */
[----:B------:R-:W-:Y:S01]  /*1b40*/  USHF.L.U64.HI UR9, UR4, UR20, UR5 ;  /* 0x0000001404097299 */ /* 0x000fe20008010205 */
[----:B------:R-:W-:Y:S01]  /*1b50*/  ISETP.LT.OR P1, PT, R15, 0x1, P3 ;  /* 0x000000010f00780c */ /* 0x000fe20001f21670 */
[----:B------:R-:W-:-:S02]  /*1b60*/  UIADD3 UR24, UP0, UR8, 0x80, URZ ;  /* 0x0000008008187890 */ /* 0x000fc4000ff1e03f */
[----:B------:R1:W-:Y:S01]  /*1b70*/  LDGSTS.E.BYPASS.LTC128B.128 [R14+0xf080], [R4.64], !P0 ;  /* 0x0f080000040e7fae */ /* 0x0003e2000c101d52 */
[----:B------:R-:W-:Y:S01]  /*1b80*/  IMAD.U32 R0, RZ, RZ, UR8 ;  /* 0x00000008ff007e24 */ /* 0x000fe2000f8e00ff */
[----:B------:R-:W-:Y:S02]  /*1b90*/  ULDC.64 UR4, c[0x0][0x180] ;  /* 0x0000600000047ab9 */ /* 0x000fe40000000a00 */
[----:B------:R4:W-:Y:S01]  /*1ba0*/  LDGSTS.E.BYPASS.LTC128B.128 [R14+0x80], [R2.64], !P6 ;  /* 0x00080000020e7fae */ /* 0x0009e2000f101d52 */
[----:B------:R-:W-:Y:S01]  /*1bb0*/  UIMAD UR4, UR17, UR4, URZ ;  /* 0x00000004110472a4 */ /* 0x000fe2000f8e023f */
[----:B------:R-:W-:Y:S01]  /*1bc0*/  ISETP.GE.AND P6, PT, R34, c[0x0][0x16c], PT ;  /* 0x00005b0022007a0c */ /* 0x000fe20003fc6270 */
[----:B---3--:R-:W-:Y:S01]  /*1bd0*/  IMAD.U32 R6, RZ, RZ, UR14 ;  /* 0x0000000eff067e24 */ /* 0x008fe2000f8e00ff */
[----:B------:R-:W-:Y:S02]  /*1be0*/  ULDC.64 UR6, c[0x0][0x210] ;  /* 0x0000840000067ab9 */ /* 0x000fe40000000a00 */
[----:B------:R4:W-:Y:S01]  /*1bf0*/  LDGSTS.E.BYPASS.LTC128B.128 [R14+0x4080], [R2.64+0x80], !P1 ;  /* 0x04080080020e7fae */ /* 0x0009e2000c901d52 */
[----:B------:R-:W-:Y:S01]  /*1c00*/  UIMAD UR5, UR14, UR5, UR4 ;  /* 0x000000050e0572a4 */ /* 0x000fe2000f8e0204 */
[----:B------:R-:W-:Y:S01]  /*1c10*/  IMAD.WIDE.U32 R6, R6, c[0x0][0x180], R10 ;  /* 0x0000600006067a25 */ /* 0x000fe200078e000a */
[----:B------:R-:W-:Y:S01]  /*1c20*/  SEL R8, RZ, 0x2, P6 ;  /* 0x00000002ff087807 */ /* 0x000fe20003000000 */
[----:B------:R-:W-:-:S02]  /*1c30*/  UIMAD UR6, UR17, UR6, URZ ;  /* 0x00000006110672a4 */ /* 0x000fc4000f8e023f */
[----:B------:R-:W-:Y:S01]  /*1c40*/  IMAD.U32 R11, RZ, RZ, UR14 ;  /* 0x0000000eff0b7e24 */ /* 0x000fe2000f8e00ff */
[----:B------:R-:W-:Y:S01]  /*1c50*/  IADD3 R7, R7, UR5, RZ ;  /* 0x0000000507077c10 */ /* 0x000fe2000fffe0ff */
[----:B------:R-:W-:Y:S02]  /*1c60*/  ULDC.64 UR4, c[0x0][0x178] ;  /* 0x00005e0000047ab9 */ /* 0x000fe40000000a00 */
[----:B------:R-:W-:Y:S02]  /*1c70*/  UIMAD UR22, UR23, UR4, URZ ;  /* 0x00000004171672a4 */ /* 0x000fe4000f8e023f */
[----:B------:R-:W-:Y:S01]  /*1c80*/  UIMAD.WIDE.U32 UR26, UR21, UR4, URZ ;  /* 0x00000004151a72a5 */ /* 0x000fe2000f8e003f */
[----:B------:R-:W-:Y:S01]  /*1c90*/  IMAD.WIDE.U32 R38, R24, c[0x0][0x188], R6 ;  /* 0x0000620018267a25 */ /* 0x000fe200078e0006 */
[----:B------:R-:W-:Y:S02]  /*1ca0*/  UIMAD UR22, UR21, UR5, UR22 ;  /* 0x00000005151672a4 */ /* 0x000fe4000f8e0216 */
[----:B------:R-:W-:Y:S01]  /*1cb0*/  UIMAD UR6, UR14, UR7, UR6 ;  /* 0x000000070e0672a4 */ /* 0x000fe2000f8e0206 */
[----:B-1----:R-:W-:Y:S01]  /*1cc0*/  IADD3 R4, P0, R2, UR8, RZ ;  /* 0x0000000802047c10 */ /* 0x002fe2000ff1e0ff */
[----:B------:R-:W-:-:S02]  /*1cd0*/  IMAD.U32 R9, RZ, RZ, UR27 ;  /* 0x0000001bff097e24 */ /* 0x000fc4000f8e00ff */
[----:B------:R-:W-:Y:S01]  /*1ce0*/  IMAD.IADD R7, R17, 0x1, R21 ;  /* 0x0000000111077824 */ /* 0x000fe200078e0215 */
[----:B------:R-:W-:Y:S01]  /*1cf0*/  IADD3.X R5, R3, UR9, RZ, P0, !PT ;  /* 0x0000000903057c10 */ /* 0x000fe200087fe4ff */
[----:B------:R-:W-:Y:S02]  /*1d00*/  IMAD.MOV.U32 R6, RZ, RZ, R16 ;  /* 0x000000ffff067224 */ /* 0x000fe400078e0010 */
[----:B------:R-:W-:Y:S01]  /*1d10*/  IMAD.WIDE.U32 R16, R24, c[0x0][0x278], R22 ;  /* 0x00009e0018107a25 */ /* 0x000fe200078e0016 */
[----:B------:R-:W-:Y:S01]  /*1d20*/  LEA.HI R23, R35, R164, RZ, 0x5 ;  /* 0x000000a423177211 */ /* 0x000fe200078f28ff */
[----:B------:R1:W-:Y:S01]  /*1d30*/  LDGSTS.E.BYPASS.LTC128B.128 [R14+0x1080], [R4.64], !P5 ;  /* 0x01080000040e7fae */ /* 0x0003e2000e901d52 */
[----:B----4-:R-:W-:Y:S01]  /*1d40*/  IADD3 R2, P1, P0, R0, 0x80, R2 ;  /* 0x0000008000027810 */ /* 0x010fe2000783e002 */
[----:B------:R-:W-:Y:S01]  /*1d50*/  IMAD.WIDE.U32 R6, R11, c[0x0][0x210], R6 ;  /* 0x000084000b067a25 */ /* 0x000fe200078e0006 */
[----:B------:R-:W-:Y:S02]  /*1d60*/  ISETP.GE.AND P5, PT, R18, c[0x0][0x16c], PT ;  /* 0x00005b0012007a0c */ /* 0x000fe40003fa6270 */
[----:B------:R-:W-:-:S02]  /*1d70*/  IADD3.X R3, RZ, UR9, R3, P1, P0 ;  /* 0x00000009ff037c10 */ /* 0x000fc40008fe0403 */
[C---:B------:R-:W-:Y:S02]  /*1d80*/  ISETP.LT.OR P1, PT, R15.reuse, 0x21, P3 ;  /* 0x000000210f00780c */ /* 0x040fe40001f21670 */
[----:B------:R-:W-:Y:S02]  /*1d90*/  P2R R0, PR, RZ, 0x20 ;  /* 0x00000020ff007803 */ /* 0x000fe40000000000 */
[C---:B------:R-:W-:Y:S02]  /*1da0*/  ISETP.LT.OR P0, PT, R15.reuse, 0x41, P3 ;  /* 0x000000410f00780c */ /* 0x040fe40001f01670 */
[----:B------:R-:W-:Y:S01]  /*1db0*/  ISETP.LT.OR P3, PT, R15, 0x61, P3 ;  /* 0x000000610f00780c */ /* 0x000fe20001f61670 */
[----:B------:R3:W-:Y:S01]  /*1dc0*/  STL [R1+0x5c], R0 ;  /* 0x00005c0001007387 */ /* 0x0007e20000100800 */
[----:B------:R-:W-:Y:S01]  /*1dd0*/  IADD3 R7, R7, UR6, RZ ;  /* 0x0000000607077c10 */ /* 0x000fe2000fffe0ff */
[----:B------:R-:W-:Y:S02]  /*1de0*/  ULDC.64 UR6, c[0x0][0x288] ;  /* 0x0000a20000067ab9 */ /* 0x000fe40000000a00 */
[----:B------:R-:W-:Y:S01]  /*1df0*/  STL.64 [R1+0x18], R38 ;  /* 0x0000182601007387 */ /* 0x000fe20000100a00 */
[----:B------:R-:W-:-:S03]  /*1e00*/  UIMAD UR25, UR17, UR6, URZ ;  /* 0x00000006111972a4 */ /* 0x000fc6000f8e023f */
[----:B------:R4:W-:Y:S01]  /*1e10*/  LDGSTS.E.BYPASS.LTC128B.128 [R14+0x5080], [R2.64], !P1 ;  /* 0x05080000020e7fae */ /* 0x0009e2000c901d52 */
[----:B------:R-:W-:Y:S01]  /*1e20*/  UIMAD UR7, UR14, UR7, UR25 ;  /* 0x000000070e0772a4 */ /* 0x000fe2000f8e0219 */
[----:B---3--:R-:W-:-:S05]  /*1e30*/  SEL R0, RZ, 0x1, P5 ;  /* 0x00000001ff007807 */ /* 0x008fca0002800000 */
[----:B--2---:R-:W-:Y:S02]  /*1e40*/  IMAD.IADD R12, R8, 0x1, R0 ;  /* 0x00000001080c7824 */ /* 0x004fe400078e0200 */
[----:B------:R-:W-:Y:S01]  /*1e50*/  IMAD.U32 R8, RZ, RZ, UR26 ;  /* 0x0000001aff087e24 */ /* 0x000fe2000f8e00ff */
[----:B------:R-:W-:Y:S01]  /*1e60*/  UIADD3 UR26, UR27, UR22, URZ ;  /* 0x000000161b1a7290 */ /* 0x000fe2000fffe03f */
[----:B------:R-:W-:Y:S01]  /*1e70*/  IMAD R0, R20, c[0x0][0x188], RZ ;  /* 0x0000620014007a24 */ /* 0x000fe200078e02ff */
[----:B----4-:R-:W-:Y:S01]  /*1e80*/  IADD3 R2, P1, R4, UR8, RZ ;  /* 0x0000000804027c10 */ /* 0x010fe2000ff3e0ff */
[----:B------:R-:W-:Y:S02]  /*1e90*/  UIADD3.X UR22, URZ, UR9, URZ, UP0, !UPT ;  /* 0x000000093f167290 */ /* 0x000fe400087fe43f */
[----:B------:R-:W-:Y:S01]  /*1ea0*/  IMAD R0, R24, c[0x0][0x18c], R0 ;  /* 0x0000630018007a24 */ /* 0x000fe200078e0200 */
[----:B------:R-:W-:Y:S01]  /*1eb0*/  IADD3.X R3, R5, UR9, RZ, P1, !PT ;  /* 0x0000000905037c10 */ /* 0x000fe20008ffe4ff */
[----:B------:R-:W-:Y:S01]  /*1ec0*/  IMAD.U32 R10, RZ, RZ, UR26 ;  /* 0x0000001aff0a7e24 */ /* 0x000fe2000f8e00ff */
[----:B-1----:R-:W-:Y:S01]  /*1ed0*/  IADD3 R4, P1, R4, UR24, RZ ;  /* 0x0000001804047c10 */ /* 0x002fe2000ff3e0ff */
[----:B------:R-:W-:-:S02]  /*1ee0*/  IMAD.IADD R13, R39, 0x1, R0 ;  /* 0x00000001270d7824 */ /* 0x000fc400078e0200 */
[----:B------:R1:W-:Y:S01]  /*1ef0*/  LDGSTS.E.BYPASS.LTC128B.128 [R14+0x2080], [R2.64], !P2 ;  /* 0x02080000020e7fae */ /* 0x0003e2000d101d52 */
[----:B------:R-:W-:Y:S02]  /*1f00*/  IADD3.X R5, R5, UR22, RZ, P1, !PT ;  /* 0x0000001605057c10 */ /* 0x000fe40008ffe4ff */
[----:B------:R-:W-:Y:S01]  /*1f10*/  LEA R0, P1, R8, R38, 0x6 ;  /* 0x0000002608007211 */ /* 0x000fe200078230ff */
[----:B------:R2:W-:Y:S01]  /*1f20*/  STL [R1+0x24], R13 ;  /* 0x0000240d01007387 */ /* 0x0005e20000100800 */
[----:B------:R-:W-:Y:S02]  /*1f30*/  LOP3.LUT P2, RZ, R12, 0x1, RZ, 0xc0, !PT ;  /* 0x000000010cff7812 */ /* 0x000fe4000784c0ff */
[----:B------:R-:W-:Y:S01]  /*1f40*/  LEA.HI.X R10, R8, R13, R10, 0x6, P1 ;  /* 0x0000000d080a7211 */ /* 0x000fe200008f340a */
[----:B------:R3:W-:Y:S01]  /*1f50*/  LDGSTS.E.BYPASS.LTC128B.128 [R14+0x6080], [R4.64], !P0 ;  /* 0x06080000040e7fae */ /* 0x0007e2000c101d52 */
[----:B------:R-:W-:-:S03]  /*1f60*/  IADD3 R8, P1, R2, UR8, RZ ;  /* 0x0000000802087c10 */ /* 0x000fc6000ff3e0ff */
[----:B------:R4:W-:Y:S01]  /*1f70*/  STL.64 [R1+0x38], R16 ;  /* 0x0000381001007387 */ /* 0x0009e20000100a00 */
[----:B------:R-:W-:Y:S01]  /*1f80*/  IADD3.X R9, R3, UR9, RZ, P1, !PT ;  /* 0x0000000903097c10 */ /* 0x000fe20008ffe4ff */
[----:B------:R-:W-:Y:S01]  /*1f90*/  ULDC.64 UR8, c[0x0][0x208] ;  /* 0x0000820000087ab9 */ /* 0x000fe20000000a00 */
[----:B------:R-:W-:Y:S01]  /*1fa0*/  LOP3.LUT P1, RZ, R12, 0x2, RZ, 0xc0, !PT ;  /* 0x000000020cff7812 */ /* 0x000fe2000782c0ff */
[----:B------:R-:W-:Y:S02]  /*1fb0*/  USHF.L.U64.HI UR20, UR8, UR20, UR9 ;  /* 0x0000001408147299 */ /* 0x000fe40008010209 */
[----:B------:R5:W-:Y:S02]  /*1fc0*/  LDGSTS.E.BYPASS.LTC128B.128 [R14+0x3080], [R8.64], !P4 ;  /* 0x03080000080e7fae */ /* 0x000be4000e101d52 */
[----:B------:R-:W-:Y:S01]  /*1fd0*/  UIMAD UR26, UR20, UR21, URZ ;  /* 0x00000015141a72a4 */ /* 0x000fe2000f8e023f */
[----:B---3--:R-:W-:Y:S01]  /*1fe0*/  IADD3 R4, P0, R2, UR24, RZ ;  /* 0x0000001802047c10 */ /* 0x008fe2000ff1e0ff */
[----:B------:R-:W-:-:S03]  /*1ff0*/  USHF.L.U32 UR24, UR8, 0x6, URZ ;  /* 0x0000000608187899 */ /* 0x000fc6000800063f */
[----:B------:R-:W-:Y:S01]  /*2000*/  IADD3.X R5, R3, UR22, RZ, P0, !PT ;  /* 0x0000001603057c10 */ /* 0x000fe200087fe4ff */
[----:B------:R-:W-:Y:S01]  /*2010*/  USHF.L.U32 UR22, UR21, 0x6, URZ ;  /* 0x0000000615167899 */ /* 0x000fe2000800063f */
[C---:B-1----:R-:W-:Y:S01]  /*2020*/  LEA R2, P0, R0.reuse, c[0x0][0x160], 0x1 ;  /* 0x0000580000027a11 */ /* 0x042fe200078008ff */
[----:B------:R-:W-:Y:S01]  /*2030*/  IMAD.U32 R31, RZ, RZ, UR24 ;  /* 0x00000018ff1f7e24 */ /* 0x000fe2000f8e00ff */
[----:B------:R-:W-:Y:S01]  /*2040*/  UIMAD UR26, UR23, UR24, UR26 ;  /* 0x00000018171a72a4 */ /* 0x000fe2000f8e021a */
[----:B------:R1:W-:Y:S01]  /*2050*/  LDGSTS.E.BYPASS.LTC128B.128 [R14+0x7080], [R4.64], !P3 ;  /* 0x07080000040e7fae */ /* 0x0003e2000d901d52 */
[----:B------:R-:W-:Y:S01]  /*2060*/  LEA.HI.X R3, R0, c[0x0][0x164], R10, 0x1, P0 ;  /* 0x0000590000037a11 */ /* 0x000fe200000f0c0a */
[----:B------:R-:W-:Y:S01]  /*2070*/  IMAD.U32 R0, RZ, RZ, UR22 ;  /* 0x00000016ff007e24 */ /* 0x000fe2000f8e00ff */
[----:B------:R-:W-:Y:S01]  /*2080*/  ISETP.GT.AND P3, PT, R164, 0xf, PT ;  /* 0x0000000fa400780c */ /* 0x000fe20003f64270 */
[----:B-----5:R-:W-:Y:S01]  /*2090*/  IMAD.U32 R9, RZ, RZ, UR5 ;  /* 0x00000005ff097e24 */ /* 0x020fe2000f8e00ff */
[----:B------:R-:W-:Y:S01]  /*20a0*/  USHF.R.S32.HI UR6, URZ, 0x1f, UR22 ;  /* 0x0000001f3f067899 */ /* 0x000fe20008011416 */
[----:B------:R-:W0:Y:S01]  /*20b0*/  LDGDEPBAR ;  /* 0x00000000000079af */ /* 0x000e220000000000 */
[----:B------:R-:W-:-:S04]  /*20c0*/  IADD3 R0, -R37, UR13, -R0 ;  /* 0x0000000d25007c10 */ /* 0x000fc8000fffe900 */
[C---:B------:R-:W-:Y:S02]  /*20d0*/  ISETP.LT.OR P4, PT, R0.reuse, 0x1, !P2 ;  /* 0x000000010000780c */ /* 0x040fe40005781670 */
[----:B------:R-:W-:-:S11]  /*20e0*/  ISETP.LT.OR P2, PT, R0, 0x21, !P2 ;  /* 0x000000210000780c */ /* 0x000fd60005741670 */
[----:B------:R3:W-:Y:S01]  /*20f0*/  LDGSTS.E.BYPASS.LTC128B.128 [R14+0x10080], [R2.64], !P4 ;  /* 0x10080000020e7fae */ /* 0x0007e2000e101d52 */
[----:B------:R-:W-:Y:S01]  /*2100*/  ISETP.GE.AND P4, PT, R18, c[0x0][0x1fc], PT ;  /* 0x00007f0012007a0c */ /* 0x000fe20003f86270 */
[----:B-1----:R-:W-:Y:S02]  /*2110*/  IMAD.U32 R5, RZ, RZ, UR4 ;  /* 0x00000004ff057e24 */ /* 0x002fe4000f8e00ff */
[----:B------:R-:W-:Y:S01]  /*2120*/  IMAD R4, R20, c[0x0][0x278], RZ ;  /* 0x00009e0014047a24 */ /* 0x000fe200078e02ff */
[----:B------:R-:W-:Y:S02]  /*2130*/  SEL R10, RZ, 0x1, P4 ;  /* 0x00000001ff0a7807 */ /* 0x000fe40002000000 */
[C---:B------:R-:W-:Y:S01]  /*2140*/  LEA R8, P0, R5.reuse, R2, 0x6 ;  /* 0x0000000205087211 */ /* 0x040fe200078030ff */
[----:B------:R-:W-:Y:S01]  /*2150*/  IMAD R4, R24, c[0x0][0x27c], R4 ;  /* 0x00009f0018047a24 */ /* 0x000fe200078e0204 */
[----:B------:R-:W-:Y:S02]  /*2160*/  ISETP.LT.OR P4, PT, R0, 0x1, !P1 ;  /* 0x000000010000780c */ /* 0x000fe40004f81670 */
[----:B------:R-:W-:Y:S01]  /*2170*/  LEA.HI.X R9, R5, R3, R9, 0x6, P0 ;  /* 0x0000000305097211 */ /* 0x000fe200000f3409 */
[----:B--2---:R-:W-:Y:S01]  /*2180*/  IMAD.IADD R13, R17, 0x1, R4 ;  /* 0x00000001110d7824 */ /* 0x004fe200078e0204 */
[----:B------:R-:W-:Y:S01]  /*2190*/  @!P3 IADD3 R11, P0, R16, UR22, RZ ;  /* 0x00000016100bbc10 */ /* 0x000fe2000ff1e0ff */
[----:B------:R-:W-:Y:S01]  /*21a0*/  IMAD R5, R20, c[0x0][0x218], RZ ;  /* 0x0000860014057a24 */ /* 0x000fe200078e02ff */
[----:B------:R-:W-:Y:S01]  /*21b0*/  ISETP.LT.OR P1, PT, R0, 0x21, !P1 ;  /* 0x000000210000780c */ /* 0x000fe20004f21670 */
[----:B----4-:R-:W-:Y:S01]  /*21c0*/  IMAD.WIDE.U32 R16, R24, c[0x0][0x218], R6 ;  /* 0x0000860018107a25 */ /* 0x010fe200078e0006 */
[----:B------:R-:W-:Y:S01]  /*21d0*/  @!P3 IADD3.X R12, R13, UR6, RZ, P0, !PT ;  /* 0x000000060d0cbc10 */ /* 0x000fe200087fe4ff */
[----:B------:R1:W-:Y:S01]  /*21e0*/  STL [R1+0x44], R13 ;  /* 0x0000440d01007387 */ /* 0x0003e20000100800 */
[----:B------:R-:W-:Y:S01]  /*21f0*/  ISETP.GE.AND P0, PT, R34, c[0x0][0x1fc], PT ;  /* 0x00007f0022007a0c */ /* 0x000fe20003f06270 */
[----:B------:R-:W-:-:S02]  /*2200*/  IMAD R4, R24, c[0x0][0x21c], R5 ;  /* 0x0000870018047a24 */ /* 0x000fc400078e0205 */
[----:B------:R-:W-:Y:S01]  /*2210*/  IMAD.MOV.U32 R40, RZ, RZ, R16 ;  /* 0x000000ffff287224 */ /* 0x000fe200078e0010 */
[----:B------:R-:W-:Y:S01]  /*2220*/  SEL R5, RZ, 0xffffffff, P0 ;  /* 0xffffffffff057807 */ /* 0x000fe20000000000 */
[----:B------:R-:W-:Y:S01]  /*2230*/  IMAD.IADD R41, R17, 0x1, R4 ;  /* 0x0000000111297824 */ /* 0x000fe200078e0204 */
[----:B------:R-:W-:Y:S01]  /*2240*/  @!P3 LEA R6, P0, R11, c[0x0][0x258], 0x2 ;  /* 0x000096000b06ba11 */ /* 0x000fe200078010ff */
[----:B------:R3:W-:Y:S02]  /*2250*/  LDGSTS.E.BYPASS.LTC128B.128 [R14+0x12080], [R2.64+0x80], !P4 ;  /* 0x12080080020e7fae */ /* 0x0007e4000e101d52 */
[----:B------:R-:W-:Y:S02]  /*2260*/  IMAD.SHL.U32 R7, R5, 0x2, RZ ;  /* 0x0000000205077824 */ /* 0x000fe400078e00ff */
[----:B------:R-:W-:Y:S01]  /*2270*/  IMAD.WIDE.U32 R4, R31, UR21, R40 ;  /* 0x000000151f047c25 */ /* 0x000fe2000f8e0028 */
[----:B------:R2:W-:Y:S02]  /*2280*/  LDGSTS.E.BYPASS.LTC128B.128 [R14+0x11080], [R8.64], !P2 ;  /* 0x11080000080e7fae */ /* 0x0005e4000d101d52 */
[----:B------:R-:W-:-:S02]  /*2290*/  LOP3.LUT R10, R7, 0x2, R10, 0xe2, !PT ;  /* 0x00000002070a7812 */ /* 0x000fc400078ee20a */
[----:B------:R-:W-:Y:S01]  /*22a0*/  @!P3 LEA.HI.X R7, R11, c[0x0][0x25c], R12, 0x2, P0 ;  /* 0x000097000b07ba11 */ /* 0x000fe200000f140c */
[----:B------:R2:W-:Y:S01]  /*22b0*/  LDGSTS.E.BYPASS.LTC128B.128 [R14+0x13080], [R8.64+0x80], !P1 ;  /* 0x13080080080e7fae */ /* 0x0005e2000c901d52 */
[C---:B------:R-:W-:Y:S02]  /*22c0*/  LOP3.LUT P5, RZ, R10.reuse, 0x1, RZ, 0xc0, !PT ;  /* 0x000000010aff7812 */ /* 0x040fe400078ac0ff */
[----:B------:R-:W-:Y:S01]  /*22d0*/  LOP3.LUT P4, RZ, R10, 0x2, RZ, 0xc0, !PT ;  /* 0x000000020aff7812 */ /* 0x000fe2000788c0ff */
[----:B------:R-:W-:Y:S01]  /*22e0*/  @!P3 IMAD.SHL.U32 R10, R164, 0x10, RZ ;  /* 0x00000010a40ab824 */ /* 0x000fe200078e00ff */
[----:B------:R-:W-:Y:S01]  /*22f0*/  ISETP.LT.OR P1, PT, R0, 0x1, !P5 ;  /* 0x000000010000780c */ /* 0x000fe20006f21670 */
[----:B------:R4:W-:Y:S01]  /*2300*/  STL.64 [R1+0x10], R16 ;  /* 0x0000101001007387 */ /* 0x0009e20000100a00 */
[----:B------:R-:W-:-:S03]  /*2310*/  SHF.R.S32.HI R11, RZ, 0x5, R23 ;  /* 0x00000005ff0b7819 */ /* 0x000fc60000011417 */
[----:B------:R5:W-:Y:S01]  /*2320*/  @!P3 LDGSTS.E.BYPASS.LTC128B.128 [R10+0x20080], [R6.64] ;  /* 0x20080000060abfae */ /* 0x000be2000b901d52 */
[----:B------:R-:W-:-:S03]  /*2330*/  LEA.HI R12, R23, R11, RZ, 0x1 ;  /* 0x0000000b170c7211 */ /* 0x000fc600078f08ff */
[----:B------:R-:W0:Y:S01]  /*2340*/  LDGDEPBAR ;  /* 0x00000000000079af */ /* 0x000e220000000000 */
[----:B---3--:R-:W-:-:S03]  /*2350*/  IADD3 R3, R5, UR26, RZ ;  /* 0x0000001a05037c10 */ /* 0x008fc6000fffe0ff */
[----:B------:R-:W-:Y:S01]  /*2360*/  STL.64 [R1+0x8], R40 ;  /* 0x0000082801007387 */ /* 0x000fe20000100a00 */
[C---:B------:R-:W-:Y:S02]  /*2370*/  LEA R2, P0, R4.reuse, c[0x0][0x1f0], 0x1 ;  /* 0x00007c0004027a11 */ /* 0x040fe400078008ff */
[----:B------:R-:W-:Y:S01]  /*2380*/  IADD3 R5, R27, UR7, RZ ;  /* 0x000000071b057c10 */ /* 0x000fe2000fffe0ff */
[----:B------:R-:W-:Y:S01]  /*2390*/  UMOV UR7, 0x5 ;  /* 0x0000000500077882 */ /* 0x000fe20000000000 */
[----:B------:R-:W-:Y:S01]  /*23a0*/  LEA.HI.X R3, R4, c[0x0][0x1f4], R3, 0x1, P0 ;  /* 0x00007d0004037a11 */ /* 0x000fe200000f0c03 */
[----:B------:R-:W-:Y:S01]  /*23b0*/  USHF.L.U64.HI UR9, UR8, UR7, UR9 ;  /* 0x0000000708097299 */ /* 0x000fe20008010209 */
[----:B------:R-:W-:Y:S01]  /*23c0*/  ISETP.LT.OR P0, PT, R0, 0x1, !P4 ;  /* 0x000000010000780c */ /* 0x000fe20006701670 */
[----:B------:R-:W-:Y:S01]  /*23d0*/  USHF.L.U32 UR8, UR8, 0x5, URZ ;  /* 0x0000000508087899 */ /* 0x000fe2000800063f */
[----:B------:R-:W-:Y:S01]  /*23e0*/  IMAD.U32 R4, RZ, RZ, UR14 ;  /* 0x0000000eff047e24 */ /* 0x000fe2000f8e00ff */
[----:B------:R3:W-:Y:S02]  /*23f0*/  LDGSTS.E.BYPASS.LTC128B.128 [R14+0x18080], [R2.64], !P1 ;  /* 0x18080000020e7fae */ /* 0x0007e4000c901d52 */
[----:B------:R-:W-:Y:S01]  /*2400*/  USHF.L.U32 UR25, UR8, 0x1, URZ ;  /* 0x0000000108197899 */ /* 0x000fe2000800063f */
[----:B--2---:R-:W-:Y:S01]  /*2410*/  IMAD.WIDE.U32 R8, R4, c[0x0][0x238], R28 ;  /* 0x00008e0004087a25 */ /* 0x004fe200078e001c */
[----:B------:R-:W-:-:S03]  /*2420*/  USHF.L.U64.HI UR23, UR8, 0x1, UR9 ;  /* 0x0000000108177899 */ /* 0x000fc60008010209 */
[----:B------:R-:W-:Y:S01]  /*2430*/  IMAD.MOV.U32 R4, RZ, RZ, R26 ;  /* 0x000000ffff047224 */ /* 0x000fe200078e001a */
[----:B-----5:R-:W-:Y:S02]  /*2440*/  LEA.HI R7, R35, R164, RZ, 0x4 ;  /* 0x000000a423077211 */ /* 0x020fe400078f20ff */
[----:B------:R3:W-:Y:S01]  /*2450*/  LDGSTS.E.BYPASS.LTC128B.128 [R14+0x1a080], [R2.64+0x80], !P0 ;  /* 0x1a080080020e7fae */ /* 0x0007e2000c101d52 */
[----:B------:R-:W-:Y:S01]  /*2460*/  ISETP.LT.OR P0, PT, R0, 0x21, !P5 ;  /* 0x000000210000780c */ /* 0x000fe20006f01670 */
[----:B------:R-:W-:Y:S01]  /*2470*/  IMAD R6, R20, c[0x0][0x290], RZ ;  /* 0x0000a40014067a24 */ /* 0x000fe200078e02ff */
[----:B------:R-:W-:Y:S01]  /*2480*/  SHF.R.S32.HI R10, RZ, 0x4, R7 ;  /* 0x00000004ff0a7819 */ /* 0x000fe20000011407 */
[----:B------:R-:W-:Y:S01]  /*2490*/  IMAD.WIDE.U32 R38, R24, c[0x0][0x290], R4 ;  /* 0x0000a40018267a25 */ /* 0x000fe200078e0004 */
[----:B------:R-:W-:Y:S02]  /*24a0*/  LOP3.LUT R5, R12, 0xfffffffe, RZ, 0xc0, !PT ;  /* 0xfffffffe0c057812 */ /* 0x000fe400078ec0ff */
[C---:B-1----:R-:W-:Y:S01]  /*24b0*/  LEA.HI R13, R7.reuse, R10, RZ, 0x1 ;  /* 0x0000000a070d7211 */ /* 0x042fe200078f08ff */
[----:B------:R-:W-:Y:S01]  /*24c0*/  IMAD R6, R24, c[0x0][0x294], R6 ;  /* 0x0000a50018067a24 */ /* 0x000fe200078e0206 */
[----:B------:R-:W-:Y:S01]  /*24d0*/  LOP3.LUT R7, R7, 0xfffffff0, RZ, 0xc0, !PT ;  /* 0xfffffff007077812 */ /* 0x000fe200078ec0ff */
[----:B------:R-:W-:Y:S01]  /*24e0*/  IMAD.IADD R15, R11, 0x1, -R5 ;  /* 0x000000010b0f7824 */ /* 0x000fe200078e0a05 */
[----:B------:R-:W-:Y:S01]  /*24f0*/  LOP3.LUT R4, R13, 0xfffffffe, RZ, 0xc0, !PT ;  /* 0xfffffffe0d047812 */ /* 0x000fe200078ec0ff */
[----:B------:R-:W-:Y:S01]  /*2500*/  IMAD.IADD R36, R39, 0x1, R6 ;  /* 0x0000000127247824 */ /* 0x000fe200078e0206 */
[----:B------:R-:W-:Y:S01]  /*2510*/  LEA.HI R11, R35, R164, RZ, 0x2 ;  /* 0x000000a4230b7211 */ /* 0x000fe200078f10ff */
[----:B------:R-:W-:Y:S01]  /*2520*/  IMAD.IADD R7, R164, 0x1, -R7 ;  /* 0x00000001a4077824 */ /* 0x000fe200078e0a07 */
[----:B------:R-:W-:Y:S01]  /*2530*/  STL.64 [R1+0x30], R38 ;  /* 0x0000302601007387 */ /* 0x000fe20000100a00 */
[----:B------:R-:W-:Y:S01]  /*2540*/  IMAD.IADD R10, R10, 0x1, -R4 ;  /* 0x000000010a0a7824 */ /* 0x000fe200078e0a04 */
[--C-:B------:R-:W-:Y:S01]  /*2550*/  SHF.R.S32.HI R6, RZ, 0x2, R11.reuse ;  /* 0x00000002ff067819 */ /* 0x100fe2000001140b */
[----:B------:R-:W-:Y:S01]  /*2560*/  IMAD.SHL.U32 R21, R15, 0x10, RZ ;  /* 0x000000100f157824 */ /* 0x000fe200078e00ff */
[----:B------:R-:W-:Y:S01]  /*2570*/  SHF.R.S32.HI R5, RZ, 0x1f, R11 ;  /* 0x0000001fff057819 */ /* 0x000fe2000001140b */
[----:B------:R-:W-:Y:S01]  /*2580*/  STL [R1+0x2c], R36 ;  /* 0x00002c2401007387 */ /* 0x000fe20000100800 */
[----:B---3--:R-:W-:-:S04]  /*2590*/  IADD3 R2, P1, R2, UR25, RZ ;  /* 0x0000001902027c10 */ /* 0x008fc8000ff3e0ff */
[----:B------:R-:W-:Y:S02]  /*25a0*/  IADD3.X R3, R3, UR23, RZ, P1, !PT ;  /* 0x0000001703037c10 */ /* 0x000fe40008ffe4ff */
[----:B------:R-:W-:-:S03]  /*25b0*/  ISETP.LT.OR P1, PT, R0, 0x21, !P4 ;  /* 0x000000210000780c */ /* 0x000fc60006721670 */
[----:B------:R1:W-:Y:S01]  /*25c0*/  LDGSTS.E.BYPASS.LTC128B.128 [R14+0x19080], [R2.64], !P0 ;  /* 0x19080000020e7fae */ /* 0x0003e2000c101d52 */
[----:B------:R-:W-:-:S04]  /*25d0*/  IADD3 R0, P0, R38, UR22, RZ ;  /* 0x0000001626007c10 */ /* 0x000fc8000ff1e0ff */
[----:B------:R-:W-:Y:S01]  /*25e0*/  IADD3.X R4, R36, UR6, RZ, P0, !PT ;  /* 0x0000000624047c10 */ /* 0x000fe200087fe4ff */
[----:B------:R-:W-:Y:S01]  /*25f0*/  ULDC.64 UR6, c[0x0][0x238] ;  /* 0x00008e0000067ab9 */ /* 0x000fe20000000a00 */
[C---:B----4-:R-:W-:Y:S01]  /*2600*/  LEA R16, P0, R0.reuse, c[0x0][0x280], 0x2 ;  /* 0x0000a00000107a11 */ /* 0x050fe200078010ff */
[----:B------:R-:W-:Y:S02]  /*2610*/  UIMAD UR6, UR17, UR6, URZ ;  /* 0x00000006110672a4 */ /* 0x000fe4000f8e023f */
[----:B------:R1:W-:Y:S01]  /*2620*/  LDGSTS.E.BYPASS.LTC128B.128 [R14+0x1b080], [R2.64+0x80], !P1 ;  /* 0x1b080080020e7fae */ /* 0x0003e2000c901d52 */
[----:B------:R-:W-:Y:S01]  /*2630*/  LEA.HI.X R17, R0, c[0x0][0x284], R4, 0x2, P0 ;  /* 0x0000a10000117a11 */ /* 0x000fe200000f1404 */
[----:B------:R-:W-:Y:S01]  /*2640*/  UIMAD UR6, UR14, UR7, UR6 ;  /* 0x000000070e0672a4 */ /* 0x000fe2000f8e0206 */
[----:B------:R-:W-:Y:S02]  /*2650*/  LEA.HI R0, R5, R6, RZ, 0x3 ;  /* 0x0000000605007211 */ /* 0x000fe400078f18ff */
[----:B------:R-:W-:-:S02]  /*2660*/  SHF.R.S32.HI R4, RZ, 0x1f, R7 ;  /* 0x0000001fff047819 */ /* 0x000fc40000011407 */
[----:B------:R-:W-:Y:S02]  /*2670*/  LOP3.LUT R0, R0, 0xfffffff8, RZ, 0xc0, !PT ;  /* 0xfffffff800007812 */ /* 0x000fe400078ec0ff */
[----:B------:R-:W-:Y:S01]  /*2680*/  LEA.HI R13, R4, R7, RZ, 0x3 ;  /* 0x00000007040d7211 */ /* 0x000fe200078f18ff */
[----:B------:R-:W-:Y:S01]  /*2690*/  IMAD R4, R20, c[0x0][0x240], RZ ;  /* 0x0000900014047a24 */ /* 0x000fe200078e02ff */
[----:B------:R-:W-:Y:S01]  /*26a0*/  R2P PR, R30, 0x6 ;  /* 0x000000061e007804 */ /* 0x000fe20000000000 */
[----:B------:R-:W-:Y:S01]  /*26b0*/  IMAD.IADD R22, R6, 0x1, -R0 ;  /* 0x0000000106167824 */ /* 0x000fe200078e0a00 */
[----:B------:R-:W-:Y:S01]  /*26c0*/  LOP3.LUT R5, R13, 0xfffffff8, RZ, 0xc0, !PT ;  /* 0xfffffff80d057812 */ /* 0x000fe200078ec0ff */
[----:B------:R-:W-:Y:S02]  /*26d0*/  IMAD R20, R24, c[0x0][0x244], R4 ;  /* 0x0000910018147a24 */ /* 0x000fe400078e0204 */
[----:B------:R-:W-:Y:S01]  /*26e0*/  IMAD R4, R10, 0x800, R33 ;  /* 0x000008000a047824 */ /* 0x000fe200078e0221 */
[----:B------:R-:W-:Y:S01]  /*26f0*/  SEL R215, R215, 0xfffffff0, !P1 ;  /* 0xfffffff0d7d77807 */ /* 0x000fe20004800000 */
[----:B------:R-:W-:Y:S01]  /*2700*/  IMAD.IADD R7, R7, 0x1, -R5 ;  /* 0x0000000107077824 */ /* 0x000fe200078e0a05 */
[----:B------:R-:W-:Y:S01]  /*2710*/  SEL R216, R216, 0xffffffe0, !P2 ;  /* 0xffffffe0d8d87807 */ /* 0x000fe20005000000 */
[----:B-1----:R-:W-:Y:S01]  /*2720*/  IMAD.SHL.U32 R2, R30, 0x40, RZ ;  /* 0x000000401e027824 */ /* 0x002fe200078e00ff */
[----:B------:R-:W-:Y:S01]  /*2730*/  IADD3 R3, R9, UR6, RZ ;  /* 0x0000000609037c10 */ /* 0x000fe2000fffe0ff */
[----:B------:R-:W-:-:S03]  /*2740*/  UIADD3 UR6, UR21, 0x1, URZ ;  /* 0x0000000115067890 */ /* 0x000fc6000fffe03f */
[----:B------:R-:W-:Y:S01]  /*2750*/  LOP3.LUT R0, R2, 0x1c0, RZ, 0xc0, !PT ;  /* 0x000001c002007812 */ /* 0x000fe200078ec0ff */
[----:B------:R-:W-:Y:S01]  /*2760*/  IMAD.MOV.U32 R2, RZ, RZ, R8 ;  /* 0x000000ffff027224 */ /* 0x000fe200078e0008 */
[----:B------:R-:W-:Y:S02]  /*2770*/  UISETP.GE.AND UP0, UPT, UR6, UR11, UPT ;  /* 0x0000000b0600728c */ /* 0x000fe4000bf06270 */
[----:B------:R-:W-:Y:S01]  /*2780*/  LOP3.LUT R6, R0, 0x10, R21, 0xf8, !PT ;  /* 0x0000001000067812 */ /* 0x000fe200078ef815 */
[----:B------:R-:W-:Y:S01]  /*2790*/  IMAD.WIDE.U32 R42, R24, c[0x0][0x240], R2 ;  /* 0x00009000182a7a25 */ /* 0x000fe200078e0002 */
[----:B------:R-:W-:Y:S02]  /*27a0*/  LOP3.LUT R2, R0, 0x8, R32, 0xf8, !PT ;  /* 0x0000000800027812 */ /* 0x000fe400078ef820 */
[----:B------:R-:W-:Y:S01]  /*27b0*/  SHF.R.U32.HI R8, RZ, 0x3, R0 ;  /* 0x00000003ff087819 */ /* 0x000fe20000011600 */
[----:B------:R-:W-:Y:S01]  /*27c0*/  IMAD.SHL.U32 R0, R22, 0x40, RZ ;  /* 0x0000004016007824 */ /* 0x000fe200078e00ff */
[----:B------:R-:W-:Y:S01]  /*27d0*/  LOP3.LUT R9, R6, 0x8, R32, 0xf8, !PT ;  /* 0x0000000806097812 */ /* 0x000fe200078ef820 */
[----:B------:R-:W-:Y:S01]  /*27e0*/  IMAD.SHL.U32 R3, R25, 0x8, RZ ;  /* 0x0000000819037824 */ /* 0x000fe200078e00ff */
[----:B------:R-:W-:Y:S01]  /*27f0*/  LOP3.LUT R5, R2, R8, RZ, 0x3c, !PT ;  /* 0x0000000802057212 */ /* 0x000fe200078e3cff */
[----:B------:R-:W-:Y:S01]  /*2800*/  IMAD.SHL.U32 R6, R10, 0x20, RZ ;  /* 0x000000200a067824 */ /* 0x000fe200078e00ff */
[----:B------:R-:W-:Y:S01]  /*2810*/  LOP3.LUT R2, R0, 0x1c0, RZ, 0xc0, !PT ;  /* 0x000001c000027812 */ /* 0x000fe200078ec0ff */
[----:B------:R-:W-:Y:S01]  /*2820*/  STL.64 [R1+0x48], R42 ;  /* 0x0000482a01007387 */ /* 0x000fe20000100a00 */
[----:B------:R-:W-:Y:S01]  /*2830*/  LOP3.LUT R0, R3, 0x18, RZ, 0xc0, !PT ;  /* 0x0000001803007812 */ /* 0x000fe200078ec0ff */
[----:B------:R-:W-:Y:S01]  /*2840*/  IMAD.IADD R5, R4, 0x1, R5 ;  /* 0x0000000104057824 */ /* 0x000fe200078e0205 */
[----:B------:R-:W-:-:S02]  /*2850*/  SHF.R.U32.HI R3, RZ, 0x3, R2 ;  /* 0x00000003ff037819 */ /* 0x000fc40000011602 */
        /* <DEDUP_REMOVED lines=8> */
[----:B------:R-:W-:Y:S01]  /*28e0*/  IMAD.SHL.U32 R9, R10, 0x8, RZ ;  /* 0x000000080a097824 */ /* 0x000fe200078e00ff */
[----:B------:R-:W-:Y:S01]  /*28f0*/  PLOP3.LUT P0, PT, PT, PT, UP0, 0x80, 0x0 ;  /* 0x000000000000781c */ /* 0x000fe20003f0f008 */
[----:B------:R-:W-:Y:S01]  /*2900*/  IMAD R8, R0, 0x2, R2 ;  /* 0x0000000200087824 */ /* 0x000fe200078e0202 */
[--C-:B------:R-:W-:Y:S01]  /*2910*/  SHF.R.U32.HI R6, RZ, 0x3, R4.reuse ;  /* 0x00000003ff067819 */ /* 0x100fe20000011604 */
[----:B------:R-:W-:Y:S01]  /*2920*/  IMAD R0, R10, 0x200, R3 ;  /* 0x000002000a007824 */ /* 0x000fe200078e0203 */
[----:B------:R-:W-:Y:S01]  /*2930*/  LOP3.LUT R3, R4, 0x8, R9, 0xf8, !PT ;  /* 0x0000000804037812 */ /* 0x000fe200078ef809 */
[----:B------:R-:W-:Y:S01]  /*2940*/  IMAD.IADD R11, R8, 0x1, R11 ;  /* 0x00000001080b7824 */ /* 0x000fe200078e020b */
[----:B------:R-:W-:Y:S01]  /*2950*/  LOP3.LUT R4, R6, R12, R4, 0x1e, !PT ;  /* 0x0000000c06047212 */ /* 0x000fe200078e1e04 */
[C---:B------:R-:W-:Y:S01]  /*2960*/  @!P3 IMAD.SHL.U32 R9, R164.reuse, 0x10, RZ ;  /* 0x00000010a409b824 */ /* 0x040fe200078e00ff */
[----:B------:R-:W-:Y:S01]  /*2970*/  LOP3.LUT R6, R3, R6, RZ, 0x3c, !PT ;  /* 0x0000000603067212 */ /* 0x000fe200078e3cff */
[----:B------:R-:W-:Y:S01]  /*2980*/  IMAD.SHL.U32 R3, R13, 0x40, RZ ;  /* 0x000000400d037824 */ /* 0x000fe200078e00ff */
[----:B------:R-:W-:Y:S01]  /*2990*/  LOP3.LUT R8, R23, 0xffffffe0, RZ, 0xc0, !PT ;  /* 0xffffffe017087812 */ /* 0x000fe200078ec0ff */
[----:B------:R-:W-:Y:S01]  /*29a0*/  IMAD.SHL.U32 R231, R11, 0x2, RZ ;  /* 0x000000020be77824 */ /* 0x000fe200078e00ff */
[----:B------:R1:W-:Y:S02]  /*29b0*/  @!P3 LDGSTS.E.BYPASS.LTC128B.128 [R9+0x20280], [R16.64] ;  /* 0x202800001009bfae */ /* 0x0003e4000b901d52 */
[----:B------:R-:W-:Y:S01]  /*29c0*/  LOP3.LUT R3, R3, 0xfffffe00, RZ, 0xc0, !PT ;  /* 0xfffffe0003037812 */ /* 0x000fe200078ec0ff */
[----:B------:R-:W-:Y:S01]  /*29d0*/  IMAD.IADD R10, R164, 0x1, -R8 ;  /* 0x00000001a40a7824 */ /* 0x000fe200078e0a08 */
[----:B------:R-:W0:Y:S01]  /*29e0*/  LDGDEPBAR ;  /* 0x00000000000079af */ /* 0x000e220000000000 */
[----:B------:R-:W-:-:S02]  /*29f0*/  IADD3 R12, R231, 0x20480, RZ ;  /* 0x00020480e70c7810 */ /* 0x000fc40007ffe0ff */
[-C--:B------:R-:W-:Y:S01]  /*2a00*/  IADD3 R214, R6, R3.reuse, R2 ;  /* 0x0000000306d67210 */ /* 0x080fe20007ffe002 */
[----:B------:R-:W0:Y:S01]  /*2a10*/  LDGDEPBAR ;  /* 0x00000000000079af */ /* 0x000e220000000000 */
[----:B------:R-:W-:Y:S02]  /*2a20*/  SHF.R.S32.HI R6, RZ, 0x1f, R10 ;  /* 0x0000001fff067819 */ /* 0x000fe4000001140a */
[----:B------:R-:W-:Y:S01]  /*2a30*/  LOP3.LUT R220, R4, R3, RZ, 0xfc, !PT ;  /* 0x0000000304dc7212 */ /* 0x000fe200078efcff */
[----:B------:R-:W-:Y:S01]  /*2a40*/  IMAD.IADD R4, R43, 0x1, R20 ;  /* 0x000000012b047824 */ /* 0x000fe200078e0214 */
[----:B------:R-:W-:Y:S02]  /*2a50*/  LEA.HI R6, R6, R10, RZ, 0x2 ;  /* 0x0000000a06067211 */ /* 0x000fe400078f10ff */
[----:B------:R-:W-:Y:S02]  /*2a60*/  IADD3 R3, R14, 0x10080, RZ ;  /* 0x000100800e037810 */ /* 0x000fe40007ffe0ff */
        /* <DEDUP_REMOVED lines=12> */
[----:B------:R-:W-:Y:S01]  /*2b30*/  ISETP.GE.AND P1, PT, R34, c[0x0][0x1fc], PT ;  /* 0x00007f0022007a0c */ /* 0x000fe20003f26270 */
[----:B------:R-:W-:Y:S01]  /*2b40*/  UIMAD UR7, UR7, UR24, UR20 ;  /* 0x00000018070772a4 */ /* 0x000fe2000f8e0214 */
[----:B------:R-:W-:Y:S01]  /*2b50*/  LEA R2, P0, R8, c[0x0][0x1f0], 0x1 ;  /* 0x00007c0008027a11 */ /* 0x000fe200078008ff */
[----:B------:R-:W-:Y:S02]  /*2b60*/  BSSY B0, `(.L_x_2215) ;  /* 0x0000016000007945 */ /* 0x000fe40003800000 */
[----:B------:R-:W-:-:S02]  /*2b70*/  IMAD.U32 R11, RZ, RZ, UR17 ;  /* 0x00000011ff0b7e24 */ /* 0x000fc4000f8e00ff */
        /* <DEDUP_REMOVED lines=20> */
.L_x_2216:
[----:B--2---:R-:W-:Y:S05]  /*2cc0*/  BSYNC B0 ;  /* 0x0000000000007941 */ /* 0x004fea0003800000 */
.L_x_2215:
[----:B-1----:R-:W-:Y:S01]  /*2cd0*/  SHF.R.S32.HI R2, RZ, 0x1f, R25 ;  /* 0x0000001fff027819 */ /* 0x002fe20000011419 */
[----:B------:R-:W-:Y:S01]  /*2ce0*/  IMAD.SHL.U32 R210, R0, 0x2, RZ ;  /* 0x0000000200d27824 */ /* 0x000fe200078e00ff */
[----:B------:R-:W-:Y:S01]  /*2cf0*/  LOP3.LUT R3, R6, 0x7ffffffc, RZ, 0xc0, !PT ;  /* 0x7ffffffc06037812 */ /* 0x000fe200078ec0ff */
[----:B------:R-:W0:Y:S01]  /*2d00*/  LDGDEPBAR ;  /* 0x00000000000079af */ /* 0x000e220000000000 */
[----:B------:R-:W-:Y:S01]  /*2d10*/  LEA.HI R2, R2, R25, RZ, 0x2 ;  /* 0x0000001902027211 */ /* 0x000fe200078f10ff */
[----:B------:R-:W-:Y:S01]  /*2d20*/  IMAD.MOV.U32 R225, RZ, RZ, 0x20 ;  /* 0x00000020ffe17424 */ /* 0x000fe200078e00ff */
[----:B------:R-:W-:Y:S01]  /*2d30*/  LOP3.LUT P0, RZ, R22, 0x4, RZ, 0xc0, !PT ;  /* 0x0000000416ff7812 */ /* 0x000fe2000780c0ff */
[----:B------:R-:W-:Y:S01]  /*2d40*/  IMAD.IADD R3, R10, 0x1, -R3 ;  /* 0x000000010a037824 */ /* 0x000fe200078e0a03 */
[----:B------:R-:W-:Y:S01]  /*2d50*/  LOP3.LUT R2, R2, 0x1ffffffc, RZ, 0xc0, !PT ;  /* 0x1ffffffc02027812 */ /* 0x000fe200078ec0ff */
[----:B------:R-:W-:Y:S01]  /*2d60*/  IMAD.MOV.U32 R221, RZ, RZ, 0x10 ;  /* 0x00000010ffdd7424 */ /* 0x000fe200078e00ff */
[----:B------:R-:W-:Y:S01]  /*2d70*/  IADD3 R209, R216, R0, RZ ;  /* 0x00000000d8d17210 */ /* 0x000fe20007ffe0ff */
[----:B------:R-:W-:Y:S01]  /*2d80*/  IMAD.SHL.U32 R213, R5, 0x2, RZ ;  /* 0x0000000205d57824 */ /* 0x000fe200078e00ff */
[----:B------:R-:W-:Y:S01]  /*2d90*/  IADD3 R230, R231, 0x204c0, RZ ;  /* 0x000204c0e7e67810 */ /* 0x000fe20007ffe0ff */
[----:B------:R-:W-:Y:S01]  /*2da0*/  IMAD.IADD R2, R25, 0x1, -R2 ;  /* 0x0000000119027824 */ /* 0x000fe200078e0a02 */
[----:B------:R-:W-:Y:S01]  /*2db0*/  LOP3.LUT P1, RZ, R7, 0x2, RZ, 0xc0, !PT ;  /* 0x0000000207ff7812 */ /* 0x000fe2000782c0ff */
[----:B------:R-:W-:Y:S01]  /*2dc0*/  IMAD R215, R215, 0x2, R213 ;  /* 0x00000002d7d77824 */ /* 0x000fe200078e02d5 */
[----:B------:R-:W-:Y:S01]  /*2dd0*/  CS2R R162, SRZ ;  /* 0x0000000000a27805 */ /* 0x000fe2000001ff00 */
[----:B------:R-:W-:Y:S01]  /*2de0*/  IMAD R2, R2, 0x4, R3 ;  /* 0x0000000402027824 */ /* 0x000fe200078e0203 */
[----:B------:R-:W-:Y:S01]  /*2df0*/  SEL R221, R221, 0xfffffff0, !P1 ;  /* 0xfffffff0dddd7807 */ /* 0x000fe20004800000 */
[----:B------:R-:W-:Y:S01]  /*2e00*/  IMAD.MOV.U32 R219, RZ, RZ, 0x40 ;  /* 0x00000040ffdb7424 */ /* 0x000fe200078e00ff */
[----:B------:R-:W-:Y:S01]  /*2e10*/  @P0 IADD3 R230, R12, -0x40, RZ ;  /* 0xffffffc00ce60810 */ /* 0x000fe20007ffe0ff */
[----:B------:R-:W-:Y:S01]  /*2e20*/  IMAD.SHL.U32 R4, R2, 0x2, RZ ;  /* 0x0000000202047824 */ /* 0x000fe200078e00ff */
[----:B------:R-:W-:Y:S01]  /*2e30*/  LOP3.LUT P0, RZ, R7, 0x4, RZ, 0xc0, !PT ;  /* 0x0000000407ff7812 */ /* 0x000fe2000780c0ff */
[----:B------:R-:W-:Y:S01]  /*2e40*/  IMAD R217, R216, 0x2, R213 ;  /* 0x00000002d8d97824 */ /* 0x000fe200078e02d5 */
[----:B------:R-:W-:Y:S01]  /*2e50*/  CS2R R160, SRZ ;  /* 0x0000000000a07805 */ /* 0x000fe2000001ff00 */
[----:B------:R-:W-:Y:S01]  /*2e60*/  CS2R R158, SRZ ;  /* 0x00000000009e7805 */ /* 0x000fe2000001ff00 */
[----:B------:R-:W-:Y:S01]  /*2e70*/  IADD3 R0, -R4, UR16, RZ ;  /* 0x0000001004007c10 */ /* 0x000fe2000fffe1ff */
[----:B------:R1:W-:Y:S01]  /*2e80*/  STL [R1+0x40], R4 ;  /* 0x0000400401007387 */ /* 0x0003e20000100800 */
[----:B------:R-:W-:Y:S01]  /*2e90*/  SEL R218, R225, 0xffffffe0, !P0 ;  /* 0xffffffe0e1da7807 */ /* 0x000fe20004000000 */
[----:B------:R-:W-:Y:S01]  /*2ea0*/  CS2R R156, SRZ ;  /* 0x00000000009c7805 */ /* 0x000fe2000001ff00 */
[----:B------:R-:W-:Y:S01]  /*2eb0*/  CS2R R154, SRZ ;  /* 0x00000000009a7805 */ /* 0x000fe2000001ff00 */
[----:B------:R1:W-:Y:S01]  /*2ec0*/  STL [R1], R0 ;  /* 0x0000000001007387 */ /* 0x0003e20000100800 */
        /* <DEDUP_REMOVED lines=70> */
.L_x_2219:
        /* <DEDUP_REMOVED lines=163> */
[----:B------:R-:W-:Y:S01]  /*3d60*/  @!P3 LEA R172, P0, R0, c[0x0][0x258], 0x2 ;  /* 0x0000960000acba11 */ /* 0x000fe200078010ff */
[----:B------:R-:W1:Y:S01]  /*3d70*/  S2R R235, SR_TID.X ;  /* 0x0000000000eb7919 */ /* 0x000e620000002100 */
[----:B------:R-:W-:Y:S02]  /*3d80*/  ISETP.NE.AND P2, PT, R240, RZ, PT ;  /* 0x000000fff000720c */ /* 0x000fe40003f45270 */
[----:B------:R-:W-:Y:S02]  /*3d90*/  @!P3 LEA.HI.X R173, R0, c[0x0][0x25c], R2, 0x2, P0 ;  /* 0x0000970000adba11 */ /* 0x000fe400000f1402 */
[----:B------:R-:W-:Y:S01]  /*3da0*/  IADD3 R0, P0, R236, UR6, RZ ;  /* 0x00000006ec007c10 */ /* 0x000fe2000ff1e0ff */
[----:B------:R-:W-:Y:S03]  /*3db0*/  UIMAD UR6, UR16, -0x40, UR13 ;  /* 0xffffffc0100678a4 */ /* 0x000fe6000f8e020d */
        /* <DEDUP_REMOVED lines=32> */
.L_x_2217:
        /* <DEDUP_REMOVED lines=538> */
.L_x_2218:
        /* <DEDUP_REMOVED lines=298> */
.L_x_2214:
[----:B------:R-:W-:Y:S05]  /*7400*/  @P1 EXIT ;  /* 0x000000000000194d */ /* 0x000fea0003800000 */
[----:B------:R-:W2:Y:S01]  /*7410*/  LDL.LU R7, [R1+0x60] ;  /* 0x0000600001077983 */ /* 0x000ea20000300800 */
[----:B------:R-:W-:Y:S01]  /*7420*/  ISETP.NE.U32.AND P2, PT, RZ, c[0x0][0x360], PT ;  /* 0x0000d800ff007a0c */ /* 0x000fe20003f45070 */
[----:B------:R-:W-:-:S03]  /*7430*/  ULDC.64 UR4, c[0x0][0x338] ;  /* 0x0000ce0000047ab9 */ /* 0x000fc60000000a00 */
[----:B------:R-:W-:-:S13]  /*7440*/  ISETP.NE.AND.EX P2, PT, RZ, c[0x0][0x364], PT, P2 ;  /* 0x0000d900ff007a0c */ /* 0x000fda0003f45320 */
[----:B------:R-:W-:-:S04]  /*7450*/  @P2 IMAD.MOV.U32 R2, RZ, RZ, 0x4 ;  /* 0x00000004ff022424 */ /* 0x000fc800078e00ff */
[----:B--2---:R-:W-:-:S05]  /*7460*/  @P2 IMAD.WIDE R2, R7, R2, c[0x0][0x360] ;  /* 0x0000d80007022625 */ /* 0x004fca00078e0202 */
[----:B-1----:R-:W2:Y:S01]  /*7470*/  @P2 LDG.E R0, [R2.64] ;  /* 0x0000001202002981 */ /* 0x002ea2000c1e1900 */
[----:B------:R-:W-:Y:S01]  /*7480*/  UISETP.NE.AND UP0, UPT, UR4, 0x1, UPT ;  /* 0x000000010400788c */ /* 0x000fe2000bf05270 */
[----:B------:R-:W-:Y:S01]  /*7490*/  SHF.R.S32.HI R6, RZ, 0x1f, R7 ;  /* 0x0000001fff067819 */ /* 0x000fe20000011407 */
[----:B------:R-:W-:Y:S01]  /*74a0*/  UIMAD.WIDE.U32 UR6, UR14, UR5, URZ ;  /* 0x000000050e0672a5 */ /* 0x000fe2000f8e003f */
[----:B------:R-:W1:Y:S01]  /*74b0*/  S2R R5, SR_TID.X ;  /* 0x0000000000057919 */ /* 0x000e620000002100 */
[----:B------:R-:W-:-:S07]  /*74c0*/  ULDC UR4, c[0x0][0x340] ;  /* 0x0000d00000047ab9 */ /* 0x000fce0000000800 */
[----:B------:R-:W-:Y:S02]  /*74d0*/  @UP0 UMOV UR5, UR7 ;  /* 0x0000000700050c82 */ /* 0x000fe40008000000 */
[----:B------:R-:W-:-:S03]  /*74e0*/  @UP0 USHF.R.U32.HI UR14, URZ, UR4, UR5 ;  /* 0x000000043f0e0299 */ /* 0x000fc60008011605 */
[----:B------:R-:W-:Y:S02]  /*74f0*/  ULDC.64 UR4, c[0x0][0x328] ;  /* 0x0000ca0000047ab9 */ /* 0x000fe40000000a00 */
[----:B------:R-:W-:Y:S01]  /*7500*/  USHF.R.S32.HI UR6, URZ, 0x1f, UR14 ;  /* 0x0000001f3f067899 */ /* 0x000fe2000801140e */
[----:B------:R-:W-:-:S03]  /*7510*/  IMAD.U32 R4, RZ, RZ, UR14 ;  /* 0x0000000eff047e24 */ /* 0x000fc6000f8e00ff */
[----:B------:R-:W-:-:S04]  /*7520*/  UIMAD UR4, UR6, UR4, URZ ;  /* 0x00000004060472a4 */ /* 0x000fc8000f8e023f */
[----:B------:R-:W-:Y:S02]  /*7530*/  UIMAD UR7, UR14, UR5, UR4 ;  /* 0x000000050e0772a4 */ /* 0x000fe4000f8e0204 */
[----:B------:R-:W-:-:S04]  /*7540*/  USHF.L.U32 UR4, UR15, 0xe, URZ ;  /* 0x0000000e0f047899 */ /* 0x000fc8000800063f */
[----:B------:R-:W-:Y:S01]  /*7550*/  USHF.R.S32.HI UR8, URZ, 0x1f, UR4 ;  /* 0x0000001f3f087899 */ /* 0x000fe20008011404 */
[----:B------:R-:W-:Y:S01]  /*7560*/  BAR.SYNC.DEFER_BLOCKING 0x1, 0x100 ;  /* 0x0044000000007b1d */ /* 0x000fe20000010000 */
[----:B--2---:R-:W-:-:S05]  /*7570*/  @P2 IMAD R0, R7, 0x80, R0 ;  /* 0x0000008007002824 */ /* 0x004fca00078e0200 */
[----:B------:R-:W-:-:S04]  /*7580*/  @P2 SHF.R.S32.HI R2, RZ, 0x1f, R0 ;  /* 0x0000001fff022819 */ /* 0x000fc80000011400 */
[----:B------:R-:W-:Y:S02]  /*7590*/  @P2 LEA.HI R2, R2, R0, RZ, 0x7 ;  /* 0x0000000002022211 */ /* 0x000fe400078f38ff */
[----:B-1----:R-:W-:-:S03]  /*75a0*/  SHF.R.S32.HI R0, RZ, 0x1f, R5 ;  /* 0x0000001fff007819 */ /* 0x002fc60000011405 */
[----:B------:R-:W-:-:S05]  /*75b0*/  @P2 IMAD.SHL.U32 R2, R2, 0x80, RZ ;  /* 0x0000008002022824 */ /* 0x000fca00078e00ff */
[----:B------:R-:W-:-:S04]  /*75c0*/  @P2 LOP3.LUT R2, R2, 0xffffc000, RZ, 0xc0, !PT ;  /* 0xffffc00002022812 */ /* 0x000fc800078ec0ff */
[----:B------:R-:W-:Y:S02]  /*75d0*/  @P2 SHF.R.S32.HI R3, RZ, 0x1f, R2 ;  /* 0x0000001fff032819 */ /* 0x000fe40000011402 */
[----:B------:R-:W-:-:S06]  /*75e0*/  @!P2 CS2R R2, SRZ ;  /* 0x000000000002a805 */ /* 0x000fcc000001ff00 */
[----:B------:R-:W-:Y:S01]  /*75f0*/  IADD3 R2, P1, P0, R2, UR4, R5 ;  /* 0x0000000402027c10 */ /* 0x000fe2000f83e005 */
[----:B------:R-:W-:Y:S02]  /*7600*/  ULDC.64 UR4, c[0x0][0x300] ;  /* 0x0000c00000047ab9 */ /* 0x000fe40000000a00 */
[----:B------:R-:W-:Y:S01]  /*7610*/  UIMAD UR4, UR6, UR4, URZ ;  /* 0x00000004060472a4 */ /* 0x000fe2000f8e023f */
[----:B------:R-:W-:Y:S01]  /*7620*/  IADD3.X R3, R3, UR8, R0, P1, P0 ;  /* 0x0000000803037c10 */ /* 0x000fe20008fe0400 */
[----:B------:R-:W-:Y:S02]  /*7630*/  IMAD.U32 R0, RZ, RZ, UR14 ;  /* 0x0000000eff007e24 */ /* 0x000fe4000f8e00ff */
[----:B------:R-:W-:Y:S02]  /*7640*/  UIMAD UR4, UR14, UR5, UR4 ;  /* 0x000000050e0472a4 */ /* 0x000fe4000f8e0204 */
[----:B------:R-:W-:-:S04]  /*7650*/  IMAD.WIDE.U32 R4, R4, c[0x0][0x328], R2 ;  /* 0x0000ca0004047a25 */ /* 0x000fc800078e0002 */
[----:B------:R-:W-:Y:S01]  /*7660*/  IMAD.WIDE.U32 R2, R0, c[0x0][0x300], R2 ;  /* 0x0000c00000027a25 */ /* 0x000fe200078e0002 */
[----:B------:R-:W-:Y:S02]  /*7670*/  SEL R0, R6, RZ, !P2 ;  /* 0x000000ff06007207 */ /* 0x000fe40005000000 */
[----:B------:R-:W-:Y:S02]  /*7680*/  IADD3 R5, R5, UR7, RZ ;  /* 0x0000000705057c10 */ /* 0x000fe4000fffe0ff */
[----:B------:R-:W-:Y:S01]  /*7690*/  SEL R6, R7, RZ, !P2 ;  /* 0x000000ff07067207 */ /* 0x000fe20005000000 */
[C---:B------:R-:W-:Y:S01]  /*76a0*/  IMAD R10, R0.reuse, c[0x0][0x330], RZ ;  /* 0x0000cc00000a7a24 */ /* 0x040fe200078e02ff */
[----:B------:R-:W-:Y:S01]  /*76b0*/  IADD3 R3, R3, UR4, RZ ;  /* 0x0000000403037c10 */ /* 0x000fe2000fffe0ff */
[----:B------:R-:W-:Y:S02]  /*76c0*/  IMAD R0, R0, c[0x0][0x308], RZ ;  /* 0x0000c20000007a24 */ /* 0x000fe400078e02ff */
[----:B------:R-:W-:-:S02]  /*76d0*/  IMAD R10, R6, c[0x0][0x334], R10 ;  /* 0x0000cd00060a7a24 */ /* 0x000fc400078e020a */
[----:B------:R-:W-:-:S04]  /*76e0*/  IMAD.WIDE.U32 R8, R6, c[0x0][0x330], R4 ;  /* 0x0000cc0006087a25 */ /* 0x000fc800078e0004 */
[----:B------:R-:W-:Y:S01]  /*76f0*/  IMAD R0, R6, c[0x0][0x30c], R0 ;  /* 0x0000c30006007a24 */ /* 0x000fe200078e0200 */
[----:B------:R-:W-:Y:S01]  /*7700*/  LEA R4, P1, R8, c[0x0][0x310], 0x2 ;  /* 0x0000c40008047a11 */ /* 0x000fe200078210ff */
[----:B------:R-:W-:-:S04]  /*7710*/  IMAD.WIDE.U32 R6, R6, c[0x0][0x308], R2 ;  /* 0x0000c20006067a25 */ /* 0x000fc800078e0002 */
[----:B------:R-:W-:Y:S01]  /*7720*/  IMAD.IADD R3, R9, 0x1, R10 ;  /* 0x0000000109037824 */ /* 0x000fe200078e020a */
[----:B------:R-:W-:Y:S01]  /*7730*/  LEA R2, P0, R6, c[0x0][0x2e8], 0x2 ;  /* 0x0000ba0006027a11 */ /* 0x000fe200078010ff */
[----:B------:R-:W-:-:S03]  /*7740*/  IMAD.IADD R0, R7, 0x1, R0 ;  /* 0x0000000107007824 */ /* 0x000fc600078e0200 */
        /* <DEDUP_REMOVED lines=131> */
.L_x_2220:
        /* <DEDUP_REMOVED lines=16> */
.L_x_2344:


//--------------------- .text._ZN7cutlass13device_kernelIN5flash32FlashAttnBwdPostprocessConvertdQIN4cute5tupleIJNS3_1CILi128EEES6_EEENS_10bfloat16_tEfNS_4arch4Sm80ELi256ENS3_8TiledMMAINS3_8MMA_AtomIJNS3_30SM80_16x8x16_F32BF16BF16F32_TNEEEENS3_6LayoutINS4_IJNS5_ILi2EEENS5_ILi4EEENS5_ILi1EEEEEENS4_IJSI_SG_NS5_ILi0EEEEEEEENS4_IJNS5_ILi32EEENS5_ILi64EEENS5_ILi16EEEEEEEELb0EEEEEvNT_6ParamsE --------------------------
	.section	.text._ZN7cutlass13device_kernelIN5flash32FlashAttnBwdPostprocessConvertdQIN4cute5tupleIJNS3_1CILi128EEES6_EEENS_10bfloat16_tEfNS_4arch4Sm80ELi256ENS3_8TiledMMAINS3_8MMA_AtomIJNS3_30SM80_16x8x16_F32BF16BF16F32_TNEEEENS3_6LayoutINS4_IJNS5_ILi2EEENS5_ILi4EEENS5_ILi1EEEEEENS4_IJSI_SG_NS5_ILi0EEEEEEEENS4_IJNS5_ILi32EEENS5_ILi64EEENS5_ILi16EEEEEEEELb0EEEEEvNT_6ParamsE,"ax",@progbits
	.sectioninfo	@"SHI_REGISTERS=90"
	.align	128
.text._ZN7cutlass13device_kernelIN5flash32FlashAttnBwdPostprocessConvertdQIN4cute5tupleIJNS3_1CILi128EEES6_EEENS_10bfloat16_tEfNS_4arch4Sm80ELi256ENS3_8TiledMMAINS3_8MMA_AtomIJNS3_30SM80_16x8x16_F32BF16BF16F32_TNEEEENS3_6LayoutINS4_IJNS5_ILi2EEENS5_ILi4EEENS5_ILi1EEEEEENS4_IJSI_SG_NS5_ILi0EEEEEEEENS4_IJNS5_ILi32EEENS5_ILi64EEENS5_ILi16EEEEEEEELb0EEEEEvNT_6ParamsE:
        .type           _ZN7cutlass13device_kernelIN5flash32FlashAttnBwdPostprocessConvertdQIN4cute5tupleIJNS3_1CILi128EEES6_EEENS_10bfloat16_tEfNS_4arch4Sm80ELi256ENS3_8TiledMMAINS3_8MMA_AtomIJNS3_30SM80_16x8x16_F32BF16BF16F32_TNEEEENS3_6LayoutINS4_IJNS5_ILi2EEENS5_ILi4EEENS5_ILi1EEEEEENS4_IJSI_SG_NS5_ILi0EEEEEEEENS4_IJNS5_ILi32EEENS5_ILi64EEENS5_ILi16EEEEEEEELb0EEEEEvNT_6ParamsE,@function
        .size           _ZN7cutlass13device_kernelIN5flash32FlashAttnBwdPostprocessConvertdQIN4cute5tupleIJNS3_1CILi128EEES6_EEENS_10bfloat16_tEfNS_4arch4Sm80ELi256ENS3_8TiledMMAINS3_8MMA_AtomIJNS3_30SM80_16x8x16_F32BF16BF16F32_TNEEEENS3_6LayoutINS4_IJNS5_ILi2EEENS5_ILi4EEENS5_ILi1EEEEEENS4_IJSI_SG_NS5_ILi0EEEEEEEENS4_IJNS5_ILi32EEENS5_ILi64EEENS5_ILi16EEEEEEEELb0EEEEEvNT_6ParamsE,(.L_x_2345 - _ZN7cutlass13device_kernelIN5flash32FlashAttnBwdPostprocessConvertdQIN4cute5tupleIJNS3_1CILi128EEES6_EEENS_10bfloat16_tEfNS_4arch4Sm80ELi256ENS3_8TiledMMAINS3_8MMA_AtomIJNS3_30SM80_16x8x16_F32BF16BF16F32_TNEEEENS3_6LayoutINS4_IJNS5_ILi2EEENS5_ILi4EEENS5_ILi1EEEEEENS4_IJSI_SG_NS5_ILi0EEEEEEEENS4_IJNS5_ILi32EEENS5_ILi64EEENS5_ILi16EEEEEEEELb0EEEEEvNT_6ParamsE)
        .other          _ZN7cutlass13device_kernelIN5flash32FlashAttnBwdPostprocessConvertdQIN4cute5tupleIJNS3_1CILi128EEES6_EEENS_10bfloat16_tEfNS_4arch4Sm80ELi256ENS3_8TiledMMAINS3_8MMA_AtomIJNS3_30SM80_16x8x16_F32BF16BF16F32_TNEEEENS3_6LayoutINS4_IJNS5_ILi2EEENS5_ILi4EEENS5_ILi1EEEEEENS4_IJSI_SG_NS5_ILi0EEEEEEEENS4_IJNS5_ILi32EEENS5_ILi64EEENS5_ILi16EEEEEEEELb0EEEEEvNT_6ParamsE,@"STO_CUDA_ENTRY STV_DEFAULT"
_ZN7cutlass13device_kernelIN5flash32FlashAttnBwdPostprocessConvertdQIN4cute5tupleIJNS3_1CILi128EEES6_EEENS_10bfloat16_tEfNS_4arch4Sm80ELi256ENS3_8TiledMMAINS3_8MMA_AtomIJNS3_30SM80_16x8x16_F32BF16BF16F32_TNEEEENS3_6LayoutINS4_IJNS5_ILi2EEENS5_ILi4EEENS5_ILi1EEEEEENS4_IJSI_SG_NS5_ILi0EEEEEEEENS4_IJNS5_ILi32EEENS5_ILi64EEENS5_ILi16EEEEEEEELb0EEEEEvNT_6ParamsE:
        /* <DEDUP_REMOVED lines=15> */
[----:B-1----:R-:W-:Y:S01]  /*00f0*/  SHF.L.U32 R72, R70, 0x7, RZ ;  /* 0x0000000746487819 */ /* 0x002fe200000006ff */
[----:B------:R-:W-:Y:S05]  /*0100*/  @P0 BRA `(.L_x_2221) ;  /* 0x0000004000000947 */ /* 0x000fea0003800000 */
[----:B0-----:R-:W-:Y:S05]  /*0110*/  @!P1 BRA `(.L_x_2221) ;  /* 0x0000003000009947 */ /* 0x001fea0003800000 */
[----:B------:R-:W2:Y:S04]  /*0120*/  LDG.E R4, [R2.64] ;  /* 0x0000000402047981 */ /* 0x000ea8000c1e1900 */
[----:B-----5:R-:W2:Y:S02]  /*0130*/  LDG.E R75, [R2.64+0x4] ;  /* 0x00000404024b7981 */ /* 0x020ea4000c1e1900 */
[----:B--2---:R-:W-:-:S03]  /*0140*/  IMAD.IADD R75, R75, 0x1, -R4 ;  /* 0x000000014b4b7824 */ /* 0x004fc600078e0a04 */
.L_x_2221:
[----:B0-----:R-:W-:Y:S01]  /*0150*/  ISETP.NE.AND.EX P0, PT, RZ, c[0x0][0x1c4], PT, P2 ;  /* 0x00007100ff007a0c */ /* 0x001fe20003f05320 */
[----:B-----5:R-:W-:Y:S01]  /*0160*/  @P1 IMAD R2, R71, 0x80, R0 ;  /* 0x0000008047021824 */ /* 0x020fe200078e0200 */
[----:B------:R-:W-:-:S13]  /*0170*/  ISETP.LE.AND P2, PT, R75, R72, PT ;  /* 0x000000484b00720c */ /* 0x000fda0003f43270 */
[----:B------:R-:W-:Y:S05]  /*0180*/  @P0 EXIT P2 ;  /* 0x000000000000094d */ /* 0x000fea0001000000 */
[----:B------:R-:W0:Y:S01]  /*0190*/  S2R R73, SR_TID.X ;  /* 0x0000000000497919 */ /* 0x000e220000002100 */
[----:B------:R-:W-:Y:S01]  /*01a0*/  @P1 SHF.R.S32.HI R3, RZ, 0x1f, R2 ;  /* 0x0000001fff031819 */ /* 0x000fe20000011402 */
[----:B------:R-:W-:Y:S01]  /*01b0*/  CS2R R4, SRZ ;  /* 0x0000000000047805 */ /* 0x000fe2000001ff00 */
[----:B------:R-:W-:Y:S01]  /*01c0*/  SHF.L.U32 R7, R70, 0xe, RZ ;  /* 0x0000000e46077819 */ /* 0x000fe200000006ff */
[----:B------:R-:W1:Y:S01]  /*01d0*/  S2R R69, SR_CTAID.Y ;  /* 0x0000000000457919 */ /* 0x000e620000002600 */
[----:B------:R-:W-:Y:S02]  /*01e0*/  @P1 LEA.HI R3, R3, R2, RZ, 0x7 ;  /* 0x0000000203031211 */ /* 0x000fe400078f38ff */
[----:B------:R-:W-:-:S03]  /*01f0*/  SHF.R.S32.HI R9, RZ, 0x1f, R7 ;  /* 0x0000001fff097819 */ /* 0x000fc60000011407 */
[----:B------:R-:W-:-:S05]  /*0200*/  @P1 IMAD.SHL.U32 R3, R3, 0x80, RZ ;  /* 0x0000008003031824 */ /* 0x000fca00078e00ff */
[----:B------:R-:W-:-:S04]  /*0210*/  @P1 LOP3.LUT R3, R3, 0xffffc000, RZ, 0xc0, !PT ;  /* 0xffffc00003031812 */ /* 0x000fc800078ec0ff */
[--C-:B------:R-:W-:Y:S01]  /*0220*/  @P1 SHF.R.S32.HI R5, RZ, 0x1f, R3.reuse ;  /* 0x0000001fff051819 */ /* 0x100fe20000011403 */
[----:B------:R-:W-:Y:S02]  /*0230*/  @P1 IMAD.MOV.U32 R4, RZ, RZ, R3 ;  /* 0x000000ffff041224 */ /* 0x000fe400078e0003 */
[----:B0-----:R-:W-:Y:S01]  /*0240*/  IMAD.SHL.U32 R2, R73, 0x4, RZ ;  /* 0x0000000449027824 */ /* 0x001fe200078e00ff */
[----:B-1----:R-:W-:-:S04]  /*0250*/  SHF.R.S32.HI R3, RZ, 0x1f, R69 ;  /* 0x0000001fff037819 */ /* 0x002fc80000011445 */
[----:B------:R-:W-:Y:S02]  /*0260*/  IADD3 R4, P2, P3, R4, R2, R7 ;  /* 0x0000000204047210 */ /* 0x000fe40007b5e007 */
[----:B------:R-:W-:Y:S01]  /*0270*/  SHF.R.S32.HI R6, RZ, 0x1f, R2 ;  /* 0x0000001fff067819 */ /* 0x000fe20000011402 */
[----:B------:R-:W-:Y:S01]  /*0280*/  IMAD R8, R3, c[0x0][0x178], RZ ;  /* 0x00005e0003087a24 */ /* 0x000fe200078e02ff */
[----:B------:R-:W-:Y:S02]  /*0290*/  SHF.R.S32.HI R2, RZ, 0x1f, R71 ;  /* 0x0000001fff027819 */ /* 0x000fe40000011447 */
[----:B------:R-:W-:Y:S01]  /*02a0*/  IADD3.X R5, R5, R6, R9, P2, P3 ;  /* 0x0000000605057210 */ /* 0x000fe200017e6409 */
[----:B------:R-:W-:Y:S01]  /*02b0*/  IMAD R7, R69, c[0x0][0x17c], R8 ;  /* 0x00005f0045077a24 */ /* 0x000fe200078e0208 */
[----:B------:R-:W-:Y:S02]  /*02c0*/  SEL R2, R2, RZ, !P0 ;  /* 0x000000ff02027207 */ /* 0x000fe40004000000 */
[----:B------:R-:W-:Y:S01]  /*02d0*/  SEL R71, R71, RZ, !P0 ;  /* 0x000000ff47477207 */ /* 0x000fe20004000000 */
[----:B------:R-:W-:-:S04]  /*02e0*/  IMAD.WIDE.U32 R4, R69, c[0x0][0x178], R4 ;  /* 0x00005e0045047a25 */ /* 0x000fc800078e0004 */
[----:B------:R-:W-:Y:S02]  /*02f0*/  IMAD R6, R2, c[0x0][0x180], RZ ;  /* 0x0000600002067a24 */ /* 0x000fe400078e02ff */
[----:B------:R-:W-:Y:S02]  /*0300*/  IMAD.IADD R5, R5, 0x1, R7 ;  /* 0x0000000105057824 */ /* 0x000fe400078e0207 */
[C---:B------:R-:W-:Y:S02]  /*0310*/  IMAD R7, R71.reuse, c[0x0][0x184], R6 ;  /* 0x0000610047077a24 */ /* 0x040fe400078e0206 */
[----:B------:R-:W-:-:S05]  /*0320*/  IMAD.WIDE.U32 R4, R71, c[0x0][0x180], R4 ;  /* 0x0000600047047a25 */ /* 0x000fca00078e0004 */
[----:B------:R-:W-:Y:S02]  /*0330*/  IADD3 R5, R5, R7, RZ ;  /* 0x0000000705057210 */ /* 0x000fe40007ffe0ff */
[----:B------:R-:W-:-:S04]  /*0340*/  LEA R78, P0, R4, c[0x0][0x160], 0x2 ;  /* 0x00005800044e7a11 */ /* 0x000fc800078010ff */
[----:B------:R-:W-:-:S05]  /*0350*/  LEA.HI.X R79, R4, c[0x0][0x164], R5, 0x2, P0 ;  /* 0x00005900044f7a11 */ /* 0x000fca00000f1405 */
[----:B------:R0:W2:Y:S04]  /*0360*/  LDG.E.128 R4, [R78.64] ;  /* 0x000000044e047981 */ /* 0x0000a8000c1e1d00 */
[----:B------:R0:W3:Y:S04]  /*0370*/  LDG.E.128 R8, [R78.64+0x1000] ;  /* 0x001000044e087981 */ /* 0x0000e8000c1e1d00 */
[----:B------:R0:W4:Y:S04]  /*0380*/  LDG.E.128 R12, [R78.64+0x2000] ;  /* 0x002000044e0c7981 */ /* 0x000128000c1e1d00 */
[----:B------:R0:W5:Y:S04]  /*0390*/  LDG.E.128 R16, [R78.64+0x3000] ;  /* 0x003000044e107981 */ /* 0x000168000c1e1d00 */
        /* <DEDUP_REMOVED lines=11> */
[----:B------:R0:W5:Y:S01]  /*0450*/  LDG.E.128 R64, [R78.64+0xf000] ;  /* 0x00f000044e407981 */ /* 0x000162000c1e1d00 */
[----:B------:R-:W-:Y:S01]  /*0460*/  SHF.R.S32.HI R68, RZ, 0x1f, R73 ;  /* 0x0000001fff447819 */ /* 0x000fe20000011449 */
[----:B------:R-:W-:Y:S01]  /*0470*/  IMAD.IADD R72, R75, 0x1, -R72 ;  /* 0x000000014b487824 */ /* 0x000fe200078e0a48 */
[----:B------:R-:W-:Y:S01]  /*0480*/  BSSY B0, `(.L_x_2222) ;  /* 0x0000136000007945 */ /* 0x000fe20003800000 */
[----:B------:R-:W-:Y:S01]  /*0490*/  IMAD R2, R2, c[0x0][0x1b0], RZ ;  /* 0x00006c0002027a24 */ /* 0x000fe200078e02ff */
[----:B------:R-:W-:-:S02]  /*04a0*/  LEA.HI R81, R68, R73, RZ, 0x5 ;  /* 0x0000004944517211 */ /* 0x000fc400078f28ff */
[CC--:B------:R-:W-:Y:S02]  /*04b0*/  LEA.HI R80, R68.reuse, R73.reuse, RZ, 0x2 ;  /* 0x0000004944507211 */ /* 0x0c0fe400078f10ff */
[----:B------:R-:W-:Y:S02]  /*04c0*/  SHF.R.S32.HI R84, RZ, 0x5, R81 ;  /* 0x00000005ff547819 */ /* 0x000fe40000011451 */
[--C-:B0-----:R-:W-:Y:S02]  /*04d0*/  SHF.R.S32.HI R78, RZ, 0x2, R80.reuse ;  /* 0x00000002ff4e7819 */ /* 0x101fe40000011450 */
[----:B------:R-:W-:Y:S02]  /*04e0*/  LEA.HI R83, R81, R84, RZ, 0x1 ;  /* 0x0000005451537211 */ /* 0x000fe400078f08ff */
[----:B------:R-:W-:Y:S02]  /*04f0*/  SHF.R.S32.HI R81, RZ, 0x1f, R80 ;  /* 0x0000001fff517819 */ /* 0x000fe40000011450 */
[----:B------:R-:W-:-:S02]  /*0500*/  LEA.HI R74, R68, R73, RZ, 0x7 ;  /* 0x00000049444a7211 */ /* 0x000fc400078f38ff */
[----:B------:R-:W-:Y:S02]  /*0510*/  LEA.HI R81, R81, R78, RZ, 0x3 ;  /* 0x0000004e51517211 */ /* 0x000fe400078f18ff */
[----:B------:R-:W-:Y:S01]  /*0520*/  LEA.HI R82, R68, R73, RZ, 0x6 ;  /* 0x0000004944527211 */ /* 0x000fe200078f30ff */
[----:B------:R-:W-:Y:S01]  /*0530*/  IMAD.SHL.U32 R77, R74, 0x10, RZ ;  /* 0x000000104a4d7824 */ /* 0x000fe200078e00ff */
[----:B------:R-:W-:Y:S02]  /*0540*/  LOP3.LUT R76, R80, 0x7ffffffc, RZ, 0xc0, !PT ;  /* 0x7ffffffc504c7812 */ /* 0x000fe400078ec0ff */
[----:B------:R-:W-:Y:S02]  /*0550*/  LOP3.LUT R81, R81, 0xfffffff8, RZ, 0xc0, !PT ;  /* 0xfffffff851517812 */ /* 0x000fe400078ec0ff */
[----:B------:R-:W-:Y:S01]  /*0560*/  SHF.R.S32.HI R79, RZ, 0x6, R82 ;  /* 0x00000006ff4f7819 */ /* 0x000fe20000011452 */
[----:B------:R-:W-:Y:S01]  /*0570*/  IMAD.IADD R76, R73, 0x1, -R76 ;  /* 0x00000001494c7824 */ /* 0x000fe200078e0a4c */
[----:B------:R-:W-:Y:S01]  /*0580*/  LOP3.LUT R77, R77, 0xfffff800, RZ, 0xc0, !PT ;  /* 0xfffff8004d4d7812 */ /* 0x000fe200078ec0ff */
[----:B------:R-:W-:Y:S01]  /*0590*/  IMAD.IADD R80, R78, 0x1, -R81 ;  /* 0x000000014e507824 */ /* 0x000fe200078e0a51 */
[----:B------:R-:W-:-:S02]  /*05a0*/  LEA.HI R82, R82, R79, RZ, 0x1 ;  /* 0x0000004f52527211 */ /* 0x000fc400078f08ff */
[----:B------:R-:W-:Y:S01]  /*05b0*/  LOP3.LUT R83, R83, 0xfffffe, RZ, 0xc0, !PT ;  /* 0x00fffffe53537812 */ /* 0x000fe200078ec0ff */
[----:B------:R-:W-:Y:S01]  /*05c0*/  IMAD R76, R76, 0x2, R77 ;  /* 0x000000024c4c7824 */ /* 0x000fe200078e024d */
[----:B------:R-:W-:Y:S02]  /*05d0*/  LEA.HI R77, R68, R73, RZ, 0x4 ;  /* 0x00000049444d7211 */ /* 0x000fe400078f20ff */
[----:B------:R-:W-:Y:S02]  /*05e0*/  LOP3.LUT R82, R82, 0xfffffffe, RZ, 0xc0, !PT ;  /* 0xfffffffe52527812 */ /* 0x000fe400078ec0ff */
[--C-:B------:R-:W-:Y:S02]  /*05f0*/  SHF.R.S32.HI R68, RZ, 0x4, R77.reuse ;  /* 0x00000004ff447819 */ /* 0x100fe4000001144d */
[----:B------:R-:W-:Y:S01]  /*0600*/  SHF.R.S32.HI R85, RZ, 0x1f, R77 ;  /* 0x0000001fff557819 */ /* 0x000fe2000001144d */
[----:B------:R-:W-:Y:S01]  /*0610*/  IMAD.IADD R78, R79, 0x1, -R82 ;  /* 0x000000014f4e7824 */ /* 0x000fe200078e0a52 */
[----:B------:R-:W-:-:S02]  /*0620*/  IADD3 R83, R84, -R83, RZ ;  /* 0x8000005354537210 */ /* 0x000fc40007ffe0ff */
[----:B------:R-:W-:Y:S02]  /*0630*/  LEA.HI R85, R85, R68, RZ, 0x2 ;  /* 0x0000004455557211 */ /* 0x000fe400078f10ff */
[----:B------:R-:W-:Y:S02]  /*0640*/  LEA R76, R83, R76, 0x8 ;  /* 0x0000004c534c7211 */ /* 0x000fe400078e40ff */
[----:B------:R-:W-:Y:S02]  /*0650*/  LOP3.LUT R85, R85, 0xffffffc, RZ, 0xc0, !PT ;  /* 0x0ffffffc55557812 */ /* 0x000fe400078ec0ff */
[----:B------:R-:W-:Y:S02]  /*0660*/  LOP3.LUT R87, R74, 0xffffff80, RZ, 0xc0, !PT ;  /* 0xffffff804a577812 */ /* 0x000fe400078ec0ff */
[----:B------:R-:W-:Y:S01]  /*0670*/  IMNMX R72, R72, 0x80, PT ;  /* 0x0000008048487817 */ /* 0x000fe20003800200 */
[----:B------:R-:W-:-:S04]  /*0680*/  IMAD.IADD R74, R68, 0x1, -R85 ;  /* 0x00000001444a7824 */ /* 0x000fc800078e0a55 */
[----:B------:R-:W-:Y:S01]  /*0690*/  IMAD R74, R74, 0x10, R87 ;  /* 0x000000104a4a7824 */ /* 0x000fe200078e0257 */
[----:B--2---:R0:W-:Y:S04]  /*06a0*/  STS.128 [R73.X16], R4 ;  /* 0x0000000449007388 */ /* 0x0041e8000000cc00 */
[----:B---3--:R1:W-:Y:S04]  /*06b0*/  STS.128 [R73.X16+0x1000], R8 ;  /* 0x0010000849007388 */ /* 0x0083e8000000cc00 */
[----:B----4-:R2:W-:Y:S04]  /*06c0*/  STS.128 [R73.X16+0x2000], R12 ;  /* 0x0020000c49007388 */ /* 0x0105e8000000cc00 */
[----:B-----5:R-:W-:Y:S04]  /*06d0*/  STS.128 [R73.X16+0x3000], R16 ;  /* 0x0030001049007388 */ /* 0x020fe8000000cc00 */
[----:B------:R3:W-:Y:S01]  /*06e0*/  STS.128 [R73.X16+0x4000], R20 ;  /* 0x0040001449007388 */ /* 0x0007e2000000cc00 */
[----:B0-----:R-:W-:-:S02]  /*06f0*/  SHF.R.S32.HI R5, RZ, 0x1f, R80 ;  /* 0x0000001fff057819 */ /* 0x001fc40000011450 */
[----:B------:R-:W-:Y:S01]  /*0700*/  LOP3.LUT R6, R77, 0xfffffff0, RZ, 0xc0, !PT ;  /* 0xfffffff04d067812 */ /* 0x000fe200078ec0ff */
[----:B------:R0:W-:Y:S01]  /*0710*/  STS.128 [R73.X16+0x5000], R24 ;  /* 0x0050001849007388 */ /* 0x0001e2000000cc00 */
[----:B------:R-:W-:-:S03]  /*0720*/  LEA.HI R4, R5, R80, RZ, 0x2 ;  /* 0x0000005005047211 */ /* 0x000fc600078f10ff */
[----:B------:R4:W-:Y:S01]  /*0730*/  STS.128 [R73.X16+0x6000], R28 ;  /* 0x0060001c49007388 */ /* 0x0009e2000000cc00 */
[----:B-1----:R-:W-:Y:S01]  /*0740*/  IMAD.IADD R10, R73, 0x1, -R6 ;  /* 0x00000001490a7824 */ /* 0x002fe200078e0a06 */
[----:B------:R-:W-:Y:S01]  /*0750*/  LOP3.LUT R11, R4, 0x7fffffc, RZ, 0xc0, !PT ;  /* 0x07fffffc040b7812 */ /* 0x000fe200078ec0ff */
[----:B--2---:R-:W-:Y:S01]  /*0760*/  IMAD.SHL.U32 R12, R78, 0x40, RZ ;  /* 0x000000404e0c7824 */ /* 0x004fe200078e00ff */
[----:B------:R1:W-:Y:S01]  /*0770*/  STS.128 [R73.X16+0x7000], R32 ;  /* 0x0070002049007388 */ /* 0x0003e2000000cc00 */
[----:B------:R-:W-:Y:S02]  /*0780*/  IMAD.SHL.U32 R6, R4, 0x10, RZ ;  /* 0x0000001004067824 */ /* 0x000fe400078e00ff */
[----:B------:R-:W-:Y:S01]  /*0790*/  IMAD.SHL.U32 R4, R10, 0x8, RZ ;  /* 0x000000080a047824 */ /* 0x000fe200078e00ff */
[----:B------:R-:W-:Y:S01]  /*07a0*/  STS.128 [R73.X16+0x8000], R36 ;  /* 0x0080002449007388 */ /* 0x000fe2000000cc00 */
[----:B---3--:R-:W-:Y:S01]  /*07b0*/  IADD3 R21, R80, -R11, RZ ;  /* 0x8000000b50157210 */ /* 0x008fe20007ffe0ff */
[----:B------:R-:W-:Y:S01]  /*07c0*/  IMAD.SHL.U32 R11, R78, 0x8, RZ ;  /* 0x000000084e0b7824 */ /* 0x000fe200078e00ff */
[----:B------:R-:W-:Y:S01]  /*07d0*/  LOP3.LUT R13, R12, 0x40, RZ, 0xc0, !PT ;  /* 0x000000400c0d7812 */ /* 0x000fe200078ec0ff */
[----:B------:R-:W-:Y:S01]  /*07e0*/  STS.128 [R73.X16+0x9000], R40 ;  /* 0x0090002849007388 */ /* 0x000fe2000000cc00 */
[----:B------:R-:W-:-:S02]  /*07f0*/  LOP3.LUT R6, R6, 0x40, RZ, 0xc0, !PT ;  /* 0x0000004006067812 */ /* 0x000fc400078ec0ff */
[----:B------:R-:W-:Y:S01]  /*0800*/  LEA.HI R22, R10, R10, RZ, 0x1 ;  /* 0x0000000a0a167211 */ /* 0x000fe200078f08ff */
[----:B------:R-:W-:Y:S01]  /*0810*/  STS.128 [R73.X16+0xa000], R44 ;  /* 0x00a0002c49007388 */ /* 0x000fe2000000cc00 */
[----:B0-----:R-:W-:Y:S01]  /*0820*/  LOP3.LUT R24, R13, 0x8, R4, 0xf8, !PT ;  /* 0x000000080d187812 */ /* 0x001fe200078ef804 */
[----:B----4-:R-:W-:Y:S01]  /*0830*/  IMAD R31, R21, 0x10, R76 ;  /* 0x00000010151f7824 */ /* 0x010fe200078e024c */
[----:B------:R-:W-:Y:S01]  /*0840*/  SHF.R.U32.HI R25, RZ, 0x3, R13 ;  /* 0x00000003ff197819 */ /* 0x000fe2000001160d */
[----:B------:R-:W-:Y:S01]  /*0850*/  STS.128 [R73.X16+0xb000], R48 ;  /* 0x00b0003049007388 */ /* 0x000fe2000000cc00 */
[----:B------:R-:W-:Y:S02]  /*0860*/  LOP3.LUT R20, R6, 0x8, R11, 0xf8, !PT ;  /* 0x0000000806147812 */ /* 0x000fe400078ef80b */
[----:B-1----:R-:W-:Y:S01]  /*0870*/  LOP3.LUT R32, R24, R25, RZ, 0x3c, !PT ;  /* 0x0000001918207212 */ /* 0x002fe200078e3cff */
[----:B------:R-:W-:Y:S01]  /*0880*/  STS.128 [R73.X16+0xc000], R52 ;  /* 0x00c0003449007388 */ /* 0x000fe2000000cc00 */
[----:B------:R-:W-:-:S02]  /*0890*/  SHF.R.U32.HI R23, RZ, 0x3, R6 ;  /* 0x00000003ff177819 */ /* 0x000fc40000011606 */
[----:B------:R-:W-:Y:S01]  /*08a0*/  SHF.L.U32 R22, R22, 0xa, RZ ;  /* 0x0000000a16167819 */ /* 0x000fe200000006ff */
[----:B------:R-:W-:Y:S01]  /*08b0*/  STS.128 [R73.X16+0xd000], R56 ;  /* 0x00d0003849007388 */ /* 0x000fe2000000cc00 */
[----:B------:R-:W-:Y:S02]  /*08c0*/  LOP3.LUT R30, R20, R23, RZ, 0x3c, !PT ;  /* 0x00000017141e7212 */ /* 0x000fe400078e3cff */
[----:B------:R-:W-:Y:S01]  /*08d0*/  LOP3.LUT R33, R22, 0x7ffff800, RZ, 0xc0, !PT ;  /* 0x7ffff80016217812 */ /* 0x000fe200078ec0ff */
[----:B------:R-:W-:Y:S01]  /*08e0*/  STS.128 [R73.X16+0xe000], R60 ;  /* 0x00e0003c49007388 */ /* 0x000fe2000000cc00 */
[----:B------:R-:W-:Y:S02]  /*08f0*/  ISETP.GE.AND P0, PT, R4, c[0x0][0x194], PT ;  /* 0x0000650004007a0c */ /* 0x000fe40003f06270 */
[----:B------:R-:W-:Y:S01]  /*0900*/  IADD3 R74, R32, R74, R33 ;  /* 0x0000004a204a7210 */ /* 0x000fe20007ffe021 */
[----:B------:R-:W-:Y:S04]  /*0910*/  STS.128 [R73.X16+0xf000], R64 ;  /* 0x00f0004049007388 */ /* 0x000fe8000000cc00 */
[----:B------:R-:W-:Y:S06]  /*0920*/  BAR.SYNC.DEFER_BLOCKING 0x0 ;  /* 0x0000000000007b1d */ /* 0x000fec0000010000 */
[----:B------:R-:W0:Y:S04]  /*0930*/  LDS R5, [R73.X4] ;  /* 0x0000000049057984 */ /* 0x000e280000004800 */
        /* <DEDUP_REMOVED lines=10> */
[----:B0-----:R-:W-:-:S02]  /*09e0*/  FMUL.FTZ R6, R5, c[0x0][0x1b8] ;  /* 0x00006e0005067a20 */ /* 0x001fc40000410000 */
[----:B------:R-:W-:Y:S01]  /*09f0*/  IMAD.IADD R5, R30, 0x1, R31 ;  /* 0x000000011e057824 */ /* 0x000fe200078e021f */
[----:B------:R-:W0:Y:S01]  /*0a00*/  LDS R17, [R73.X4+0x2c00] ;  /* 0x002c000049117984 */ /* 0x000e220000004800 */
[----:B-1----:R-:W-:-:S03]  /*0a10*/  FMUL.FTZ R7, R7, c[0x0][0x1b8] ;  /* 0x00006e0007077a20 */ /* 0x002fc60000410000 */
[----:B------:R-:W1:Y:S01]  /*0a20*/  LDS R24, [R73.X4+0x4800] ;  /* 0x0048000049187984 */ /* 0x000e620000004800 */
[----:B--2---:R-:W-:Y:S01]  /*0a30*/  FMUL.FTZ R8, R8, c[0x0][0x1b8] ;  /* 0x00006e0008087a20 */ /* 0x004fe20000410000 */
[----:B------:R-:W-:Y:S02]  /*0a40*/  F2FP.BF16.PACK_AB R6, R7, R6 ;  /* 0x000000060706723e */ /* 0x000fe400000010ff */
[----:B------:R-:W2:Y:S01]  /*0a50*/  LDS R25, [R73.X4+0x4c00] ;  /* 0x004c000049197984 */ /* 0x000ea20000004800 */
[----:B---3--:R-:W-:-:S03]  /*0a60*/  FMUL.FTZ R9, R9, c[0x0][0x1b8] ;  /* 0x00006e0009097a20 */ /* 0x008fc60000410000 */
[----:B------:R-:W3:Y:S02]  /*0a70*/  LDS R26, [R73.X4+0x5000] ;  /* 0x00500000491a7984 */ /* 0x000ee40000004800 */
[----:B------:R-:W-:Y:S01]  /*0a80*/  F2FP.BF16.PACK_AB R7, R9, R8 ;  /* 0x000000080907723e */ /* 0x000fe200000010ff */
[----:B----4-:R-:W-:Y:S01]  /*0a90*/  FMUL.FTZ R8, R10, c[0x0][0x1b8] ;  /* 0x00006e000a087a20 */ /* 0x010fe20000410000 */
[----:B------:R-:W4:Y:S01]  /*0aa0*/  LDS R27, [R73.X4+0x5400] ;  /* 0x00540000491b7984 */ /* 0x000f220000004800 */
[----:B-----5:R-:W-:-:S03]  /*0ab0*/  FMUL.FTZ R11, R11, c[0x0][0x1b8] ;  /* 0x00006e000b0b7a20 */ /* 0x020fc60000410000 */
[----:B------:R-:W5:Y:S01]  /*0ac0*/  LDS R28, [R73.X4+0x5800] ;  /* 0x00580000491c7984 */ /* 0x000f620000004800 */
[----:B------:R-:W-:Y:S01]  /*0ad0*/  FMUL.FTZ R9, R12, c[0x0][0x1b8] ;  /* 0x00006e000c097a20 */ /* 0x000fe20000410000 */
[----:B------:R-:W-:Y:S01]  /*0ae0*/  F2FP.BF16.PACK_AB R8, R11, R8 ;  /* 0x000000080b08723e */ /* 0x000fe200000010ff */
[----:B------:R-:W-:Y:S01]  /*0af0*/  FMUL.FTZ R10, R13, c[0x0][0x1b8] ;  /* 0x00006e000d0a7a20 */ /* 0x000fe20000410000 */
[----:B------:R-:W5:Y:S01]  /*0b00*/  LDS R18, [R73.X4+0x3000] ;  /* 0x0030000049127984 */ /* 0x000f620000004800 */
[----:B------:R-:W-:-:S03]  /*0b10*/  FMUL.FTZ R14, R14, c[0x0][0x1b8] ;  /* 0x00006e000e0e7a20 */ /* 0x000fc60000410000 */
[----:B------:R-:W5:Y:S01]  /*0b20*/  LDS R19, [R73.X4+0x3400] ;  /* 0x0034000049137984 */ /* 0x000f620000004800 */
[----:B------:R-:W-:Y:S01]  /*0b30*/  F2FP.BF16.PACK_AB R9, R10, R9 ;  /* 0x000000090a09723e */ /* 0x000fe200000010ff */
[----:B------:R-:W-:Y:S02]  /*0b40*/  FMUL.FTZ R15, R15, c[0x0][0x1b8] ;  /* 0x00006e000f0f7a20 */ /* 0x000fe40000410000 */
[----:B------:R-:W5:Y:S01]  /*0b50*/  LDS R20, [R73.X4+0x3800] ;  /* 0x0038000049147984 */ /* 0x000f620000004800 */
[----:B------:R-:W-:-:S03]  /*0b60*/  FMUL.FTZ R16, R16, c[0x0][0x1b8] ;  /* 0x00006e0010107a20 */ /* 0x000fc60000410000 */
[----:B------:R-:W5:Y:S01]  /*0b70*/  LDS R21, [R73.X4+0x3c00] ;  /* 0x003c000049157984 */ /* 0x000f620000004800 */
[----:B------:R-:W-:Y:S01]  /*0b80*/  F2FP.BF16.PACK_AB R10, R15, R14 ;  /* 0x0000000e0f0a723e */ /* 0x000fe200000010ff */
[----:B0-----:R-:W-:Y:S02]  /*0b90*/  FMUL.FTZ R17, R17, c[0x0][0x1b8] ;  /* 0x00006e0011117a20 */ /* 0x001fe40000410000 */
[----:B------:R-:W0:Y:S01]  /*0ba0*/  LDS R29, [R73.X4+0x5c00] ;  /* 0x005c0000491d7984 */ /* 0x000e220000004800 */
[----:B-1----:R-:W-:-:S03]  /*0bb0*/  FMUL.FTZ R15, R24, c[0x0][0x1b8] ;  /* 0x00006e00180f7a20 */ /* 0x002fc60000410000 */
[----:B------:R-:W1:Y:S01]  /*0bc0*/  LDS R22, [R73.X4+0x4000] ;  /* 0x0040000049167984 */ /* 0x000e620000004800 */
[----:B------:R-:W-:Y:S01]  /*0bd0*/  F2FP.BF16.PACK_AB R11, R17, R16 ;  /* 0x00000010110b723e */ /* 0x000fe200000010ff */
[----:B--2---:R-:W-:Y:S02]  /*0be0*/  FMUL.FTZ R16, R25, c[0x0][0x1b8] ;  /* 0x00006e0019107a20 */ /* 0x004fe40000410000 */
[----:B------:R-:W2:Y:S01]  /*0bf0*/  LDS R23, [R73.X4+0x4400] ;  /* 0x0044000049177984 */ /* 0x000ea20000004800 */
[----:B---3--:R-:W-:-:S03]  /*0c00*/  FMUL.FTZ R26, R26, c[0x0][0x1b8] ;  /* 0x00006e001a1a7a20 */ /* 0x008fc60000410000 */
[----:B------:R-:W3:Y:S01]  /*0c10*/  LDS R30, [R73.X4+0x6000] ;  /* 0x00600000491e7984 */ /* 0x000ee20000004800 */
[----:B------:R-:W-:Y:S01]  /*0c20*/  F2FP.BF16.PACK_AB R15, R16, R15 ;  /* 0x0000000f100f723e */ /* 0x000fe200000010ff */
[----:B----4-:R-:W-:Y:S02]  /*0c30*/  FMUL.FTZ R27, R27, c[0x0][0x1b8] ;  /* 0x00006e001b1b7a20 */ /* 0x010fe40000410000 */
[----:B------:R-:W4:Y:S01]  /*0c40*/  LDS R31, [R73.X4+0x6400] ;  /* 0x00640000491f7984 */ /* 0x000f220000004800 */
[----:B-----5:R-:W-:-:S03]  /*0c50*/  FMUL.FTZ R17, R28, c[0x0][0x1b8] ;  /* 0x00006e001c117a20 */ /* 0x020fc60000410000 */
[----:B------:R-:W5:Y:S01]  /*0c60*/  LDS R32, [R73.X4+0x6800] ;  /* 0x0068000049207984 */ /* 0x000f620000004800 */
[----:B------:R-:W-:-:S03]  /*0c70*/  F2FP.BF16.PACK_AB R16, R27, R26 ;  /* 0x0000001a1b10723e */ /* 0x000fc600000010ff */
        /* <DEDUP_REMOVED lines=18> */
[----:B---3--:R-:W-:Y:S01]  /*0da0*/  FMUL.FTZ R18, R30, c[0x0][0x1b8] ;  /* 0x00006e001e127a20 */ /* 0x008fe20000410000 */
[----:B------:R-:W-:Y:S01]  /*0db0*/  F2FP.BF16.PACK_AB R14, R23, R22 ;  /* 0x00000016170e723e */ /* 0x000fe200000010ff */
[----:B----4-:R-:W-:Y:S01]  /*0dc0*/  FMUL.FTZ R31, R31, c[0x0][0x1b8] ;  /* 0x00006e001f1f7a20 */ /* 0x010fe20000410000 */
[----:B------:R-:W3:Y:S01]  /*0dd0*/  LDS R47, [R73.X4+0xb400] ;  /* 0x00b40000492f7984 */ /* 0x000ee20000004800 */
[----:B-----5:R-:W-:-:S03]  /*0de0*/  FMUL.FTZ R19, R32, c[0x0][0x1b8] ;  /* 0x00006e0020137a20 */ /* 0x020fc60000410000 */
[----:B------:R-:W-:Y:S01]  /*0df0*/  F2FP.BF16.PACK_AB R18, R31, R18 ;  /* 0x000000121f12723e */ /* 0x000fe200000010ff */
[----:B------:R-:W4:Y:S01]  /*0e00*/  LDS R38, [R73.X4+0x8c00] ;  /* 0x008c000049267984 */ /* 0x000f220000004800 */
        /* <DEDUP_REMOVED lines=15> */
[----:B-1----:R-:W-:-:S03]  /*0f00*/  FMUL.FTZ R32, R26, c[0x0][0x1b8] ;  /* 0x00006e001a207a20 */ /* 0x002fc60000410000 */
[----:B------:R-:W1:Y:S01]  /*0f10*/  LDS R44, [R73.X4+0xa400] ;  /* 0x00a40000492c7984 */ /* 0x000e620000004800 */
[----:B--2---:R-:W-:Y:S01]  /*0f20*/  FMUL.FTZ R31, R28, c[0x0][0x1b8] ;  /* 0x00006e001c1f7a20 */ /* 0x004fe20000410000 */
[----:B------:R-:W-:Y:S02]  /*0f30*/  F2FP.BF16.PACK_AB R27, R32, R27 ;  /* 0x0000001b201b723e */ /* 0x000fe400000010ff */
[----:B------:R-:W2:Y:S01]  /*0f40*/  LDS R45, [R73.X4+0xa800] ;  /* 0x00a80000492d7984 */ /* 0x000ea20000004800 */
[----:B---3--:R-:W-:-:S03]  /*0f50*/  FMUL.FTZ R32, R47, c[0x0][0x1b8] ;  /* 0x00006e002f207a20 */ /* 0x008fc60000410000 */
[----:B------:R-:W3:Y:S04]  /*0f60*/  LDS R46, [R73.X4+0xac00] ;  /* 0x00ac0000492e7984 */ /* 0x000ee80000004800 */
[----:B------:R-:W3:Y:S01]  /*0f70*/  LDS R34, [R73.X4+0xb800] ;  /* 0x00b8000049227984 */ /* 0x000ee20000004800 */
[----:B----4-:R-:W-:-:S03]  /*0f80*/  FMUL.FTZ R38, R38, c[0x0][0x1b8] ;  /* 0x00006e0026267a20 */ /* 0x010fc60000410000 */
[----:B------:R-:W4:Y:S01]  /*0f90*/  LDS R35, [R73.X4+0xbc00] ;  /* 0x00bc000049237984 */ /* 0x000f220000004800 */
[----:B-----5:R-:W-:Y:S01]  /*0fa0*/  FMUL.FTZ R33, R33, c[0x0][0x1b8] ;  /* 0x00006e0021217a20 */ /* 0x020fe20000410000 */
[----:B------:R-:W-:Y:S02]  /*0fb0*/  F2FP.BF16.PACK_AB R31, R38, R31 ;  /* 0x0000001f261f723e */ /* 0x000fe400000010ff */
        /* <DEDUP_REMOVED lines=21> */
[----:B------:R-:W-:Y:S01]  /*1110*/  FMUL.FTZ R34, R34, c[0x0][0x1b8] ;  /* 0x00006e0022227a20 */ /* 0x000fe20000410000 */
        /* <DEDUP_REMOVED lines=17> */
[----:B0-----:R-:W-:Y:S02]  /*1230*/  FMUL.FTZ R37, R37, c[0x0][0x1b8] ;  /* 0x00006e0025257a20 */ /* 0x001fe40000410000 */
[----:B-1----:R-:W-:-:S03]  /*1240*/  FMUL.FTZ R52, R52, c[0x0][0x1b8] ;  /* 0x00006e0034347a20 */ /* 0x002fc60000410000 */
[----:B------:R-:W-:Y:S01]  /*1250*/  F2FP.BF16.PACK_AB R36, R37, R36 ;  /* 0x000000242524723e */ /* 0x000fe200000010ff */
[----:B--2---:R-:W-:Y:S02]  /*1260*/  FMUL.FTZ R53, R53, c[0x0][0x1b8] ;  /* 0x00006e0035357a20 */ /* 0x004fe40000410000 */
[----:B---3--:R-:W-:-:S03]  /*1270*/  FMUL.FTZ R30, R30, c[0x0][0x1b8] ;  /* 0x00006e001e1e7a20 */ /* 0x008fc60000410000 */
[----:B------:R-:W-:Y:S01]  /*1280*/  F2FP.BF16.PACK_AB R52, R53, R52 ;  /* 0x000000343534723e */ /* 0x000fe200000010ff */
[----:B------:R-:W-:Y:S02]  /*1290*/  FMUL.FTZ R29, R29, c[0x0][0x1b8] ;  /* 0x00006e001d1d7a20 */ /* 0x000fe40000410000 */
[----:B----4-:R-:W-:-:S03]  /*12a0*/  FMUL.FTZ R24, R24, c[0x0][0x1b8] ;  /* 0x00006e0018187a20 */ /* 0x010fc60000410000 */
[----:B------:R-:W-:Y:S01]  /*12b0*/  F2FP.BF16.PACK_AB R29, R29, R30 ;  /* 0x0000001e1d1d723e */ /* 0x000fe200000010ff */
[----:B-----5:R-:W-:Y:S02]  /*12c0*/  FMUL.FTZ R23, R23, c[0x0][0x1b8] ;  /* 0x00006e0017177a20 */ /* 0x020fe40000410000 */
[----:B------:R-:W-:-:S03]  /*12d0*/  FMUL.FTZ R22, R22, c[0x0][0x1b8] ;  /* 0x00006e0016167a20 */ /* 0x000fc60000410000 */
[----:B------:R-:W-:Y:S01]  /*12e0*/  F2FP.BF16.PACK_AB R23, R23, R24 ;  /* 0x000000181717723e */ /* 0x000fe200000010ff */
[----:B------:R-:W-:Y:S01]  /*12f0*/  FMUL.FTZ R33, R28, c[0x0][0x1b8] ;  /* 0x00006e001c217a20 */ /* 0x000fe20000410000 */
[----:B------:R-:W-:Y:S02]  /*1300*/  SHF.L.U32 R28, R5, 0x1, RZ ;  /* 0x00000001051c7819 */ /* 0x000fe400000006ff */
[----:B------:R-:W-:Y:S01]  /*1310*/  IADD3 R5, R68, 0x10, RZ ;  /* 0x0000001044057810 */ /* 0x000fe20007ffe0ff */
[----:B------:R-:W-:Y:S01]  /*1320*/  FMUL.FTZ R25, R25, c[0x0][0x1b8] ;  /* 0x00006e0019197a20 */ /* 0x000fe20000410000 */
[----:B------:R-:W-:Y:S01]  /*1330*/  F2FP.BF16.PACK_AB R22, R33, R22 ;  /* 0x000000162116723e */ /* 0x000fe200000010ff */
[----:B------:R0:W-:Y:S01]  /*1340*/  STS [R28+0x10000], R6 ;  /* 0x010000061c007388 */ /* 0x0001e20000000800 */
[----:B------:R-:W-:Y:S01]  /*1350*/  ISETP.GE.OR P4, PT, R5, R72, P0 ;  /* 0x000000480500720c */ /* 0x000fe20000786670 */
[----:B------:R-:W-:Y:S01]  /*1360*/  FMUL.FTZ R26, R26, c[0x0][0x1b8] ;  /* 0x00006e001a1a7a20 */ /* 0x000fe20000410000 */
[----:B------:R-:W-:Y:S01]  /*1370*/  SHF.R.S32.HI R5, RZ, 0x1f, R4 ;  /* 0x0000001fff057819 */ /* 0x000fe20000011404 */
[----:B------:R1:W-:Y:S03]  /*1380*/  STS [R28+0x10100], R7 ;  /* 0x010100071c007388 */ /* 0x0003e60000000800 */
[----:B------:R-:W-:Y:S01]  /*1390*/  F2FP.BF16.PACK_AB R25, R26, R25 ;  /* 0x000000191a19723e */ /* 0x000fe200000010ff */
[----:B------:R2:W-:Y:S01]  /*13a0*/  STS [R28+0x12000], R14 ;  /* 0x0120000e1c007388 */ /* 0x0005e20000000800 */
[----:B0-----:R-:W-:-:S03]  /*13b0*/  IMAD.SHL.U32 R6, R74, 0x2, RZ ;  /* 0x000000024a067824 */ /* 0x001fc600078e00ff */
[----:B------:R0:W-:Y:S01]  /*13c0*/  STS [R28+0x12100], R15 ;  /* 0x0121000f1c007388 */ /* 0x0001e20000000800 */
[----:B-1----:R-:W-:-:S03]  /*13d0*/  IADD3 R7, R68, 0x20, RZ ;  /* 0x0000002044077810 */ /* 0x002fc60007ffe0ff */
[----:B------:R-:W-:Y:S01]  /*13e0*/  STS [R28+0x10400], R8 ;  /* 0x010400081c007388 */ /* 0x000fe20000000800 */
[----:B--2---:R-:W-:Y:S01]  /*13f0*/  IMAD R14, R3, c[0x0][0x1a8], RZ ;  /* 0x00006a00030e7a24 */ /* 0x004fe200078e02ff */
[-C--:B------:R-:W-:Y:S02]  /*1400*/  ISETP.GE.OR P3, PT, R7, R72.reuse, P0 ;  /* 0x000000480700720c */ /* 0x080fe40000766670 */
[----:B------:R-:W-:Y:S01]  /*1410*/  STS [R28+0x10500], R9 ;  /* 0x010500091c007388 */ /* 0x000fe20000000800 */
[----:B------:R-:W-:Y:S01]  /*1420*/  IADD3 R3, R68, 0x30, RZ ;  /* 0x0000003044037810 */ /* 0x000fe20007ffe0ff */
[C---:B------:R-:W-:Y:S02]  /*1430*/  IMAD R7, R69.reuse, c[0x0][0x1ac], R14 ;  /* 0x00006b0045077a24 */ /* 0x040fe400078e020e */
[----:B------:R-:W-:Y:S01]  /*1440*/  STS [R28+0x12400], R16 ;  /* 0x012400101c007388 */ /* 0x000fe20000000800 */
[----:B0-----:R-:W-:Y:S01]  /*1450*/  IMAD.WIDE.U32 R14, R69, c[0x0][0x1a8], R4 ;  /* 0x00006a00450e7a25 */ /* 0x001fe200078e0004 */
[----:B------:R-:W-:-:S02]  /*1460*/  ISETP.GE.OR P2, PT, R3, R72, P0 ;  /* 0x000000480300720c */ /* 0x000fc40000746670 */
[----:B------:R-:W-:Y:S01]  /*1470*/  STS [R28+0x12500], R17 ;  /* 0x012500111c007388 */ /* 0x000fe20000000800 */
[----:B------:R-:W-:Y:S01]  /*1480*/  IADD3 R3, R68, 0x50, RZ ;  /* 0x0000005044037810 */ /* 0x000fe20007ffe0ff */
[----:B------:R-:W-:Y:S02]  /*1490*/  IMAD.IADD R15, R15, 0x1, R7 ;  /* 0x000000010f0f7824 */ /* 0x000fe400078e0207 */
[----:B------:R-:W-:Y:S01]  /*14a0*/  STS [R28+0x10800], R10 ;  /* 0x0108000a1c007388 */ /* 0x000fe20000000800 */
[----:B------:R-:W-:Y:S01]  /*14b0*/  ISETP.GE.OR P5, PT, R3, R72, P0 ;  /* 0x000000480300720c */ /* 0x000fe200007a6670 */
[C---:B------:R-:W-:Y:S02]  /*14c0*/  IMAD R7, R71.reuse, c[0x0][0x1b4], R2 ;  /* 0x00006d0047077a24 */ /* 0x040fe400078e0202 */
[----:B------:R-:W-:Y:S01]  /*14d0*/  STS [R28+0x10900], R11 ;  /* 0x0109000b1c007388 */ /* 0x000fe20000000800 */
[----:B------:R-:W-:-:S03]  /*14e0*/  IMAD.WIDE.U32 R2, R71, c[0x0][0x1b0], R14 ;  /* 0x00006c0047027a25 */ /* 0x000fc600078e000e */
[----:B------:R-:W-:Y:S04]  /*14f0*/  STS [R28+0x12800], R18 ;  /* 0x012800121c007388 */ /* 0x000fe80000000800 */
[----:B------:R-:W-:Y:S04]  /*1500*/  STS [R28+0x12900], R19 ;  /* 0x012900131c007388 */ /* 0x000fe80000000800 */
[----:B------:R-:W-:Y:S04]  /*1510*/  STS [R28+0x10c00], R12 ;  /* 0x010c000c1c007388 */ /* 0x000fe80000000800 */
[----:B------:R0:W-:Y:S04]  /*1520*/  STS [R28+0x10d00], R13 ;  /* 0x010d000d1c007388 */ /* 0x0001e80000000800 */
[----:B------:R1:W-:Y:S04]  /*1530*/  STS [R28+0x12c00], R20 ;  /* 0x012c00141c007388 */ /* 0x0003e80000000800 */
[----:B------:R1:W-:Y:S01]  /*1540*/  STS [R28+0x12d00], R21 ;  /* 0x012d00151c007388 */ /* 0x0003e20000000800 */
[----:B0-----:R-:W-:-:S03]  /*1550*/  CS2R R12, SRZ ;  /* 0x00000000000c7805 */ /* 0x001fc6000001ff00 */
[----:B------:R1:W-:Y:S01]  /*1560*/  STS [R28+0x14000], R27 ;  /* 0x0140001b1c007388 */ /* 0x0003e20000000800 */
[--C-:B------:R-:W-:Y:S01]  /*1570*/  @P1 IMAD.MOV.U32 R12, RZ, RZ, R0.reuse ;  /* 0x000000ffff0c1224 */ /* 0x100fe200078e0000 */
[----:B------:R-:W-:Y:S02]  /*1580*/  @P1 SHF.R.S32.HI R13, RZ, 0x1f, R0 ;  /* 0x0000001fff0d1819 */ /* 0x000fe40000011400 */
[----:B------:R1:W-:Y:S01]  /*1590*/  STS [R28+0x14100], R31 ;  /* 0x0141001f1c007388 */ /* 0x0003e20000000800 */
[C---:B------:R-:W-:Y:S02]  /*15a0*/  IADD3 R0, R68.reuse, 0x40, RZ ;  /* 0x0000004044007810 */ /* 0x040fe40007ffe0ff */
[----:B------:R-:W-:Y:S01]  /*15b0*/  IADD3 R4, P1, R68, R12, RZ ;  /* 0x0000000c44047210 */ /* 0x000fe20007f3e0ff */
[----:B------:R1:W-:Y:S01]  /*15c0*/  STS [R28+0x16000], R48 ;  /* 0x016000301c007388 */ /* 0x0003e20000000800 */
[-C--:B------:R-:W-:Y:S02]  /*15d0*/  ISETP.GE.OR P6, PT, R0, R72.reuse, P0 ;  /* 0x000000480000720c */ /* 0x080fe400007c6670 */
[C---:B------:R-:W-:Y:S01]  /*15e0*/  LEA.HI.X.SX32 R5, R68.reuse, R13, 0x1, P1 ;  /* 0x0000000d44057211 */ /* 0x040fe200008f0eff */
[----:B------:R1:W-:Y:S01]  /*15f0*/  STS [R28+0x16100], R50 ;  /* 0x016100321c007388 */ /* 0x0003e20000000800 */
[----:B------:R-:W-:-:S02]  /*1600*/  ISETP.GE.OR P1, PT, R68, R72, P0 ;  /* 0x000000484400720c */ /* 0x000fc40000726670 */
[----:B------:R-:W-:Y:S01]  /*1610*/  IADD3 R0, R68, 0x60, RZ ;  /* 0x0000006044007810 */ /* 0x000fe20007ffe0ff */
[----:B------:R1:W-:Y:S01]  /*1620*/  STS [R28+0x14400], R39 ;  /* 0x014400271c007388 */ /* 0x0003e20000000800 */
[----:B------:R-:W-:Y:S01]  /*1630*/  IMAD.WIDE R70, R70, 0x80, R4 ;  /* 0x0000008046467825 */ /* 0x000fe200078e0204 */
[----:B------:R-:W-:Y:S02]  /*1640*/  IADD3 R68, R68, 0x70, RZ ;  /* 0x0000007044447810 */ /* 0x000fe40007ffe0ff */
[----:B------:R1:W-:Y:S01]  /*1650*/  STS [R28+0x14500], R41 ;  /* 0x014500291c007388 */ /* 0x0003e20000000800 */
[----:B------:R-:W-:Y:S02]  /*1660*/  IADD3 R5, R3, R7, RZ ;  /* 0x0000000703057210 */ /* 0x000fe40007ffe0ff */
[----:B------:R-:W-:Y:S01]  /*1670*/  LEA R12, R74, 0x10000, 0x1 ;  /* 0x000100004a0c7811 */ /* 0x000fe200078e08ff */
[----:B------:R1:W-:Y:S04]  /*1680*/  STS [R28+0x16400], R36 ;  /* 0x016400241c007388 */ /* 0x0003e80000000800 */
        /* <DEDUP_REMOVED lines=9> */
[----:B------:R-:W-:Y:S06]  /*1720*/  BAR.SYNC.DEFER_BLOCKING 0x0 ;  /* 0x0000000000007b1d */ /* 0x000fec0000010000 */
[----:B------:R1:W0:Y:S01]  /*1730*/  LDS.128 R8, [R6+0x10e00] ;  /* 0x010e000006087984 */ /* 0x0002220000000c00 */
[----:B------:R-:W-:Y:S05]  /*1740*/  @P1 BRA `(.L_x_2223) ;  /* 0x0000009000001947 */ /* 0x000fea0003800000 */
[----:B------:R-:W2:Y:S01]  /*1750*/  LDS.128 R12, [R12] ;  /* 0x000000000c0c7984 */ /* 0x000ea20000000c00 */
[----:B------:R-:W-:-:S02]  /*1760*/  IMAD R7, R71, c[0x0][0x1a0], RZ ;  /* 0x0000680047077a24 */ /* 0x000fc400078e02ff */
[----:B------:R-:W-:Y:S02]  /*1770*/  IMAD.MOV.U32 R4, RZ, RZ, R2 ;  /* 0x000000ffff047224 */ /* 0x000fe400078e0002 */
[C---:B------:R-:W-:Y:S02]  /*1780*/  IMAD R7, R70.reuse, c[0x0][0x1a4], R7 ;  /* 0x0000690046077a24 */ /* 0x040fe400078e0207 */
[----:B------:R-:W-:-:S04]  /*1790*/  IMAD.WIDE.U32 R16, R70, c[0x0][0x1a0], R4 ;  /* 0x0000680046107a25 */ /* 0x000fc800078e0004 */
[----:B------:R-:W-:Y:S01]  /*17a0*/  IMAD.IADD R7, R17, 0x1, R7 ;  /* 0x0000000111077824 */ /* 0x000fe200078e0207 */
[----:B------:R-:W-:-:S04]  /*17b0*/  LEA R18, P1, R16, c[0x0][0x188], 0x1 ;  /* 0x0000620010127a11 */ /* 0x000fc800078208ff */
[----:B------:R-:W-:-:S05]  /*17c0*/  LEA.HI.X R19, R16, c[0x0][0x18c], R7, 0x1, P1 ;  /* 0x0000630010137a11 */ /* 0x000fca00008f0c07 */
[----:B--2---:R2:W-:Y:S04]  /*17d0*/  STG.E.128 [R18.64], R12 ;  /* 0x0000000c12007986 */ /* 0x0045e8000c101d04 */
.L_x_2223:
[----:B------:R-:W-:Y:S05]  /*17e0*/  BSYNC B0 ;  /* 0x0000000000007941 */ /* 0x000fea0003800000 */
.L_x_2222:
[----:B--2---:R2:W3:Y:S01]  /*17f0*/  LDS.128 R12, [R6+0x10200] ;  /* 0x01020000060c7984 */ /* 0x0044e20000000c00 */
[----:B------:R-:W-:Y:S01]  /*1800*/  BSSY B0, `(.L_x_2224) ;  /* 0x000000f000007945 */ /* 0x000fe20003800000 */
[-C--:B------:R-:W-:Y:S02]  /*1810*/  ISETP.GE.OR P1, PT, R0, R72.reuse, P0 ;  /* 0x000000480000720c */ /* 0x080fe40000726670 */
[----:B------:R-:W-:Y:S01]  /*1820*/  ISETP.GE.OR P0, PT, R68, R72, P0 ;  /* 0x000000484400720c */ /* 0x000fe20000706670 */
[----:B------:R-:W-:Y:S07]  /*1830*/  @P4 BRA `(.L_x_2225) ;  /* 0x000000b000004947 */ /* 0x000fee0003800000 */
        /* <DEDUP_REMOVED lines=10> */
[----:B---3--:R3:W-:Y:S02]  /*18e0*/  STG.E.128 [R18.64], R12 ;  /* 0x0000000c12007986 */ /* 0x0087e4000c101d04 */
.L_x_2225:
[----:B------:R-:W-:Y:S05]  /*18f0*/  BSYNC B0 ;  /* 0x0000000000007941 */ /* 0x000fea0003800000 */
.L_x_2224:
[----:B---3--:R3:W4:Y:S01]  /*1900*/  LDS.128 R12, [R6+0x10400] ;  /* 0x01040000060c7984 */ /* 0x0087220000000c00 */
        /* <DEDUP_REMOVED lines=12> */
[----:B----4-:R4:W-:Y:S02]  /*19d0*/  STG.E.128 [R18.64], R12 ;  /* 0x0000000c12007986 */ /* 0x0109e4000c101d04 */
.L_x_2227:
[----:B------:R-:W-:Y:S05]  /*19e0*/  BSYNC B0 ;  /* 0x0000000000007941 */ /* 0x000fea0003800000 */
.L_x_2226:
[----:B----4-:R4:W1:Y:S01]  /*19f0*/  LDS.128 R12, [R6+0x10600] ;  /* 0x01060000060c7984 */ /* 0x0108620000000c00 */
        /* <DEDUP_REMOVED lines=13> */
.L_x_2229:
[----:B------:R-:W-:Y:S05]  /*1ad0*/  BSYNC B0 ;  /* 0x0000000000007941 */ /* 0x000fea0003800000 */
.L_x_2228:
[----:B-1----:R1:W2:Y:S01]  /*1ae0*/  LDS.128 R12, [R6+0x10800] ;  /* 0x01080000060c7984 */ /* 0x0022a20000000c00 */
        /* <DEDUP_REMOVED lines=12> */
[----:B--2---:R2:W-:Y:S02]  /*1bb0*/  STG.E.128 [R18.64], R12 ;  /* 0x0000000c12007986 */ /* 0x0045e4000c101d04 */
.L_x_2231:
[----:B------:R-:W-:Y:S05]  /*1bc0*/  BSYNC B0 ;  /* 0x0000000000007941 */ /* 0x000fea0003800000 */
.L_x_2230:
[----:B--2---:R2:W1:Y:S01]  /*1bd0*/  LDS.128 R12, [R6+0x10a00] ;  /* 0x010a0000060c7984 */ /* 0x0044620000000c00 */
        /* <DEDUP_REMOVED lines=13> */
.L_x_2233:
[----:B------:R-:W-:Y:S05]  /*1cb0*/  BSYNC B0 ;  /* 0x0000000000007941 */ /* 0x000fea0003800000 */
.L_x_2232:
[----:B-1----:R1:W2:Y:S01]  /*1cc0*/  LDS.128 R12, [R6+0x10c00] ;  /* 0x010c0000060c7984 */ /* 0x0022a20000000c00 */
[----:B------:R-:W-:Y:S01]  /*1cd0*/  BSSY B0, `(.L_x_2234) ;  /* 0x000000d000007945 */ /* 0x000fe20003800000 */
[----:B------:R-:W-:Y:S05]  /*1ce0*/  @P1 BRA `(.L_x_2235) ;  /* 0x000000b000001947 */ /* 0x000fea0003800000 */
[----:B------:R-:W-:Y:S01]  /*1cf0*/  IADD3 R17, P1, R70, 0x60, RZ ;  /* 0x0000006046117810 */ /* 0x000fe20007f3e0ff */
[----:B-1234-:R-:W-:Y:S01]  /*1d00*/  IMAD.MOV.U32 R6, RZ, RZ, R2 ;  /* 0x000000ffff067224 */ /* 0x01efe200078e0002 */
        /* <DEDUP_REMOVED lines=8> */
[----:B------:R1:W-:Y:S02]  /*1d90*/  STG.E.128 [R16.64], R12 ;  /* 0x0000000c10007986 */ /* 0x0003e4000c101d04 */
.L_x_2235:
[----:B------:R-:W-:Y:S05]  /*1da0*/  BSYNC B0 ;  /* 0x0000000000007941 */ /* 0x000fea0003800000 */
.L_x_2234:
        /* <DEDUP_REMOVED lines=12> */
.L_x_2236:
        /* <DEDUP_REMOVED lines=9> */
.L_x_2345:


//--------------------- .text._ZN7cutlass13device_kernelIN5flash32FlashAttnBwdPostprocessConvertdQIN4cute5tupleIJNS3_1CILi64EEENS5_ILi128EEEEEENS_10bfloat16_tEfNS_4arch4Sm80ELi256ENS3_8TiledMMAINS3_8MMA_AtomIJNS3_30SM80_16x8x16_F32BF16BF16F32_TNEEEENS3_6LayoutINS4_IJNS5_ILi2EEENS5_ILi4EEENS5_ILi1EEEEEENS4_IJSJ_SH_NS5_ILi0EEEEEEEENS4_IJNS5_ILi32EEES6_NS5_ILi16EEEEEEEELb0EEEEEvNT_6ParamsE --------------------------
	.section	.text._ZN7cutlass13device_kernelIN5flash32FlashAttnBwdPostprocessConvertdQIN4cute5tupleIJNS3_1CILi64EEENS5_ILi128EEEEEENS_10bfloat16_tEfNS_4arch4Sm80ELi256ENS3_8TiledMMAINS3_8MMA_AtomIJNS3_30SM80_16x8x16_F32BF16BF16F32_TNEEEENS3_6LayoutINS4_IJNS5_ILi2EEENS5_ILi4EEENS5_ILi1EEEEEENS4_IJSJ_SH_NS5_ILi0EEEEEEEENS4_IJNS5_ILi32EEES6_NS5_ILi16EEEEEEEELb0EEEEEvNT_6ParamsE,"ax",@progbits
	.sectioninfo	@"SHI_REGISTERS=55"
	.align	128
.text._ZN7cutlass13device_kernelIN5flash32FlashAttnBwdPostprocessConvertdQIN4cute5tupleIJNS3_1CILi64EEENS5_ILi128EEEEEENS_10bfloat16_tEfNS_4arch4Sm80ELi256ENS3_8TiledMMAINS3_8MMA_AtomIJNS3_30SM80_16x8x16_F32BF16BF16F32_TNEEEENS3_6LayoutINS4_IJNS5_ILi2EEENS5_ILi4EEENS5_ILi1EEEEEENS4_IJSJ_SH_NS5_ILi0EEEEEEEENS4_IJNS5_ILi32EEES6_NS5_ILi16EEEEEEEELb0EEEEEvNT_6ParamsE:
        .type           _ZN7cutlass13device_kernelIN5flash32FlashAttnBwdPostprocessConvertdQIN4cute5tupleIJNS3_1CILi64EEENS5_ILi128EEEEEENS_10bfloat16_tEfNS_4arch4Sm80ELi256ENS3_8TiledMMAINS3_8MMA_AtomIJNS3_30SM80_16x8x16_F32BF16BF16F32_TNEEEENS3_6LayoutINS4_IJNS5_ILi2EEENS5_ILi4EEENS5_ILi1EEEEEENS4_IJSJ_SH_NS5_ILi0EEEEEEEENS4_IJNS5_ILi32EEES6_NS5_ILi16EEEEEEEELb0EEEEEvNT_6ParamsE,@function
        .size           _ZN7cutlass13device_kernelIN5flash32FlashAttnBwdPostprocessConvertdQIN4cute5tupleIJNS3_1CILi64EEENS5_ILi128EEEEEENS_10bfloat16_tEfNS_4arch4Sm80ELi256ENS3_8TiledMMAINS3_8MMA_AtomIJNS3_30SM80_16x8x16_F32BF16BF16F32_TNEEEENS3_6LayoutINS4_IJNS5_ILi2EEENS5_ILi4EEENS5_ILi1EEEEEENS4_IJSJ_SH_NS5_ILi0EEEEEEEENS4_IJNS5_ILi32EEES6_NS5_ILi16EEEEEEEELb0EEEEEvNT_6ParamsE,(.L_x_2346 - _ZN7cutlass13device_kernelIN5flash32FlashAttnBwdPostprocessConvertdQIN4cute5tupleIJNS3_1CILi64EEENS5_ILi128EEEEEENS_10bfloat16_tEfNS_4arch4Sm80ELi256ENS3_8TiledMMAINS3_8MMA_AtomIJNS3_30SM80_16x8x16_F32BF16BF16F32_TNEEEENS3_6LayoutINS4_IJNS5_ILi2EEENS5_ILi4EEENS5_ILi1EEEEEENS4_IJSJ_SH_NS5_ILi0EEEEEEEENS4_IJNS5_ILi32EEES6_NS5_ILi16EEEEEEEELb0EEEEEvNT_6ParamsE)
        .other          _ZN7cutlass13device_kernelIN5flash32FlashAttnBwdPostprocessConvertdQIN4cute5tupleIJNS3_1CILi64EEENS5_ILi128EEEEEENS_10bfloat16_tEfNS_4arch4Sm80ELi256ENS3_8TiledMMAINS3_8MMA_AtomIJNS3_30SM80_16x8x16_F32BF16BF16F32_TNEEEENS3_6LayoutINS4_IJNS5_ILi2EEENS5_ILi4EEENS5_ILi1EEEEEENS4_IJSJ_SH_NS5_ILi0EEEEEEEENS4_IJNS5_ILi32EEES6_NS5_ILi16EEEEEEEELb0EEEEEvNT_6ParamsE,@"STO_CUDA_ENTRY STV_DEFAULT"
_ZN7cutlass13device_kernelIN5flash32FlashAttnBwdPostprocessConvertdQIN4cute5tupleIJNS3_1CILi64EEENS5_ILi128EEEEEENS_10bfloat16_tEfNS_4arch4Sm80ELi256ENS3_8TiledMMAINS3_8MMA_AtomIJNS3_30SM80_16x8x16_F32BF16BF16F32_TNEEEENS3_6LayoutINS4_IJNS5_ILi2EEENS5_ILi4EEENS5_ILi1EEEEEENS4_IJSJ_SH_NS5_ILi0EEEEEEEENS4_IJNS5_ILi32EEES6_NS5_ILi16EEEEEEEELb0EEEEEvNT_6ParamsE:
        /* <DEDUP_REMOVED lines=15> */
[----:B-1----:R-:W-:Y:S01]  /*00f0*/  IMAD.SHL.U32 R2, R36, 0x40, RZ ;  /* 0x0000004024027824 */ /* 0x002fe200078e00ff */
[----:B------:R-:W-:Y:S05]  /*0100*/  @P1 BRA `(.L_x_2237) ;  /* 0x0000004000001947 */ /* 0x000fea0003800000 */
[----:B0-----:R-:W-:Y:S05]  /*0110*/  @!P0 BRA `(.L_x_2237) ;  /* 0x0000003000008947 */ /* 0x001fea0003800000 */
[----:B------:R-:W2:Y:S04]  /*0120*/  LDG.E R0, [R4.64] ;  /* 0x0000000404007981 */ /* 0x000ea8000c1e1900 */
[----:B-----5:R-:W2:Y:S02]  /*0130*/  LDG.E R37, [R4.64+0x4] ;  /* 0x0000040404257981 */ /* 0x020ea4000c1e1900 */
[----:B--2---:R-:W-:-:S03]  /*0140*/  IMAD.IADD R37, R37, 0x1, -R0 ;  /* 0x0000000125257824 */ /* 0x004fc600078e0a00 */
.L_x_2237:
[----:B0-----:R-:W-:Y:S01]  /*0150*/  ISETP.NE.AND.EX P1, PT, RZ, c[0x0][0x1c4], PT, P2 ;  /* 0x00007100ff007a0c */ /* 0x001fe20003f25320 */
[----:B-----5:R-:W-:Y:S01]  /*0160*/  @P0 IMAD R0, R38, 0x40, R41 ;  /* 0x0000004026000824 */ /* 0x020fe200078e0229 */
[----:B------:R-:W-:-:S13]  /*0170*/  ISETP.LE.AND P2, PT, R37, R2, PT ;  /* 0x000000022500720c */ /* 0x000fda0003f43270 */
[----:B------:R-:W-:Y:S05]  /*0180*/  @P1 EXIT P2 ;  /* 0x000000000000194d */ /* 0x000fea0001000000 */
[----:B------:R-:W0:Y:S01]  /*0190*/  S2R R43, SR_TID.X ;  /* 0x00000000002b7919 */ /* 0x000e220000002100 */
[----:B------:R-:W-:Y:S01]  /*01a0*/  @P0 SHF.R.S32.HI R3, RZ, 0x1f, R0 ;  /* 0x0000001fff030819 */ /* 0x000fe20000011400 */
[----:B------:R-:W-:Y:S01]  /*01b0*/  CS2R R4, SRZ ;  /* 0x0000000000047805 */ /* 0x000fe2000001ff00 */
[----:B------:R-:W-:Y:S01]  /*01c0*/  IMAD.SHL.U32 R7, R36, 0x2000, RZ ;  /* 0x0000200024077824 */ /* 0x000fe200078e00ff */
[----:B------:R-:W1:Y:S01]  /*01d0*/  S2R R42, SR_CTAID.Y ;  /* 0x00000000002a7919 */ /* 0x000e620000002600 */
[----:B------:R-:W-:-:S03]  /*01e0*/  @P0 LEA.HI R3, R3, R0, RZ, 0x6 ;  /* 0x0000000003030211 */ /* 0x000fc600078f30ff */
[----:B------:R-:W-:Y:S02]  /*01f0*/  SHF.R.S32.HI R9, RZ, 0x1f, R7 ;  /* 0x0000001fff097819 */ /* 0x000fe40000011407 */
[----:B------:R-:W-:-:S05]  /*0200*/  @P0 IMAD.SHL.U32 R3, R3, 0x80, RZ ;  /* 0x0000008003030824 */ /* 0x000fca00078e00ff */
[----:B------:R-:W-:-:S04]  /*0210*/  @P0 LOP3.LUT R3, R3, 0xffffe000, RZ, 0xc0, !PT ;  /* 0xffffe00003030812 */ /* 0x000fc800078ec0ff */
[----:B------:R-:W-:Y:S02]  /*0220*/  @P0 MOV R4, R3 ;  /* 0x0000000300040202 */ /* 0x000fe40000000f00 */
[----:B------:R-:W-:Y:S02]  /*0230*/  @P0 SHF.R.S32.HI R5, RZ, 0x1f, R3 ;  /* 0x0000001fff050819 */ /* 0x000fe40000011403 */
[----:B------:R-:W-:Y:S01]  /*0240*/  SHF.R.S32.HI R3, RZ, 0x1f, R38 ;  /* 0x0000001fff037819 */ /* 0x000fe20000011426 */
[----:B0-----:R-:W-:Y:S01]  /*0250*/  IMAD.SHL.U32 R6, R43, 0x4, RZ ;  /* 0x000000042b067824 */ /* 0x001fe200078e00ff */
[----:B------:R-:W-:Y:S02]  /*0260*/  SEL R38, R38, RZ, !P1 ;  /* 0x000000ff26267207 */ /* 0x000fe40004800000 */
[----:B------:R-:W-:Y:S02]  /*0270*/  SEL R3, R3, RZ, !P1 ;  /* 0x000000ff03037207 */ /* 0x000fe40004800000 */
[----:B------:R-:W-:-:S02]  /*0280*/  IADD3 R4, P2, P3, R4, R6, R7 ;  /* 0x0000000604047210 */ /* 0x000fc40007b5e007 */
[----:B-1----:R-:W-:Y:S02]  /*0290*/  SHF.R.S32.HI R0, RZ, 0x1f, R42 ;  /* 0x0000001fff007819 */ /* 0x002fe4000001142a */
        /* <DEDUP_REMOVED lines=8> */
[----:B------:R-:W-:-:S04]  /*0320*/  IMAD.WIDE.U32 R4, R38, c[0x0][0x180], R4 ;  /* 0x0000600026047a25 */ /* 0x000fc800078e0004 */
[----:B------:R-:W-:Y:S01]  /*0330*/  IMAD.IADD R5, R5, 0x1, R9 ;  /* 0x0000000105057824 */ /* 0x000fe200078e0209 */
        /* <DEDUP_REMOVED lines=9> */
[----:B------:R0:W5:Y:S01]  /*03d0*/  LDG.E.128 R32, [R46.64+0x7000] ;  /* 0x007000042e207981 */ /* 0x000162000c1e1d00 */
[----:B------:R-:W-:Y:S01]  /*03e0*/  SHF.R.S32.HI R50, RZ, 0x1f, R43 ;  /* 0x0000001fff327819 */ /* 0x000fe2000001142b */
[----:B------:R-:W-:Y:S01]  /*03f0*/  IMAD.IADD R2, R37, 0x1, -R2 ;  /* 0x0000000125027824 */ /* 0x000fe200078e0a02 */
[----:B------:R-:W-:Y:S02]  /*0400*/  BSSY B0, `(.L_x_2238) ;  /* 0x00000c8000007945 */ /* 0x000fe40003800000 */
[----:B------:R-:W-:-:S02]  /*0410*/  LEA.HI R48, R50, R43, RZ, 0x7 ;  /* 0x0000002b32307211 */ /* 0x000fc400078f38ff */
[CC--:B------:R-:W-:Y:S02]  /*0420*/  LEA.HI R45, R50.reuse, R43.reuse, RZ, 0x2 ;  /* 0x0000002b322d7211 */ /* 0x0c0fe400078f10ff */
[----:B------:R-:W-:Y:S01]  /*0430*/  LEA.HI R49, R50, R43, RZ, 0x5 ;  /* 0x0000002b32317211 */ /* 0x000fe200078f28ff */
[----:B------:R-:W-:Y:S01]  /*0440*/  IMAD.SHL.U32 R44, R48, 0x8, RZ ;  /* 0x00000008302c7824 */ /* 0x000fe200078e00ff */
[----:B------:R-:W-:Y:S02]  /*0450*/  LOP3.LUT R40, R45, 0x7ffffffc, RZ, 0xc0, !PT ;  /* 0x7ffffffc2d287812 */ /* 0x000fe400078ec0ff */
[--C-:B0-----:R-:W-:Y:S02]  /*0460*/  SHF.R.S32.HI R47, RZ, 0x2, R45.reuse ;  /* 0x00000002ff2f7819 */ /* 0x101fe4000001142d */
[----:B------:R-:W-:Y:S01]  /*0470*/  LOP3.LUT R44, R44, 0xfffffc00, RZ, 0xc0, !PT ;  /* 0xfffffc002c2c7812 */ /* 0x000fe200078ec0ff */
[----:B------:R-:W-:Y:S01]  /*0480*/  IMAD.IADD R39, R43, 0x1, -R40 ;  /* 0x000000012b277824 */ /* 0x000fe200078e0a28 */
[----:B------:R-:W-:-:S02]  /*0490*/  SHF.R.S32.HI R52, RZ, 0x1f, R45 ;  /* 0x0000001fff347819 */ /* 0x000fc4000001142d */
[----:B------:R-:W-:Y:S01]  /*04a0*/  SHF.R.S32.HI R46, RZ, 0x5, R49 ;  /* 0x00000005ff2e7819 */ /* 0x000fe20000011431 */
[----:B------:R-:W-:Y:S01]  /*04b0*/  IMAD R39, R39, 0x2, R44 ;  /* 0x0000000227277824 */ /* 0x000fe200078e022c */
[CC--:B------:R-:W-:Y:S02]  /*04c0*/  LEA.HI R44, R50.reuse, R43.reuse, RZ, 0x4 ;  /* 0x0000002b322c7211 */ /* 0x0c0fe400078f20ff */
[----:B------:R-:W-:Y:S02]  /*04d0*/  LEA.HI R50, R50, R43, RZ, 0x6 ;  /* 0x0000002b32327211 */ /* 0x000fe400078f30ff */
[----:B------:R-:W-:Y:S02]  /*04e0*/  LEA.HI R52, R52, R47, RZ, 0x3 ;  /* 0x0000002f34347211 */ /* 0x000fe400078f18ff */
[----:B------:R-:W-:Y:S02]  /*04f0*/  SHF.R.S32.HI R45, RZ, 0x6, R50 ;  /* 0x00000006ff2d7819 */ /* 0x000fe40000011432 */
[----:B------:R-:W-:-:S02]  /*0500*/  LEA.HI R51, R49, R46, RZ, 0x1 ;  /* 0x0000002e31337211 */ /* 0x000fc400078f08ff */
[----:B------:R-:W-:Y:S02]  /*0510*/  LEA.HI R50, R50, R45, RZ, 0x1 ;  /* 0x0000002d32327211 */ /* 0x000fe400078f08ff */
[----:B------:R-:W-:Y:S02]  /*0520*/  LOP3.LUT R52, R52, 0xfffffff8, RZ, 0xc0, !PT ;  /* 0xfffffff834347812 */ /* 0x000fe400078ec0ff */
[--C-:B------:R-:W-:Y:S02]  /*0530*/  SHF.R.S32.HI R40, RZ, 0x4, R44.reuse ;  /* 0x00000004ff287819 */ /* 0x100fe4000001142c */
[----:B------:R-:W-:Y:S01]  /*0540*/  SHF.R.S32.HI R49, RZ, 0x1f, R44 ;  /* 0x0000001fff317819 */ /* 0x000fe2000001142c */
[----:B------:R-:W-:Y:S01]  /*0550*/  IMAD.IADD R52, R47, 0x1, -R52 ;  /* 0x000000012f347824 */ /* 0x000fe200078e0a34 */
[----:B------:R-:W-:Y:S02]  /*0560*/  LOP3.LUT R50, R50, 0xfffffffe, RZ, 0xc0, !PT ;  /* 0xfffffffe32327812 */ /* 0x000fe400078ec0ff */
[----:B------:R-:W-:-:S02]  /*0570*/  LOP3.LUT R44, R44, 0xfffffff0, RZ, 0xc0, !PT ;  /* 0xfffffff02c2c7812 */ /* 0x000fc400078ec0ff */
[----:B------:R-:W-:Y:S02]  /*0580*/  IADD3 R50, R45, -R50, RZ ;  /* 0x800000322d327210 */ /* 0x000fe40007ffe0ff */
[----:B------:R-:W-:Y:S01]  /*0590*/  SHF.R.S32.HI R45, RZ, 0x1f, R52 ;  /* 0x0000001fff2d7819 */ /* 0x000fe20000011434 */
[----:B------:R-:W-:Y:S01]  /*05a0*/  IMAD.IADD R44, R43, 0x1, -R44 ;  /* 0x000000012b2c7824 */ /* 0x000fe200078e0a2c */
[----:B------:R-:W-:Y:S02]  /*05b0*/  LEA.HI R49, R49, R40, RZ, 0x2 ;  /* 0x0000002831317211 */ /* 0x000fe400078f10ff */
[----:B------:R-:W-:Y:S02]  /*05c0*/  LEA.HI R45, R45, R52, RZ, 0x2 ;  /* 0x000000342d2d7211 */ /* 0x000fe400078f10ff */
[----:B------:R-:W-:Y:S02]  /*05d0*/  LOP3.LUT R51, R51, 0xfffffe, RZ, 0xc0, !PT ;  /* 0x00fffffe33337812 */ /* 0x000fe400078ec0ff */
[----:B------:R-:W-:-:S02]  /*05e0*/  LOP3.LUT R49, R49, 0xffffffc, RZ, 0xc0, !PT ;  /* 0x0ffffffc31317812 */ /* 0x000fc400078ec0ff */
[----:B------:R-:W-:Y:S01]  /*05f0*/  LOP3.LUT R48, R48, 0xffffff80, RZ, 0xc0, !PT ;  /* 0xffffff8030307812 */ /* 0x000fe200078ec0ff */
[----:B------:R-:W-:Y:S02]  /*0600*/  IMAD.IADD R46, R46, 0x1, -R51 ;  /* 0x000000012e2e7824 */ /* 0x000fe400078e0a33 */
[----:B------:R-:W-:Y:S02]  /*0610*/  IMAD.IADD R49, R40, 0x1, -R49 ;  /* 0x0000000128317824 */ /* 0x000fe400078e0a31 */
[----:B------:R-:W-:Y:S02]  /*0620*/  IMAD R39, R46, 0x100, R39 ;  /* 0x000001002e277824 */ /* 0x000fe400078e0227 */
[----:B------:R-:W-:Y:S01]  /*0630*/  IMAD R48, R49, 0x10, R48 ;  /* 0x0000001031307824 */ /* 0x000fe200078e0230 */
[----:B--2---:R0:W-:Y:S04]  /*0640*/  STS.128 [R43.X16], R4 ;  /* 0x000000042b007388 */ /* 0x0041e8000000cc00 */
[----:B---3--:R1:W-:Y:S04]  /*0650*/  STS.128 [R43.X16+0x1000], R8 ;  /* 0x001000082b007388 */ /* 0x0083e8000000cc00 */
[----:B----4-:R-:W-:Y:S04]  /*0660*/  STS.128 [R43.X16+0x2000], R12 ;  /* 0x0020000c2b007388 */ /* 0x010fe8000000cc00 */
[----:B-----5:R-:W-:Y:S04]  /*0670*/  STS.128 [R43.X16+0x3000], R16 ;  /* 0x003000102b007388 */ /* 0x020fe8000000cc00 */
[----:B------:R-:W-:Y:S01]  /*0680*/  STS.128 [R43.X16+0x4000], R20 ;  /* 0x004000142b007388 */ /* 0x000fe2000000cc00 */
[----:B0-----:R-:W-:Y:S01]  /*0690*/  IMAD.SHL.U32 R6, R50, 0x40, RZ ;  /* 0x0000004032067824 */ /* 0x001fe200078e00ff */
[C---:B------:R-:W-:Y:S01]  /*06a0*/  LEA.HI R5, R44.reuse, R44, RZ, 0x1 ;  /* 0x0000002c2c057211 */ /* 0x040fe200078f08ff */
[----:B------:R-:W-:Y:S01]  /*06b0*/  IMAD.SHL.U32 R4, R44, 0x8, RZ ;  /* 0x000000082c047824 */ /* 0x000fe200078e00ff */
[----:B------:R-:W-:Y:S01]  /*06c0*/  STS.128 [R43.X16+0x5000], R24 ;  /* 0x005000182b007388 */ /* 0x000fe2000000cc00 */
[----:B------:R-:W-:Y:S01]  /*06d0*/  IMAD.SHL.U32 R50, R50, 0x8, RZ ;  /* 0x0000000832327824 */ /* 0x000fe200078e00ff */
[----:B------:R-:W-:Y:S01]  /*06e0*/  LOP3.LUT R7, R6, 0x40, RZ, 0xc0, !PT ;  /* 0x0000004006077812 */ /* 0x000fe200078ec0ff */
[----:B-1----:R-:W-:Y:S01]  /*06f0*/  IMAD.SHL.U32 R8, R5, 0x200, RZ ;  /* 0x0000020005087824 */ /* 0x002fe200078e00ff */
[----:B------:R-:W-:Y:S01]  /*0700*/  STS.128 [R43.X16+0x6000], R28 ;  /* 0x0060001c2b007388 */ /* 0x000fe2000000cc00 */
[----:B------:R-:W-:-:S02]  /*0710*/  LOP3.LUT R5, R45, 0x7fffffc, RZ, 0xc0, !PT ;  /* 0x07fffffc2d057812 */ /* 0x000fc400078ec0ff */
[----:B------:R-:W-:Y:S01]  /*0720*/  LOP3.LUT R6, R7, 0x8, R4, 0xf8, !PT ;  /* 0x0000000807067812 */ /* 0x000fe200078ef804 */
[----:B------:R-:W-:Y:S01]  /*0730*/  STS.128 [R43.X16+0x7000], R32 ;  /* 0x007000202b007388 */ /* 0x000fe2000000cc00 */
[----:B------:R-:W-:Y:S01]  /*0740*/  SHF.R.U32.HI R7, RZ, 0x3, R7 ;  /* 0x00000003ff077819 */ /* 0x000fe20000011607 */
[----:B------:R-:W-:Y:S01]  /*0750*/  IMAD.IADD R52, R52, 0x1, -R5 ;  /* 0x0000000134347824 */ /* 0x000fe200078e0a05 */
[----:B------:R-:W-:Y:S01]  /*0760*/  LOP3.LUT R5, R8, 0x7ffffc00, RZ, 0xc0, !PT ;  /* 0x7ffffc0008057812 */ /* 0x000fe200078ec0ff */
[----:B------:R-:W-:Y:S01]  /*0770*/  BAR.SYNC.DEFER_BLOCKING 0x0 ;  /* 0x0000000000007b1d */ /* 0x000fe20000010000 */
[----:B------:R-:W-:Y:S01]  /*0780*/  LOP3.LUT R6, R6, R7, RZ, 0x3c, !PT ;  /* 0x0000000706067212 */ /* 0x000fe200078e3cff */
[----:B------:R-:W-:Y:S01]  /*0790*/  IMAD R52, R52, 0x10, R39 ;  /* 0x0000001034347824 */ /* 0x000fe200078e0227 */
[----:B------:R-:W-:Y:S02]  /*07a0*/  SHF.L.U32 R45, R45, 0x4, RZ ;  /* 0x000000042d2d7819 */ /* 0x000fe400000006ff */
[----:B------:R-:W-:-:S02]  /*07b0*/  IADD3 R48, R6, R48, R5 ;  /* 0x0000003006307210 */ /* 0x000fc40007ffe005 */
[----:B------:R-:W-:Y:S02]  /*07c0*/  LOP3.LUT R45, R45, 0x40, RZ, 0xc0, !PT ;  /* 0x000000402d2d7812 */ /* 0x000fe400078ec0ff */
[----:B------:R-:W-:Y:S02]  /*07d0*/  ISETP.GE.AND P1, PT, R4, c[0x0][0x194], PT ;  /* 0x0000650004007a0c */ /* 0x000fe40003f26270 */
[----:B------:R-:W-:Y:S02]  /*07e0*/  LOP3.LUT R50, R45, 0x8, R50, 0xf8, !PT ;  /* 0x000000082d327812 */ /* 0x000fe400078ef832 */
[----:B------:R-:W-:-:S04]  /*07f0*/  SHF.R.U32.HI R45, RZ, 0x3, R45 ;  /* 0x00000003ff2d7819 */ /* 0x000fc8000001162d */
[----:B------:R-:W-:-:S05]  /*0800*/  LOP3.LUT R7, R50, R45, RZ, 0x3c, !PT ;  /* 0x0000002d32077212 */ /* 0x000fca00078e3cff */
[----:B------:R-:W-:Y:S01]  /*0810*/  IMAD.IADD R7, R7, 0x1, R52 ;  /* 0x0000000107077824 */ /* 0x000fe200078e0234 */
[----:B------:R-:W0:Y:S04]  /*0820*/  LDS R33, [R43.X4+0x400] ;  /* 0x000400002b217984 */ /* 0x000e280000004800 */
[----:B------:R-:W1:Y:S04]  /*0830*/  LDS R32, [R43.X4+0x800] ;  /* 0x000800002b207984 */ /* 0x000e680000004800 */
[----:B------:R-:W2:Y:S04]  /*0840*/  LDS R31, [R43.X4+0xc00] ;  /* 0x000c00002b1f7984 */ /* 0x000ea80000004800 */
[----:B------:R-:W3:Y:S04]  /*0850*/  LDS R34, [R43.X4] ;  /* 0x000000002b227984 */ /* 0x000ee80000004800 */
[----:B------:R-:W4:Y:S04]  /*0860*/  LDS R25, [R43.X4+0x1000] ;  /* 0x001000002b197984 */ /* 0x000f280000004800 */
[----:B------:R-:W5:Y:S04]  /*0870*/  LDS R30, [R43.X4+0x1400] ;  /* 0x001400002b1e7984 */ /* 0x000f680000004800 */
[----:B------:R-:W5:Y:S04]  /*0880*/  LDS R27, [R43.X4+0x2c00] ;  /* 0x002c00002b1b7984 */ /* 0x000f680000004800 */
[----:B------:R-:W5:Y:S04]  /*0890*/  LDS R24, [R43.X4+0x3000] ;  /* 0x003000002b187984 */ /* 0x000f680000004800 */
[----:B------:R-:W5:Y:S04]  /*08a0*/  LDS R26, [R43.X4+0x3400] ;  /* 0x003400002b1a7984 */ /* 0x000f680000004800 */
[----:B------:R-:W5:Y:S04]  /*08b0*/  LDS R21, [R43.X4+0x2800] ;  /* 0x002800002b157984 */ /* 0x000f680000004800 */
[----:B------:R-:W5:Y:S01]  /*08c0*/  LDS R18, [R43.X4+0x4c00] ;  /* 0x004c00002b127984 */ /* 0x000f620000004800 */
[----:B0-----:R-:W-:-:S03]  /*08d0*/  FMUL.FTZ R35, R33, c[0x0][0x1b8] ;  /* 0x00006e0021237a20 */ /* 0x001fc60000410000 */
[----:B------:R-:W0:Y:S01]  /*08e0*/  LDS R23, [R43.X4+0x1800] ;  /* 0x001800002b177984 */ /* 0x000e220000004800 */
[----:B-1----:R-:W-:-:S03]  /*08f0*/  FMUL.FTZ R39, R32, c[0x0][0x1b8] ;  /* 0x00006e0020277a20 */ /* 0x002fc60000410000 */
        /* <DEDUP_REMOVED lines=20> */
[----:B------:R-:W-:Y:S01]  /*0a40*/  F2FP.BF16.PACK_AB R25, R26, R27 ;  /* 0x0000001b1a19723e */ /* 0x000fe200000010ff */
[----:B------:R-:W-:Y:S01]  /*0a50*/  FMUL.FTZ R27, R18, c[0x0][0x1b8] ;  /* 0x00006e00121b7a20 */ /* 0x000fe20000410000 */
[----:B------:R-:W-:Y:S01]  /*0a60*/  F2FP.BF16.PACK_AB R24, R46, R39 ;  /* 0x000000272e18723e */ /* 0x000fe200000010ff */
        /* <DEDUP_REMOVED lines=19> */
[----:B------:R-:W-:Y:S01]  /*0ba0*/  FMUL.FTZ R19, R19, c[0x0][0x1b8] ;  /* 0x00006e0013137a20 */ /* 0x000fe20000410000 */
[----:B------:R-:W-:Y:S02]  /*0bb0*/  F2FP.BF16.PACK_AB R23, R28, R29 ;  /* 0x0000001d1c17723e */ /* 0x000fe400000010ff */
[----:B------:R-:W5:Y:S01]  /*0bc0*/  LDS R32, [R43.X4+0x7800] ;  /* 0x007800002b207984 */ /* 0x000f620000004800 */
[----:B------:R-:W-:Y:S01]  /*0bd0*/  FMUL.FTZ R14, R14, c[0x0][0x1b8] ;  /* 0x00006e000e0e7a20 */ /* 0x000fe20000410000 */
[----:B------:R-:W-:-:S02]  /*0be0*/  F2FP.BF16.PACK_AB R19, R19, R26 ;  /* 0x0000001a1313723e */ /* 0x000fc400000010ff */
[----:B------:R1:W5:Y:S01]  /*0bf0*/  LDS R33, [R43.X4+0x7c00] ;  /* 0x007c00002b217984 */ /* 0x0003620000004800 */
[----:B------:R-:W-:Y:S01]  /*0c00*/  FMUL.FTZ R13, R13, c[0x0][0x1b8] ;  /* 0x00006e000d0d7a20 */ /* 0x000fe20000410000 */
[----:B------:R-:W-:Y:S01]  /*0c10*/  F2FP.BF16.PACK_AB R14, R27, R14 ;  /* 0x0000000e1b0e723e */ /* 0x000fe200000010ff */
[----:B0-----:R-:W-:-:S03]  /*0c20*/  FMUL.FTZ R12, R12, c[0x0][0x1b8] ;  /* 0x00006e000c0c7a20 */ /* 0x001fc60000410000 */
[----:B------:R-:W-:Y:S01]  /*0c30*/  F2FP.BF16.PACK_AB R13, R18, R13 ;  /* 0x0000000d120d723e */ /* 0x000fe200000010ff */
[----:B-1----:R-:W-:Y:S02]  /*0c40*/  FMUL.FTZ R17, R16, c[0x0][0x1b8] ;  /* 0x00006e0010117a20 */ /* 0x002fe40000410000 */
[----:B------:R-:W-:Y:S02]  /*0c50*/  IMAD.SHL.U32 R16, R7, 0x2, RZ ;  /* 0x0000000207107824 */ /* 0x000fe400078e00ff */
[----:B--2---:R-:W-:Y:S01]  /*0c60*/  FMUL.FTZ R5, R5, c[0x0][0x1b8] ;  /* 0x00006e0005057a20 */ /* 0x004fe20000410000 */
[----:B------:R-:W-:Y:S01]  /*0c70*/  F2FP.BF16.PACK_AB R12, R17, R12 ;  /* 0x0000000c110c723e */ /* 0x000fe200000010ff */
[----:B------:R-:W-:Y:S01]  /*0c80*/  IMAD R17, R0, c[0x0][0x1a8], RZ ;  /* 0x00006a0000117a24 */ /* 0x000fe200078e02ff */
[----:B------:R-:W-:Y:S01]  /*0c90*/  STS [R16+0x8000], R34 ;  /* 0x0080002210007388 */ /* 0x000fe20000000800 */
[----:B---3--:R-:W-:Y:S01]  /*0ca0*/  FMUL.FTZ R10, R10, c[0x0][0x1b8] ;  /* 0x00006e000a0a7a20 */ /* 0x008fe20000410000 */
[----:B------:R-:W-:Y:S01]  /*0cb0*/  IADD3 R0, R40, 0x10, RZ ;  /* 0x0000001028007810 */ /* 0x000fe20007ffe0ff */
[----:B------:R-:W-:Y:S01]  /*0cc0*/  IMAD R17, R42, c[0x0][0x1ac], R17 ;  /* 0x00006b002a117a24 */ /* 0x000fe200078e0211 */
[----:B------:R-:W-:Y:S01]  /*0cd0*/  STS [R16+0x8100], R35 ;  /* 0x0081002310007388 */ /* 0x000fe20000000800 */
[----:B----4-:R-:W-:Y:S01]  /*0ce0*/  FMUL.FTZ R6, R6, c[0x0][0x1b8] ;  /* 0x00006e0006067a20 */ /* 0x010fe20000410000 */
[----:B------:R-:W-:-:S02]  /*0cf0*/  F2FP.BF16.PACK_AB R7, R10, R5 ;  /* 0x000000050a07723e */ /* 0x000fc400000010ff */
[----:B------:R-:W-:Y:S01]  /*0d00*/  STS [R16+0x9000], R23 ;  /* 0x0090001710007388 */ /* 0x000fe20000000800 */
[----:B-----5:R-:W-:Y:S01]  /*0d10*/  FMUL.FTZ R9, R9, c[0x0][0x1b8] ;  /* 0x00006e0009097a20 */ /* 0x020fe20000410000 */
[--C-:B------:R-:W-:Y:S02]  /*0d20*/  SHF.R.S32.HI R5, RZ, 0x1f, R4.reuse ;  /* 0x0000001fff057819 */ /* 0x100fe40000011404 */
[----:B------:R-:W-:Y:S01]  /*0d30*/  STS [R16+0x9100], R24 ;  /* 0x0091001810007388 */ /* 0x000fe20000000800 */
[----:B------:R-:W-:Y:S01]  /*0d40*/  FMUL.FTZ R8, R8, c[0x0][0x1b8] ;  /* 0x00006e0008087a20 */ /* 0x000fe20000410000 */
[----:B------:R-:W-:Y:S01]  /*0d50*/  F2FP.BF16.PACK_AB R15, R9, R6 ;  /* 0x00000006090f723e */ /* 0x000fe200000010ff */
[----:B------:R-:W-:Y:S01]  /*0d60*/  IMAD.SHL.U32 R6, R48, 0x2, RZ ;  /* 0x0000000230067824 */ /* 0x000fe200078e00ff */
[----:B------:R-:W-:Y:S01]  /*0d70*/  STS [R16+0x8400], R21 ;  /* 0x0084001510007388 */ /* 0x000fe20000000800 */
[----:B------:R-:W-:Y:S02]  /*0d80*/  FMUL.FTZ R31, R31, c[0x0][0x1b8] ;  /* 0x00006e001f1f7a20 */ /* 0x000fe40000410000 */
[----:B------:R-:W-:Y:S01]  /*0d90*/  IMAD.WIDE.U32 R42, R42, c[0x0][0x1a8], R4 ;  /* 0x00006a002a2a7a25 */ /* 0x000fe200078e0004 */
[----:B------:R-:W-:Y:S01]  /*0da0*/  STS [R16+0x8500], R22 ;  /* 0x0085001610007388 */ /* 0x000fe20000000800 */
[----:B------:R-:W-:Y:S01]  /*0db0*/  CS2R R4, SRZ ;  /* 0x0000000000047805 */ /* 0x000fe2000001ff00 */
[----:B------:R-:W-:Y:S01]  /*0dc0*/  F2FP.BF16.PACK_AB R31, R31, R8 ;  /* 0x000000081f1f723e */ /* 0x000fe200000010ff */
[----:B------:R-:W-:Y:S01]  /*0dd0*/  FMUL.FTZ R32, R32, c[0x0][0x1b8] ;  /* 0x00006e0020207a20 */ /* 0x000fe20000410000 */
[----:B------:R-:W-:Y:S01]  /*0de0*/  STS [R16+0x9400], R25 ;  /* 0x0094001910007388 */ /* 0x000fe20000000800 */
[----:B------:R-:W-:Y:S01]  /*0df0*/  FMUL.FTZ R33, R33, c[0x0][0x1b8] ;  /* 0x00006e0021217a20 */ /* 0x000fe20000410000 */
[----:B------:R-:W-:Y:S01]  /*0e00*/  @P0 MOV R4, R41 ;  /* 0x0000002900040202 */ /* 0x000fe20000000f00 */
[----:B------:R-:W-:Y:S01]  /*0e10*/  IMAD.IADD R43, R43, 0x1, R17 ;  /* 0x000000012b2b7824 */ /* 0x000fe200078e0211 */
[----:B------:R-:W-:Y:S01]  /*0e20*/  STS [R16+0x9500], R11 ;  /* 0x0095000b10007388 */ /* 0x000fe20000000800 */
[----:B------:R-:W-:-:S02]  /*0e30*/  @P0 SHF.R.S32.HI R5, RZ, 0x1f, R41 ;  /* 0x0000001fff050819 */ /* 0x000fc40000011429 */
[----:B------:R-:W-:Y:S01]  /*0e40*/  F2FP.BF16.PACK_AB R32, R33, R32 ;  /* 0x000000202120723e */ /* 0x000fe200000010ff */
[----:B------:R-:W-:Y:S04]  /*0e50*/  STS [R16+0xa000], R19 ;  /* 0x00a0001310007388 */ /* 0x000fe80000000800 */
[----:B------:R-:W-:Y:S04]  /*0e60*/  STS [R16+0xa100], R14 ;  /* 0x00a1000e10007388 */ /* 0x000fe80000000800 */
[----:B------:R0:W-:Y:S04]  /*0e70*/  STS [R16+0xb000], R7 ;  /* 0x00b0000710007388 */ /* 0x0001e80000000800 */
[----:B------:R-:W-:Y:S04]  /*0e80*/  STS [R16+0xb100], R15 ;  /* 0x00b1000f10007388 */ /* 0x000fe80000000800 */
[----:B------:R1:W-:Y:S01]  /*0e90*/  STS [R16+0xa400], R13 ;  /* 0x00a4000d10007388 */ /* 0x0003e20000000800 */
[----:B0-----:R-:W-:-:S03]  /*0ea0*/  IADD3 R7, R40, 0x30, RZ ;  /* 0x0000003028077810 */ /* 0x001fc60007ffe0ff */
[----:B------:R0:W-:Y:S04]  /*0eb0*/  STS [R16+0xa500], R12 ;  /* 0x00a5000c10007388 */ /* 0x0001e80000000800 */
[----:B------:R2:W-:Y:S01]  /*0ec0*/  STS [R16+0xb400], R31 ;  /* 0x00b4001f10007388 */ /* 0x0005e20000000800 */
[----:B-1----:R-:W-:-:S03]  /*0ed0*/  IMNMX R13, R2, 0x40, PT ;  /* 0x00000040020d7817 */ /* 0x002fc60003800200 */
[----:B------:R2:W-:Y:S01]  /*0ee0*/  STS [R16+0xb500], R32 ;  /* 0x00b5002010007388 */ /* 0x0005e20000000800 */
[----:B------:R-:W-:-:S03]  /*0ef0*/  IADD3 R2, R40, 0x20, RZ ;  /* 0x0000002028027810 */ /* 0x000fc60007ffe0ff */
[----:B------:R-:W-:Y:S01]  /*0f00*/  BAR.SYNC.DEFER_BLOCKING 0x0 ;  /* 0x0000000000007b1d */ /* 0x000fe20000010000 */
[-C--:B------:R-:W-:Y:S02]  /*0f10*/  ISETP.GE.OR P2, PT, R0, R13.reuse, P1 ;  /* 0x0000000d0000720c */ /* 0x080fe40000f46670 */
[-C--:B------:R-:W-:Y:S02]  /*0f20*/  ISETP.GE.OR P3, PT, R2, R13.reuse, P1 ;  /* 0x0000000d0200720c */ /* 0x080fe40000f66670 */
[-C--:B------:R-:W-:Y:S01]  /*0f30*/  ISETP.GE.OR P4, PT, R7, R13.reuse, P1 ;  /* 0x0000000d0700720c */ /* 0x080fe20000f86670 */
[----:B------:R-:W-:Y:S01]  /*0f40*/  IMAD R7, R3, c[0x0][0x1b0], RZ ;  /* 0x00006c0003077a24 */ /* 0x000fe200078e02ff */
[C---:B------:R-:W-:Y:S02]  /*0f50*/  ISETP.GE.OR P1, PT, R40.reuse, R13, P1 ;  /* 0x0000000d2800720c */ /* 0x040fe40000f26670 */
[----:B------:R-:W-:Y:S01]  /*0f60*/  IADD3 R2, P0, R40, R4, RZ ;  /* 0x0000000428027210 */ /* 0x000fe20007f1e0ff */
[----:B------:R-:W-:Y:S01]  /*0f70*/  IMAD R7, R38, c[0x0][0x1b4], R7 ;  /* 0x00006d0026077a24 */ /* 0x000fe200078e0207 */
[----:B0-----:R-:W-:Y:S01]  /*0f80*/  LEA R12, R48, 0x8000, 0x1 ;  /* 0x00008000300c7811 */ /* 0x001fe200078e08ff */
[----:B------:R-:W-:Y:S01]  /*0f90*/  IMAD.WIDE.U32 R38, R38, c[0x0][0x1b0], R42 ;  /* 0x00006c0026267a25 */ /* 0x000fe200078e002a */
[----:B------:R-:W-:-:S05]  /*0fa0*/  LEA.HI.X.SX32 R3, R40, R5, 0x1, P0 ;  /* 0x0000000528037211 */ /* 0x000fca00000f0eff */
[----:B------:R-:W-:-:S04]  /*0fb0*/  IMAD.WIDE R36, R36, 0x40, R2 ;  /* 0x0000004024247825 */ /* 0x000fc800078e0202 */
[----:B------:R-:W-:Y:S01]  /*0fc0*/  IMAD.IADD R3, R39, 0x1, R7 ;  /* 0x0000000127037824 */ /* 0x000fe200078e0207 */
[----:B------:R2:W0:Y:S01]  /*0fd0*/  LDS.128 R8, [R6+0x8600] ;  /* 0x0086000006087984 */ /* 0x0004220000000c00 */
[----:B------:R-:W-:Y:S05]  /*0fe0*/  @P1 BRA `(.L_x_2239) ;  /* 0x0000009000001947 */ /* 0x000fea0003800000 */
[----:B------:R-:W1:Y:S01]  /*0ff0*/  LDS.128 R12, [R12] ;  /* 0x000000000c0c7984 */ /* 0x000e620000000c00 */
[----:B------:R-:W-:Y:S02]  /*1000*/  IMAD R7, R37, c[0x0][0x1a0], RZ ;  /* 0x0000680025077a24 */ /* 0x000fe400078e02ff */
[----:B------:R-:W-:Y:S02]  /*1010*/  IMAD.MOV.U32 R2, RZ, RZ, R38 ;  /* 0x000000ffff027224 */ /* 0x000fe400078e0026 */
[C---:B------:R-:W-:Y:S02]  /*1020*/  IMAD R7, R36.reuse, c[0x0][0x1a4], R7 ;  /* 0x0000690024077a24 */ /* 0x040fe400078e0207 */
[----:B------:R-:W-:-:S04]  /*1030*/  IMAD.WIDE.U32 R4, R36, c[0x0][0x1a0], R2 ;  /* 0x0000680024047a25 */ /* 0x000fc800078e0002 */
[----:B------:R-:W-:Y:S01]  /*1040*/  IMAD.IADD R5, R5, 0x1, R7 ;  /* 0x0000000105057824 */ /* 0x000fe200078e0207 */
[----:B--2---:R-:W-:-:S04]  /*1050*/  LEA R16, P0, R4, c[0x0][0x188], 0x1 ;  /* 0x0000620004107a11 */ /* 0x004fc800078008ff */
[----:B------:R-:W-:-:S05]  /*1060*/  LEA.HI.X R17, R4, c[0x0][0x18c], R5, 0x1, P0 ;  /* 0x0000630004117a11 */ /* 0x000fca00000f0c05 */
[----:B-1----:R1:W-:Y:S04]  /*1070*/  STG.E.128 [R16.64], R12 ;  /* 0x0000000c10007986 */ /* 0x0023e8000c101d04 */
.L_x_2239:
[----:B------:R-:W-:Y:S05]  /*1080*/  BSYNC B0 ;  /* 0x0000000000007941 */ /* 0x000fea0003800000 */
.L_x_2238:
[----:B-1----:R1:W3:Y:S01]  /*1090*/  LDS.128 R12, [R6+0x8200] ;  /* 0x00820000060c7984 */ /* 0x0022e20000000c00 */
[----:B------:R-:W-:Y:S01]  /*10a0*/  BSSY B0, `(.L_x_2240) ;  /* 0x000000d000007945 */ /* 0x000fe20003800000 */
[----:B------:R-:W-:Y:S05]  /*10b0*/  @P2 BRA `(.L_x_2241) ;  /* 0x000000b000002947 */ /* 0x000fea0003800000 */
[----:B------:R-:W-:Y:S01]  /*10c0*/  IADD3 R7, P0, R36, 0x10, RZ ;  /* 0x0000001024077810 */ /* 0x000fe20007f1e0ff */
[----:B------:R-:W-:Y:S02]  /*10d0*/  IMAD.MOV.U32 R4, RZ, RZ, R38 ;  /* 0x000000ffff047224 */ /* 0x000fe400078e0026 */
[----:B------:R-:W-:Y:S02]  /*10e0*/  IMAD.MOV.U32 R5, RZ, RZ, R3 ;  /* 0x000000ffff057224 */ /* 0x000fe400078e0003 */
[----:B------:R-:W-:Y:S02]  /*10f0*/  IMAD.X R0, RZ, RZ, R37, P0 ;  /* 0x000000ffff007224 */ /* 0x000fe400000e0625 */
[----:B------:R-:W-:-:S04]  /*1100*/  IMAD.WIDE.U32 R4, R7, c[0x0][0x1a0], R4 ;  /* 0x0000680007047a25 */ /* 0x000fc800078e0004 */
[----:B------:R-:W-:Y:S01]  /*1110*/  IMAD R0, R0, c[0x0][0x1a0], RZ ;  /* 0x0000680000007a24 */ /* 0x000fe200078e02ff */
[----:B--2---:R-:W-:-:S03]  /*1120*/  LEA R16, P0, R4, c[0x0][0x188], 0x1 ;  /* 0x0000620004107a11 */ /* 0x004fc600078008ff */
[----:B------:R-:W-:-:S04]  /*1130*/  IMAD R7, R7, c[0x0][0x1a4], R0 ;  /* 0x0000690007077a24 */ /* 0x000fc800078e0200 */
[----:B------:R-:W-:-:S05]  /*1140*/  IMAD.IADD R5, R5, 0x1, R7 ;  /* 0x0000000105057824 */ /* 0x000fca00078e0207 */
[----:B------:R-:W-:-:S05]  /*1150*/  LEA.HI.X R17, R4, c[0x0][0x18c], R5, 0x1, P0 ;  /* 0x0000630004117a11 */ /* 0x000fca00000f0c05 */
[----:B---3--:R2:W-:Y:S02]  /*1160*/  STG.E.128 [R16.64], R12 ;  /* 0x0000000c10007986 */ /* 0x0085e4000c101d04 */
.L_x_2241:
[----:B------:R-:W-:Y:S05]  /*1170*/  BSYNC B0 ;  /* 0x0000000000007941 */ /* 0x000fea0003800000 */
.L_x_2240:
[----:B-12---:R-:W1:Y:S01]  /*1180*/  LDS.128 R4, [R6+0x8400] ;  /* 0x0084000006047984 */ /* 0x006e620000000c00 */
[----:B------:R-:W-:Y:S01]  /*1190*/  BSSY B0, `(.L_x_2242) ;  /* 0x000000d000007945 */ /* 0x000fe20003800000 */
[----:B------:R-:W-:Y:S05]  /*11a0*/  @P3 BRA `(.L_x_2243) ;  /* 0x000000b000003947 */ /* 0x000fea0003800000 */
[----:B---3--:R-:W-:Y:S01]  /*11b0*/  IADD3 R15, P0, R36, 0x20, RZ ;  /* 0x00000020240f7810 */ /* 0x008fe20007f1e0ff */
        /* <DEDUP_REMOVED lines=9> */
[----:B-1----:R1:W-:Y:S02]  /*1250*/  STG.E.128 [R14.64], R4 ;  /* 0x000000040e007986 */ /* 0x0023e4000c101d04 */
.L_x_2243:
[----:B------:R-:W-:Y:S05]  /*1260*/  BSYNC B0 ;  /* 0x0000000000007941 */ /* 0x000fea0003800000 */
.L_x_2242:
[----:B------:R-:W-:Y:S05]  /*1270*/  @P4 EXIT ;  /* 0x000000000000494d */ /* 0x000fea0003800000 */
[----:B-1----:R-:W-:Y:S01]  /*1280*/  IADD3 R5, P0, R36, 0x30, RZ ;  /* 0x0000003024057810 */ /* 0x002fe20007f1e0ff */
[----:B------:R-:W-:-:S04]  /*1290*/  IMAD.MOV.U32 R2, RZ, RZ, R38 ;  /* 0x000000ffff027224 */ /* 0x000fc800078e0026 */
        /* <DEDUP_REMOVED lines=9> */
.L_x_2244:
        /* <DEDUP_REMOVED lines=13> */
.L_x_2346:


//--------------------- .text._ZN7cutlass13device_kernelIN5flash19enable_sm80_to_sm89INS1_16FlashAttnBwdSm80INS1_25CollectiveMainloopBwdSm80ILi2ELi2EN4cute5tupleIJNS5_1CILi64EEENS7_ILi128EEES9_EEENS_10bfloat16_tEfNS_4arch4Sm80ELb1ELb0ELb0ELb1ELb1ELb0ELb0ELb0ELi2ELi2ELi2ELi2ELb0EEENS1_24CollectiveEpilogueBwdGQAISA_fSD_Li256ELb1ELb1EEENS1_25SingleTileBwdLPTSchedulerILb1ELi128ELb1EEEEEEEEEvNT_6ParamsE --------------------------
	.section	.text._ZN7cutlass13device_kernelIN5flash19enable_sm80_to_sm89INS1_16FlashAttnBwdSm80INS1_25CollectiveMainloopBwdSm80ILi2ELi2EN4cute5tupleIJNS5_1CILi64EEENS7_ILi128EEES9_EEENS_10bfloat16_tEfNS_4arch4Sm80ELb1ELb0ELb0ELb1ELb1ELb0ELb0ELb0ELi2ELi2ELi2ELi2ELb0EEENS1_24CollectiveEpilogueBwdGQAISA_fSD_Li256ELb1ELb1EEENS1_25SingleTileBwdLPTSchedulerILb1ELi128ELb1EEEEEEEEEvNT_6ParamsE,"ax",@progbits
	.sectioninfo	@"SHI_REGISTERS=255"
	.align	128
.text._ZN7cutlass13device_kernelIN5flash19enable_sm80_to_sm89INS1_16FlashAttnBwdSm80INS1_25CollectiveMainloopBwdSm80ILi2ELi2EN4cute5tupleIJNS5_1CILi64EEENS7_ILi128EEES9_EEENS_10bfloat16_tEfNS_4arch4Sm80ELb1ELb0ELb0ELb1ELb1ELb0ELb0ELb0ELi2ELi2ELi2ELi2ELb0EEENS1_24CollectiveEpilogueBwdGQAISA_fSD_Li256ELb1ELb1EEENS1_25SingleTileBwdLPTSchedulerILb1ELi128ELb1EEEEEEEEEvNT_6ParamsE:
        .type           _ZN7cutlass13device_kernelIN5flash19enable_sm80_to_sm89INS1_16FlashAttnBwdSm80INS1_25CollectiveMainloopBwdSm80ILi2ELi2EN4cute5tupleIJNS5_1CILi64EEENS7_ILi128EEES9_EEENS_10bfloat16_tEfNS_4arch4Sm80ELb1ELb0ELb0ELb1ELb1ELb0ELb0ELb0ELi2ELi2ELi2ELi2ELb0EEENS1_24CollectiveEpilogueBwdGQAISA_fSD_Li256ELb1ELb1EEENS1_25SingleTileBwdLPTSchedulerILb1ELi128ELb1EEEEEEEEEvNT_6ParamsE,@function
        .size           _ZN7cutlass13device_kernelIN5flash19enable_sm80_to_sm89INS1_16FlashAttnBwdSm80INS1_25CollectiveMainloopBwdSm80ILi2ELi2EN4cute5tupleIJNS5_1CILi64EEENS7_ILi128EEES9_EEENS_10bfloat16_tEfNS_4arch4Sm80ELb1ELb0ELb0ELb1ELb1ELb0ELb0ELb0ELi2ELi2ELi2ELi2ELb0EEENS1_24CollectiveEpilogueBwdGQAISA_fSD_Li256ELb1ELb1EEENS1_25SingleTileBwdLPTSchedulerILb1ELi128ELb1EEEEEEEEEvNT_6ParamsE,(.L_x_2347 - _ZN7cutlass13device_kernelIN5flash19enable_sm80_to_sm89INS1_16FlashAttnBwdSm80INS1_25CollectiveMainloopBwdSm80ILi2ELi2EN4cute5tupleIJNS5_1CILi64EEENS7_ILi128EEES9_EEENS_10bfloat16_tEfNS_4arch4Sm80ELb1ELb0ELb0ELb1ELb1ELb0ELb0ELb0ELi2ELi2ELi2ELi2ELb0EEENS1_24CollectiveEpilogueBwdGQAISA_fSD_Li256ELb1ELb1EEENS1_25SingleTileBwdLPTSchedulerILb1ELi128ELb1EEEEEEEEEvNT_6ParamsE)
        .other          _ZN7cutlass13device_kernelIN5flash19enable_sm80_to_sm89INS1_16FlashAttnBwdSm80INS1_25CollectiveMainloopBwdSm80ILi2ELi2EN4cute5tupleIJNS5_1CILi64EEENS7_ILi128EEES9_EEENS_10bfloat16_tEfNS_4arch4Sm80ELb1ELb0ELb0ELb1ELb1ELb0ELb0ELb0ELi2ELi2ELi2ELi2ELb0EEENS1_24CollectiveEpilogueBwdGQAISA_fSD_Li256ELb1ELb1EEENS1_25SingleTileBwdLPTSchedulerILb1ELi128ELb1EEEEEEEEEvNT_6ParamsE,@"STO_CUDA_ENTRY STV_DEFAULT"
_ZN7cutlass13device_kernelIN5flash19enable_sm80_to_sm89INS1_16FlashAttnBwdSm80INS1_25CollectiveMainloopBwdSm80ILi2ELi2EN4cute5tupleIJNS5_1CILi64EEENS7_ILi128EEES9_EEENS_10bfloat16_tEfNS_4arch4Sm80ELb1ELb0ELb0ELb1ELb1ELb0ELb0ELb0ELi2ELi2ELi2ELi2ELb0EEENS1_24CollectiveEpilogueBwdGQAISA_fSD_Li256ELb1ELb1EEENS1_25SingleTileBwdLPTSchedulerILb1ELi128ELb1EEEEEEEEEvNT_6ParamsE:
        /* <DEDUP_REMOVED lines=30> */
.L_x_2246:
[----:B------:R-:W-:Y:S02]  /*01e0*/  ULDC UR9, c[0x0][0x3b4] ;  /* 0x0000ed0000097ab9 */ /* 0x000fe40000000800 */
[----:B------:R-:W-:Y:S02]  /*01f0*/  UISETP.NE.AND UP0, UPT, UR9, 0x1, UPT ;  /* 0x000000010900788c */ /* 0x000fe4000bf05270 */
[----:B------:R-:W-:Y:S02]  /*0200*/  ULDC.64 UR4, c[0x0][0x3b8] ;  /* 0x0000ee0000047ab9 */ /* 0x000fe40000000a00 */
[----:B------:R-:W-:Y:S02]  /*0210*/  UIMAD.WIDE.U32 UR10, UR8, UR4, URZ ;  /* 0x00000004080a72a5 */ /* 0x000fe4000f8e003f */
[----:B------:R-:W-:-:S05]  /*0220*/  UMOV UR6, UR8 ;  /* 0x0000000800067c82 */ /* 0x000fca0008000000 */
[----:B------:R-:W-:-:S04]  /*0230*/  @UP0 USHF.R.U32.HI UR6, URZ, UR5, UR11 ;  /* 0x000000053f060299 */ /* 0x000fc8000801160b */
[----:B------:R-:W-:-:S04]  /*0240*/  UIMAD UR9, UR6, UR9, URZ ;  /* 0x00000009060972a4 */ /* 0x000fc8000f8e023f */
.L_x_2247:
        /* <DEDUP_REMOVED lines=22> */
.L_x_2248:
        /* <DEDUP_REMOVED lines=14> */
.L_x_2250:
[----:B------:R-:W-:Y:S02]  /*0490*/  ULDC UR5, c[0x0][0x3dc] ;  /* 0x0000f70000057ab9 */ /* 0x000fe40000000800 */
.L_x_2249:
        /* <DEDUP_REMOVED lines=9> */
.L_x_2245:
        /* <DEDUP_REMOVED lines=21> */
.L_x_2252:
[----:B------:R-:W-:Y:S02]  /*0680*/  ULDC UR9, c[0x0][0x3b4] ;  /* 0x0000ed0000097ab9 */ /* 0x000fe40000000800 */
[----:B------:R-:W-:Y:S02]  /*0690*/  UISETP.NE.AND UP0, UPT, UR9, 0x1, UPT ;  /* 0x000000010900788c */ /* 0x000fe4000bf05270 */
[----:B------:R-:W-:Y:S02]  /*06a0*/  ULDC.64 UR4, c[0x0][0x3b8] ;  /* 0x0000ee0000047ab9 */ /* 0x000fe40000000a00 */
[----:B------:R-:W-:Y:S02]  /*06b0*/  UIMAD.WIDE.U32 UR10, UR8, UR4, URZ ;  /* 0x00000004080a72a5 */ /* 0x000fe4000f8e003f */
[----:B------:R-:W-:-:S05]  /*06c0*/  UMOV UR6, UR8 ;  /* 0x0000000800067c82 */ /* 0x000fca0008000000 */
[----:B------:R-:W-:-:S04]  /*06d0*/  @UP0 USHF.R.U32.HI UR6, URZ, UR5, UR11 ;  /* 0x000000053f060299 */ /* 0x000fc8000801160b */
[----:B------:R-:W-:-:S04]  /*06e0*/  UIMAD UR9, UR6, UR9, URZ ;  /* 0x00000009060972a4 */ /* 0x000fc8000f8e023f */
.L_x_2253:
        /* <DEDUP_REMOVED lines=22> */
.L_x_2254:
        /* <DEDUP_REMOVED lines=14> */
.L_x_2256:
[----:B------:R-:W-:Y:S02]  /*0930*/  ULDC UR5, c[0x0][0x3dc] ;  /* 0x0000f70000057ab9 */ /* 0x000fe40000000800 */
.L_x_2255:
        /* <DEDUP_REMOVED lines=8> */
.L_x_2251:
[----:B------:R-:W-:-:S13]  /*09c0*/  ISETP.LE.AND P0, PT, RZ, UR14, PT ;  /* 0x0000000eff007c0c */ /* 0x000fda000bf03270 */
[----:B------:R-:W-:Y:S05]  /*09d0*/  @!P0 EXIT ;  /* 0x000000000000894d */ /* 0x000fea0003800000 */
[----:B------:R-:W-:Y:S02]  /*09e0*/  ULDC.64 UR4, c[0x0][0x2c8] ;  /* 0x0000b20000047ab9 */ /* 0x000fe40000000a00 */
[----:B------:R-:W-:Y:S02]  /*09f0*/  UISETP.NE.U32.AND UP2, UPT, URZ, UR4, UPT ;  /* 0x000000043f00728c */ /* 0x000fe4000bf45070 */
[----:B------:R-:W-:Y:S02]  /*0a00*/  ULDC.64 UR6, c[0x0][0x2d0] ;  /* 0x0000b40000067ab9 */ /* 0x000fe40000000a00 */
[----:B------:R-:W-:Y:S02]  /*0a10*/  UISETP.NE.AND.EX UP2, UPT, URZ, UR5, UPT, UP2 ;  /* 0x000000053f00728c */ /* 0x000fe4000bf45320 */
[----:B------:R-:W-:Y:S02]  /*0a20*/  UISETP.NE.U32.AND UP1, UPT, URZ, UR6, UPT ;  /* 0x000000063f00728c */ /* 0x000fe4000bf25070 */
[----:B------:R-:W-:-:S02]  /*0a30*/  UMOV UR4, 0x4 ;  /* 0x0000000400047882 */ /* 0x000fc40000000000 */
[----:B------:R-:W-:Y:S01]  /*0a40*/  ULDC.64 UR8, c[0x0][0x2c8] ;  /* 0x0000b20000087ab9 */ /* 0x000fe20000000a00 */
[----:B------:R-:W-:Y:S01]  /*0a50*/  PLOP3.LUT P0, PT, PT, PT, UP2, 0x80, 0x0 ;  /* 0x000000000000781c */ /* 0x000fe20003f0f028 */
[----:B------:R-:W-:Y:S02]  /*0a60*/  UIMAD.WIDE UR8, UR14, UR4, UR8 ;  /* 0x000000040e0872a5 */ /* 0x000fe4000f8e0208 */
[----:B------:R-:W-:Y:S02]  /*0a70*/  UISETP.NE.AND.EX UP1, UPT, URZ, UR7, UPT, UP1 ;  /* 0x000000073f00728c */ /* 0x000fe4000bf25310 */
[----:B------:R-:W-:Y:S02]  /*0a80*/  ULDC.64 UR10, c[0x0][0x2d0] ;  /* 0x0000b400000a7ab9 */ /* 0x000fe40000000a00 */
[----:B------:R-:W-:Y:S01]  /*0a90*/  IMAD.U32 R8, RZ, RZ, UR8 ;  /* 0x00000008ff087e24 */ /* 0x000fe2000f8e00ff */
[----:B------:R-:W-:Y:S01]  /*0aa0*/  UIMAD.WIDE UR10, UR14, UR4, UR10 ;  /* 0x000000040e0a72a5 */ /* 0x000fe2000f8e020a */
[----:B------:R-:W-:Y:S01]  /*0ab0*/  IMAD.U32 R9, RZ, RZ, UR9 ;  /* 0x00000009ff097e24 */ /* 0x000fe2000f8e00ff */
[----:B------:R-:W-:Y:S01]  /*0ac0*/  PLOP3.LUT P2, PT, PT, PT, UP1, 0x80, 0x0 ;  /* 0x000000000000781c */ /* 0x000fe20003f4f018 */
[----:B------:R-:W-:-:S02]  /*0ad0*/  ULDC.64 UR6, c[0x0][0x2d8] ;  /* 0x0000b60000067ab9 */ /* 0x000fc40000000a00 */
[----:B------:R-:W-:Y:S01]  /*0ae0*/  UISETP.NE.U32.AND UP0, UPT, URZ, UR6, UPT ;  /* 0x000000063f00728c */ /* 0x000fe2000bf05070 */
[----:B------:R-:W2:Y:S01]  /*0af0*/  @P0 LDG.E R0, [R8.64] ;  /* 0x0000001208000981 */ /* 0x000ea2000c1e1900 */
[----:B------:R-:W-:Y:S01]  /*0b00*/  MOV R2, UR10 ;  /* 0x0000000a00027c02 */ /* 0x000fe20008000f00 */
[----:B------:R-:W-:Y:S01]  /*0b10*/  IMAD.U32 R3, RZ, RZ, UR11 ;  /* 0x0000000bff037e24 */ /* 0x000fe2000f8e00ff */
[----:B------:R-:W-:Y:S01]  /*0b20*/  UISETP.NE.AND.EX UP0, UPT, URZ, UR7, UPT, UP0 ;  /* 0x000000073f00728c */ /* 0x000fe2000bf05300 */
[----:B------:R-:W3:Y:S02]  /*0b30*/  @P0 LDG.E R5, [R8.64] ;  /* 0x0000001208050981 */ /* 0x000ee4000c1e1900 */
[----:B------:R-:W-:-:S03]  /*0b40*/  ULDC.64 UR6, c[0x0][0x2d8] ;  /* 0x0000b60000067ab9 */ /* 0x000fc60000000a00 */
[----:B------:R-:W4:Y:S01]  /*0b50*/  @P2 LDG.E R4, [R2.64] ;  /* 0x0000001202042981 */ /* 0x000f22000c1e1900 */
[----:B------:R-:W-:-:S04]  /*0b60*/  PLOP3.LUT P1, PT, PT, PT, UP0, 0x80, 0x0 ;  /* 0x000000000000781c */ /* 0x000fc80003f2f008 */
        /* <DEDUP_REMOVED lines=19> */
[----:B-----5:R1:W2:Y:S02]  /*0ca0*/  @P1 R2UR UR13, R6 ;  /* 0x00000000060d13c2 */ /* 0x0202a400000e0000 */
[----:B------:R-:W-:Y:S02]  /*0cb0*/  @UP2 UMOV UR9, UR6 ;  /* 0x0000000600092c82 */ /* 0x000fe40008000000 */
[----:B------:R-:W-:-:S02]  /*0cc0*/  UMOV UR8, URZ ;  /* 0x0000003f00087c82 */ /* 0x000fc40008000000 */
        /* <DEDUP_REMOVED lines=10> */
.L_x_2257:
        /* <DEDUP_REMOVED lines=8> */
[----:B---3--:R3:W4:Y:S01]  /*0df0*/  R2UR UR12, R2 ;  /* 0x00000000020c73c2 */ /* 0x00872200000e0000 */
[----:B------:R-:W-:Y:S05]  /*0e00*/  BRA `(.L_x_2259) ;  /* 0x0000006000007947 */ /* 0x000fea0003800000 */
.L_x_2258:
[----:B------:R-:W-:Y:S05]  /*0e10*/  @!P2 BRA `(.L_x_2259) ;  /* 0x000000500000a947 */ /* 0x000fea0003800000 */
[----:B------:R3:W4:Y:S04]  /*0e20*/  LDG.E R0, [R2.64] ;  /* 0x0000001202007981 */ /* 0x000728000c1e1900 */
[----:B---3--:R-:W3:Y:S01]  /*0e30*/  LDG.E R2, [R2.64+0x4] ;  /* 0x0000041202027981 */ /* 0x008ee2000c1e1900 */
[----:B----4-:R-:W4:Y:S08]  /*0e40*/  R2UR UR12, R0 ;  /* 0x00000000000c73c2 */ /* 0x010f3000000e0000 */
[----:B---3--:R-:W4:Y:S02]  /*0e50*/  R2UR UR4, R2 ;  /* 0x00000000020473c2 */ /* 0x008f2400000e0000 */
[----:B----4-:R-:W-:-:S06]  /*0e60*/  UIADD3 UR12, -UR12, UR4, URZ ;  /* 0x000000040c0c7290 */ /* 0x010fcc000fffe13f */
.L_x_2259:
[----:B------:R-:W-:Y:S01]  /*0e70*/  USHF.L.U32 UR10, UR15, 0x7, URZ ;  /* 0x000000070f0a7899 */ /* 0x000fe2000800063f */
[----:B------:R-:W-:Y:S01]  /*0e80*/  PLOP3.LUT P0, PT, PT, PT, PT, 0x80, 0x0 ;  /* 0x000000000000781c */ /* 0x000fe20003f0f070 */
[----:B------:R-:W-:Y:S01]  /*0e90*/  ULDC UR4, c[0x0][0x2a4] ;  /* 0x0000a90000047ab9 */ /* 0x000fe20000000800 */
[----:B------:R-:W-:Y:S01]  /*0ea0*/  CS2R R150, SRZ ;  /* 0x0000000000967805 */ /* 0x000fe2000001ff00 */
[----:B--2-4-:R-:W-:Y:S01]  /*0eb0*/  UIADD3 UR6, UR10, UR13, -UR12 ;  /* 0x0000000d0a067290 */ /* 0x014fe2000fffe80c */
        /* <DEDUP_REMOVED lines=77> */
[--C-:B------:R-:W-:Y:S01]  /*1390*/  SHF.R.S32.HI R32, RZ, 0x1f, R31.reuse ;  /* 0x0000001fff207819 */ /* 0x100fe2000001141f */
[----:B------:R-:W-:Y:S01]  /*13a0*/  ULDC.64 UR4, c[0x0][0x270] ;  /* 0x00009c0000047ab9 */ /* 0x000fe20000000a00 */
[----:B---3--:R-:W-:Y:S01]  /*13b0*/  SHF.R.S32.HI R2, RZ, 0x1f, R31 ;  /* 0x0000001fff027819 */ /* 0x008fe2000001141f */
[----:B------:R-:W-:Y:S01]  /*13c0*/  UIMAD UR4, UR22, UR4, URZ ;  /* 0x00000004160472a4 */ /* 0x000fe2000f8e023f */
[-C--:B------:R-:W-:Y:S01]  /*13d0*/  LEA.HI R28, R32, R31.reuse, RZ, 0x3 ;  /* 0x0000001f201c7211 */ /* 0x080fe200078f18ff */
[----:B------:R-:W-:Y:S01]  /*13e0*/  ULDC.64 UR6, c[0x0][0x248] ;  /* 0x0000920000067ab9 */ /* 0x000fe20000000a00 */
[C---:B------:R-:W-:Y:S01]  /*13f0*/  IMAD.SHL.U32 R4, R31.reuse, 0x4, RZ ;  /* 0x000000041f047824 */ /* 0x040fe200078e00ff */
[----:B------:R-:W-:Y:S01]  /*1400*/  UIMAD UR21, UR16, UR5, UR4 ;  /* 0x00000005101572a4 */ /* 0x000fe2000f8e0204 */
[----:B-1----:R-:W-:Y:S01]  /*1410*/  IMAD.U32 R6, RZ, RZ, UR16 ;  /* 0x00000010ff067e24 */ /* 0x002fe2000f8e00ff */
[----:B------:R-:W-:Y:S01]  /*1420*/  USHF.L.U32 UR5, UR17, 0x7, URZ ;  /* 0x0000000711057899 */ /* 0x000fe2000800063f */
[----:B------:R-:W-:Y:S01]  /*1430*/  SHF.R.S32.HI R36, RZ, 0x3, R28 ;  /* 0x00000003ff247819 */ /* 0x000fe2000001141c */
[----:B------:R-:W-:Y:S01]  /*1440*/  UISETP.NE.AND UP0, UPT, UR6, 0x1, UPT ;  /* 0x000000010600788c */ /* 0x000fe2000bf05270 */
[----:B------:R-:W-:Y:S01]  /*1450*/  IMAD.U32 R8, RZ, RZ, UR15 ;  /* 0x0000000fff087e24 */ /* 0x000fe2000f8e00ff */
[----:B------:R-:W-:Y:S01]  /*1460*/  UIMAD.WIDE.U32 UR6, UR16, UR7, URZ ;  /* 0x00000007100672a5 */ /* 0x000fe2000f8e003f */
[----:B------:R-:W-:Y:S01]  /*1470*/  SHF.R.S32.HI R14, RZ, 0x1f, R36 ;  /* 0x0000001fff0e7819 */ /* 0x000fe20000011424 */
[----:B------:R-:W-:Y:S01]  /*1480*/  IMAD.U32 R0, RZ, RZ, UR5 ;  /* 0x00000005ff007e24 */ /* 0x000fe2000f8e00ff */
[C---:B------:R-:W-:Y:S01]  /*1490*/  IADD3 R26, P0, R31.reuse, UR5, RZ ;  /* 0x000000051f1a7c10 */ /* 0x040fe2000ff1e0ff */
[----:B------:R-:W-:Y:S01]  /*14a0*/  ULDC UR4, c[0x0][0x250] ;  /* 0x0000940000047ab9 */ /* 0x000fe20000000800 */
[----:B------:R-:W-:Y:S01]  /*14b0*/  STL [R1+0x28], R36 ;  /* 0x0000282401007387 */ /* 0x000fe20000100800 */
[----:B------:R-:W-:Y:S01]  /*14c0*/  UMOV UR28, UR16 ;  /* 0x00000010001c7c82 */ /* 0x000fe20008000000 */
[----:B------:R-:W-:Y:S01]  /*14d0*/  LEA.HI.X.SX32 R27, R0, R2, 0x1, P0 ;  /* 0x00000002001b7211 */ /* 0x000fe200000f0eff */
[----:B------:R-:W-:Y:S01]  /*14e0*/  USHF.R.S32.HI UR27, URZ, 0x1f, UR17 ;  /* 0x0000001f3f1b7899 */ /* 0x000fe20008011411 */
[----:B------:R-:W-:Y:S01]  /*14f0*/  LOP3.LUT R0, R28, 0xfffffff8, RZ, 0xc0, !PT ;  /* 0xfffffff81c007812 */ /* 0x000fe200078ec0ff */
[----:B------:R-:W-:Y:S01]  /*1500*/  @UP0 USHF.R.U32.HI UR28, URZ, UR4, UR7 ;  /* 0x000000043f1c0299 */ /* 0x000fe20008011607 */
[C---:B------:R-:W-:Y:S01]  /*1510*/  IADD3 R2, P0, R4.reuse, UR17, RZ ;  /* 0x0000001104027c10 */ /* 0x040fe2000ff1e0ff */
[----:B------:R-:W-:Y:S01]  /*1520*/  IMAD.MOV.U32 R215, RZ, RZ, 0x10 ;  /* 0x00000010ffd77424 */ /* 0x000fe200078e00ff */
[----:B------:R-:W-:Y:S01]  /*1530*/  ULDC.64 UR6, c[0x0][0x1e0] ;  /* 0x0000780000067ab9 */ /* 0x000fe20000000a00 */
[----:B------:R-:W-:Y:S01]  /*1540*/  IMAD.IADD R18, R31, 0x1, -R0 ;  /* 0x000000011f127824 */ /* 0x000fe200078e0a00 */
[----:B------:R-:W-:Y:S01]  /*1550*/  USHF.R.S32.HI UR20, URZ, 0x1f, UR28 ;  /* 0x0000001f3f147899 */ /* 0x000fe2000801141c */
[----:B------:R-:W-:Y:S01]  /*1560*/  LEA.HI.X.SX32 R3, R4, UR27, 0x1, P0 ;  /* 0x0000001b04037c11 */ /* 0x000fe200080f0eff */
[----:B------:R-:W-:Y:S01]  /*1570*/  ULDC.64 UR4, c[0x0][0x1b0] ;  /* 0x00006c0000047ab9 */ /* 0x000fe20000000a00 */
[----:B------:R-:W-:Y:S01]  /*1580*/  IMAD.SHL.U32 R16, R18, 0x8, RZ ;  /* 0x0000000812107824 */ /* 0x000fe200078e00ff */
[----:B------:R-:W-:Y:S01]  /*1590*/  UIMAD UR6, UR20, UR6, URZ ;  /* 0x00000006140672a4 */ /* 0x000fe2000f8e023f */
[----:B------:R-:W-:Y:S01]  /*15a0*/  IMAD.U32 R4, RZ, RZ, UR16 ;  /* 0x00000010ff047e24 */ /* 0x000fe2000f8e00ff */
[----:B------:R-:W-:Y:S01]  /*15b0*/  UIMAD UR4, UR20, UR4, URZ ;  /* 0x00000004140472a4 */ /* 0x000fe2000f8e023f */
[----:B------:R-:W-:Y:S01]  /*15c0*/  IMAD.U32 R0, RZ, RZ, UR28 ;  /* 0x0000001cff007e24 */ /* 0x000fe2000f8e00ff */
[----:B------:R-:W-:Y:S01]  /*15d0*/  SHF.R.S32.HI R17, RZ, 0x1f, R16 ;  /* 0x0000001fff117819 */ /* 0x000fe20000011410 */
[----:B------:R-:W-:Y:S01]  /*15e0*/  UIMAD UR26, UR28, UR7, UR6 ;  /* 0x000000071c1a72a4 */ /* 0x000fe2000f8e0206 */
[--C-:B------:R-:W-:Y:S01]  /*15f0*/  IMAD.WIDE.U32 R6, R6, c[0x0][0x270], R2.reuse ;  /* 0x00009c0006067a25 */ /* 0x100fe200078e0002 */
[----:B------:R-:W-:Y:S01]  /*1600*/  UIMAD UR17, UR28, UR5, UR4 ;  /* 0x000000051c1172a4 */ /* 0x000fe2000f8e0204 */
[----:B------:R-:W-:Y:S01]  /*1610*/  IADD3 R30, R16, 0x40, RZ ;  /* 0x00000040101e7810 */ /* 0x000fe20007ffe0ff */
[----:B------:R-:W-:Y:S01]  /*1620*/  USEL UR27, UR14, URZ, !UP1 ;  /* 0x0000003f0e1b7287 */ /* 0x000fe2000c800000 */
[----:B------:R-:W-:Y:S01]  /*1630*/  IMAD.WIDE.U32 R22, R4, c[0x0][0x288], R2 ;  /* 0x0000a20004167a25 */ /* 0x000fe200078e0002 */
[----:B------:R-:W-:Y:S01]  /*1640*/  USHF.R.S32.HI UR20, URZ, 0x1f, UR14 ;  /* 0x0000001f3f147899 */ /* 0x000fe2000801140e */
[----:B------:R-:W-:Y:S01]  /*1650*/  IADD3 R21, R7, UR21, RZ ;  /* 0x0000001507157c10 */ /* 0x000fe2000fffe0ff */
[----:B------:R-:W-:Y:S01]  /*1660*/  ULDC.64 UR6, c[0x0][0x1e8] ;  /* 0x00007a0000067ab9 */ /* 0x000fe20000000a00 */
[--C-:B------:R-:W-:Y:S01]  /*1670*/  IMAD.WIDE.U32 R4, R0, c[0x0][0x1e0], R16.reuse ;  /* 0x0000780000047a25 */ /* 0x100fe200078e0010 */
[----:B------:R-:W-:Y:S01]  /*1680*/  USEL UR21, UR20, URZ, !UP1 ;  /* 0x0000003f14157287 */ /* 0x000fe2000c800000 */
[----:B------:R-:W-:Y:S01]  /*1690*/  ISETP.GE.AND P2, PT, R16, c[0x0][0x1cc], PT ;  /* 0x0000730010007a0c */ /* 0x000fe20003f46270 */
[----:B------:R-:W-:Y:S01]  /*16a0*/  ULDC.64 UR4, c[0x0][0x1b8] ;  /* 0x00006e0000047ab9 */ /* 0x000fe20000000a00 */
[----:B------:R-:W-:Y:S01]  /*16b0*/  IMAD.WIDE.U32 R2, R0, c[0x0][0x1b0], R16 ;  /* 0x00006c0000027a25 */ /* 0x000fe200078e0010 */
[----:B------:R-:W-:Y:S01]  /*16c0*/  IADD3 R5, R5, UR26, RZ ;  /* 0x0000001a05057c10 */ /* 0x000fe2000fffe0ff */
[----:B------:R-:W-:Y:S01]  /*16d0*/  UIMAD UR6, UR21, UR6, URZ ;  /* 0x00000006150672a4 */ /* 0x000fe2000f8e023f */
[----:B------:R-:W-:Y:S01]  /*16e0*/  ISETP.GE.AND P1, PT, R30, c[0x0][0x1cc], PT ;  /* 0x000073001e007a0c */ /* 0x000fe20003f26270 */
[----:B------:R-:W-:Y:S01]  /*16f0*/  IMAD.U32 R0, RZ, RZ, UR27 ;  /* 0x0000001bff007e24 */ /* 0x000fe2000f8e00ff */
[----:B------:R-:W-:Y:S01]  /*1700*/  IADD3 R3, R3, UR17, RZ ;  /* 0x0000001103037c10 */ /* 0x000fe2000fffe0ff */
[----:B------:R-:W-:Y:S01]  /*1710*/  IMAD.MOV.U32 R20, RZ, RZ, R6 ;  /* 0x000000ffff147224 */ /* 0x000fe200078e0006 */
[----:B------:R-:W-:Y:S01]  /*1720*/  LEA.HI R6, R32, R31, RZ, 0x6 ;  /* 0x0000001f20067211 */ /* 0x000fe200078f30ff */
[----:B------:R-:W-:Y:S01]  /*1730*/  IMAD.WIDE.U32 R4, R0, c[0x0][0x1e8], R4 ;  /* 0x00007a0000047a25 */ /* 0x000fe200078e0004 */
[----:B------:R-:W-:-:S02]  /*1740*/  UIMAD UR4, UR21, UR4, URZ ;  /* 0x00000004150472a4 */ /* 0x000fc4000f8e023f */
[----:B------:R-:W-:Y:S01]  /*1750*/  SHF.R.S32.HI R24, RZ, 0x6, R6 ;  /* 0x00000006ff187819 */ /* 0x000fe20000011406 */
[----:B------:R-:W-:Y:S01]  /*1760*/  IMAD.WIDE.U32 R2, R0, c[0x0][0x1b8], R2 ;  /* 0x00006e0000027a25 */ /* 0x000fe200078e0002 */
[C---:B------:R-:W-:Y:S01]  /*1770*/  IADD3 R6, P0, R36.reuse, UR24, RZ ;  /* 0x0000001824067c10 */ /* 0x040fe2000ff1e0ff */
[----:B------:R-:W-:Y:S02]  /*1780*/  UIMAD UR6, UR27, UR7, UR6 ;  /* 0x000000071b0672a4 */ /* 0x000fe4000f8e0206 */
[----:B------:R-:W-:Y:S01]  /*1790*/  IMAD.SHL.U32 R0, R36, 0x40, RZ ;  /* 0x0000004024007824 */ /* 0x000fe200078e00ff */
[----:B------:R-:W-:Y:S01]  /*17a0*/  IADD3.X R7, R14, UR25, RZ, P0, !PT ;  /* 0x000000190e077c10 */ /* 0x000fe200087fe4ff */
[----:B------:R-:W-:Y:S01]  /*17b0*/  IMAD.SHL.U32 R29, R24, 0x200, RZ ;  /* 0x00000200181d7824 */ /* 0x000fe200078e00ff */
[----:B------:R-:W-:Y:S01]  /*17c0*/  UIMAD UR4, UR27, UR5, UR4 ;  /* 0x000000051b0472a4 */ /* 0x000fe2000f8e0204 */
[----:B------:R-:W-:Y:S01]  /*17d0*/  IADD3 R5, R5, UR6, RZ ;  /* 0x0000000605057c10 */ /* 0x000fe2000fffe0ff */
[----:B------:R-:W-:Y:S01]  /*17e0*/  UIADD3 UR17, -UR10, UR12, URZ ;  /* 0x0000000c0a117290 */ /* 0x000fe2000fffe13f */
[----:B------:R-:W-:Y:S01]  /*17f0*/  LOP3.LUT R0, R0, 0x1c0, RZ, 0xc0, !PT ;  /* 0x000001c000007812 */ /* 0x000fe200078ec0ff */
[----:B------:R-:W-:Y:S01]  /*1800*/  IMAD.WIDE R6, R8, 0x80, R6 ;  /* 0x0000008008067825 */ /* 0x000fe200078e0206 */
[----:B------:R-:W-:Y:S01]  /*1810*/  UMOV UR24, 0x6 ;  /* 0x0000000600187882 */ /* 0x000fe20000000000 */
[----:B------:R-:W-:Y:S01]  /*1820*/  IADD3 R3, R3, UR4, RZ ;  /* 0x0000000403037c10 */ /* 0x000fe2000fffe0ff */
[----:B------:R-:W-:Y:S01]  /*1830*/  ULDC.64 UR4, c[0x0][0x1d8] ;  /* 0x0000760000047ab9 */ /* 0x000fe20000000a00 */
[----:B------:R-:W-:Y:S01]  /*1840*/  LOP3.LUT R9, R0, 0x38, R16, 0xf8, !PT ;  /* 0x0000003800097812 */ /* 0x000fe200078ef810 */
[----:B------:R-:W-:Y:S01]  /*1850*/  USHF.L.U32 UR6, UR4, 0x6, URZ ;  /* 0x0000000604067899 */ /* 0x000fe2000800063f */
[----:B------:R-:W-:Y:S01]  /*1860*/  SHF.R.U32.HI R0, RZ, 0x3, R0 ;  /* 0x00000003ff007819 */ /* 0x000fe20000011600 */
[----:B------:R-:W-:Y:S01]  /*1870*/  IMAD.WIDE.U32 R4, R6, c[0x0][0x1d8], R4 ;  /* 0x0000760006047a25 */ /* 0x000fe200078e0004 */
[----:B------:R-:W-:Y:S01]  /*1880*/  IADD3 R13, -R36, UR17, RZ ;  /* 0x00000011240d7c10 */ /* 0x000fe2000fffe1ff */
[----:B------:R-:W-:Y:S01]  /*1890*/  USHF.L.U64.HI UR5, UR4, UR24, UR5 ;  /* 0x0000001804057299 */ /* 0x000fe20008010205 */
[----:B------:R-:W-:Y:S01]  /*18a0*/  LOP3.LUT R12, R29, R9, R0, 0xf6, !PT ;  /* 0x000000091d0c7212 */ /* 0x000fe200078ef600 */
[----:B------:R-:W-:Y:S01]  /*18b0*/  IMAD R0, R7, c[0x0][0x1d8], RZ ;  /* 0x0000760007007a24 */ /* 0x000fe200078e02ff */
[C---:B------:R-:W-:Y:S01]  /*18c0*/  ISETP.LT.OR P3, PT, R13.reuse, 0x1, P2 ;  /* 0x000000010d00780c */ /* 0x040fe20001761670 */
[----:B------:R-:W-:Y:S01]  /*18d0*/  IMAD.WIDE.U32 R8, R6, c[0x0][0x1a8], R2 ;  /* 0x00006a0006087a25 */ /* 0x000fe200078e0002 */
[----:B------:R-:W-:Y:S01]  /*18e0*/  LEA R2, P0, R4, c[0x0][0x1c0], 0x1 ;  /* 0x0000700004027a11 */ /* 0x000fe200078008ff */
[----:B------:R-:W-:Y:S01]  /*18f0*/  UIADD3 UR4, UP0, UR6, 0x80, URZ ;  /* 0x0000008006047890 */ /* 0x000fe2000ff1e03f */
[C---:B------:R-:W-:Y:S01]  /*1900*/  ISETP.LT.OR P6, PT, R13.reuse, 0x1, P1 ;  /* 0x000000010d00780c */ /* 0x040fe20000fc1670 */
[C---:B------:R-:W-:Y:S01]  /*1910*/  IMAD R0, R6.reuse, c[0x0][0x1dc], R0 ;  /* 0x0000770006007a24 */ /* 0x040fe200078e0200 */
[----:B------:R-:W-:Y:S01]  /*1920*/  ISETP.LT.OR P5, PT, R13, 0x21, P2 ;  /* 0x000000210d00780c */ /* 0x000fe200017a1670 */
[----:B------:R-:W-:Y:S01]  /*1930*/  IMAD R7, R7, c[0x0][0x1a8], RZ ;  /* 0x00006a0007077a24 */ /* 0x000fe200078e02ff */
[----:B------:R-:W-:Y:S01]  /*1940*/  UIADD3.X UR7, URZ, UR5, URZ, UP0, !UPT ;  /* 0x000000053f077290 */ /* 0x000fe200087fe43f */
[----:B------:R-:W-:Y:S01]  /*1950*/  IMAD.IADD R0, R5, 0x1, R0 ;  /* 0x0000000105007824 */ /* 0x000fe200078e0200 */
[----:B------:R-:W-:Y:S01]  /*1960*/  USEL UR20, UR20, URZ, !UP2 ;  /* 0x0000003f14147287 */ /* 0x000fe2000d000000 */
[----:B------:R-:W-:Y:S01]  /*1970*/  IMAD R7, R6, c[0x0][0x1ac], R7 ;  /* 0x00006b0006077a24 */ /* 0x000fe200078e0207 */
[----:B------:R-:W-:Y:S01]  /*1980*/  USEL UR21, UR14, URZ, !UP2 ;  /* 0x0000003f0e157287 */ /* 0x000fe2000d000000 */
[----:B------:R-:W-:Y:S01]  /*1990*/  IMAD.SHL.U32 R12, R12, 0x2, RZ ;  /* 0x000000020c0c7824 */ /* 0x000fe200078e00ff */
[----:B------:R-:W-:Y:S01]  /*19a0*/  LEA.HI.X R3, R4, c[0x0][0x1c4], R0, 0x1, P0 ;  /* 0x0000710004037a11 */ /* 0x000fe200000f0c00 */
[----:B------:R-:W-:Y:S01]  /*19b0*/  IMAD.U32 R10, RZ, RZ, UR6 ;  /* 0x00000006ff0a7e24 */ /* 0x000fe2000f8e00ff */
[----:B------:R-:W-:Y:S01]  /*19c0*/  IADD3 R4, P0, R2, UR6, RZ ;  /* 0x0000000602047c10 */ /* 0x000fe2000ff1e0ff */
[----:B------:R-:W-:-:S02]  /*19d0*/  IMAD.IADD R0, R9, 0x1, R7 ;  /* 0x0000000109007824 */ /* 0x000fc400078e0207 */
[----:B------:R-:W-:Y:S01]  /*19e0*/  @!PT LDS RZ, [RZ] ;  /* 0x00000000fffff984 */ /* 0x000fe20000000800 */
[----:B------:R-:W-:Y:S01]  /*19f0*/  @!PT LDS RZ, [RZ] ;  /* 0x00000000fffff984 */ /* 0x000fe20000000800 */
[----:B------:R-:W-:Y:S01]  /*1a00*/  @!PT LDS RZ, [RZ] ;  /* 0x00000000fffff984 */ /* 0x000fe20000000800 */
[----:B------:R1:W-:Y:S01]  /*1a10*/  LDGSTS.E.BYPASS.LTC128B.128 [R12+0x8080], [R2.64], !P3 ;  /* 0x08080000020c7fae */ /* 0x0003e2000d901d52 */
[----:B------:R-:W-:Y:S01]  /*1a20*/  IADD3.X R5, R3, UR5, RZ, P0, !PT ;  /* 0x0000000503057c10 */ /* 0x000fe200087fe4ff */
[----:B------:R-:W-:Y:S01]  /*1a30*/  IMAD.MOV.U32 R216, RZ, RZ, 0x20 ;  /* 0x00000020ffd87424 */ /* 0x000fe200078e00ff */
[----:B------:R-:W-:Y:S01]  /*1a40*/  LEA R6, P0, R8, c[0x0][0x190], 0x1 ;  /* 0x0000640008067a11 */ /* 0x000fe200078008ff */
[----:B------:R1:W-:Y:S01]  /*1a50*/  LDGSTS.E.BYPASS.LTC128B.128 [R12+0xc080], [R2.64+0x80], !P6 ;  /* 0x0c080080020c7fae */ /* 0x0003e2000f101d52 */
[----:B------:R-:W-:Y:S02]  /*1a60*/  IADD3 R10, P4, P3, R10, 0x80, R2 ;  /* 0x000000800a0a7810 */ /* 0x000fe40007b9e002 */
[C---:B------:R-:W-:Y:S01]  /*1a70*/  ISETP.LT.OR P6, PT, R13.reuse, 0x21, P1 ;  /* 0x000000210d00780c */ /* 0x040fe20000fc1670 */
[----:B------:R2:W-:Y:S01]  /*1a80*/  LDGSTS.E.BYPASS.LTC128B.128 [R12+0x9080], [R4.64], !P5 ;  /* 0x09080000040c7fae */ /* 0x0005e2000e901d52 */
[----:B------:R-:W-:Y:S02]  /*1a90*/  LEA.HI.X R7, R8, c[0x0][0x194], R0, 0x1, P0 ;  /* 0x0000650008077a11 */ /* 0x000fe400000f0c00 */
[----:B------:R-:W-:-:S02]  /*1aa0*/  ISETP.LT.OR P5, PT, R13, 0x41, P2 ;  /* 0x000000410d00780c */ /* 0x000fc400017a1670 */
[----:B------:R-:W-:Y:S02]  /*1ab0*/  IADD3.X R11, RZ, UR5, R3, P4, P3 ;  /* 0x00000005ff0b7c10 */ /* 0x000fe4000a7e6403 */
[C---:B------:R-:W-:Y:S02]  /*1ac0*/  ISETP.LT.OR P4, PT, R13.reuse, 0x41, P1 ;  /* 0x000000410d00780c */ /* 0x040fe40000f81670 */
[C---:B------:R-:W-:Y:S02]  /*1ad0*/  ISETP.LT.OR P3, PT, R13.reuse, 0x61, P2 ;  /* 0x000000610d00780c */ /* 0x040fe40001761670 */
[----:B------:R-:W-:Y:S01]  /*1ae0*/  ISETP.LT.OR P2, PT, R13, 0x61, P1 ;  /* 0x000000610d00780c */ /* 0x000fe20000f41670 */
[----:B------:R3:W-:Y:S01]  /*1af0*/  LDGSTS.E.BYPASS.LTC128B.128 [R12+0xd080], [R10.64], !P6 ;  /* 0x0d0800000a0c7fae */ /* 0x0007e2000f101d52 */
[----:B------:R-:W-:Y:S02]  /*1b00*/  ISETP.GE.AND P6, PT, R16, c[0x0][0x16c], PT ;  /* 0x00005b0010007a0c */ /* 0x000fe40003fc6270 */
[----:B-1----:R-:W-:-:S04]  /*1b10*/  IADD3 R2, P0, R4, UR6, RZ ;  /* 0x0000000604027c10 */ /* 0x002fc8000ff1e0ff */
[----:B------:R-:W-:Y:S02]  /*1b20*/  IADD3.X R3, R5, UR5, RZ, P0, !PT ;  /* 0x0000000505037c10 */ /* 0x000fe400087fe4ff */
[----:B------:R-:W-:-:S03]  /*1b30*/  IADD3 R8, P0, R4, UR4, RZ ;  /* 0x0000000404087c10 */ /* 0x000fc6000ff1e0ff */
[----:B------:R1:W-:Y:S01]  /*1b40*/  LDGSTS.E.BYPASS.LTC128B.128 [R12+0xa080], [R2.64], !P5 ;  /* 0x0a080000020c7fae */ /* 0x0003e2000e901d52 */
[----:B------:R-:W-:Y:S02]  /*1b50*/  IADD3.X R9, R5, UR7, RZ, P0, !PT ;  /* 0x0000000705097c10 */ /* 0x000fe400087fe4ff */
[----:B--2---:R-:W-:-:S03]  /*1b60*/  IADD3 R4, P0, R2, UR6, RZ ;  /* 0x0000000602047c10 */ /* 0x004fc6000ff1e0ff */
[----:B------:R2:W-:Y:S01]  /*1b70*/  LDGSTS.E.BYPASS.LTC128B.128 [R12+0xe080], [R8.64], !P4 ;  /* 0x0e080000080c7fae */ /* 0x0005e2000e101d52 */
[----:B------:R-:W-:Y:S02]  /*1b80*/  IADD3.X R5, R3, UR5, RZ, P0, !PT ;  /* 0x0000000503057c10 */ /* 0x000fe400087fe4ff */
[----:B---3--:R-:W-:-:S03]  /*1b90*/  IADD3 R10, P0, R36, UR8, RZ ;  /* 0x00000008240a7c10 */ /* 0x008fc6000ff1e0ff */
[----:B------:R3:W-:Y:S01]  /*1ba0*/  LDGSTS.E.BYPASS.LTC128B.128 [R12+0xb080], [R4.64], !P3 ;  /* 0x0b080000040c7fae */ /* 0x0007e2000d901d52 */
[----:B------:R-:W-:Y:S02]  /*1bb0*/  IADD3.X R0, R14, UR9, RZ, P0, !PT ;  /* 0x000000090e007c10 */ /* 0x000fe400087fe4ff */
[----:B------:R-:W-:-:S04]  /*1bc0*/  ISETP.GE.AND P0, PT, R30, c[0x0][0x19c], PT ;  /* 0x000067001e007a0c */ /* 0x000fc80003f06270 */
[----:B------:R-:W-:Y:S02]  /*1bd0*/  ISETP.LT.OR P5, PT, R13, 0x1, P0 ;  /* 0x000000010d00780c */ /* 0x000fe400007a1670 */
[----:B-1----:R-:W-:Y:S01]  /*1be0*/  IADD3 R2, P1, R2, UR4, RZ ;  /* 0x0000000402027c10 */ /* 0x002fe2000ff3e0ff */
[----:B------:R-:W-:Y:S02]  /*1bf0*/  ULDC.64 UR4, c[0x0][0x1a8] ;  /* 0x00006a0000047ab9 */ /* 0x000fe40000000a00 */
[----:B------:R-:W-:Y:S01]  /*1c00*/  USHF.L.U32 UR26, UR4, 0x6, URZ ;  /* 0x00000006041a7899 */ /* 0x000fe2000800063f */
[----:B------:R-:W-:Y:S01]  /*1c10*/  IADD3.X R3, R3, UR7, RZ, P1, !PT ;  /* 0x0000000703037c10 */ /* 0x000fe20008ffe4ff */
[----:B------:R-:W-:Y:S01]  /*1c20*/  USHF.L.U64.HI UR8, UR4, UR24, UR5 ;  /* 0x0000001804087299 */ /* 0x000fe20008010205 */
[----:B------:R-:W-:Y:S01]  /*1c30*/  ISETP.GE.AND P1, PT, R16, c[0x0][0x19c], PT ;  /* 0x0000670010007a0c */ /* 0x000fe20003f26270 */
[----:B------:R-:W-:Y:S01]  /*1c40*/  UIADD3 UR27, UP0, UR26, 0x80, URZ ;  /* 0x000000801a1b7890 */ /* 0x000fe2000ff1e03f */
[----:B--2---:R-:W-:Y:S01]  /*1c50*/  IMAD.WIDE.U32 R8, R10, c[0x0][0x178], R16 ;  /* 0x00005e000a087a25 */ /* 0x004fe200078e0010 */
[----:B------:R1:W-:Y:S01]  /*1c60*/  LDGSTS.E.BYPASS.LTC128B.128 [R12+0xf080], [R2.64], !P2 ;  /* 0x0f080000020c7fae */ /* 0x0003e2000d101d52 */
[C---:B------:R-:W-:Y:S01]  /*1c70*/  ISETP.LT.OR P3, PT, R13.reuse, 0x1, P1 ;  /* 0x000000010d00780c */ /* 0x040fe20000f61670 */
[----:B------:R-:W-:Y:S01]  /*1c80*/  ULDC.64 UR4, c[0x0][0x180] ;  /* 0x0000600000047ab9 */ /* 0x000fe20000000a00 */
[----:B------:R-:W-:Y:S01]  /*1c90*/  ISETP.LT.OR P4, PT, R13, 0x21, P1 ;  /* 0x000000210d00780c */ /* 0x000fe20000f81670 */
[----:B------:R-:W-:Y:S01]  /*1ca0*/  ULDC.64 UR6, c[0x0][0x210] ;  /* 0x0000840000067ab9 */ /* 0x000fe20000000a00 */
[----:B---3--:R-:W-:Y:S01]  /*1cb0*/  IADD3 R4, P2, R6, UR26, RZ ;  /* 0x0000001a06047c10 */ /* 0x008fe2000ff5e0ff */
[----:B------:R-:W-:-:S02]  /*1cc0*/  UIMAD UR4, UR22, UR4, URZ ;  /* 0x00000004160472a4 */ /* 0x000fc4000f8e023f */
[----:B------:R-:W-:Y:S01]  /*1cd0*/  UIMAD UR25, UR22, UR6, URZ ;  /* 0x00000006161972a4 */ /* 0x000fe2000f8e023f */
[----:B------:R-:W-:Y:S01]  /*1ce0*/  IADD3.X R5, R7, UR8, RZ, P2, !PT ;  /* 0x0000000807057c10 */ /* 0x000fe200097fe4ff */
[----:B------:R-:W-:Y:S02]  /*1cf0*/  UIADD3.X UR6, URZ, UR8, URZ, UP0, !UPT ;  /* 0x000000083f067290 */ /* 0x000fe400087fe43f */
[----:B------:R-:W-:Y:S02]  /*1d00*/  UIMAD UR9, UR16, UR5, UR4 ;  /* 0x00000005100972a4 */ /* 0x000fe4000f8e0204 */
[----:B------:R2:W-:Y:S01]  /*1d10*/  LDGSTS.E.BYPASS.LTC128B.128 [R12+0x80], [R6.64], !P3 ;  /* 0x00080000060c7fae */ /* 0x0005e2000d901d52 */
[----:B------:R-:W-:Y:S02]  /*1d20*/  ULDC.64 UR4, c[0x0][0x188] ;  /* 0x0000620000047ab9 */ /* 0x000fe40000000a00 */
[----:B------:R-:W-:Y:S01]  /*1d30*/  UIMAD UR4, UR20, UR4, URZ ;  /* 0x00000004140472a4 */ /* 0x000fe2000f8e023f */
[----:B------:R2:W-:Y:S01]  /*1d40*/  LDGSTS.E.BYPASS.LTC128B.128 [R12+0x4080], [R6.64+0x80], !P5 ;  /* 0x04080080060c7fae */ /* 0x0005e2000e901d52 */
[----:B------:R-:W-:Y:S01]  /*1d50*/  ISETP.GE.AND P5, PT, R30, c[0x0][0x16c], PT ;  /* 0x00005b001e007a0c */ /* 0x000fe20003fa6270 */
[----:B------:R-:W-:-:S02]  /*1d60*/  UIMAD UR25, UR16, UR7, UR25 ;  /* 0x00000007101972a4 */ /* 0x000fc4000f8e0219 */
[----:B------:R3:W-:Y:S01]  /*1d70*/  LDGSTS.E.BYPASS.LTC128B.128 [R12+0x1080], [R4.64], !P4 ;  /* 0x01080000040c7fae */ /* 0x0007e2000e101d52 */
[C---:B------:R-:W-:Y:S01]  /*1d80*/  ISETP.LT.OR P4, PT, R13.reuse, 0x21, P0 ;  /* 0x000000210d00780c */ /* 0x040fe20000781670 */
[----:B------:R-:W-:Y:S01]  /*1d90*/  UIMAD UR28, UR21, UR5, UR4 ;  /* 0x00000005151c72a4 */ /* 0x000fe2000f8e0204 */
[----:B------:R-:W-:Y:S01]  /*1da0*/  P2R R19, PR, RZ, 0x20 ;  /* 0x00000020ff137803 */ /* 0x000fe20000000000 */
[C---:B-1----:R-:W-:Y:S01]  /*1db0*/  IMAD R2, R0.reuse, c[0x0][0x178], RZ ;  /* 0x00005e0000027a24 */ /* 0x042fe200078e02ff */
[----:B------:R-:W-:Y:S01]  /*1dc0*/  ISETP.LT.OR P5, PT, R13, 0x61, P1 ;  /* 0x000000610d00780c */ /* 0x000fe20000fa1670 */
[----:B------:R-:W-:Y:S01]  /*1dd0*/  IMAD R0, R0, c[0x0][0x208], RZ ;  /* 0x0000820000007a24 */ /* 0x000fe200078e02ff */
[----:B------:R-:W-:Y:S01]  /*1de0*/  ULDC.64 UR4, c[0x0][0x178] ;  /* 0x00005e0000047ab9 */ /* 0x000fe20000000a00 */
[C---:B------:R-:W-:Y:S01]  /*1df0*/  IMAD R14, R10.reuse, c[0x0][0x17c], R2 ;  /* 0x00005f000a0e7a24 */ /* 0x040fe200078e0202 */
[----:B------:R1:W-:Y:S01]  /*1e00*/  STL [R1+0x2c], R19 ;  /* 0x00002c1301007387 */ /* 0x0003e20000100800 */
[----:B------:R-:W-:Y:S01]  /*1e10*/  IMAD.U32 R2, RZ, RZ, UR26 ;  /* 0x0000001aff027e24 */ /* 0x000fe2000f8e00ff */
[----:B------:R-:W-:Y:S01]  /*1e20*/  UIMAD.WIDE.U32 UR30, UR23, UR4, URZ ;  /* 0x00000004171e72a5 */ /* 0x000fe2000f8e003f */
[C---:B------:R-:W-:Y:S01]  /*1e30*/  IMAD R15, R10.reuse, c[0x0][0x20c], R0 ;  /* 0x000083000a0f7a24 */ /* 0x040fe200078e0200 */
[----:B------:R-:W-:Y:S01]  /*1e40*/  SEL R0, RZ, 0x1, P6 ;  /* 0x00000001ff007807 */ /* 0x000fe20003000000 */
[----:B------:R-:W-:Y:S01]  /*1e50*/  IMAD.WIDE.U32 R10, R10, c[0x0][0x208], R16 ;  /* 0x000082000a0a7a25 */ /* 0x000fe200078e0010 */
[----:B------:R-:W-:-:S04]  /*1e60*/  IADD3 R2, P3, P2, R2, 0x80, R6 ;  /* 0x0000008002027810 */ /* 0x000fc80007a7e006 */
[----:B------:R-:W-:Y:S02]  /*1e70*/  IADD3.X R3, RZ, UR8, R7, P3, P2 ;  /* 0x00000008ff037c10 */ /* 0x000fe40009fe4407 */
[----:B------:R-:W-:Y:S01]  /*1e80*/  ISETP.NE.AND P3, PT, R19, RZ, PT ;  /* 0x000000ff1300720c */ /* 0x000fe20003f65270 */
[----:B--2---:R-:W-:Y:S01]  /*1e90*/  IMAD.IADD R7, R9, 0x1, R14 ;  /* 0x0000000109077824 */ /* 0x004fe200078e020e */
[----:B------:R-:W-:Y:S01]  /*1ea0*/  ISETP.LT.OR P2, PT, R13, 0x41, P1 ;  /* 0x000000410d00780c */ /* 0x000fe20000f41670 */
[----:B------:R2:W-:Y:S01]  /*1eb0*/  LDGSTS.E.BYPASS.LTC128B.128 [R12+0x5080], [R2.64], !P4 ;  /* 0x05080000020c7fae */ /* 0x0005e2000e101d52 */
[----:B------:R-:W-:Y:S01]  /*1ec0*/  SEL R6, RZ, 0x2, P3 ;  /* 0x00000002ff067807 */ /* 0x000fe20001800000 */
[----:B------:R-:W-:Y:S01]  /*1ed0*/  IMAD.IADD R9, R11, 0x1, R15 ;  /* 0x000000010b097824 */ /* 0x000fe200078e020f */
[C---:B------:R-:W-:Y:S02]  /*1ee0*/  ISETP.LT.OR P1, PT, R13.reuse, 0x41, P0 ;  /* 0x000000410d00780c */ /* 0x040fe40000721670 */
[----:B------:R-:W-:Y:S01]  /*1ef0*/  ISETP.LT.OR P3, PT, R13, 0x61, P0 ;  /* 0x000000610d00780c */ /* 0x000fe20000761670 */
[----:B------:R-:W-:-:S02]  /*1f00*/  IMAD.IADD R0, R6, 0x1, R0 ;  /* 0x0000000106007824 */ /* 0x000fc400078e0200 */
[----:B------:R-:W-:Y:S02]  /*1f10*/  IMAD.MOV.U32 R6, RZ, RZ, R8 ;  /* 0x000000ffff067224 */ /* 0x000fe400078e0008 */
[----:B------:R-:W-:Y:S01]  /*1f20*/  IMAD.MOV.U32 R8, RZ, RZ, R10 ;  /* 0x000000ffff087224 */ /* 0x000fe200078e000a */
[----:B------:R-:W-:Y:S01]  /*1f30*/  LOP3.LUT P4, RZ, R0, 0x2, RZ, 0xc0, !PT ;  /* 0x0000000200ff7812 */ /* 0x000fe2000788c0ff */
[----:B-1----:R-:W-:-:S04]  /*1f40*/  IMAD.U32 R19, RZ, RZ, UR21 ;  /* 0x00000015ff137e24 */ /* 0x002fc8000f8e00ff */
[----:B------:R-:W-:Y:S01]  /*1f50*/  IMAD.WIDE.U32 R20, R19, c[0x0][0x278], R20 ;  /* 0x00009e0013147a25 */ /* 0x000fe200078e0014 */
[----:B--2---:R-:W-:-:S04]  /*1f60*/  IADD3 R2, P0, R4, UR26, RZ ;  /* 0x0000001a04027c10 */ /* 0x004fc8000ff1e0ff */
[----:B------:R-:W-:Y:S02]  /*1f70*/  IADD3.X R3, R5, UR8, RZ, P0, !PT ;  /* 0x0000000805037c10 */ /* 0x000fe400087fe4ff */
[----:B---3--:R-:W-:-:S03]  /*1f80*/  IADD3 R4, P0, R4, UR27, RZ ;  /* 0x0000001b04047c10 */ /* 0x008fc6000ff1e0ff */
[----:B------:R1:W-:Y:S01]  /*1f90*/  LDGSTS.E.BYPASS.LTC128B.128 [R12+0x2080], [R2.64], !P2 ;  /* 0x02080000020c7fae */ /* 0x0003e2000d101d52 */
[----:B------:R-:W-:Y:S02]  /*1fa0*/  IADD3.X R5, R5, UR6, RZ, P0, !PT ;  /* 0x0000000605057c10 */ /* 0x000fe400087fe4ff */
[----:B------:R-:W-:Y:S01]  /*1fb0*/  IADD3 R14, P0, R2, UR26, RZ ;  /* 0x0000001a020e7c10 */ /* 0x000fe2000ff1e0ff */
[----:B------:R-:W-:Y:S01]  /*1fc0*/  USHF.R.S32.HI UR26, URZ, 0x1f, UR23 ;  /* 0x0000001f3f1a7899 */ /* 0x000fe20008011417 */
[----:B------:R-:W-:Y:S01]  /*1fd0*/  LOP3.LUT P2, RZ, R0, 0x1, RZ, 0xc0, !PT ;  /* 0x0000000100ff7812 */ /* 0x000fe2000784c0ff */
[----:B------:R2:W-:Y:S01]  /*1fe0*/  LDGSTS.E.BYPASS.LTC128B.128 [R12+0x6080], [R4.64], !P1 ;  /* 0x06080000040c7fae */ /* 0x0005e2000c901d52 */
[----:B------:R-:W-:Y:S01]  /*1ff0*/  IADD3.X R15, R3, UR8, RZ, P0, !PT ;  /* 0x00000008030f7c10 */ /* 0x000fe200087fe4ff */
[----:B------:R-:W-:Y:S01]  /*2000*/  UIMAD UR8, UR26, UR4, URZ ;  /* 0x000000041a0872a4 */ /* 0x000fe2000f8e023f */
[----:B------:R-:W-:Y:S01]  /*2010*/  IADD3 R10, P0, R2, UR27, RZ ;  /* 0x0000001b020a7c10 */ /* 0x000fe2000ff1e0ff */
[----:B------:R-:W-:-:S02]  /*2020*/  USHF.L.U32 UR27, UR23, 0x6, URZ ;  /* 0x00000006171b7899 */ /* 0x000fc4000800063f */
[----:B------:R-:W-:Y:S01]  /*2030*/  UIMAD UR8, UR23, UR5, UR8 ;  /* 0x00000005170872a4 */ /* 0x000fe2000f8e0208 */
[----:B------:R-:W-:Y:S01]  /*2040*/  IADD3.X R11, R3, UR6, RZ, P0, !PT ;  /* 0x00000006030b7c10 */ /* 0x000fe200087fe4ff */
[----:B------:R3:W-:Y:S01]  /*2050*/  LDGSTS.E.BYPASS.LTC128B.128 [R12+0x3080], [R14.64], !P5 ;  /* 0x030800000e0c7fae */ /* 0x0007e2000e901d52 */
[----:B------:R-:W-:Y:S01]  /*2060*/  ISETP.GE.AND P0, PT, R16, c[0x0][0x1fc], PT ;  /* 0x00007f0010007a0c */ /* 0x000fe20003f06270 */
[----:B------:R-:W-:Y:S02]  /*2070*/  UIADD3 UR8, UR31, UR8, URZ ;  /* 0x000000081f087290 */ /* 0x000fe4000fffe03f */
[----:B------:R4:W-:Y:S01]  /*2080*/  LDGSTS.E.BYPASS.LTC128B.128 [R12+0x7080], [R10.64], !P3 ;  /* 0x070800000a0c7fae */ /* 0x0009e2000d901d52 */
[----:B------:R-:W-:Y:S01]  /*2090*/  ULDC.64 UR6, c[0x0][0x218] ;  /* 0x0000860000067ab9 */ /* 0x000fe20000000a00 */
[----:B------:R-:W-:Y:S01]  /*20a0*/  ISETP.GT.AND P3, PT, R31, 0xf, PT ;  /* 0x0000000f1f00780c */ /* 0x000fe20003f64270 */
[----:B------:R-:W-:Y:S01]  /*20b0*/  UIMAD UR6, UR20, UR6, URZ ;  /* 0x00000006140672a4 */ /* 0x000fe2000f8e023f */
[----:B------:R-:W0:Y:S01]  /*20c0*/  LDGDEPBAR ;  /* 0x00000000000079af */ /* 0x000e220000000000 */
[----:B------:R-:W-:Y:S01]  /*20d0*/  USHF.R.S32.HI UR29, URZ, 0x1f, UR27 ;  /* 0x0000001f3f1d7899 */ /* 0x000fe2000801141b */
[----:B--2---:R-:W-:-:S04]  /*20e0*/  IMAD.U32 R4, RZ, RZ, UR16 ;  /* 0x00000010ff047e24 */ /* 0x004fc8000f8e00ff */
[----:B------:R-:W-:-:S04]  /*20f0*/  IMAD.WIDE.U32 R4, R4, c[0x0][0x180], R6 ;  /* 0x0000600004047a25 */ /* 0x000fc800078e0006 */
[----:B-1----:R-:W-:Y:S01]  /*2100*/  IMAD.MOV.U32 R2, RZ, RZ, R4 ;  /* 0x000000ffff027224 */ /* 0x002fe200078e0004 */
[----:B------:R-:W-:Y:S01]  /*2110*/  IADD3 R3, R5, UR9, RZ ;  /* 0x0000000905037c10 */ /* 0x000fe2000fffe0ff */
[----:B------:R-:W-:Y:S01]  /*2120*/  IMAD.U32 R7, RZ, RZ, UR4 ;  /* 0x00000004ff077e24 */ /* 0x000fe2000f8e00ff */
[----:B------:R-:W-:Y:S02]  /*2130*/  SEL R5, RZ, 0x1, P0 ;  /* 0x00000001ff057807 */ /* 0x000fe40000000000 */
[----:B------:R-:W-:Y:S01]  /*2140*/  ISETP.GE.AND P0, PT, R30, c[0x0][0x1fc], PT ;  /* 0x00007f001e007a0c */ /* 0x000fe20003f06270 */
[----:B------:R-:W-:Y:S01]  /*2150*/  IMAD.WIDE.U32 R34, R19, c[0x0][0x188], R2 ;  /* 0x0000620013227a25 */ /* 0x000fe200078e0002 */
[----:B----4-:R-:W-:Y:S02]  /*2160*/  LEA.HI R11, R32, R31, RZ, 0x2 ;  /* 0x0000001f200b7211 */ /* 0x010fe400078f10ff */
[----:B------:R-:W-:Y:S01]  /*2170*/  SEL R4, RZ, 0xffffffff, P0 ;  /* 0xffffffffff047807 */ /* 0x000fe20000000000 */
[----:B------:R-:W-:Y:S01]  /*2180*/  IMAD.U32 R2, RZ, RZ, UR30 ;  /* 0x0000001eff027e24 */ /* 0x000fe2000f8e00ff */
[----:B------:R-:W-:Y:S01]  /*2190*/  IADD3 R25, R35, UR28, RZ ;  /* 0x0000001c23197c10 */ /* 0x000fe2000fffe0ff */
[----:B------:R-:W-:Y:S01]  /*21a0*/  IMAD.U32 R3, RZ, RZ, UR31 ;  /* 0x0000001fff037e24 */ /* 0x000fe2000f8e00ff */
[----:B------:R-:W-:Y:S01]  /*21b0*/  UIMAD UR28, UR21, UR7, UR6 ;  /* 0x00000007151c72a4 */ /* 0x000fe2000f8e0206 */
[----:B------:R-:W-:Y:S01]  /*21c0*/  IMAD.U32 R3, RZ, RZ, UR8 ;  /* 0x00000008ff037e24 */ /* 0x000fe2000f8e00ff */
[----:B------:R-:W-:Y:S01]  /*21d0*/  LEA R0, P0, R2, R34, 0x6 ;  /* 0x0000002202007211 */ /* 0x000fe200078030ff */
[----:B------:R-:W-:Y:S01]  /*21e0*/  IMAD.SHL.U32 R4, R4, 0x2, RZ ;  /* 0x0000000204047824 */ /* 0x000fe200078e00ff */
[----:B------:R-:W-:Y:S01]  /*21f0*/  ULDC.64 UR6, c[0x0][0x278] ;  /* 0x00009e0000067ab9 */ /* 0x000fe20000000a00 */
[----:B------:R1:W-:Y:S01]  /*2200*/  STL.64 [R1+0x18], R34 ;  /* 0x0000182201007387 */ /* 0x0003e20000100a00 */
[----:B------:R-:W-:Y:S01]  /*2210*/  LEA.HI.X R3, R2, R25, R3, 0x6, P0 ;  /* 0x0000001902037211 */ /* 0x000fe200000f3403 */
[----:B------:R-:W-:Y:S01]  /*2220*/  UIMAD UR6, UR20, UR6, URZ ;  /* 0x00000006140672a4 */ /* 0x000fe2000f8e023f */
[----:B------:R-:W-:Y:S01]  /*2230*/  LEA R2, P0, R0, c[0x0][0x160], 0x1 ;  /* 0x0000580000027a11 */ /* 0x000fe200078008ff */
[----:B------:R-:W-:Y:S01]  /*2240*/  ULDC.64 UR8, c[0x0][0x208] ;  /* 0x0000820000087ab9 */ /* 0x000fe20000000a00 */
[----:B------:R-:W-:Y:S01]  /*2250*/  LOP3.LUT R13, R4, 0x2, R5, 0xe2, !PT ;  /* 0x00000002040d7812 */ /* 0x000fe200078ee205 */
[----:B------:R-:W-:Y:S01]  /*2260*/  IMAD.U32 R4, RZ, RZ, UR16 ;  /* 0x00000010ff047e24 */ /* 0x000fe2000f8e00ff */
[----:B------:R-:W-:Y:S01]  /*2270*/  LEA.HI.X R3, R0, c[0x0][0x164], R3, 0x1, P0 ;  /* 0x0000590000037a11 */ /* 0x000fe200000f0c03 */
[----:B------:R-:W-:Y:S01]  /*2280*/  IMAD.U32 R0, RZ, RZ, UR27 ;  /* 0x0000001bff007e24 */ /* 0x000fe2000f8e00ff */
[----:B------:R-:W-:Y:S01]  /*2290*/  LEA R6, P0, R7, R2, 0x6 ;  /* 0x0000000207067211 */ /* 0x000fe200078030ff */
[----:B------:R-:W-:Y:S01]  /*22a0*/  IMAD.WIDE.U32 R4, R4, c[0x0][0x210], R8 ;  /* 0x0000840004047a25 */ /* 0x000fe200078e0008 */
[----:B------:R-:W-:Y:S01]  /*22b0*/  UIMAD UR30, UR21, UR7, UR6 ;  /* 0x00000007151e72a4 */ /* 0x000fe2000f8e0206 */
[----:B------:R2:W-:Y:S01]  /*22c0*/  STL [R1+0x24], R25 ;  /* 0x0000241901007387 */ /* 0x0005e20000100800 */
[----:B------:R-:W-:Y:S01]  /*22d0*/  IADD3 R0, -R36, UR13, -R0 ;  /* 0x0000000d24007c10 */ /* 0x000fe2000fffe900 */
[----:B------:R-:W-:Y:S01]  /*22e0*/  USHF.L.U64.HI UR9, UR8, UR24, UR9 ;  /* 0x0000001808097299 */ /* 0x000fe20008010209 */
[----:B------:R-:W-:Y:S01]  /*22f0*/  IADD3 R5, R5, UR25, RZ ;  /* 0x0000001905057c10 */ /* 0x000fe2000fffe0ff */
[----:B------:R-:W-:Y:S01]  /*2300*/  IMAD.U32 R8, RZ, RZ, UR5 ;  /* 0x00000005ff087e24 */ /* 0x000fe2000f8e00ff */
[C---:B------:R-:W-:Y:S01]  /*2310*/  ISETP.LT.OR P1, PT, R0.reuse, 0x1, !P2 ;  /* 0x000000010000780c */ /* 0x040fe20005721670 */
[----:B------:R-:W-:Y:S01]  /*2320*/  USHF.L.U32 UR24, UR8, 0x6, URZ ;  /* 0x0000000608187899 */ /* 0x000fe2000800063f */
[----:B------:R-:W-:Y:S01]  /*2330*/  ISETP.LT.OR P2, PT, R0, 0x21, !P2 ;  /* 0x000000210000780c */ /* 0x000fe20005741670 */
[----:B------:R-:W-:Y:S01]  /*2340*/  UIMAD UR25, UR9, UR23, URZ ;  /* 0x00000017091972a4 */ /* 0x000fe2000f8e023f */
[----:B------:R-:W-:Y:S01]  /*2350*/  LEA.HI.X R7, R7, R3, R8, 0x6, P0 ;  /* 0x0000000307077211 */ /* 0x000fe200000f3408 */
[----:B------:R-:W-:Y:S01]  /*2360*/  ULDC.64 UR6, c[0x0][0x288] ;  /* 0x0000a20000067ab9 */ /* 0x000fe20000000a00 */
[----:B------:R-:W-:Y:S01]  /*2370*/  IADD3 R33, R21, UR30, RZ ;  /* 0x0000001e15217c10 */ /* 0x000fe2000fffe0ff */
[----:B------:R-:W-:Y:S01]  /*2380*/  UIMAD UR25, UR26, UR24, UR25 ;  /* 0x000000181a1972a4 */ /* 0x000fe2000f8e0219 */
[----:B------:R-:W-:Y:S01]  /*2390*/  @!P3 IADD3 R9, P0, R20, UR27, RZ ;  /* 0x0000001b1409bc10 */ /* 0x000fe2000ff1e0ff */
[----:B------:R-:W-:Y:S01]  /*23a0*/  UIMAD UR6, UR22, UR6, URZ ;  /* 0x00000006160672a4 */ /* 0x000fe2000f8e023f */
[----:B-1----:R-:W-:Y:S01]  /*23b0*/  IMAD.WIDE.U32 R34, R19, c[0x0][0x218], R4 ;  /* 0x0000860013227a25 */ /* 0x002fe200078e0004 */
[----:B------:R-:W-:Y:S01]  /*23c0*/  LOP3.LUT P5, RZ, R13, 0x2, RZ, 0xc0, !PT ;  /* 0x000000020dff7812 */ /* 0x000fe200078ac0ff */
[----:B------:R-:W-:Y:S01]  /*23d0*/  STL.64 [R1+0x38], R20 ;  /* 0x0000381401007387 */ /* 0x000fe20000100a00 */
[----:B------:R-:W-:Y:S01]  /*23e0*/  @!P3 IADD3.X R10, R33, UR29, RZ, P0, !PT ;  /* 0x0000001d210abc10 */ /* 0x000fe200087fe4ff */
[----:B------:R-:W-:Y:S01]  /*23f0*/  IMAD.MOV.U32 R38, RZ, RZ, R34 ;  /* 0x000000ffff267224 */ /* 0x000fe200078e0022 */
[----:B------:R-:W-:Y:S01]  /*2400*/  IADD3 R39, R35, UR28, RZ ;  /* 0x0000001c23277c10 */ /* 0x000fe2000fffe0ff */
[----:B------:R1:W-:Y:S01]  /*2410*/  LDGSTS.E.BYPASS.LTC128B.128 [R12+0x10080], [R2.64], !P1 ;  /* 0x10080000020c7fae */ /* 0x0003e2000c901d52 */
[C---:B------:R-:W-:Y:S01]  /*2420*/  ISETP.LT.OR P1, PT, R0.reuse, 0x1, !P4 ;  /* 0x000000010000780c */ /* 0x040fe20006721670 */
[----:B------:R-:W-:Y:S01]  /*2430*/  UIMAD UR6, UR16, UR7, UR6 ;  /* 0x00000007100672a4 */ /* 0x000fe2000f8e0206 */
[----:B------:R-:W-:Y:S01]  /*2440*/  ISETP.LT.OR P4, PT, R0, 0x21, !P4 ;  /* 0x000000210000780c */ /* 0x000fe20006781670 */
[----:B--2---:R-:W-:Y:S01]  /*2450*/  IMAD.U32 R25, RZ, RZ, UR24 ;  /* 0x00000018ff197e24 */ /* 0x004fe2000f8e00ff */
[----:B------:R-:W-:Y:S01]  /*2460*/  @!P3 LEA R8, P0, R9, c[0x0][0x258], 0x2 ;  /* 0x000096000908ba11 */ /* 0x000fe200078010ff */
[----:B------:R-:W-:Y:S01]  /*2470*/  UMOV UR7, 0x5 ;  /* 0x0000000500077882 */ /* 0x000fe20000000000 */
[----:B------:R2:W-:Y:S01]  /*2480*/  STL.64 [R1+0x10], R34 ;  /* 0x0000102201007387 */ /* 0x0005e20000100a00 */
[----:B------:R-:W-:Y:S01]  /*2490*/  IMAD.WIDE.U32 R4, R25, UR23, R38 ;  /* 0x0000001719047c25 */ /* 0x000fe2000f8e0026 */
[----:B------:R-:W-:-:S02]  /*24a0*/  @!P3 LEA.HI.X R9, R9, c[0x0][0x25c], R10, 0x2, P0 ;  /* 0x000097000909ba11 */ /* 0x000fc400000f140a */
[----:B------:R4:W-:Y:S04]  /*24b0*/  STL [R1+0x50], R33 ;  /* 0x0000502101007387 */ /* 0x0009e80000100800 */
[----:B------:R1:W-:Y:S04]  /*24c0*/  LDGSTS.E.BYPASS.LTC128B.128 [R12+0x12080], [R2.64+0x80], !P1 ;  /* 0x12080080020c7fae */ /* 0x0003e8000c901d52 */
[----:B------:R5:W-:Y:S04]  /*24d0*/  LDGSTS.E.BYPASS.LTC128B.128 [R12+0x11080], [R6.64], !P2 ;  /* 0x11080000060c7fae */ /* 0x000be8000d101d52 */
[----:B------:R-:W-:Y:S01]  /*24e0*/  STL.64 [R1+0x8], R38 ;  /* 0x0000082601007387 */ /* 0x000fe20000100a00 */
[----:B-1----:R-:W-:-:S02]  /*24f0*/  P2R R2, PR, RZ, 0x10 ;  /* 0x00000010ff027803 */ /* 0x002fc40000000000 */
[----:B------:R-:W-:Y:S02]  /*2500*/  LOP3.LUT P4, RZ, R13, 0x1, RZ, 0xc0, !PT ;  /* 0x000000010dff7812 */ /* 0x000fe4000788c0ff */
[----:B------:R-:W-:Y:S02]  /*2510*/  ISETP.NE.AND P1, PT, R2, RZ, PT ;  /* 0x000000ff0200720c */ /* 0x000fe40003f25270 */
[----:B------:R-:W-:Y:S01]  /*2520*/  IADD3 R3, R5, UR25, RZ ;  /* 0x0000001905037c10 */ /* 0x000fe2000fffe0ff */
[----:B------:R-:W-:Y:S01]  /*2530*/  ULDC UR25, c[0x0][0x20c] ;  /* 0x0000830000197ab9 */ /* 0x000fe20000000800 */
[C---:B------:R-:W-:Y:S01]  /*2540*/  LEA R2, P0, R4.reuse, c[0x0][0x1f0], 0x1 ;  /* 0x00007c0004027a11 */ /* 0x040fe200078008ff */
[----:B------:R-:W-:Y:S01]  /*2550*/  USHF.L.U64.HI UR25, UR8, UR7, UR25 ;  /* 0x0000000708197299 */ /* 0x000fe20008010219 */
[----:B------:R-:W-:Y:S01]  /*2560*/  IADD3 R5, R23, UR6, RZ ;  /* 0x0000000617057c10 */ /* 0x000fe2000fffe0ff */
[----:B------:R-:W-:Y:S01]  /*2570*/  USHF.L.U32 UR8, UR8, 0x5, URZ ;  /* 0x0000000508087899 */ /* 0x000fe2000800063f */
[----:B------:R-:W-:Y:S01]  /*2580*/  LEA.HI.X R3, R4, c[0x0][0x1f4], R3, 0x1, P0 ;  /* 0x00007d0004037a11 */ /* 0x000fe200000f0c03 */
[----:B------:R-:W-:Y:S01]  /*2590*/  ULDC.64 UR6, c[0x0][0x290] ;  /* 0x0000a40000067ab9 */ /* 0x000fe20000000a00 */
[C---:B------:R-:W-:Y:S01]  /*25a0*/  ISETP.LT.OR P0, PT, R0.reuse, 0x1, !P5 ;  /* 0x000000010000780c */ /* 0x040fe20006f01670 */
[----:B------:R-:W-:Y:S01]  /*25b0*/  USHF.L.U32 UR28, UR8, 0x1, URZ ;  /* 0x00000001081c7899 */ /* 0x000fe2000800063f */
[----:B------:R-:W-:Y:S01]  /*25c0*/  IMAD.MOV.U32 R4, RZ, RZ, R22 ;  /* 0x000000ffff047224 */ /* 0x000fe200078e0016 */
[----:B------:R5:W-:Y:S01]  /*25d0*/  LDGSTS.E.BYPASS.LTC128B.128 [R12+0x13080], [R6.64+0x80], !P1 ;  /* 0x13080080060c7fae */ /* 0x000be2000c901d52 */
[C---:B------:R-:W-:Y:S01]  /*25e0*/  ISETP.LT.OR P1, PT, R0.reuse, 0x1, !P4 ;  /* 0x000000010000780c */ /* 0x040fe20006721670 */
[----:B------:R-:W-:Y:S01]  /*25f0*/  UIMAD UR6, UR20, UR6, URZ ;  /* 0x00000006140672a4 */ /* 0x000fe2000f8e023f */
[----:B------:R-:W-:Y:S01]  /*2600*/  ISETP.LT.OR P2, PT, R0, 0x21, !P4 ;  /* 0x000000210000780c */ /* 0x000fe20006741670 */
[----:B------:R-:W-:Y:S01]  /*2610*/  USHF.L.U64.HI UR26, UR8, 0x1, UR25 ;  /* 0x00000001081a7899 */ /* 0x000fe20008010219 */
[----:B--2---:R-:W-:Y:S01]  /*2620*/  IMAD.WIDE.U32 R34, R19, c[0x0][0x290], R4 ;  /* 0x0000a40013227a25 */ /* 0x004fe200078e0004 */
[----:B------:R-:W-:Y:S01]  /*2630*/  UIMAD UR6, UR21, UR7, UR6 ;  /* 0x00000007150672a4 */ /* 0x000fe2000f8e0206 */
[----:B------:R-:W-:-:S02]  /*2640*/  LEA.HI R23, R32, R31, RZ, 0x5 ;  /* 0x0000001f20177211 */ /* 0x000fc400078f28ff */
[----:B------:R-:W-:Y:S01]  /*2650*/  IMAD.U32 R4, RZ, RZ, UR16 ;  /* 0x00000010ff047e24 */ /* 0x000fe2000f8e00ff */
[----:B------:R-:W-:Y:S01]  /*2660*/  SHF.R.S32.HI R22, RZ, 0x2, R11 ;  /* 0x00000002ff167819 */ /* 0x000fe2000001140b */
[----:B------:R-:W-:Y:S01]  /*2670*/  STL.64 [R1+0x30], R34 ;  /* 0x0000302201007387 */ /* 0x000fe20000100a00 */
[----:B----4-:R-:W-:Y:S01]  /*2680*/  IADD3 R33, R35, UR6, RZ ;  /* 0x0000000623217c10 */ /* 0x010fe2000fffe0ff */
[----:B------:R-:W-:Y:S02]  /*2690*/  ULDC.64 UR6, c[0x0][0x238] ;  /* 0x00008e0000067ab9 */ /* 0x000fe40000000a00 */
[----:B------:R-:W-:Y:S02]  /*26a0*/  UIMAD UR6, UR22, UR6, URZ ;  /* 0x00000006160672a4 */ /* 0x000fe4000f8e023f */
[----:B------:R-:W-:Y:S01]  /*26b0*/  STL [R1+0x40], R33 ;  /* 0x0000402101007387 */ /* 0x000fe20000100800 */
[----:B------:R-:W-:Y:S02]  /*26c0*/  UIADD3 UR22, UR23, 0x1, URZ ;  /* 0x0000000117167890 */ /* 0x000fe4000fffe03f */
[----:B------:R-:W-:-:S02]  /*26d0*/  UIMAD UR6, UR16, UR7, UR6 ;  /* 0x00000007100672a4 */ /* 0x000fc4000f8e0206 */
[----:B------:R-:W-:Y:S01]  /*26e0*/  UISETP.GE.AND UP0, UPT, UR22, UR11, UPT ;  /* 0x0000000b1600728c */ /* 0x000fe2000bf06270 */
[----:B-----5:R-:W-:Y:S01]  /*26f0*/  @!P3 IMAD.SHL.U32 R6, R31, 0x10, RZ ;  /* 0x000000101f06b824 */ /* 0x020fe200078e00ff */
[----:B------:R-:W-:-:S04]  /*2700*/  SHF.R.S32.HI R7, RZ, 0x5, R23 ;  /* 0x00000005ff077819 */ /* 0x000fc80000011417 */
[----:B------:R1:W-:Y:S04]  /*2710*/  @!P3 LDGSTS.E.BYPASS.LTC128B.128 [R6+0x20080], [R8.64] ;  /* 0x200800000806bfae */ /* 0x0003e8000b901d52 */
[----:B------:R-:W0:Y:S04]  /*2720*/  LDGDEPBAR ;  /* 0x00000000000079af */ /* 0x000e280000000000 */
[----:B------:R2:W-:Y:S01]  /*2730*/  LDGSTS.E.BYPASS.LTC128B.128 [R12+0x18080], [R2.64], !P1 ;  /* 0x18080000020c7fae */ /* 0x0005e2000c901d52 */
[----:B------:R-:W-:-:S03]  /*2740*/  ISETP.LT.OR P1, PT, R0, 0x21, !P5 ;  /* 0x000000210000780c */ /* 0x000fc60006f21670 */
[----:B------:R2:W-:Y:S01]  /*2750*/  LDGSTS.E.BYPASS.LTC128B.128 [R12+0x1a080], [R2.64+0x80], !P0 ;  /* 0x1a080080020c7fae */ /* 0x0005e2000c101d52 */
[----:B-1----:R-:W-:Y:S01]  /*2760*/  IMAD.WIDE.U32 R8, R4, c[0x0][0x238], R26 ;  /* 0x00008e0004087a25 */ /* 0x002fe200078e001a */
[----:B------:R-:W-:Y:S02]  /*2770*/  SHF.R.S32.HI R4, RZ, 0x1f, R11 ;  /* 0x0000001fff047819 */ /* 0x000fe4000001140b */
[----:B------:R-:W-:-:S04]  /*2780*/  LEA.HI R6, R23, R7, RZ, 0x1 ;  /* 0x0000000717067211 */ /* 0x000fc800078f08ff */
[----:B------:R-:W-:Y:S02]  /*2790*/  LOP3.LUT R6, R6, 0xfffffffe, RZ, 0xc0, !PT ;  /* 0xfffffffe06067812 */ /* 0x000fe400078ec0ff */
[----:B--2---:R-:W-:-:S03]  /*27a0*/  IADD3 R2, P0, R2, UR28, RZ ;  /* 0x0000001c02027c10 */ /* 0x004fc6000ff1e0ff */
[----:B---3--:R-:W-:Y:S01]  /*27b0*/  IMAD.IADD R15, R7, 0x1, -R6 ;  /* 0x00000001070f7824 */ /* 0x008fe200078e0a06 */
[----:B------:R-:W-:Y:S02]  /*27c0*/  IADD3.X R3, R3, UR26, RZ, P0, !PT ;  /* 0x0000001a03037c10 */ /* 0x000fe400087fe4ff */
[----:B------:R-:W-:-:S03]  /*27d0*/  IADD3 R0, P0, R34, UR27, RZ ;  /* 0x0000001b22007c10 */ /* 0x000fc6000ff1e0ff */
[----:B------:R1:W-:Y:S01]  /*27e0*/  LDGSTS.E.BYPASS.LTC128B.128 [R12+0x19080], [R2.64], !P2 ;  /* 0x19080000020c7fae */ /* 0x0003e2000d101d52 */
[----:B------:R-:W-:Y:S02]  /*27f0*/  IADD3.X R5, R33, UR29, RZ, P0, !PT ;  /* 0x0000001d21057c10 */ /* 0x000fe400087fe4ff */
[C---:B------:R-:W-:Y:S01]  /*2800*/  LEA R20, P0, R0.reuse, c[0x0][0x280], 0x2 ;  /* 0x0000a00000147a11 */ /* 0x040fe200078010ff */
[----:B------:R1:W-:Y:S03]  /*2810*/  LDGSTS.E.BYPASS.LTC128B.128 [R12+0x1b080], [R2.64+0x80], !P1 ;  /* 0x1b080080020c7fae */ /* 0x0003e6000c901d52 */
[----:B------:R-:W-:Y:S02]  /*2820*/  LEA.HI.X R21, R0, c[0x0][0x284], R5, 0x2, P0 ;  /* 0x0000a10000157a11 */ /* 0x000fe400000f1405 */
[----:B------:R-:W-:Y:S02]  /*2830*/  R2P PR, R18, 0x6 ;  /* 0x0000000612007804 */ /* 0x000fe40000000000 */
[----:B------:R-:W-:-:S03]  /*2840*/  PLOP3.LUT P0, PT, PT, PT, UP0, 0x80, 0x0 ;  /* 0x000000000000781c */ /* 0x000fc60003f0f008 */
[----:B------:R-:W-:Y:S02]  /*2850*/  SEL R215, R215, 0xfffffff0, !P1 ;  /* 0xfffffff0d7d77807 */ /* 0x000fe40004800000 */
[----:B------:R-:W-:Y:S02]  /*2860*/  SEL R216, R216, 0xffffffe0, !P2 ;  /* 0xffffffe0d8d87807 */ /* 0x000fe40005000000 */
[----:B-1----:R-:W-:-:S04]  /*2870*/  LEA.HI R2, R32, R31, RZ, 0x4 ;  /* 0x0000001f20027211 */ /* 0x002fc800078f20ff */
[----:B------:R-:W-:Y:S02]  /*2880*/  SHF.R.S32.HI R5, RZ, 0x4, R2 ;  /* 0x00000004ff057819 */ /* 0x000fe40000011402 */
[C---:B------:R-:W-:Y:S02]  /*2890*/  LOP3.LUT R0, R2.reuse, 0xfffffff0, RZ, 0xc0, !PT ;  /* 0xfffffff002007812 */ /* 0x040fe400078ec0ff */
[----:B------:R-:W-:Y:S02]  /*28a0*/  LEA.HI R3, R2, R5, RZ, 0x1 ;  /* 0x0000000502037211 */ /* 0x000fe400078f08ff */
[----:B------:R-:W-:Y:S01]  /*28b0*/  LEA.HI R2, R4, R22, RZ, 0x3 ;  /* 0x0000001604027211 */ /* 0x000fe200078f18ff */
[----:B------:R-:W-:Y:S01]  /*28c0*/  IMAD.IADD R0, R31, 0x1, -R0 ;  /* 0x000000011f007824 */ /* 0x000fe200078e0a00 */
[----:B------:R-:W-:Y:S01]  /*28d0*/  LOP3.LUT R6, R3, 0xfffffffe, RZ, 0xc0, !PT ;  /* 0xfffffffe03067812 */ /* 0x000fe200078ec0ff */
[----:B------:R-:W-:Y:S01]  /*28e0*/  IMAD.SHL.U32 R4, R18, 0x40, RZ ;  /* 0x0000004012047824 */ /* 0x000fe200078e00ff */
[----:B------:R-:W-:Y:S01]  /*28f0*/  LOP3.LUT R2, R2, 0xfffffff8, RZ, 0xc0, !PT ;  /* 0xfffffff802027812 */ /* 0x000fe200078ec0ff */
[----:B------:R-:W-:Y:S01]  /*2900*/  IMAD.SHL.U32 R18, R15, 0x10, RZ ;  /* 0x000000100f127824 */ /* 0x000fe200078e00ff */
[----:B------:R-:W-:-:S02]  /*2910*/  SHF.R.S32.HI R10, RZ, 0x1f, R0 ;  /* 0x0000001fff0a7819 */ /* 0x000fc40000011400 */
[----:B------:R-:W-:Y:S01]  /*2920*/  IADD3 R3, R9, UR6, RZ ;  /* 0x0000000609037c10 */ /* 0x000fe2000fffe0ff */
[----:B------:R-:W-:Y:S01]  /*2930*/  IMAD.IADD R22, R22, 0x1, -R2 ;  /* 0x0000000116167824 */ /* 0x000fe200078e0a02 */
[----:B------:R-:W-:Y:S01]  /*2940*/  LEA.HI R10, R10, R0, RZ, 0x3 ;  /* 0x000000000a0a7211 */ /* 0x000fe200078f18ff */
[----:B------:R-:W-:Y:S01]  /*2950*/  IMAD.MOV.U32 R2, RZ, RZ, R8 ;  /* 0x000000ffff027224 */ /* 0x000fe200078e0008 */
[----:B------:R-:W-:Y:S01]  /*2960*/  LOP3.LUT R4, R4, 0x1c0, RZ, 0xc0, !PT ;  /* 0x000001c004047812 */ /* 0x000fe200078ec0ff */
[----:B------:R-:W-:Y:S01]  /*2970*/  IMAD.IADD R9, R5, 0x1, -R6 ;  /* 0x0000000105097824 */ /* 0x000fe200078e0a06 */
[----:B------:R-:W-:Y:S01]  /*2980*/  LOP3.LUT R7, R10, 0xfffffff8, RZ, 0xc0, !PT ;  /* 0xfffffff80a077812 */ /* 0x000fe200078ec0ff */
[----:B------:R-:W-:Y:S01]  /*2990*/  IMAD.WIDE.U32 R40, R19, c[0x0][0x240], R2 ;  /* 0x0000900013287a25 */ /* 0x000fe200078e0002 */
[C---:B------:R-:W-:Y:S01]  /*29a0*/  LOP3.LUT R5, R4.reuse, 0x10, R18, 0xf8, !PT ;  /* 0x0000001004057812 */ /* 0x040fe200078ef812 */
[----:B------:R-:W-:Y:S01]  /*29b0*/  ULDC.64 UR6, c[0x0][0x240] ;  /* 0x0000900000067ab9 */ /* 0x000fe20000000a00 */
        /* <DEDUP_REMOVED lines=8> */
[----:B------:R-:W-:Y:S01]  /*2a40*/  LOP3.LUT R5, R3, R8, RZ, 0x3c, !PT ;  /* 0x0000000803057212 */ /* 0x000fe200078e3cff */
[----:B------:R-:W-:Y:S01]  /*2a50*/  IMAD.SHL.U32 R3, R9, 0x20, RZ ;  /* 0x0000002009037824 */ /* 0x000fe200078e00ff */
[----:B------:R-:W-:Y:S01]  /*2a60*/  LOP3.LUT R0, R0, 0x18, RZ, 0xc0, !PT ;  /* 0x0000001800007812 */ /* 0x000fe200078ec0ff */
[----:B------:R-:W-:Y:S01]  /*2a70*/  IMAD.SHL.U32 R10, R10, 0x40, RZ ;  /* 0x000000400a0a7824 */ /* 0x000fe200078e00ff */
[----:B------:R-:W-:Y:S01]  /*2a80*/  SHF.R.U32.HI R4, RZ, 0x3, R2 ;  /* 0x00000003ff047819 */ /* 0x000fe20000011602 */
[----:B------:R-:W-:Y:S01]  /*2a90*/  IMAD.IADD R5, R6, 0x1, R5 ;  /* 0x0000000106057824 */ /* 0x000fe200078e0205 */
[----:B------:R-:W-:Y:S01]  /*2aa0*/  LOP3.LUT R6, R11, 0x3ffffffc, RZ, 0xc0, !PT ;  /* 0x3ffffffc0b067812 */ /* 0x000fe200078ec0ff */
[----:B------:R-:W-:Y:S01]  /*2ab0*/  UIMAD UR6, UR20, UR6, URZ ;  /* 0x00000006140672a4 */ /* 0x000fe2000f8e023f */
[----:B------:R-:W-:Y:S01]  /*2ac0*/  LOP3.LUT R11, R4, R2, R0, 0x1e, !PT ;  /* 0x00000002040b7212 */ /* 0x000fe200078e1e00 */
[----:B------:R-:W-:Y:S01]  /*2ad0*/  IMAD.SHL.U32 R4, R7, 0x40, RZ ;  /* 0x0000004007047824 */ /* 0x000fe200078e00ff */
[----:B------:R-:W-:Y:S01]  /*2ae0*/  LOP3.LUT R14, R0, 0x20, R3, 0xf8, !PT ;  /* 0x00000020000e7812 */ /* 0x000fe200078ef803 */
[----:B------:R-:W-:Y:S01]  /*2af0*/  IMAD.IADD R3, R31, 0x1, -R6 ;  /* 0x000000011f037824 */ /* 0x000fe200078e0a06 */
[----:B------:R-:W-:Y:S01]  /*2b00*/  LOP3.LUT R0, R13, R8, RZ, 0x3c, !PT ;  /* 0x000000080d007212 */ /* 0x000fe200078e3cff */
[----:B------:R-:W-:Y:S01]  /*2b10*/  IMAD.SHL.U32 R2, R15, 0x400, RZ ;  /* 0x000004000f027824 */ /* 0x000fe200078e00ff */
[----:B------:R-:W-:Y:S01]  /*2b20*/  LOP3.LUT R4, R4, 0x1c0, RZ, 0xc0, !PT ;  /* 0x000001c004047812 */ /* 0x000fe200078ec0ff */
[----:B------:R-:W-:Y:S01]  /*2b30*/  IMAD.SHL.U32 R6, R9, 0x8, RZ ;  /* 0x0000000809067824 */ /* 0x000fe200078e00ff */
[----:B------:R-:W-:Y:S01]  /*2b40*/  UIMAD UR6, UR21, UR7, UR6 ;  /* 0x00000007150672a4 */ /* 0x000fe2000f8e0206 */
[----:B------:R-:W-:Y:S01]  /*2b50*/  IMAD R3, R3, 0x2, R2 ;  /* 0x0000000203037824 */ /* 0x000fe200078e0202 */
[----:B------:R-:W-:Y:S01]  /*2b60*/  SHF.R.U32.HI R8, RZ, 0x3, R4 ;  /* 0x00000003ff087819 */ /* 0x000fe20000011604 */
[----:B------:R-:W-:Y:S01]  /*2b70*/  STL.64 [R1+0x48], R40 ;  /* 0x0000482801007387 */ /* 0x000fe20000100a00 */
[----:B------:R-:W-:Y:S01]  /*2b80*/  LOP3.LUT R6, R4, 0x8, R6, 0xf8, !PT ;  /* 0x0000000804067812 */ /* 0x000fe200078ef806 */
[----:B------:R-:W-:Y:S01]  /*2b90*/  IMAD.IADD R11, R3, 0x1, R11 ;  /* 0x00000001030b7824 */ /* 0x000fe200078e020b */
[----:B------:R-:W-:Y:S01]  /*2ba0*/  LOP3.LUT R3, R10, 0xfffffe00, RZ, 0xc0, !PT ;  /* 0xfffffe000a037812 */ /* 0x000fe200078ec0ff */
[----:B------:R-:W-:Y:S01]  /*2bb0*/  IMAD R0, R9, 0x200, R0 ;  /* 0x0000020009007824 */ /* 0x000fe200078e0200 */
[----:B------:R-:W-:Y:S01]  /*2bc0*/  LOP3.LUT R6, R6, R8, RZ, 0x3c, !PT ;  /* 0x0000000806067212 */ /* 0x000fe200078e3cff */
[----:B------:R-:W-:Y:S01]  /*2bd0*/  IMAD.SHL.U32 R231, R11, 0x2, RZ ;  /* 0x000000020be77824 */ /* 0x000fe200078e00ff */
[----:B------:R-:W-:Y:S01]  /*2be0*/  LOP3.LUT R4, R8, R14, R4, 0x1e, !PT ;  /* 0x0000000e08047212 */ /* 0x000fe200078e1e04 */
[----:B------:R-:W-:Y:S01]  /*2bf0*/  @!P3 IMAD.SHL.U32 R8, R31, 0x10, RZ ;  /* 0x000000101f08b824 */ /* 0x000fe200078e00ff */
[----:B------:R-:W-:-:S02]  /*2c00*/  IADD3 R214, R6, R3, R2 ;  /* 0x0000000306d67210 */ /* 0x000fc40007ffe002 */
[----:B------:R-:W-:Y:S02]  /*2c10*/  LOP3.LUT R2, R23, 0xffffffe0, RZ, 0xc0, !PT ;  /* 0xffffffe017027812 */ /* 0x000fe400078ec0ff */
[----:B------:R-:W-:Y:S01]  /*2c20*/  LOP3.LUT R220, R4, R3, RZ, 0xfc, !PT ;  /* 0x0000000304dc7212 */ /* 0x000fe200078efcff */
[----:B------:R1:W-:Y:S01]  /*2c30*/  @!P3 LDGSTS.E.BYPASS.LTC128B.128 [R8+0x20280], [R20.64] ;  /* 0x202800001408bfae */ /* 0x0003e2000b901d52 */
[----:B------:R-:W-:Y:S01]  /*2c40*/  IADD3 R4, R41, UR6, RZ ;  /* 0x0000000629047c10 */ /* 0x000fe2000fffe0ff */
[----:B------:R-:W-:Y:S01]  /*2c50*/  IMAD.IADD R6, R31, 0x1, -R2 ;  /* 0x000000011f067824 */ /* 0x000fe200078e0a02 */
[----:B------:R-:W-:Y:S01]  /*2c60*/  IADD3 R3, R12, 0x10080, RZ ;  /* 0x000100800c037810 */ /* 0x000fe20007ffe0ff */
[----:B------:R-:W0:Y:S01]  /*2c70*/  LDGDEPBAR ;  /* 0x00000000000079af */ /* 0x000e220000000000 */
[----:B------:R-:W-:Y:S02]  /*2c80*/  IADD3 R13, R231, 0x20480, RZ ;  /* 0x00020480e70d7810 */ /* 0x000fe40007ffe0ff */
        /* <DEDUP_REMOVED lines=40> */
.L_x_2262:
[----:B--2---:R-:W-:Y:S05]  /*2f10*/  BSYNC B0 ;  /* 0x0000000000007941 */ /* 0x004fea0003800000 */
.L_x_2261:
        /* <DEDUP_REMOVED lines=102> */
.L_x_2265:
        /* <DEDUP_REMOVED lines=201> */
.L_x_2263:
        /* <DEDUP_REMOVED lines=538> */
.L_x_2264:
        /* <DEDUP_REMOVED lines=298> */
.L_x_2260:
[----:B------:R-:W-:Y:S05]  /*7650*/  @P0 EXIT ;  /* 0x000000000000094d */ /* 0x000fea0003800000 */
[----:B------:R-:W-:Y:S02]  /*7660*/  ULDC.64 UR4, c[0x0][0x360] ;  /* 0x0000d80000047ab9 */ /* 0x000fe40000000a00 */
[----:B------:R-:W-:Y:S02]  /*7670*/  UISETP.NE.U32.AND UP2, UPT, URZ, UR4, UPT ;  /* 0x000000043f00728c */ /* 0x000fe4000bf45070 */
[----:B------:R-:W-:Y:S02]  /*7680*/  ULDC.64 UR6, c[0x0][0x360] ;  /* 0x0000d80000067ab9 */ /* 0x000fe40000000a00 */
[----:B------:R-:W-:Y:S02]  /*7690*/  UISETP.NE.AND.EX UP2, UPT, URZ, UR5, UPT, UP2 ;  /* 0x000000053f00728c */ /* 0x000fe4000bf45320 */
[----:B------:R-:W-:-:S04]  /*76a0*/  ULDC.64 UR10, c[0x0][0x338] ;  /* 0x0000ce00000a7ab9 */ /* 0x000fc80000000a00 */
[----:B------:R-:W-:-:S05]  /*76b0*/  PLOP3.LUT P0, PT, PT, PT, UP2, 0x80, 0x0 ;  /* 0x000000000000781c */ /* 0x000fca0003f0f028 */
[----:B------:R-:W-:Y:S02]  /*76c0*/  @UP2 UMOV UR4, 0x4 ;  /* 0x0000000400042882 */ /* 0x000fe40000000000 */
[----:B------:R-:W-:-:S06]  /*76d0*/  @UP2 UIMAD.WIDE UR4, UR14, UR4, UR6 ;  /* 0x000000040e0422a5 */ /* 0x000fcc000f8e0206 */
[----:B---3--:R-:W-:Y:S02]  /*76e0*/  IMAD.U32 R2, RZ, RZ, UR4 ;  /* 0x00000004ff027e24 */ /* 0x008fe4000f8e00ff */
[----:B------:R-:W-:-:S05]  /*76f0*/  IMAD.U32 R3, RZ, RZ, UR5 ;  /* 0x00000005ff037e24 */ /* 0x000fca000f8e00ff */
[----:B------:R-:W2:Y:S01]  /*7700*/  @P0 LDG.E R0, [R2.64] ;  /* 0x0000001202000981 */ /* 0x000ea2000c1e1900 */
[----:B------:R-:W-:Y:S01]  /*7710*/  UISETP.NE.AND UP0, UPT, UR10, 0x1, UPT ;  /* 0x000000010a00788c */ /* 0x000fe2000bf05270 */
[----:B------:R-:W-:Y:S01]  /*7720*/  BSSY B0, `(.L_x_2266) ;  /* 0x000002e000007945 */ /* 0x000fe20003800000 */
[----:B------:R-:W-:Y:S01]  /*7730*/  UIMAD.WIDE.U32 UR8, UR16, UR11, URZ ;  /* 0x0000000b100872a5 */ /* 0x000fe2000f8e003f */
[----:B------:R-:W3:Y:S01]  /*7740*/  S2R R9, SR_TID.X ;  /* 0x0000000000097919 */ /* 0x000ee20000002100 */
[----:B------:R-:W-:Y:S02]  /*7750*/  ULDC UR4, c[0x0][0x340] ;  /* 0x0000d00000047ab9 */ /* 0x000fe40000000800 */
[----:B------:R-:W-:Y:S02]  /*7760*/  UMOV UR6, UR16 ;  /* 0x0000001000067c82 */ /* 0x000fe40008000000 */
[----:B------:R-:W-:Y:S02]  /*7770*/  ULDC UR13, c[0x0][0x358] ;  /* 0x0000d600000d7ab9 */ /* 0x000fe40000000800 */
[----:B------:R-:W-:-:S02]  /*7780*/  UIMAD UR13, UR15, UR13, URZ ;  /* 0x0000000d0f0d72a4 */ /* 0x000fc4000f8e023f */
[----:B------:R-:W-:Y:S02]  /*7790*/  @UP0 UMOV UR5, UR9 ;  /* 0x0000000900050c82 */ /* 0x000fe40008000000 */
[----:B------:R-:W-:-:S04]  /*77a0*/  @UP0 USHF.R.U32.HI UR6, URZ, UR4, UR5 ;  /* 0x000000043f060299 */ /* 0x000fc80008011605 */
[----:B------:R-:W-:Y:S02]  /*77b0*/  UIADD3 UR4, -UR6, URZ, URZ ;  /* 0x0000003f06047290 */ /* 0x000fe4000fffe13f */
[----:B------:R-:W-:Y:S02]  /*77c0*/  USHF.R.S32.HI UR9, URZ, 0x1f, UR6 ;  /* 0x0000001f3f097899 */ /* 0x000fe40008011406 */
[----:B------:R-:W-:-:S03]  /*77d0*/  UIMAD UR10, UR4, UR10, UR16 ;  /* 0x0000000a040a72a4 */ /* 0x000fc6000f8e0210 */
[----:B------:R-:W-:Y:S02]  /*77e0*/  ULDC UR4, c[0x0][0x2f4] ;  /* 0x0000bd0000047ab9 */ /* 0x000fe40000000800 */
[----:B------:R-:W-:Y:S01]  /*77f0*/  UIMAD UR13, UR13, UR4, URZ ;  /* 0x000000040d0d72a4 */ /* 0x000fe2000f8e023f */
[----:B------:R-:W-:Y:S01]  /*7800*/  BAR.SYNC.DEFER_BLOCKING 0x1, 0x100 ;  /* 0x0044000000007b1d */ /* 0x000fe20000010000 */
[----:B------:R-:W-:Y:S01]  /*7810*/  UIMAD UR11, UR14, UR4, URZ ;  /* 0x000000040e0b72a4 */ /* 0x000fe2000f8e023f */
[----:B---3--:R-:W-:Y:S01]  /*7820*/  ISETP.NE.AND P2, PT, R9, RZ, PT ;  /* 0x000000ff0900720c */ /* 0x008fe20003f45270 */
[----:B------:R-:W-:Y:S02]  /*7830*/  USHF.R.S32.HI UR8, URZ, 0x1f, UR13 ;  /* 0x0000001f3f087899 */ /* 0x000fe4000801140d */
[----:B------:R-:W-:Y:S02]  /*7840*/  USHF.R.S32.HI UR7, URZ, 0x1f, UR11 ;  /* 0x0000001f3f077899 */ /* 0x000fe4000801140b */
[----:B------:R-:W-:-:S02]  /*7850*/  UIADD3 UR13, UP1, UP0, UR13, UR11, UR6 ;  /* 0x0000000b0d0d7290 */ /* 0x000fc4000f83e006 */
[----:B------:R-:W-:Y:S02]  /*7860*/  ULDC.64 UR4, c[0x0][0x350] ;  /* 0x0000d40000047ab9 */ /* 0x000fe40000000a00 */
[----:B------:R-:W-:Y:S02]  /*7870*/  UIADD3.X UR8, UR8, UR7, UR9, UP1, UP0 ;  /* 0x0000000708087290 */ /* 0x000fe40008fe0409 */
[----:B------:R-:W-:Y:S02]  /*7880*/  USHF.L.U32 UR7, UR13, 0x2, URZ ;  /* 0x000000020d077899 */ /* 0x000fe4000800063f */
[----:B------:R-:W-:Y:S02]  /*7890*/  USHF.L.U64.HI UR8, UR13, 0x2, UR8 ;  /* 0x000000020d087899 */ /* 0x000fe40008010208 */
[----:B------:R-:W-:-:S04]  /*78a0*/  UIADD3 UR4, UP0, UR7, UR4, URZ ;  /* 0x0000000407047290 */ /* 0x000fc8000ff1e03f */
[----:B------:R-:W-:Y:S02]  /*78b0*/  UIADD3.X UR5, UR8, UR5, URZ, UP0, !UPT ;  /* 0x0000000508057290 */ /* 0x000fe400087fe43f */
[----:B------:R-:W-:-:S04]  /*78c0*/  MOV R4, UR4 ;  /* 0x0000000400047c02 */ /* 0x000fc80008000f00 */
[----:B------:R-:W-:Y:S01]  /*78d0*/  IMAD.U32 R5, RZ, RZ, UR5 ;  /* 0x00000005ff057e24 */ /* 0x000fe2000f8e00ff */
[----:B--2---:R-:W2:Y:S02]  /*78e0*/  @P0 R2UR UR12, R0 ;  /* 0x00000000000c03c2 */ /* 0x004ea400000e0000 */
[----:B--2---:R-:W-:-:S04]  /*78f0*/  @UP2 ULEA UR12, UR14, UR12, 0x7 ;  /* 0x0000000c0e0c2291 */ /* 0x004fc8000f8e383f */
[----:B------:R-:W-:-:S04]  /*7900*/  @UP2 USHF.R.S32.HI UR11, URZ, 0x1f, UR12 ;  /* 0x0000001f3f0b2899 */ /* 0x000fc8000801140c */
[----:B------:R-:W-:Y:S02]  /*7910*/  @UP2 ULEA.HI UR12, UR11, UR12, URZ, 0x7 ;  /* 0x0000000c0b0c2291 */ /* 0x000fe4000f8f383f */
[----:B------:R-:W-:Y:S02]  /*7920*/  USHF.R.S32.HI UR11, URZ, 0x1f, UR14 ;  /* 0x0000001f3f0b7899 */ /* 0x000fe4000801140e */
[----:B------:R-:W-:Y:S02]  /*7930*/  @UP2 USHF.L.U32 UR12, UR12, 0x7, URZ ;  /* 0x000000070c0c2899 */ /* 0x000fe4000800063f */
[----:B------:R-:W-:Y:S02]  /*7940*/  USEL UR14, UR14, URZ, !UP2 ;  /* 0x0000003f0e0e7287 */ /* 0x000fe4000d000000 */
[----:B------:R-:W-:Y:S02]  /*7950*/  @UP2 ULOP3.LUT UR12, UR12, 0xffffc000, URZ, 0xc0, !UPT ;  /* 0xffffc0000c0c2892 */ /* 0x000fe4000f8ec03f */
[----:B------:R-:W-:-:S02]  /*7960*/  USEL UR11, UR11, URZ, !UP2 ;  /* 0x0000003f0b0b7287 */ /* 0x000fc4000d000000 */
[----:B------:R-:W-:-:S03]  /*7970*/  @UP2 USHF.R.S32.HI UR13, URZ, 0x1f, UR12 ;  /* 0x0000001f3f0d2899 */ /* 0x000fc6000801140c */
[----:B------:R-:W-:-:S04]  /*7980*/  @!UP2 UMOV UR12, URZ ;  /* 0x0000003f000cac82 */ /* 0x000fc80008000000 */
[----:B------:R-:W-:Y:S01]  /*7990*/  @!UP2 UMOV UR13, URZ ;  /* 0x0000003f000dac82 */ /* 0x000fe20008000000 */
[----:B------:R-:W-:Y:S05]  /*79a0*/  @P2 BRA `(.L_x_2267) ;  /* 0x0000005000002947 */ /* 0x000fea0003800000 */
.L_x_2268:
[----:B------:R-:W2:Y:S01]  /*79b0*/  LDG.E.STRONG.GPU R0, [R4.64] ;  /* 0x0000001204007981 */ /* 0x000ea2000c1ef900 */
[----:B------:R-:W-:Y:S01]  /*79c0*/  YIELD ;  /* 0x0000000000007946 */ /* 0x000fe20003800000 */
[----:B--2---:R-:W-:Y:S01]  /*79d0*/  ISETP.NE.AND P0, PT, R0, UR10, PT ;  /* 0x0000000a00007c0c */ /* 0x004fe2000bf05270 */
[----:B------:R-:W-:-:S12]  /*79e0*/  CCTL.IVALL ;  /* 0x00000000ff00798f */ /* 0x000fd80002000000 */
[----:B------:R-:W-:Y:S05]  /*79f0*/  @P0 BRA `(.L_x_2268) ;  /* 0xffffffb000000947 */ /* 0x000fea000383ffff */
.L_x_2267:
[----:B------:R-:W-:Y:S05]  /*7a00*/  BSYNC B0 ;  /* 0x0000000000007941 */ /* 0x000fea0003800000 */
.L_x_2266:
[----:B------:R-:W-:Y:S01]  /*7a10*/  MOV R11, 0xffffffff ;  /* 0xffffffff000b7802 */ /* 0x000fe20000000f00 */
[----:B------:R-:W-:Y:S05]  /*7a20*/  BRA.CONV ~URZ, `(.L_x_2269) ;  /* 0x000000237f007947 */ /* 0x000fea000b800000 */
[----:B------:R-:W-:Y:S02]  /*7a30*/  MOV R2, 0x7a50 ;  /* 0x00007a5000027802 */ /* 0x000fe40000000f00 */
[----:B-1----:R-:W-:Y:S05]  /*7a40*/  CALL.REL.NOINC `($__internal_11_$__cuda_sm70_warpsync) ;  /* 0x00000d5000007944 */ /* 0x002fea0003c00000 */
.L_x_2269:
[----:B------:R-:W-:Y:S01]  /*7a50*/  USHF.L.U32 UR5, UR15, 0xe, URZ ;  /* 0x0000000e0f057899 */ /* 0x000fe2000800063f */
[----:B------:R-:W-:Y:S01]  /*7a60*/  SHF.R.S32.HI R2, RZ, 0x1f, R9 ;  /* 0x0000001fff027819 */ /* 0x000fe20000011409 */
[----:B------:R-:W-:Y:S01]  /*7a70*/  IMAD.U32 R10, RZ, RZ, UR14 ;  /* 0x0000000eff0a7e24 */ /* 0x000fe2000f8e00ff */
[----:B------:R-:W-:-:S06]  /*7a80*/  NOP ;  /* 0x0000000000007918 */ /* 0x000fcc0000000000 */
[----:B------:R-:W-:Y:S01]  /*7a90*/  USHF.R.S32.HI UR4, URZ, 0x1f, UR5 ;  /* 0x0000001f3f047899 */ /* 0x000fe20008011405 */
[----:B------:R-:W-:-:S05]  /*7aa0*/  IMAD.U32 R8, RZ, RZ, UR5 ;  /* 0x00000005ff087e24 */ /* 0x000fca000f8e00ff */
[----:B------:R-:W-:Y:S01]  /*7ab0*/  IMAD.U32 R0, RZ, RZ, UR4 ;  /* 0x00000004ff007e24 */ /* 0x000fe2000f8e00ff */
[----:B------:R-:W-:Y:S01]  /*7ac0*/  IADD3 R8, P1, P0, R8, UR12, R9 ;  /* 0x0000000c08087c10 */ /* 0x000fe2000f83e009 */
[----:B------:R-:W-:Y:S02]  /*7ad0*/  ULDC.64 UR4, c[0x0][0x328] ;  /* 0x0000ca0000047ab9 */ /* 0x000fe40000000a00 */
[----:B------:R-:W-:Y:S01]  /*7ae0*/  UIMAD UR4, UR9, UR4, URZ ;  /* 0x00000004090472a4 */ /* 0x000fe2000f8e023f */
[----:B------:R-:W-:Y:S01]  /*7af0*/  IADD3.X R9, R0, UR13, R2, P1, P0 ;  /* 0x0000000d00097c10 */ /* 0x000fe20008fe0402 */
        /* <DEDUP_REMOVED lines=77> */
[----:B------:R-:W-:Y:S05]  /*7fd0*/  CALL.REL.NOINC `($__internal_11_$__cuda_sm70_warpsync) ;  /* 0x000007c000007944 */ /* 0x000fea0003c00000 */
.L_x_2270:
        /* <DEDUP_REMOVED lines=12> */
.L_x_2272:
[----:B------:R-:W-:Y:S05]  /*80a0*/  BSYNC B0 ;  /* 0x0000000000007941 */ /* 0x000fea0003800000 */
.L_x_2271:
[----:B------:R-:W-:Y:S01]  /*80b0*/  ULDC.64 UR4, c[0x0][0x348] ;  /* 0x0000d20000047ab9 */ /* 0x000fe20000000a00 */
[----:B------:R-:W-:Y:S01]  /*80c0*/  BSSY B0, `(.L_x_2273) ;  /* 0x000000b000007945 */ /* 0x000fe20003800000 */
[----:B------:R-:W-:-:S04]  /*80d0*/  UIADD3 UR4, UP0, UR7, UR4, URZ ;  /* 0x0000000407047290 */ /* 0x000fc8000ff1e03f */
[----:B------:R-:W-:Y:S02]  /*80e0*/  UIADD3.X UR5, UR8, UR5, URZ, UP0, !UPT ;  /* 0x0000000508057290 */ /* 0x000fe400087fe43f */
[----:B--2---:R-:W-:-:S04]  /*80f0*/  MOV R4, UR4 ;  /* 0x0000000400047c02 */ /* 0x004fc80008000f00 */
[----:B------:R-:W-:Y:S01]  /*8100*/  MOV R5, UR5 ;  /* 0x0000000500057c02 */ /* 0x000fe20008000f00 */
[----:B------:R-:W-:Y:S05]  /*8110*/  @P2 BRA `(.L_x_2274) ;  /* 0x0000005000002947 */ /* 0x000fea0003800000 */
.L_x_2275:
[----:B------:R-:W2:Y:S01]  /*8120*/  LDG.E.STRONG.GPU R0, [R4.64] ;  /* 0x0000001204007981 */ /* 0x000ea2000c1ef900 */
[----:B------:R-:W-:Y:S01]  /*8130*/  YIELD ;  /* 0x0000000000007946 */ /* 0x000fe20003800000 */
[----:B--2---:R-:W-:Y:S01]  /*8140*/  ISETP.NE.AND P0, PT, R0, UR10, PT ;  /* 0x0000000a00007c0c */ /* 0x004fe2000bf05270 */
[----:B------:R-:W-:-:S12]  /*8150*/  CCTL.IVALL ;  /* 0x00000000ff00798f */ /* 0x000fd80002000000 */
[----:B------:R-:W-:Y:S05]  /*8160*/  @P0 BRA `(.L_x_2275) ;  /* 0xffffffb000000947 */ /* 0x000fea000383ffff */
.L_x_2274:
[----:B------:R-:W-:Y:S05]  /*8170*/  BSYNC B0 ;  /* 0x0000000000007941 */ /* 0x000fea0003800000 */
.L_x_2273:
[----:B------:R-:W-:Y:S05]  /*8180*/  BRA.CONV ~URZ, `(.L_x_2276) ;  /* 0x000000237f007947 */ /* 0x000fea000b800000 */
[----:B-1----:R-:W-:Y:S02]  /*8190*/  MOV R2, 0x81b0 ;  /* 0x000081b000027802 */ /* 0x002fe40000000f00 */
[----:B------:R-:W-:Y:S05]  /*81a0*/  CALL.REL.NOINC `($__internal_11_$__cuda_sm70_warpsync) ;  /* 0x000005f000007944 */ /* 0x000fea0003c00000 */
.L_x_2276:
        /* <DEDUP_REMOVED lines=82> */
[----:B-1----:R-:W-:Y:S05]  /*86d0*/  CALL.REL.NOINC `($__internal_11_$__cuda_sm70_warpsync) ;  /* 0x000000c000007944 */ /* 0x002fea0003c00000 */
.L_x_2277:
        /* <DEDUP_REMOVED lines=12> */
        .weak           $__internal_11_$__cuda_sm70_warpsync
        .type           $__internal_11_$__cuda_sm70_warpsync,@function
        .size           $__internal_11_$__cuda_sm70_warpsync,(.L_x_2347 - $__internal_11_$__cuda_sm70_warpsync)
$__internal_11_$__cuda_sm70_warpsync:
[----:B------:R-:W-:Y:S01]  /*87a0*/  MOV R3, 0x0 ;  /* 0x0000000000037802 */ /* 0x000fe20000000f00 */
[----:B------:R-:W-:Y:S04]  /*87b0*/  WARPSYNC R11 ;  /* 0x0000000b00007348 */ /* 0x000fe80003800000 */
[----:B------:R-:W-:Y:S05]  /*87c0*/  RET.REL.NODEC R2 `(_ZN7cutlass13device_kernelIN5flash19enable_sm80_to_sm89INS1_16FlashAttnBwdSm80INS1_25CollectiveMainloopBwdSm80ILi2ELi2EN4cute5tupleIJNS5_1CILi64EEENS7_ILi128EEES9_EEENS_10bfloat16_tEfNS_4arch4Sm80ELb1ELb0ELb0ELb1ELb1ELb0ELb0ELb0ELi2ELi2ELi2ELi2ELb0EEENS1_24CollectiveEpilogueBwdGQAISA_fSD_Li256ELb1ELb1EEENS1_25SingleTileBwdLPTSchedulerILb1ELi128ELb1EEEEEEEEEvNT_6ParamsE) ;  /* 0xffff783002007950 */ /* 0x000fea0003c3ffff */
.L_x_2278:
        /* <DEDUP_REMOVED lines=11> */
.L_x_2347:


//--------------------- .text._ZN7cutlass13device_kernelIN5flash22FlashAttnBwdPreprocessIN4cute5tupleIJNS3_1CILi64EEENS5_ILi128EEEEEENS_10bfloat16_tEfNS_4arch4Sm80ELb1ELb1EEEEEvNT_6ParamsE --------------------------
	.section	.text._ZN7cutlass13device_kernelIN5flash22FlashAttnBwdPreprocessIN4cute5tupleIJNS3_1CILi64EEENS5_ILi128EEEEEENS_10bfloat16_tEfNS_4arch4Sm80ELb1ELb1EEEEEvNT_6ParamsE,"ax",@progbits
	.sectioninfo	@"SHI_REGISTERS=64"
	.align	128
.text._ZN7cutlass13device_kernelIN5flash22FlashAttnBwdPreprocessIN4cute5tupleIJNS3_1CILi64EEENS5_ILi128EEEEEENS_10bfloat16_tEfNS_4arch4Sm80ELb1ELb1EEEEEvNT_6ParamsE:
        .type           _ZN7cutlass13device_kernelIN5flash22FlashAttnBwdPreprocessIN4cute5tupleIJNS3_1CILi64EEENS5_ILi128EEEEEENS_10bfloat16_tEfNS_4arch4Sm80ELb1ELb1EEEEEvNT_6ParamsE,@function
        .size           _ZN7cutlass13device_kernelIN5flash22FlashAttnBwdPreprocessIN4cute5tupleIJNS3_1CILi64EEENS5_ILi128EEEEEENS_10bfloat16_tEfNS_4arch4Sm80ELb1ELb1EEEEEvNT_6ParamsE,(.L_x_2349 - _ZN7cutlass13device_kernelIN5flash22FlashAttnBwdPreprocessIN4cute5tupleIJNS3_1CILi64EEENS5_ILi128EEEEEENS_10bfloat16_tEfNS_4arch4Sm80ELb1ELb1EEEEEvNT_6ParamsE)
        .other          _ZN7cutlass13device_kernelIN5flash22FlashAttnBwdPreprocessIN4cute5tupleIJNS3_1CILi64EEENS5_ILi128EEEEEENS_10bfloat16_tEfNS_4arch4Sm80ELb1ELb1EEEEEvNT_6ParamsE,@"STO_CUDA_ENTRY STV_DEFAULT"
_ZN7cutlass13device_kernelIN5flash22FlashAttnBwdPreprocessIN4cute5tupleIJNS3_1CILi64EEENS5_ILi128EEEEEENS_10bfloat16_tEfNS_4arch4Sm80ELb1ELb1EEEEEvNT_6ParamsE:
[----:B------:R-:W-:Y:S02]  /*0000*/  IMAD.MOV.U32 R1, RZ, RZ, c[0x0][0x28] ;  /* 0x00000a00ff017624 */ /* 0x000fe400078e00ff */
[----:B------:R-:W0:Y:S01]  /*0010*/  S2R R0, SR_CTAID.Z ;  /* 0x0000000000007919 */ /* 0x000e220000002700 */
[----:B------:R-:W-:Y:S01]  /*0020*/  ISETP.NE.U32.AND P1, PT, RZ, c[0x0][0x248], PT ;  /* 0x00009200ff007a0c */ /* 0x000fe20003f25070 */
[----:B------:R-:W-:Y:S01]  /*0030*/  IMAD.MOV.U32 R3, RZ, RZ, 0x4 ;  /* 0x00000004ff037424 */ /* 0x000fe200078e00ff */
[----:B------:R-:W-:Y:S01]  /*0040*/  ISETP.NE.U32.AND P0, PT, RZ, c[0x0][0x240], PT ;  /* 0x00009000ff007a0c */ /* 0x000fe20003f05070 */
[----:B------:R-:W-:Y:S01]  /*0050*/  ULDC.64 UR4, c[0x0][0x118] ;  /* 0x0000460000047ab9 */ /* 0x000fe20000000a00 */
[----:B------:R-:W-:Y:S02]  /*0060*/  ISETP.NE.AND.EX P1, PT, RZ, c[0x0][0x24c], PT, P1 ;  /* 0x00009300ff007a0c */ /* 0x000fe40003f25310 */
[----:B------:R-:W-:Y:S02]  /*0070*/  ISETP.NE.AND.EX P0, PT, RZ, c[0x0][0x244], PT, P0 ;  /* 0x00009100ff007a0c */ /* 0x000fe40003f05300 */
[----:B------:R-:W-:Y:S01]  /*0080*/  MOV R2, c[0x0][0x168] ;  /* 0x00005a0000027a02 */ /* 0x000fe20000000f00 */
        /* <DEDUP_REMOVED lines=11> */
[----:B--2---:R-:W-:-:S02]  /*0140*/  IMAD.IADD R2, R2, 0x1, -R11 ;  /* 0x0000000102027824 */ /* 0x004fc400078e0a0b */
.L_x_2279:
[----:B0-----:R-:W0:Y:S01]  /*0150*/  S2R R4, SR_TID.X ;  /* 0x0000000000047919 */ /* 0x001e220000002100 */
[----:B------:R-:W-:-:S02]  /*0160*/  ISETP.NE.AND.EX P3, PT, RZ, c[0x0][0x244], PT, P3 ;  /* 0x00009100ff007a0c */ /* 0x000fc40003f65330 */
[----:B-----5:R-:W-:-:S13]  /*0170*/  ISETP.LE.AND P1, PT, R2, R7, PT ;  /* 0x000000070200720c */ /* 0x020fda0003f23270 */
[----:B------:R-:W-:Y:S05]  /*0180*/  @P3 EXIT P1 ;  /* 0x000000000000394d */ /* 0x000fea0000800000 */
[----:B------:R-:W1:Y:S01]  /*0190*/  S2R R6, SR_CTAID.Y ;  /* 0x0000000000067919 */ /* 0x000e620000002600 */
[----:B0-----:R-:W-:Y:S01]  /*01a0*/  SHF.R.S32.HI R9, RZ, 0x1f, R4 ;  /* 0x0000001fff097819 */ /* 0x001fe20000011404 */
[----:B------:R-:W-:Y:S01]  /*01b0*/  CS2R R44, SRZ ;  /* 0x00000000002c7805 */ /* 0x000fe2000001ff00 */
[----:B------:R-:W-:Y:S01]  /*01c0*/  IMAD.IADD R51, R2, 0x1, -R7 ;  /* 0x0000000102337824 */ /* 0x000fe200078e0a07 */
[--C-:B------:R-:W-:Y:S01]  /*01d0*/  @P0 SHF.R.S32.HI R45, RZ, 0x1f, R57.reuse ;  /* 0x0000001fff2d0819 */ /* 0x100fe20000011439 */
[----:B------:R-:W-:Y:S01]  /*01e0*/  @P0 IMAD.MOV.U32 R44, RZ, RZ, R57 ;  /* 0x000000ffff2c0224 */ /* 0x000fe200078e0039 */
[----:B------:R-:W-:Y:S02]  /*01f0*/  LEA.HI R9, R9, R4, RZ, 0x4 ;  /* 0x0000000409097211 */ /* 0x000fe400078f20ff */
[----:B------:R-:W-:Y:S02]  /*0200*/  SHF.R.S32.HI R43, RZ, 0x1f, R0 ;  /* 0x0000001fff2b7819 */ /* 0x000fe40000011400 */
[----:B------:R-:W-:-:S02]  /*0210*/  LOP3.LUT R55, R9, 0xfffffff0, RZ, 0xc0, !PT ;  /* 0xfffffff009377812 */ /* 0x000fc400078ec0ff */
[----:B------:R-:W-:Y:S02]  /*0220*/  SHF.R.S32.HI R41, RZ, 0x4, R9 ;  /* 0x00000004ff297819 */ /* 0x000fe40000011409 */
[----:B------:R-:W-:Y:S02]  /*0230*/  IADD3 R55, -R55, R4, RZ ;  /* 0x0000000437377210 */ /* 0x000fe40007ffe1ff */
[----:B------:R-:W-:Y:S02]  /*0240*/  IADD3 R58, R41, 0x10, RZ ;  /* 0x00000010293a7810 */ /* 0x000fe40007ffe0ff */
[----:B------:R-:W-:Y:S02]  /*0250*/  SHF.L.U32 R10, R55, 0x3, RZ ;  /* 0x00000003370a7819 */ /* 0x000fe400000006ff */
[----:B------:R-:W-:Y:S02]  /*0260*/  SHF.R.S32.HI R42, RZ, 0x1f, R41 ;  /* 0x0000001fff2a7819 */ /* 0x000fe40000011429 */
[----:B------:R-:W-:-:S02]  /*0270*/  ISETP.GE.AND P1, PT, R10, c[0x0][0x16c], PT ;  /* 0x00005b000a007a0c */ /* 0x000fc40003f26270 */
[----:B-1----:R-:W-:Y:S02]  /*0280*/  SHF.R.S32.HI R40, RZ, 0x1f, R6 ;  /* 0x0000001fff287819 */ /* 0x002fe40000011406 */
[--C-:B------:R-:W-:Y:S02]  /*0290*/  SHF.R.S32.HI R11, RZ, 0x1f, R10.reuse ;  /* 0x0000001fff0b7819 */ /* 0x100fe4000001140a */
[C---:B------:R-:W-:Y:S01]  /*02a0*/  IADD3 R8, P5, R41.reuse, R44, RZ ;  /* 0x0000002c29087210 */ /* 0x040fe20007fbe0ff */
[----:B------:R-:W-:Y:S01]  /*02b0*/  IMAD R9, R40, c[0x0][0x1a0], RZ ;  /* 0x0000680028097a24 */ /* 0x000fe200078e02ff */
[-C--:B------:R-:W-:Y:S01]  /*02c0*/  ISETP.LT.AND P4, PT, R58, R51.reuse, !P1 ;  /* 0x000000333a00720c */ /* 0x080fe20004f81270 */
[----:B------:R-:W-:Y:S01]  /*02d0*/  IMAD R13, R40, c[0x0][0x180], RZ ;  /* 0x00006000280d7a24 */ /* 0x000fe200078e02ff */
[----:B------:R-:W-:Y:S01]  /*02e0*/  ISETP.GE.AND P2, PT, R41, R51, PT ;  /* 0x000000332900720c */ /* 0x000fe20003f46270 */
[C---:B------:R-:W-:Y:S01]  /*02f0*/  IMAD R15, R6.reuse, c[0x0][0x1a4], R9 ;  /* 0x00006900060f7a24 */ /* 0x040fe200078e0209 */
[----:B------:R-:W-:Y:S01]  /*0300*/  SEL R43, R43, RZ, !P3 ;  /* 0x000000ff2b2b7207 */ /* 0x000fe20005800000 */
[----:B------:R-:W-:Y:S01]  /*0310*/  IMAD R13, R6, c[0x0][0x184], R13 ;  /* 0x00006100060d7a24 */ /* 0x000fe200078e020d */
[----:B------:R-:W-:Y:S01]  /*0320*/  SEL R50, R0, RZ, !P3 ;  /* 0x000000ff00327207 */ /* 0x000fe20005800000 */
[----:B------:R-:W-:Y:S01]  /*0330*/  IMAD.WIDE.U32 R28, R6, c[0x0][0x180], R10 ;  /* 0x00006000061c7a25 */ /* 0x000fe200078e000a */
[----:B------:R-:W-:-:S02]  /*0340*/  IADD3 R56, R41, 0x20, RZ ;  /* 0x0000002029387810 */ /* 0x000fc40007ffe0ff */
[----:B------:R-:W-:Y:S01]  /*0350*/  IADD3 R54, R41, 0x30, RZ ;  /* 0x0000003029367810 */ /* 0x000fe20007ffe0ff */
[----:B------:R-:W-:Y:S01]  /*0360*/  IMAD.X R9, R42, 0x1, R45, P5 ;  /* 0x000000012a097824 */ /* 0x000fe200028e062d */
[----:B------:R-:W-:Y:S01]  /*0370*/  ISETP.LT.AND P5, PT, R10, c[0x0][0x16c], !P2 ;  /* 0x00005b000a007a0c */ /* 0x000fe200057a1270 */
[----:B------:R-:W-:Y:S02]  /*0380*/  IMAD.IADD R29, R29, 0x1, R13 ;  /* 0x000000011d1d7824 */ /* 0x000fe400078e020d */
[----:B------:R-:W-:-:S04]  /*0390*/  IMAD.WIDE R8, R5, 0x40, R8 ;  /* 0x0000004005087825 */ /* 0x000fc800078e0208 */
[----:B------:R-:W-:Y:S01]  /*03a0*/  IMAD.WIDE.U32 R12, R6, c[0x0][0x1a0], R10 ;  /* 0x00006800060c7a25 */ /* 0x000fe200078e000a */
[----:B------:R-:W-:-:S03]  /*03b0*/  @P4 IADD3 R17, P3, R8, 0x10, RZ ;  /* 0x0000001008114810 */ /* 0x000fc60007f7e0ff */
[----:B------:R-:W-:Y:S01]  /*03c0*/  IMAD R11, R43, c[0x0][0x188], RZ ;  /* 0x000062002b0b7a24 */ /* 0x000fe200078e02ff */
[----:B------:R-:W-:Y:S01]  /*03d0*/  IADD3 R13, R13, R15, RZ ;  /* 0x0000000f0d0d7210 */ /* 0x000fe20007ffe0ff */
[----:B------:R-:W-:Y:S02]  /*03e0*/  IMAD R15, R43, c[0x0][0x1a8], RZ ;  /* 0x00006a002b0f7a24 */ /* 0x000fe400078e02ff */
[----:B------:R-:W-:Y:S01]  /*03f0*/  @P4 IMAD.X R10, RZ, RZ, R9, P3 ;  /* 0x000000ffff0a4224 */ /* 0x000fe200018e0609 */
[----:B------:R-:W-:Y:S01]  /*0400*/  @P4 IADD3 R16, P3, R8, 0x10, RZ ;  /* 0x0000001008104810 */ /* 0x000fe20007f7e0ff */
[C---:B------:R-:W-:Y:S02]  /*0410*/  IMAD R11, R50.reuse, c[0x0][0x18c], R11 ;  /* 0x00006300320b7a24 */ /* 0x040fe400078e020b */
[C---:B------:R-:W-:Y:S01]  /*0420*/  IMAD R19, R50.reuse, c[0x0][0x1ac], R15 ;  /* 0x00006b0032137a24 */ /* 0x040fe200078e020f */
[----:B------:R-:W-:Y:S01]  /*0430*/  @P4 IADD3.X R18, RZ, R9, RZ, P3, !PT ;  /* 0x00000009ff124210 */ /* 0x000fe20001ffe4ff */
[----:B------:R-:W-:-:S04]  /*0440*/  IMAD.WIDE.U32 R28, R50, c[0x0][0x188], R28 ;  /* 0x00006200321c7a25 */ /* 0x000fc800078e001c */
[----:B------:R-:W-:-:S04]  /*0450*/  IMAD.WIDE.U32 R30, R50, c[0x0][0x1a8], R12 ;  /* 0x00006a00321e7a25 */ /* 0x000fc800078e000c */
[----:B------:R-:W-:Y:S01]  /*0460*/  @P4 IMAD R10, R10, c[0x0][0x178], RZ ;  /* 0x00005e000a0a4a24 */ /* 0x000fe200078e02ff */
[----:B------:R-:W-:Y:S01]  /*0470*/  IADD3 R31, R31, R19, RZ ;  /* 0x000000131f1f7210 */ /* 0x000fe20007ffe0ff */
[----:B------:R-:W-:Y:S02]  /*0480*/  @P5 IMAD R13, R9, c[0x0][0x198], RZ ;  /* 0x00006600090d5a24 */ /* 0x000fe400078e02ff */
[----:B------:R-:W-:Y:S02]  /*0490*/  IMAD.IADD R29, R29, 0x1, R11 ;  /* 0x000000011d1d7824 */ /* 0x000fe400078e020b */
[----:B------:R-:W-:Y:S02]  /*04a0*/  @P5 IMAD R15, R9, c[0x0][0x178], RZ ;  /* 0x00005e00090f5a24 */ /* 0x000fe400078e02ff */
[----:B------:R-:W-:Y:S02]  /*04b0*/  @P4 IMAD R21, R17, c[0x0][0x17c], R10 ;  /* 0x00005f0011154a24 */ /* 0x000fe400078e020a */
[----:B------:R-:W-:-:S02]  /*04c0*/  @P5 IMAD R23, R8, c[0x0][0x19c], R13 ;  /* 0x0000670008175a24 */ /* 0x000fc400078e020d */
[--C-:B------:R-:W-:Y:S02]  /*04d0*/  @P4 IMAD.MOV.U32 R10, RZ, RZ, R28.reuse ;  /* 0x000000ffff0a4224 */ /* 0x100fe400078e001c */
[----:B------:R-:W-:Y:S02]  /*04e0*/  @P4 IMAD.MOV.U32 R11, RZ, RZ, R29 ;  /* 0x000000ffff0b4224 */ /* 0x000fe400078e001d */
[C---:B------:R-:W-:Y:S02]  /*04f0*/  @P5 IMAD R19, R8.reuse, c[0x0][0x17c], R15 ;  /* 0x00005f0008135a24 */ /* 0x040fe400078e020f */
[----:B------:R-:W-:-:S04]  /*0500*/  @P5 IMAD.WIDE.U32 R12, R8, c[0x0][0x178], R28 ;  /* 0x00005e00080c5a25 */ /* 0x000fc800078e001c */
[----:B------:R-:W-:Y:S01]  /*0510*/  @P5 IMAD.WIDE.U32 R14, R8, c[0x0][0x198], R30 ;  /* 0x00006600080e5a25 */ /* 0x000fe200078e001e */
[----:B------:R-:W-:-:S03]  /*0520*/  @P5 LEA R26, P3, R12, c[0x0][0x160], 0x1 ;  /* 0x000058000c1a5a11 */ /* 0x000fc600078608ff */
[----:B------:R-:W-:Y:S01]  /*0530*/  @P4 IMAD.WIDE.U32 R10, R17, c[0x0][0x178], R10 ;  /* 0x00005e00110a4a25 */ /* 0x000fe200078e000a */
[----:B------:R-:W-:-:S03]  /*0540*/  @P5 LEA R24, P6, R14, c[0x0][0x190], 0x1 ;  /* 0x000064000e185a11 */ /* 0x000fc600078c08ff */
[----:B------:R-:W-:Y:S02]  /*0550*/  @P5 IMAD.IADD R17, R13, 0x1, R19 ;  /* 0x000000010d115824 */ /* 0x000fe400078e0213 */
[----:B------:R-:W-:Y:S02]  /*0560*/  @P5 IMAD.IADD R13, R15, 0x1, R23 ;  /* 0x000000010f0d5824 */ /* 0x000fe400078e0217 */
[----:B------:R-:W-:Y:S01]  /*0570*/  @P4 IMAD R15, R18, c[0x0][0x198], RZ ;  /* 0x00006600120f4a24 */ /* 0x000fe200078e02ff */
[----:B------:R-:W-:Y:S01]  /*0580*/  @P5 LEA.HI.X R27, R12, c[0x0][0x164], R17, 0x1, P3 ;  /* 0x000059000c1b5a11 */ /* 0x000fe200018f0c11 */
[----:B------:R-:W-:Y:S01]  /*0590*/  @P4 IMAD.IADD R11, R11, 0x1, R21 ;  /* 0x000000010b0b4824 */ /* 0x000fe200078e0215 */
[----:B------:R-:W-:Y:S01]  /*05a0*/  @P5 LEA.HI.X R25, R14, c[0x0][0x194], R13, 0x1, P6 ;  /* 0x000065000e195a11 */ /* 0x000fe200030f0c0d */
[----:B------:R-:W-:Y:S01]  /*05b0*/  @P4 IMAD.MOV.U32 R13, RZ, RZ, R31 ;  /* 0x000000ffff0d4224 */ /* 0x000fe200078e001f */
[----:B------:R-:W-:Y:S01]  /*05c0*/  @P4 MOV R12, R30 ;  /* 0x0000001e000c4202 */ /* 0x000fe20000000f00 */
[----:B------:R-:W-:Y:S01]  /*05d0*/  @P4 IMAD R15, R16, c[0x0][0x19c], R15 ;  /* 0x00006700100f4a24 */ /* 0x000fe200078e020f */
[----:B------:R-:W-:-:S02]  /*05e0*/  ISETP.LT.AND P3, PT, R56, R51, !P1 ;  /* 0x000000333800720c */ /* 0x000fc40004f61270 */
[----:B------:R-:W-:Y:S01]  /*05f0*/  @P4 LEA R34, P6, R10, c[0x0][0x160], 0x1 ;  /* 0x000058000a224a11 */ /* 0x000fe200078c08ff */
[----:B------:R-:W-:Y:S01]  /*0600*/  @P4 IMAD.WIDE.U32 R12, R16, c[0x0][0x198], R12 ;  /* 0x00006600100c4a25 */ /* 0x000fe200078e000c */
[----:B------:R-:W-:Y:S02]  /*0610*/  ISETP.LT.AND P1, PT, R54, R51, !P1 ;  /* 0x000000333600720c */ /* 0x000fe40004f21270 */
[----:B------:R-:W-:Y:S02]  /*0620*/  @P4 LEA.HI.X R35, R10, c[0x0][0x164], R11, 0x1, P6 ;  /* 0x000059000a234a11 */ /* 0x000fe400030f0c0b */
[----:B------:R-:W-:Y:S02]  /*0630*/  @P4 IADD3 R11, R13, R15, RZ ;  /* 0x0000000f0d0b4210 */ /* 0x000fe40007ffe0ff */
[----:B------:R-:W-:Y:S01]  /*0640*/  @P4 LEA R32, P6, R12, c[0x0][0x190], 0x1 ;  /* 0x000064000c204a11 */ /* 0x000fe200078c08ff */
[----:B------:R-:W-:-:S03]  /*0650*/  CS2R R14, SRZ ;  /* 0x00000000000e7805 */ /* 0x000fc6000001ff00 */
[----:B------:R-:W-:Y:S02]  /*0660*/  @P4 LEA.HI.X R33, R12, c[0x0][0x194], R11, 0x1, P6 ;  /* 0x000065000c214a11 */ /* 0x000fe400030f0c0b */
[----:B------:R-:W-:Y:S01]  /*0670*/  @P3 IADD3 R47, P6, R8, 0x20, RZ ;  /* 0x00000020082f3810 */ /* 0x000fe20007fde0ff */
[----:B------:R-:W-:Y:S01]  /*0680*/  CS2R R10, SRZ ;  /* 0x00000000000a7805 */ /* 0x000fe2000001ff00 */
[----:B------:R-:W-:-:S03]  /*0690*/  CS2R R12, SRZ ;  /* 0x00000000000c7805 */ /* 0x000fc6000001ff00 */
[--C-:B------:R-:W-:Y:S01]  /*06a0*/  @P3 IMAD.X R48, RZ, RZ, R9.reuse, P6 ;  /* 0x000000ffff303224 */ /* 0x100fe200030e0609 */
[C---:B------:R-:W-:Y:S01]  /*06b0*/  @P3 IADD3 R39, P6, R8.reuse, 0x20, RZ ;  /* 0x0000002008273810 */ /* 0x040fe20007fde0ff */
[----:B------:R-:W-:Y:S01]  /*06c0*/  CS2R R16, SRZ ;  /* 0x0000000000107805 */ /* 0x000fe2000001ff00 */
[----:B------:R-:W-:Y:S01]  /*06d0*/  CS2R R18, SRZ ;  /* 0x0000000000127805 */ /* 0x000fe2000001ff00 */
[----:B------:R-:W-:Y:S01]  /*06e0*/  CS2R R20, SRZ ;  /* 0x0000000000147805 */ /* 0x000fe2000001ff00 */
[----:B------:R-:W-:Y:S01]  /*06f0*/  CS2R R22, SRZ ;  /* 0x0000000000167805 */ /* 0x000fe2000001ff00 */
[----:B------:R-:W-:Y:S01]  /*0700*/  @P3 IMAD.X R49, RZ, RZ, R9, P6 ;  /* 0x000000ffff313224 */ /* 0x000fe200030e0609 */
[C---:B------:R-:W-:Y:S01]  /*0710*/  @P1 IADD3 R37, P6, R8.reuse, 0x30, RZ ;  /* 0x0000003008251810 */ /* 0x040fe20007fde0ff */
[----:B------:R0:W2:Y:S03]  /*0720*/  @P5 LDG.E.128 R12, [R24.64] ;  /* 0x00000004180c5981 */ /* 0x0000a6000c1e1d00 */
[----:B------:R-:W-:Y:S01]  /*0730*/  @P1 IADD3.X R46, RZ, R9, RZ, P6, !PT ;  /* 0x00000009ff2e1210 */ /* 0x000fe200037fe4ff */
[----:B------:R1:W3:Y:S01]  /*0740*/  @P4 LDG.E.128 R16, [R34.64] ;  /* 0x0000000422104981 */ /* 0x0002e2000c1e1d00 */
[----:B------:R-:W-:-:S03]  /*0750*/  @P1 IADD3 R36, P6, R8, 0x30, RZ ;  /* 0x0000003008241810 */ /* 0x000fc60007fde0ff */
[----:B------:R4:W3:Y:S02]  /*0760*/  @P4 LDG.E.128 R20, [R32.64] ;  /* 0x0000000420144981 */ /* 0x0008e4000c1e1d00 */
[----:B------:R-:W-:Y:S02]  /*0770*/  @P1 IMAD.X R38, RZ, RZ, R9, P6 ;  /* 0x000000ffff261224 */ /* 0x000fe400030e0609 */
[----:B------:R-:W-:-:S06]  /*0780*/  CS2R R8, SRZ ;  /* 0x0000000000087805 */ /* 0x000fcc000001ff00 */
[----:B------:R1:W3:Y:S01]  /*0790*/  @P5 LDG.E.128 R8, [R26.64] ;  /* 0x000000041a085981 */ /* 0x0002e2000c1e1d00 */
[----:B------:R-:W-:Y:S02]  /*07a0*/  @P3 IMAD R48, R48, c[0x0][0x178], RZ ;  /* 0x00005e0030303a24 */ /* 0x000fe400078e02ff */
[----:B0-----:R-:W-:Y:S02]  /*07b0*/  @P3 IMAD R24, R49, c[0x0][0x198], RZ ;  /* 0x0000660031183a24 */ /* 0x001fe400078e02ff */
[C---:B------:R-:W-:Y:S01]  /*07c0*/  @P3 IMAD R49, R47.reuse, c[0x0][0x17c], R48 ;  /* 0x00005f002f313a24 */ /* 0x040fe200078e0230 */
[----:B-1----:R-:W-:Y:S01]  /*07d0*/  @P3 MOV R27, R29 ;  /* 0x0000001d001b3202 */ /* 0x002fe20000000f00 */
[----:B------:R-:W-:Y:S02]  /*07e0*/  @P3 IMAD.MOV.U32 R26, RZ, RZ, R28 ;  /* 0x000000ffff1a3224 */ /* 0x000fe400078e001c */
[----:B------:R-:W-:Y:S02]  /*07f0*/  @P3 IMAD.MOV.U32 R25, RZ, RZ, R31 ;  /* 0x000000ffff193224 */ /* 0x000fe400078e001f */
[----:B------:R-:W-:-:S04]  /*0800*/  @P3 IMAD.WIDE.U32 R26, R47, c[0x0][0x178], R26 ;  /* 0x00005e002f1a3a25 */ /* 0x000fc800078e001a */
[C---:B------:R-:W-:Y:S02]  /*0810*/  @P3 IMAD R47, R39.reuse, c[0x0][0x19c], R24 ;  /* 0x00006700272f3a24 */ /* 0x040fe400078e0218 */
[----:B------:R-:W-:Y:S02]  /*0820*/  @P3 IMAD.MOV.U32 R24, RZ, RZ, R30 ;  /* 0x000000ffff183224 */ /* 0x000fe400078e001e */
[----:B------:R-:W-:Y:S02]  /*0830*/  @P1 IMAD R46, R46, c[0x0][0x178], RZ ;  /* 0x00005e002e2e1a24 */ /* 0x000fe400078e02ff */
[----:B------:R-:W-:-:S04]  /*0840*/  @P3 IMAD.WIDE.U32 R24, R39, c[0x0][0x198], R24 ;  /* 0x0000660027183a25 */ /* 0x000fc800078e0018 */
[----:B------:R-:W-:Y:S02]  /*0850*/  @P1 IMAD R53, R38, c[0x0][0x198], RZ ;  /* 0x0000660026351a24 */ /* 0x000fe400078e02ff */
[C---:B------:R-:W-:Y:S02]  /*0860*/  @P1 IMAD R39, R37.reuse, c[0x0][0x17c], R46 ;  /* 0x00005f0025271a24 */ /* 0x040fe400078e022e */
[----:B------:R-:W-:Y:S01]  /*0870*/  @P1 IMAD.WIDE.U32 R28, R37, c[0x0][0x178], R28 ;  /* 0x00005e00251c1a25 */ /* 0x000fe200078e001c */
[----:B------:R-:W-:Y:S02]  /*0880*/  @P3 IADD3 R49, R27, R49, RZ ;  /* 0x000000311b313210 */ /* 0x000fe40007ffe0ff */
[----:B------:R-:W-:Y:S01]  /*0890*/  @P3 LEA R60, P4, R26, c[0x0][0x160], 0x1 ;  /* 0x000058001a3c3a11 */ /* 0x000fe200078808ff */
[----:B------:R-:W-:Y:S01]  /*08a0*/  @P1 IMAD R35, R36, c[0x0][0x19c], R53 ;  /* 0x0000670024231a24 */ /* 0x000fe200078e0235 */
[----:B------:R-:W-:Y:S01]  /*08b0*/  @P3 LEA R52, P6, R24, c[0x0][0x190], 0x1 ;  /* 0x0000640018343a11 */ /* 0x000fe200078c08ff */
[----:B------:R-:W-:-:S02]  /*08c0*/  @P3 IMAD.IADD R47, R25, 0x1, R47 ;  /* 0x00000001192f3824 */ /* 0x000fc400078e022f */
[----:B----4-:R-:W-:Y:S01]  /*08d0*/  @P1 IMAD.WIDE.U32 R32, R36, c[0x0][0x198], R30 ;  /* 0x0000660024201a25 */ /* 0x010fe200078e001e */
[----:B------:R-:W-:-:S03]  /*08e0*/  @P1 LEA R46, P5, R28, c[0x0][0x160], 0x1 ;  /* 0x000058001c2e1a11 */ /* 0x000fc600078a08ff */
[----:B------:R-:W-:Y:S01]  /*08f0*/  @P1 IMAD.IADD R25, R29, 0x1, R39 ;  /* 0x000000011d191824 */ /* 0x000fe200078e0227 */
[----:B------:R-:W-:Y:S02]  /*0900*/  @P3 LEA.HI.X R61, R26, c[0x0][0x164], R49, 0x1, P4 ;  /* 0x000059001a3d3a11 */ /* 0x000fe400020f0c31 */
[----:B------:R-:W-:Y:S02]  /*0910*/  @P3 LEA.HI.X R53, R24, c[0x0][0x194], R47, 0x1, P6 ;  /* 0x0000650018353a11 */ /* 0x000fe400030f0c2f */
[----:B------:R-:W-:Y:S02]  /*0920*/  @P1 IADD3 R35, R33, R35, RZ ;  /* 0x0000002321231210 */ /* 0x000fe40007ffe0ff */
[----:B------:R-:W-:Y:S01]  /*0930*/  @P1 LEA R48, P4, R32, c[0x0][0x190], 0x1 ;  /* 0x0000640020301a11 */ /* 0x000fe200078808ff */
[----:B------:R-:W-:Y:S01]  /*0940*/  CS2R R26, SRZ ;  /* 0x00000000001a7805 */ /* 0x000fe2000001ff00 */
[----:B------:R-:W-:Y:S01]  /*0950*/  @P1 LEA.HI.X R47, R28, c[0x0][0x164], R25, 0x1, P5 ;  /* 0x000059001c2f1a11 */ /* 0x000fe200028f0c19 */
        /* <DEDUP_REMOVED lines=15> */
[--C-:B------:R-:W-:Y:S02]  /*0a50*/  @!P3 SHF.R.S32.HI R52, RZ, 0x1f, R4.reuse ;  /* 0x0000001fff34b819 */ /* 0x100fe40000011404 */
[----:B------:R-:W-:-:S04]  /*0a60*/  @!P3 IADD3 R44, P4, P5, R44, R7, R4 ;  /* 0x000000072c2cb210 */ /* 0x000fc80007d9e004 */
[----:B------:R-:W-:Y:S01]  /*0a70*/  @!P3 IADD3.X R45, R45, R53, R52, P4, P5 ;  /* 0x000000352d2db210 */ /* 0x000fe200027ea434 */
[----:B------:R-:W-:-:S04]  /*0a80*/  @!P3 IMAD R53, R40, c[0x0][0x1e0], RZ ;  /* 0x000078002835ba24 */ /* 0x000fc800078e02ff */
[C---:B------:R-:W-:Y:S02]  /*0a90*/  @!P3 IMAD R53, R6.reuse, c[0x0][0x1e4], R53 ;  /* 0x000079000635ba24 */ /* 0x040fe400078e0235 */
[----:B------:R-:W-:-:S04]  /*0aa0*/  @!P3 IMAD.WIDE.U32 R44, R6, c[0x0][0x1e0], R44 ;  /* 0x00007800062cba25 */ /* 0x000fc800078e002c */
[----:B-1----:R-:W-:Y:S02]  /*0ab0*/  @!P3 IMAD.IADD R47, R45, 0x1, R53 ;  /* 0x000000012d2fb824 */ /* 0x002fe400078e0235 */
[----:B------:R-:W-:Y:S02]  /*0ac0*/  @!P3 IMAD R45, R43, c[0x0][0x1e8], RZ ;  /* 0x00007a002b2dba24 */ /* 0x000fe400078e02ff */
[----:B------:R-:W-:Y:S02]  /*0ad0*/  @!P3 IMAD.MOV.U32 R46, RZ, RZ, R44 ;  /* 0x000000ffff2eb224 */ /* 0x000fe400078e002c */
[C---:B------:R-:W-:Y:S02]  /*0ae0*/  @!P3 IMAD R45, R50.reuse, c[0x0][0x1ec], R45 ;  /* 0x00007b00322dba24 */ /* 0x040fe400078e022d */
[----:B------:R-:W-:-:S05]  /*0af0*/  @!P3 IMAD.WIDE.U32 R46, R50, c[0x0][0x1e8], R46 ;  /* 0x00007a00322eba25 */ /* 0x000fca00078e002e */
[----:B------:R-:W-:Y:S02]  /*0b00*/  @!P3 IADD3 R45, R47, R45, RZ ;  /* 0x0000002d2f2db210 */ /* 0x000fe40007ffe0ff */
[----:B------:R-:W-:-:S04]  /*0b10*/  @!P3 LEA R44, P4, R46, c[0x0][0x1d8], 0x2 ;  /* 0x000076002e2cba11 */ /* 0x000fc800078810ff */
[----:B------:R-:W-:Y:S01]  /*0b20*/  @!P3 LEA.HI.X R45, R46, c[0x0][0x1dc], R45, 0x2, P4 ;  /* 0x000077002e2dba11 */ /* 0x000fe200020f142d */
[----:B------:R-:W-:-:S06]  /*0b30*/  IMAD.MOV.U32 R52, RZ, RZ, 0x7f800000 ;  /* 0x7f800000ff347424 */ /* 0x000fcc00078e00ff */
[----:B------:R0:W5:Y:S01]  /*0b40*/  @!P3 LDG.E R52, [R44.64] ;  /* 0x000000042c34b981 */ /* 0x000162000c1e1900 */
[C---:B--2---:R-:W-:Y:S02]  /*0b50*/  LOP3.LUT R59, R12.reuse, 0xffff0000, RZ, 0xc0, !PT ;  /* 0xffff00000c3b7812 */ /* 0x044fe400078ec0ff */
[----:B------:R-:W-:Y:S02]  /*0b60*/  SHF.L.U32 R53, R12, 0x10, RZ ;  /* 0x000000100c357819 */ /* 0x000fe400000006ff */
[----:B---3--:R-:W-:Y:S02]  /*0b70*/  LOP3.LUT R61, R16, 0xffff0000, RZ, 0xc0, !PT ;  /* 0xffff0000103d7812 */ /* 0x008fe400078ec0ff */
[----:B------:R-:W-:Y:S02]  /*0b80*/  LOP3.LUT R60, R20, 0xffff0000, RZ, 0xc0, !PT ;  /* 0xffff0000143c7812 */ /* 0x000fe400078ec0ff */
[----:B------:R-:W-:Y:S01]  /*0b90*/  SHF.L.U32 R16, R16, 0x10, RZ ;  /* 0x0000001010107819 */ /* 0x000fe200000006ff */
[C---:B------:R-:W-:Y:S01]  /*0ba0*/  IMAD.U32 R46, R8.reuse, 0x10000, RZ ;  /* 0x00010000082e7824 */ /* 0x040fe200078e00ff */
[----:B------:R-:W-:Y:S01]  /*0bb0*/  LOP3.LUT R8, R8, 0xffff0000, RZ, 0xc0, !PT ;  /* 0xffff000008087812 */ /* 0x000fe200078ec0ff */
[----:B------:R-:W-:Y:S01]  /*0bc0*/  FMUL.FTZ R60, R61, R60 ;  /* 0x0000003c3d3c7220 */ /* 0x000fe20000410000 */
[----:B------:R-:W-:-:S03]  /*0bd0*/  SHF.L.U32 R47, R9, 0x10, RZ ;  /* 0x00000010092f7819 */ /* 0x000fc600000006ff */
[----:B------:R-:W-:Y:S02]  /*0be0*/  FMUL.FTZ R8, R8, R59 ;  /* 0x0000003b08087220 */ /* 0x000fe40000410000 */
[----:B------:R-:W-:Y:S02]  /*0bf0*/  IMAD.U32 R59, R20, 0x10000, RZ ;  /* 0x00010000143b7824 */ /* 0x000fe400078e00ff */
[----:B------:R-:W-:Y:S02]  /*0c00*/  IMAD.U32 R12, R13, 0x10000, RZ ;  /* 0x000100000d0c7824 */ /* 0x000fe400078e00ff */
        /* <DEDUP_REMOVED lines=10> */
[----:B------:R-:W-:Y:S01]  /*0cb0*/  IMAD.U32 R9, R10, 0x10000, RZ ;  /* 0x000100000a097824 */ /* 0x000fe200078e00ff */
[----:B0-----:R-:W-:Y:S01]  /*0cc0*/  SHF.L.U32 R44, R14, 0x10, RZ ;  /* 0x000000100e2c7819 */ /* 0x001fe200000006ff */
        /* <DEDUP_REMOVED lines=11> */
[----:B------:R-:W-:Y:S01]  /*0d80*/  SHF.L.U32 R8, R19, 0x10, RZ ;  /* 0x0000001013087819 */ /* 0x000fe200000006ff */
[----:B------:R-:W-:-:S02]  /*0d90*/  IMAD.U32 R45, R15, 0x10000, RZ ;  /* 0x000100000f2d7824 */ /* 0x000fc400078e00ff */
[----:B------:R-:W-:Y:S02]  /*0da0*/  FFMA.FTZ R14, R49, R14, R44 ;  /* 0x0000000e310e7223 */ /* 0x000fe4000001002c */
[----:B------:R-:W-:Y:S02]  /*0db0*/  IMAD.U32 R13, R23, 0x10000, RZ ;  /* 0x00010000170d7824 */ /* 0x000fe400078e00ff */
[----:B------:R-:W-:Y:S01]  /*0dc0*/  FFMA.FTZ R9, R18, R9, R12 ;  /* 0x0000000912097223 */ /* 0x000fe2000001000c */
[----:B------:R-:W-:Y:S01]  /*0dd0*/  LOP3.LUT R19, R19, 0xffff0000, RZ, 0xc0, !PT ;  /* 0xffff000013137812 */ /* 0x000fe200078ec0ff */
[----:B------:R-:W-:Y:S01]  /*0de0*/  FFMA.FTZ R14, R10, R45, R14 ;  /* 0x0000002d0a0e7223 */ /* 0x000fe2000001000e */
[----:B------:R-:W-:Y:S01]  /*0df0*/  LOP3.LUT R10, R23, 0xffff0000, RZ, 0xc0, !PT ;  /* 0xffff0000170a7812 */ /* 0x000fe200078ec0ff */
[----:B------:R-:W-:-:S04]  /*0e00*/  FFMA.FTZ R8, R8, R13, R9 ;  /* 0x0000000d08087223 */ /* 0x000fc80000010009 */
[----:B------:R-:W-:Y:S01]  /*0e10*/  FFMA.FTZ R8, R19, R10, R8 ;  /* 0x0000000a13087223 */ /* 0x000fe20000010008 */
[----:B------:R-:W-:Y:S02]  /*0e20*/  LOP3.LUT R11, R11, 0xffff0000, RZ, 0xc0, !PT ;  /* 0xffff00000b0b7812 */ /* 0x000fe400078ec0ff */
[C---:B----4-:R-:W-:Y:S02]  /*0e30*/  SHF.L.U32 R17, R24.reuse, 0x10, RZ ;  /* 0x0000001018117819 */ /* 0x050fe400000006ff */
[----:B------:R-:W-:Y:S02]  /*0e40*/  LOP3.LUT R24, R24, 0xffff0000, RZ, 0xc0, !PT ;  /* 0xffff000018187812 */ /* 0x000fe400078ec0ff */
[C---:B------:R-:W-:Y:S02]  /*0e50*/  LOP3.LUT R19, R28.reuse, 0xffff0000, RZ, 0xc0, !PT ;  /* 0xffff00001c137812 */ /* 0x040fe400078ec0ff */
[----:B------:R-:W-:Y:S02]  /*0e60*/  SHF.L.U32 R20, R28, 0x10, RZ ;  /* 0x000000101c147819 */ /* 0x000fe400000006ff */
[----:B------:R-:W-:Y:S01]  /*0e70*/  LOP3.LUT R18, R32, 0xffff0000, RZ, 0xc0, !PT ;  /* 0xffff000020127812 */ /* 0x000fe200078ec0ff */
[----:B------:R-:W-:Y:S01]  /*0e80*/  FMUL.FTZ R24, R24, R19 ;  /* 0x0000001318187220 */ /* 0x000fe20000410000 */
[C---:B------:R-:W-:Y:S01]  /*0e90*/  LOP3.LUT R21, R36.reuse, 0xffff0000, RZ, 0xc0, !PT ;  /* 0xffff000024157812 */ /* 0x040fe200078ec0ff */
[----:B------:R-:W-:Y:S01]  /*0ea0*/  IMAD.U32 R19, R36, 0x10000, RZ ;  /* 0x0001000024137824 */ /* 0x000fe200078e00ff */
[----:B------:R-:W-:Y:S01]  /*0eb0*/  SHF.L.U32 R32, R32, 0x10, RZ ;  /* 0x0000001020207819 */ /* 0x000fe200000006ff */
[----:B------:R-:W-:-:S02]  /*0ec0*/  IMAD.U32 R16, R25, 0x10000, RZ ;  /* 0x0001000019107824 */ /* 0x000fc400078e00ff */
[----:B------:R-:W-:Y:S01]  /*0ed0*/  FMUL.FTZ R21, R18, R21 ;  /* 0x0000001512157220 */ /* 0x000fe20000410000 */
[----:B------:R-:W-:Y:S01]  /*0ee0*/  LOP3.LUT R15, R15, 0xffff0000, RZ, 0xc0, !PT ;  /* 0xffff00000f0f7812 */ /* 0x000fe200078ec0ff */
        /* <DEDUP_REMOVED lines=15> */
[----:B------:R-:W-:Y:S01]  /*0fe0*/  IMAD.U32 R17, R38, 0x10000, RZ ;  /* 0x0001000026117824 */ /* 0x000fe200078e00ff */
[----:B------:R-:W-:Y:S01]  /*0ff0*/  SHF.L.U32 R16, R34, 0x10, RZ ;  /* 0x0000001022107819 */ /* 0x000fe200000006ff */
[----:B------:R-:W-:Y:S01]  /*1000*/  FFMA.FTZ R18, R33, R20, R18 ;  /* 0x0000001421127223 */ /* 0x000fe20000010012 */
[----:B------:R-:W-:Y:S01]  /*1010*/  LOP3.LUT R26, R26, 0xffff0000, RZ, 0xc0, !PT ;  /* 0xffff00001a1a7812 */ /* 0x000fe200078ec0ff */
[----:B------:R-:W-:Y:S01]  /*1020*/  FFMA.FTZ R12, R12, R15, R22 ;  /* 0x0000000f0c0c7223 */ /* 0x000fe20000010016 */
[----:B------:R-:W-:Y:S01]  /*1030*/  LOP3.LUT R13, R30, 0xffff0000, RZ, 0xc0, !PT ;  /* 0xffff00001e0d7812 */ /* 0x000fe200078ec0ff */
[----:B------:R-:W-:Y:S01]  /*1040*/  FFMA.FTZ R16, R16, R17, R18 ;  /* 0x0000001110107223 */ /* 0x000fe20000010012 */
[----:B------:R-:W-:-:S02]  /*1050*/  LOP3.LUT R34, R34, 0xffff0000, RZ, 0xc0, !PT ;  /* 0xffff000022227812 */ /* 0x000fc400078ec0ff */
[----:B------:R-:W-:Y:S01]  /*1060*/  LOP3.LUT R15, R38, 0xffff0000, RZ, 0xc0, !PT ;  /* 0xffff0000260f7812 */ /* 0x000fe200078ec0ff */
[----:B------:R-:W-:Y:S02]  /*1070*/  IMAD.U32 R9, R27, 0x10000, RZ ;  /* 0x000100001b097824 */ /* 0x000fe400078e00ff */
[----:B------:R-:W-:Y:S02]  /*1080*/  IMAD.U32 R14, R31, 0x10000, RZ ;  /* 0x000100001f0e7824 */ /* 0x000fe400078e00ff */
[----:B------:R-:W-:Y:S01]  /*1090*/  FFMA.FTZ R26, R26, R13, R12 ;  /* 0x0000000d1a1a7223 */ /* 0x000fe2000001000c */
[----:B------:R-:W-:Y:S01]  /*10a0*/  SHF.L.U32 R12, R35, 0x10, RZ ;  /* 0x00000010230c7819 */ /* 0x000fe200000006ff */
[----:B------:R-:W-:Y:S02]  /*10b0*/  IMAD.U32 R13, R39, 0x10000, RZ ;  /* 0x00010000270d7824 */ /* 0x000fe400078e00ff */
[----:B------:R-:W-:Y:S01]  /*10c0*/  FFMA.FTZ R15, R34, R15, R16 ;  /* 0x0000000f220f7223 */ /* 0x000fe20000010010 */
[----:B------:R-:W-:Y:S01]  /*10d0*/  LOP3.LUT R27, R27, 0xffff0000, RZ, 0xc0, !PT ;  /* 0xffff00001b1b7812 */ /* 0x000fe200078ec0ff */
[----:B------:R-:W-:Y:S01]  /*10e0*/  FFMA.FTZ R9, R9, R14, R26 ;  /* 0x0000000e09097223 */ /* 0x000fe2000001001a */
[----:B------:R-:W-:Y:S01]  /*10f0*/  LOP3.LUT R10, R31, 0xffff0000, RZ, 0xc0, !PT ;  /* 0xffff00001f0a7812 */ /* 0x000fe200078ec0ff */
[----:B------:R-:W-:Y:S01]  /*1100*/  FFMA.FTZ R12, R12, R13, R15 ;  /* 0x0000000d0c0c7223 */ /* 0x000fe2000001000f */
[----:B------:R-:W-:-:S02]  /*1110*/  LOP3.LUT R35, R35, 0xffff0000, RZ, 0xc0, !PT ;  /* 0xffff000023237812 */ /* 0x000fc400078ec0ff */
[----:B------:R-:W-:Y:S01]  /*1120*/  LOP3.LUT R14, R39, 0xffff0000, RZ, 0xc0, !PT ;  /* 0xffff0000270e7812 */ /* 0x000fe200078ec0ff */
[----:B------:R-:W-:Y:S02]  /*1130*/  FFMA.FTZ R27, R27, R10, R9 ;  /* 0x0000000a1b1b7223 */ /* 0x000fe40000010009 */
[----:B------:R-:W0:Y:S02]  /*1140*/  SHFL.BFLY PT, R10, R11, 0x8, 0x1f ;  /* 0x0d001f000b0a7f89 */ /* 0x000e2400000e0000 */
[----:B------:R-:W-:Y:S02]  /*1150*/  FFMA.FTZ R35, R35, R14, R12 ;  /* 0x0000000e23237223 */ /* 0x000fe4000001000c */
[----:B------:R-:W1:Y:S04]  /*1160*/  SHFL.BFLY PT, R9, R8, 0x8, 0x1f ;  /* 0x0d001f0008097f89 */ /* 0x000e6800000e0000 */
[----:B------:R-:W2:Y:S04]  /*1170*/  SHFL.BFLY PT, R12, R27, 0x8, 0x1f ;  /* 0x0d001f001b0c7f89 */ /* 0x000ea800000e0000 */
[----:B------:R-:W3:Y:S01]  /*1180*/  SHFL.BFLY PT, R14, R35, 0x8, 0x1f ;  /* 0x0d001f00230e7f89 */ /* 0x000ee200000e0000 */
[----:B0-----:R-:W-:-:S02]  /*1190*/  FADD.FTZ R10, R11, R10 ;  /* 0x0000000a0b0a7221 */ /* 0x001fc40000010000 */
[----:B-1----:R-:W-:-:S03]  /*11a0*/  FADD.FTZ R13, R8, R9 ;  /* 0x00000009080d7221 */ /* 0x002fc60000010000 */
[----:B------:R-:W0:Y:S01]  /*11b0*/  SHFL.BFLY PT, R9, R10, 0x4, 0x1f ;  /* 0x0c801f000a097f89 */ /* 0x000e2200000e0000 */
[----:B--2---:R-:W-:Y:S02]  /*11c0*/  FADD.FTZ R15, R27, R12 ;  /* 0x0000000c1b0f7221 */ /* 0x004fe40000010000 */
[----:B---3--:R-:W-:Y:S01]  /*11d0*/  FADD.FTZ R18, R35, R14 ;  /* 0x0000000e23127221 */ /* 0x008fe20000010000 */
        /* <DEDUP_REMOVED lines=11> */
[----:B------:R-:W-:Y:S01]  /*1290*/  @P0 LEA R57, R0, R57, 0x6 ;  /* 0x0000003900390211 */ /* 0x000fe200078e30ff */
[----:B0-----:R-:W-:-:S03]  /*12a0*/  FADD.FTZ R12, R9, R12 ;  /* 0x0000000c090c7221 */ /* 0x001fc60000010000 */
[----:B------:R-:W-:Y:S02]  /*12b0*/  @P0 SHF.R.S32.HI R8, RZ, 0x1f, R57 ;  /* 0x0000001fff080819 */ /* 0x000fe40000011439 */
[----:B------:R-:W0:Y:S01]  /*12c0*/  SHFL.BFLY PT, R9, R12, 0x1, 0x1f ;  /* 0x0c201f000c097f89 */ /* 0x000e2200000e0000 */
[----:B-1----:R-:W-:Y:S02]  /*12d0*/  FADD.FTZ R14, R11, R14 ;  /* 0x0000000e0b0e7221 */ /* 0x002fe40000010000 */
[----:B--2---:R-:W-:Y:S02]  /*12e0*/  FADD.FTZ R17, R16, R17 ;  /* 0x0000001110117221 */ /* 0x004fe40000010000 */
[----:B---3--:R-:W-:Y:S01]  /*12f0*/  FADD.FTZ R15, R19, R10 ;  /* 0x0000000a130f7221 */ /* 0x008fe20000010000 */
[----:B------:R-:W-:Y:S01]  /*1300*/  @P0 LEA.HI R57, R8, R57, RZ, 0x6 ;  /* 0x0000003908390211 */ /* 0x000fe200078f30ff */
[----:B------:R-:W1:Y:S01]  /*1310*/  SHFL.BFLY PT, R13, R14, 0x1, 0x1f ;  /* 0x0c201f000e0d7f89 */ /* 0x000e6200000e0000 */
[----:B------:R-:W-:-:S03]  /*1320*/  IMAD.MOV.U32 R8, RZ, RZ, RZ ;  /* 0x000000ffff087224 */ /* 0x000fc600078e00ff */
[----:B------:R-:W2:Y:S04]  /*1330*/  SHFL.BFLY PT, R16, R17, 0x1, 0x1f ;  /* 0x0c201f0011107f89 */ /* 0x000ea800000e0000 */
[----:B------:R-:W3:Y:S01]  /*1340*/  SHFL.BFLY PT, R18, R15, 0x1, 0x1f ;  /* 0x0c201f000f127f89 */ /* 0x000ee200000e0000 */
[----:B------:R-:W-:Y:S01]  /*1350*/  @P0 LOP3.LUT R8, R57, 0xffffffc0, RZ, 0xc0, !PT ;  /* 0xffffffc039080812 */ /* 0x000fe200078ec0ff */
[----:B------:R-:W-:Y:S01]  /*1360*/  IMAD.SHL.U32 R11, R5, 0x2000, RZ ;  /* 0x00002000050b7824 */ /* 0x000fe200078e00ff */
[----:B------:R-:W-:Y:S02]  /*1370*/  SHF.L.U32 R19, R4, 0x2, RZ ;  /* 0x0000000204137819 */ /* 0x000fe400000006ff */
[----:B------:R-:W-:Y:S02]  /*1380*/  SHF.L.U32 R10, R8, 0x7, RZ ;  /* 0x00000007080a7819 */ /* 0x000fe400000006ff */
[----:B------:R-:W-:-:S02]  /*1390*/  ISETP.NE.AND P5, PT, R55, RZ, PT ;  /* 0x000000ff3700720c */ /* 0x000fc40003fa5270 */
[----:B------:R-:W-:Y:S02]  /*13a0*/  SHF.R.S32.HI R20, RZ, 0x1f, R10 ;  /* 0x0000001fff147819 */ /* 0x000fe4000001140a */
[--C-:B------:R-:W-:Y:S02]  /*13b0*/  IADD3 R10, P0, P3, R10, R19, R11.reuse ;  /* 0x000000130a0a7210 */ /* 0x100fe40007b1e00b */
[----:B------:R-:W-:Y:S02]  /*13c0*/  SHF.R.S32.HI R11, RZ, 0x1f, R11 ;  /* 0x0000001fff0b7819 */ /* 0x000fe4000001140b */
[----:B------:R-:W-:Y:S01]  /*13d0*/  SHF.R.S32.HI R19, RZ, 0x1f, R19 ;  /* 0x0000001fff137819 */ /* 0x000fe20000011413 */
[----:B------:R-:W-:Y:S03]  /*13e0*/  BSSY B0, `(.L_x_2280) ;  /* 0x0000023000007945 */ /* 0x000fe60003800000 */
[----:B------:R-:W-:Y:S01]  /*13f0*/  IADD3.X R11, R20, R19, R11, P0, P3 ;  /* 0x00000013140b7210 */ /* 0x000fe200007e640b */
[----:B0-----:R-:W-:-:S02]  /*1400*/  FADD.FTZ R19, R12, R9 ;  /* 0x000000090c137221 */ /* 0x001fc40000010000 */
[----:B------:R-:W-:Y:S01]  /*1410*/  IMAD R9, R40, c[0x0][0x220], RZ ;  /* 0x0000880028097a24 */ /* 0x000fe200078e02ff */
[-C--:B------:R-:W-:Y:S01]  /*1420*/  ISETP.GE.AND P4, PT, R58, R51.reuse, PT ;  /* 0x000000333a00720c */ /* 0x080fe20003f86270 */
[----:B-1----:R-:W-:Y:S01]  /*1430*/  FADD.FTZ R20, R14, R13 ;  /* 0x0000000d0e147221 */ /* 0x002fe20000010000 */
[-C--:B------:R-:W-:Y:S01]  /*1440*/  ISETP.GE.AND P3, PT, R56, R51.reuse, PT ;  /* 0x000000333800720c */ /* 0x080fe20003f66270 */
[----:B--2---:R-:W-:Y:S01]  /*1450*/  FADD.FTZ R17, R17, R16 ;  /* 0x0000001011117221 */ /* 0x004fe20000010000 */
[----:B------:R-:W-:Y:S01]  /*1460*/  ISETP.GE.AND P0, PT, R54, R51, PT ;  /* 0x000000333600720c */ /* 0x000fe20003f06270 */
[C---:B------:R-:W-:Y:S02]  /*1470*/  IMAD R21, R6.reuse, c[0x0][0x224], R9 ;  /* 0x0000890006157a24 */ /* 0x040fe400078e0209 */
[----:B------:R-:W-:-:S04]  /*1480*/  IMAD.WIDE.U32 R10, R6, c[0x0][0x220], R10 ;  /* 0x00008800060a7a25 */ /* 0x000fc800078e000a */
[----:B---3--:R-:W-:Y:S01]  /*1490*/  FADD.FTZ R18, R15, R18 ;  /* 0x000000120f127221 */ /* 0x008fe20000010000 */
[----:B------:R-:W-:Y:S05]  /*14a0*/  @P5 BRA `(.L_x_2281) ;  /* 0x0000016000005947 */ /* 0x000fea0003800000 */
[----:B------:R-:W-:Y:S01]  /*14b0*/  SHF.R.S32.HI R14, RZ, 0x1f, R8 ;  /* 0x0000001fff0e7819 */ /* 0x000fe20000011408 */
[----:B------:R-:W-:Y:S01]  /*14c0*/  IMAD R9, R40, c[0x0][0x1c8], RZ ;  /* 0x0000720028097a24 */ /* 0x000fe200078e02ff */
[C---:B------:R-:W-:Y:S02]  /*14d0*/  IADD3 R12, P5, R7.reuse, R8, RZ ;  /* 0x00000008070c7210 */ /* 0x040fe40007fbe0ff */
[----:B------:R-:W-:Y:S01]  /*14e0*/  FSEL R15, R20, RZ, !P4 ;  /* 0x000000ff140f7208 */ /* 0x000fe20006000000 */
[----:B------:R-:W-:Y:S01]  /*14f0*/  IMAD R9, R6, c[0x0][0x1cc], R9 ;  /* 0x0000730006097a24 */ /* 0x000fe200078e0209 */
[----:B------:R-:W-:Y:S02]  /*1500*/  LEA.HI.X.SX32 R13, R7, R14, 0x1, P5 ;  /* 0x0000000e070d7211 */ /* 0x000fe400028f0eff */
[----:B------:R-:W-:-:S03]  /*1510*/  FSEL R17, R17, RZ, !P3 ;  /* 0x000000ff11117208 */ /* 0x000fc60005800000 */
[----:B------:R-:W-:-:S04]  /*1520*/  IMAD.WIDE.U32 R12, R6, c[0x0][0x1c8], R12 ;  /* 0x00007200060c7a25 */ /* 0x000fc800078e000c */
[----:B------:R-:W-:Y:S02]  /*1530*/  IMAD.IADD R13, R13, 0x1, R9 ;  /* 0x000000010d0d7824 */ /* 0x000fe400078e0209 */
[----:B------:R-:W-:Y:S02]  /*1540*/  IMAD R9, R43, c[0x0][0x1d0], RZ ;  /* 0x000074002b097a24 */ /* 0x000fe400078e02ff */
[----:B------:R-:W-:-:S04]  /*1550*/  IMAD.WIDE.U32 R12, R50, c[0x0][0x1d0], R12 ;  /* 0x00007400320c7a25 */ /* 0x000fc800078e000c */
[----:B------:R-:W-:Y:S01]  /*1560*/  IMAD R9, R50, c[0x0][0x1d4], R9 ;  /* 0x0000750032097a24 */ /* 0x000fe200078e0209 */
[----:B------:R-:W-:-:S04]  /*1570*/  IADD3 R41, P5, R41, R12, RZ ;  /* 0x0000000c29297210 */ /* 0x000fc80007fbe0ff */
[----:B------:R-:W-:Y:S02]  /*1580*/  IADD3.X R42, R42, R13, R9, P5, !PT ;  /* 0x0000000d2a2a7210 */ /* 0x000fe40002ffe409 */
[----:B------:R-:W-:Y:S02]  /*1590*/  LEA R12, P5, R41, c[0x0][0x1b0], 0x2 ;  /* 0x00006c00290c7a11 */ /* 0x000fe400078a10ff */
[----:B------:R-:W-:Y:S02]  /*15a0*/  FSEL R9, R19, RZ, !P2 ;  /* 0x000000ff13097208 */ /* 0x000fe40005000000 */
[----:B------:R-:W-:Y:S02]  /*15b0*/  LEA.HI.X R13, R41, c[0x0][0x1b4], R42, 0x2, P5 ;  /* 0x00006d00290d7a11 */ /* 0x000fe400028f142a */
[----:B------:R-:W-:-:S03]  /*15c0*/  FSEL R19, R18, RZ, !P0 ;  /* 0x000000ff12137208 */ /* 0x000fc60004000000 */
[----:B------:R0:W-:Y:S04]  /*15d0*/  STG.E [R12.64], R9 ;  /* 0x000000090c007986 */ /* 0x0001e8000c101904 */
[----:B------:R0:W-:Y:S04]  /*15e0*/  STG.E [R12.64+0x40], R15 ;  /* 0x0000400f0c007986 */ /* 0x0001e8000c101904 */
[----:B------:R0:W-:Y:S04]  /*15f0*/  STG.E [R12.64+0x80], R17 ;  /* 0x000080110c007986 */ /* 0x0001e8000c101904 */
[----:B------:R0:W-:Y:S02]  /*1600*/  STG.E [R12.64+0xc0], R19 ;  /* 0x0000c0130c007986 */ /* 0x0001e4000c101904 */
.L_x_2281:
[----:B------:R-:W-:Y:S05]  /*1610*/  BSYNC B0 ;  /* 0x0000000000007941 */ /* 0x000fea0003800000 */
.L_x_2280:
[----:B------:R-:W-:Y:S01]  /*1620*/  IADD3 R2, R2, 0x3f, RZ ;  /* 0x0000003f02027810 */ /* 0x000fe20007ffe0ff */
[----:B0-----:R-:W-:Y:S01]  /*1630*/  IMAD R13, R43, c[0x0][0x228], RZ ;  /* 0x00008a002b0d7a24 */ /* 0x001fe200078e02ff */
[----:B------:R-:W-:Y:S01]  /*1640*/  IADD3 R11, R11, R21, RZ ;  /* 0x000000150b0b7210 */ /* 0x000fe20007ffe0ff */
[----:B------:R-:W-:Y:S01]  /*1650*/  BSSY B0, `(.L_x_2282) ;  /* 0x0000022000007945 */ /* 0x000fe20003800000 */
[----:B------:R-:W-:Y:S01]  /*1660*/  SHF.R.S32.HI R9, RZ, 0x1f, R2 ;  /* 0x0000001fff097819 */ /* 0x000fe20000011402 */
[C---:B------:R-:W-:Y:S01]  /*1670*/  IMAD R13, R50.reuse, c[0x0][0x22c], R13 ;  /* 0x00008b00320d7a24 */ /* 0x040fe200078e020d */
[----:B------:R-:W-:Y:S01]  /*1680*/  ISETP.NE.U32.AND P0, PT, RZ, c[0x0][0x238], PT ;  /* 0x00008e00ff007a0c */ /* 0x000fe20003f05070 */
[----:B------:R-:W-:Y:S01]  /*1690*/  IMAD.WIDE.U32 R10, R50, c[0x0][0x228], R10 ;  /* 0x00008a00320a7a25 */ /* 0x000fe200078e000a */
[----:B------:R-:W-:-:S02]  /*16a0*/  LEA.HI R9, R9, R2, RZ, 0x6 ;  /* 0x0000000209097211 */ /* 0x000fc400078f30ff */
[----:B------:R-:W-:Y:S02]  /*16b0*/  ISETP.NE.AND.EX P0, PT, RZ, c[0x0][0x23c], PT, P0 ;  /* 0x00008f00ff007a0c */ /* 0x000fe40003f05300 */
[----:B------:R-:W-:Y:S02]  /*16c0*/  LOP3.LUT R2, R9, 0xffffffc0, RZ, 0xc0, !PT ;  /* 0xffffffc009027812 */ /* 0x000fe400078ec0ff */
[----:B------:R-:W-:Y:S02]  /*16d0*/  IADD3 R11, R11, R13, RZ ;  /* 0x0000000d0b0b7210 */ /* 0x000fe40007ffe0ff */
[----:B------:R-:W-:Y:S01]  /*16e0*/  LEA R12, P2, R10, c[0x0][0x208], 0x2 ;  /* 0x000082000a0c7a11 */ /* 0x000fe200078410ff */
[----:B------:R-:W-:Y:S01]  /*16f0*/  IMAD.IADD R9, R2, 0x1, -R7 ;  /* 0x0000000102097824 */ /* 0x000fe200078e0a07 */
[----:B------:R-:W-:Y:S02]  /*1700*/  ISETP.NE.OR P0, PT, R4, RZ, !P0 ;  /* 0x000000ff0400720c */ /* 0x000fe40004705670 */
[----:B------:R-:W-:-:S02]  /*1710*/  LEA.HI.X R13, R10, c[0x0][0x20c], R11, 0x2, P2 ;  /* 0x000083000a0d7a11 */ /* 0x000fc400010f140b */
[----:B------:R-:W-:-:S13]  /*1720*/  ISETP.GE.OR P1, PT, R4, R9, P1 ;  /* 0x000000090400720c */ /* 0x000fda0000f26670 */
[----:B------:R-:W-:Y:S05]  /*1730*/  @P1 BRA `(.L_x_2283) ;  /* 0x0000013000001947 */ /* 0x000fea0003800000 */
[--C-:B------:R-:W-:Y:S01]  /*1740*/  IADD3 R10, P1, P2, R8, R7, R4.reuse ;  /* 0x00000007080a7210 */ /* 0x100fe20007a3e004 */
[----:B------:R-:W-:Y:S01]  /*1750*/  IMAD R43, R43, c[0x0][0x200], RZ ;  /* 0x000080002b2b7a24 */ /* 0x000fe200078e02ff */
[----:B------:R-:W-:Y:S01]  /*1760*/  SHF.R.S32.HI R2, RZ, 0x1f, R7 ;  /* 0x0000001fff027819 */ /* 0x000fe20000011407 */
[----:B------:R-:W-:Y:S01]  /*1770*/  IMAD R7, R40, c[0x0][0x1f8], RZ ;  /* 0x00007e0028077a24 */ /* 0x000fe200078e02ff */
[----:B------:R-:W-:Y:S02]  /*1780*/  SHF.R.S32.HI R9, RZ, 0x1f, R4 ;  /* 0x0000001fff097819 */ /* 0x000fe40000011404 */
[----:B------:R-:W-:Y:S01]  /*1790*/  SHF.R.S32.HI R8, RZ, 0x1f, R8 ;  /* 0x0000001fff087819 */ /* 0x000fe20000011408 */
[----:B------:R-:W-:-:S03]  /*17a0*/  IMAD R7, R6, c[0x0][0x1fc], R7 ;  /* 0x00007f0006077a24 */ /* 0x000fc600078e0207 */
[----:B------:R-:W-:Y:S01]  /*17b0*/  IADD3.X R11, R8, R2, R9, P1, P2 ;  /* 0x00000002080b7210 */ /* 0x000fe20000fe4409 */
[C---:B-----5:R-:W-:Y:S01]  /*17c0*/  FMUL.FTZ R2, R52.reuse, 1.4426950216293334961 ;  /* 0x3fb8aa3b34027820 */ /* 0x060fe20000410000 */
[----:B------:R-:W-:-:S03]  /*17d0*/  FSETP.NEU.FTZ.AND P1, PT, R52, -INF , PT ;  /* 0xff8000003400780b */ /* 0x000fc60003f3d000 */
[----:B------:R-:W-:-:S04]  /*17e0*/  IMAD.WIDE.U32 R8, R6, c[0x0][0x1f8], R10 ;  /* 0x00007e0006087a25 */ /* 0x000fc800078e000a */
[----:B------:R-:W-:Y:S02]  /*17f0*/  IMAD.IADD R9, R9, 0x1, R7 ;  /* 0x0000000109097824 */ /* 0x000fe400078e0207 */
[C---:B------:R-:W-:Y:S02]  /*1800*/  IMAD R7, R50.reuse, c[0x0][0x204], R43 ;  /* 0x0000810032077a24 */ /* 0x040fe400078e022b */
[----:B------:R-:W-:-:S05]  /*1810*/  IMAD.WIDE.U32 R50, R50, c[0x0][0x200], R8 ;  /* 0x0000800032327a25 */ /* 0x000fca00078e0008 */
[----:B------:R-:W-:Y:S02]  /*1820*/  IADD3 R7, R51, R7, RZ ;  /* 0x0000000733077210 */ /* 0x000fe40007ffe0ff */
[----:B------:R-:W-:-:S04]  /*1830*/  LEA R8, P2, R50, c[0x0][0x1f0], 0x2 ;  /* 0x00007c0032087a11 */ /* 0x000fc800078410ff */
[----:B------:R-:W-:Y:S02]  /*1840*/  LEA.HI.X R9, R50, c[0x0][0x1f4], R7, 0x2, P2 ;  /* 0x00007d0032097a11 */ /* 0x000fe400010f1407 */
[----:B------:R-:W-:-:S05]  /*1850*/  FSEL R7, R2, RZ, P1 ;  /* 0x000000ff02077208 */ /* 0x000fca0000800000 */
[----:B------:R0:W-:Y:S02]  /*1860*/  STG.E [R8.64], R7 ;  /* 0x0000000708007986 */ /* 0x0001e4000c101904 */
.L_x_2283:
[----:B------:R-:W-:Y:S05]  /*1870*/  BSYNC B0 ;  /* 0x0000000000007941 */ /* 0x000fea0003800000 */
.L_x_2282:
        /* <DEDUP_REMOVED lines=9> */
[----:B------:R-:W-:-:S04]  /*1910*/  IMAD R5, R5, c[0x0][0x230], R0 ;  /* 0x00008c0005057a24 */ /* 0x000fc800078e0200 */
[----:B------:R-:W-:-:S04]  /*1920*/  IMAD R2, R5, c[0x0][0x170], R6 ;  /* 0x00005c0005027a24 */ /* 0x000fc800078e0206 */
[----:B------:R-:W-:-:S05]  /*1930*/  IMAD.WIDE R2, R2, R3, c[0x0][0x238] ;  /* 0x00008e0002027625 */ /* 0x000fca00078e0203 */
[----:B------:R-:W-:Y:S01]  /*1940*/  STG.E [R2.64], RZ ;  /* 0x000000ff02007986 */ /* 0x000fe2000c101904 */
[----:B------:R-:W-:Y:S05]  /*1950*/  EXIT ;  /* 0x000000000000794d */ /* 0x000fea0003800000 */
.L_x_2284:
        /* <DEDUP_REMOVED lines=10> */
.L_x_2349:


//--------------------- .nv.shared._ZN7cutlass13device_kernelIN5flash19enable_sm80_to_sm89INS1_16FlashAttnBwdSm80INS1_25CollectiveMainloopBwdSm80ILi2ELi1EN4cute5tupleIJNS5_1CILi64EEENS7_ILi96EEENS7_ILi128EEEEEENS_10bfloat16_tEfNS_4arch4Sm80ELb0ELb0ELb0ELb0ELb0ELb0ELb0ELb0ELi2ELi2ELi2ELi2ELb1EEENS1_21CollectiveEpilogueBwdISB_SC_SE_Li256ELb0ELb0ELi4EEENS1_19SingleTileSchedulerILb0ELb0ELb0ELi96EEEEEEEEEvNT_6ParamsE --------------------------
	.section	.nv.shared._ZN7cutlass13device_kernelIN5flash19enable_sm80_to_sm89INS1_16FlashAttnBwdSm80INS1_25CollectiveMainloopBwdSm80ILi2ELi1EN4cute5tupleIJNS5_1CILi64EEENS7_ILi96EEENS7_ILi128EEEEEENS_10bfloat16_tEfNS_4arch4Sm80ELb0ELb0ELb0ELb0ELb0ELb0ELb0ELb0ELi2ELi2ELi2ELi2ELb1EEENS1_21CollectiveEpilogueBwdISB_SC_SE_Li256ELb0ELb0ELi4EEENS1_19SingleTileSchedulerILb0ELb0ELb0ELi96EEEEEEEEEvNT_6ParamsE,"aw",@nobits
	.sectionflags	@""
	.align	16


//--------------------- .nv.global                --------------------------
	.section	.nv.global,"aw",@nobits
.nv.global:
	.type		_ZN66_INTERNAL_2af2d375_30_flash_bwd_hdim128_bf16_sm80_cu_c04999b1_30024cute1_E,@object
	.size		_ZN66_INTERNAL_2af2d375_30_flash_bwd_hdim128_bf16_sm80_cu_c04999b1_30024cute1_E,(_ZN66_INTERNAL_2af2d375_30_flash_bwd_hdim128_bf16_sm80_cu_c04999b1_30024cuda3std3__45__cpo6cbeginE - _ZN66_INTERNAL_2af2d375_30_flash_bwd_hdim128_bf16_sm80_cu_c04999b1_30024cute1_E)
_ZN66_INTERNAL_2af2d375_30_flash_bwd_hdim128_bf16_sm80_cu_c04999b1_30024cute1_E:
	.zero		1
	.type		_ZN66_INTERNAL_2af2d375_30_flash_bwd_hdim128_bf16_sm80_cu_c04999b1_30024cuda3std3__45__cpo6cbeginE,@object
	.size		_ZN66_INTERNAL_2af2d375_30_flash_bwd_hdim128_bf16_sm80_cu_c04999b1_30024cuda3std3__45__cpo6cbeginE,(_ZN66_INTERNAL_2af2d375_30_flash_bwd_hdim128_bf16_sm80_cu_c04999b1_30024cuda3std3__48in_placeE - _ZN66_INTERNAL_2af2d375_30_flash_bwd_hdim128_bf16_sm80_cu_c04999b1_30024cuda3std3__45__cpo6cbeginE)
_ZN66_INTERNAL_2af2d375_30_flash_bwd_hdim128_bf16_sm80_cu_c04999b1_30024cuda3std3__45__cpo6cbeginE:
	.zero		1
	.type		_ZN66_INTERNAL_2af2d375_30_flash_bwd_hdim128_bf16_sm80_cu_c04999b1_30024cuda3std3__48in_placeE,@object
	.size		_ZN66_INTERNAL_2af2d375_30_flash_bwd_hdim128_bf16_sm80_cu_c04999b1_30024cuda3std3__48in_placeE,(_ZN66_INTERNAL_2af2d375_30_flash_bwd_hdim128_bf16_sm80_cu_c04999b1_30024cuda3std6ranges3__45__cpo9iter_moveE - _ZN66_INTERNAL_2af2d375_30_flash_bwd_hdim128_bf16_sm80_cu_c04999b1_30024cuda3std3__48in_placeE)
_ZN66_INTERNAL_2af2d375_30_flash_bwd_hdim128_bf16_sm80_cu_c04999b1_30024cuda3std3__48in_placeE:
	.zero		1
	.type		_ZN66_INTERNAL_2af2d375_30_flash_bwd_hdim128_bf16_sm80_cu_c04999b1_30024cuda3std6ranges3__45__cpo9iter_moveE,@object
	.size		_ZN66_INTERNAL_2af2d375_30_flash_bwd_hdim128_bf16_sm80_cu_c04999b1_30024cuda3std6ranges3__45__cpo9iter_moveE,(_ZN66_INTERNAL_2af2d375_30_flash_bwd_hdim128_bf16_sm80_cu_c04999b1_30024cuda3std3__45__cpo5beginE - _ZN66_INTERNAL_2af2d375_30_flash_bwd_hdim128_bf16_sm80_cu_c04999b1_30024cuda3std6ranges3__45__cpo9iter_moveE)
_ZN66_INTERNAL_2af2d375_30_flash_bwd_hdim128_bf16_sm80_cu_c04999b1_30024cuda3std6ranges3__45__cpo9iter_moveE:
	.zero		1
	.type		_ZN66_INTERNAL_2af2d375_30_flash_bwd_hdim128_bf16_sm80_cu_c04999b1_30024cuda3std3__45__cpo5beginE,@object
	.size		_ZN66_INTERNAL_2af2d375_30_flash_bwd_hdim128_bf16_sm80_cu_c04999b1_30024cuda3std3__45__cpo5beginE,(_ZN66_INTERNAL_2af2d375_30_flash_bwd_hdim128_bf16_sm80_cu_c04999b1_30024cuda3std3__468_GLOBAL__N__2af2d375_30_flash_bwd_hdim128_bf16_sm80_cu_c04999b1_30026ignoreE - _ZN66_INTERNAL_2af2d375_30_flash_bwd_hdim128_bf16_sm80_cu_c04999b1_30024cuda3std3__45__cpo5beginE)
_ZN66_INTERNAL_2af2d375_30_flash_bwd_hdim128_bf16_sm80_cu_c04999b1_30024cuda3std3__45__cpo5beginE:
	.zero		1
	.type		_ZN66_INTERNAL_2af2d375_30_flash_bwd_hdim128_bf16_sm80_cu_c04999b1_30024cuda3std3__468_GLOBAL__N__2af2d375_30_flash_bwd_hdim128_bf16_sm80_cu_c04999b1_30026ignoreE,@object
	.size		_ZN66_INTERNAL_2af2d375_30_flash_bwd_hdim128_bf16_sm80_cu_c04999b1_30024cuda3std3__468_GLOBAL__N__2af2d375_30_flash_bwd_hdim128_bf16_sm80_cu_c04999b1_30026ignoreE,(_ZN66_INTERNAL_2af2d375_30_flash_bwd_hdim128_bf16_sm80_cu_c04999b1_30024cute7productE - _ZN66_INTERNAL_2af2d375_30_flash_bwd_hdim128_bf16_sm80_cu_c04999b1_30024cuda3std3__468_GLOBAL__N__2af2d375_30_flash_bwd_hdim128_bf16_sm80_cu_c04999b1_30026ignoreE)
_ZN66_INTERNAL_2af2d375_30_flash_bwd_hdim128_bf16_sm80_cu_c04999b1_30024cuda3std3__468_GLOBAL__N__2af2d375_30_flash_bwd_hdim128_bf16_sm80_cu_c04999b1_30026ignoreE:
	.zero		1
	.type		_ZN66_INTERNAL_2af2d375_30_flash_bwd_hdim128_bf16_sm80_cu_c04999b1_30024cute7productE,@object
	.size		_ZN66_INTERNAL_2af2d375_30_flash_bwd_hdim128_bf16_sm80_cu_c04999b1_30024cute7productE,(_ZN66_INTERNAL_2af2d375_30_flash_bwd_hdim128_bf16_sm80_cu_c04999b1_30024cuda3std3__45__cpo3endE - _ZN66_INTERNAL_2af2d375_30_flash_bwd_hdim128_bf16_sm80_cu_c04999b1_30024cute7productE)
_ZN66_INTERNAL_2af2d375_30_flash_bwd_hdim128_bf16_sm80_cu_c04999b1_30024cute7productE:
	.zero		1
	.type		_ZN66_INTERNAL_2af2d375_30_flash_bwd_hdim128_bf16_sm80_cu_c04999b1_30024cuda3std3__45__cpo3endE,@object
	.size		_ZN66_INTERNAL_2af2d375_30_flash_bwd_hdim128_bf16_sm80_cu_c04999b1_30024cuda3std3__45__cpo3endE,(_ZN66_INTERNAL_2af2d375_30_flash_bwd_hdim128_bf16_sm80_cu_c04999b1_30024cuda3std3__419piecewise_constructE - _ZN66_INTERNAL_2af2d375_30_flash_bwd_hdim128_bf16_sm80_cu_c04999b1_30024cuda3std3__45__cpo3endE)
_ZN66_INTERNAL_2af2d375_30_flash_bwd_hdim128_bf16_sm80_cu_c04999b1_30024cuda3std3__45__cpo3endE:
	.zero		1
	.type		_ZN66_INTERNAL_2af2d375_30_flash_bwd_hdim128_bf16_sm80_cu_c04999b1_30024cuda3std3__419piecewise_constructE,@object
	.size		_ZN66_INTERNAL_2af2d375_30_flash_bwd_hdim128_bf16_sm80_cu_c04999b1_30024cuda3std3__419piecewise_constructE,(_ZN66_INTERNAL_2af2d375_30_flash_bwd_hdim128_bf16_sm80_cu_c04999b1_30024cuda3std3__45__cpo4cendE - _ZN66_INTERNAL_2af2d375_30_flash_bwd_hdim128_bf16_sm80_cu_c04999b1_30024cuda3std3__419piecewise_constructE)
_ZN66_INTERNAL_2af2d375_30_flash_bwd_hdim128_bf16_sm80_cu_c04999b1_30024cuda3std3__419piecewise_constructE:
	.zero		1
	.type		_ZN66_INTERNAL_2af2d375_30_flash_bwd_hdim128_bf16_sm80_cu_c04999b1_30024cuda3std3__45__cpo4cendE,@object
	.size		_ZN66_INTERNAL_2af2d375_30_flash_bwd_hdim128_bf16_sm80_cu_c04999b1_30024cuda3std3__45__cpo4cendE,(_ZN66_INTERNAL_2af2d375_30_flash_bwd_hdim128_bf16_sm80_cu_c04999b1_30024cuda3std6ranges3__45__cpo4swapE - _ZN66_INTERNAL_2af2d375_30_flash_bwd_hdim128_bf16_sm80_cu_c04999b1_30024cuda3std3__45__cpo4cendE)
_ZN66_INTERNAL_2af2d375_30_flash_bwd_hdim128_bf16_sm80_cu_c04999b1_30024cuda3std3__45__cpo4cendE:
	.zero		1
	.type		_ZN66_INTERNAL_2af2d375_30_flash_bwd_hdim128_bf16_sm80_cu_c04999b1_30024cuda3std6ranges3__45__cpo4swapE,@object
	.size		_ZN66_INTERNAL_2af2d375_30_flash_bwd_hdim128_bf16_sm80_cu_c04999b1_30024cuda3std6ranges3__45__cpo4swapE,(.L_7 - _ZN66_INTERNAL_2af2d375_30_flash_bwd_hdim128_bf16_sm80_cu_c04999b1_30024cuda3std6ranges3__45__cpo4swapE)
_ZN66_INTERNAL_2af2d375_30_flash_bwd_hdim128_bf16_sm80_cu_c04999b1_30024cuda3std6ranges3__45__cpo4swapE:
	.zero		1
.L_7:


//--------------------- .nv.shared._ZN7cutlass13device_kernelIN5flash19enable_sm80_to_sm89INS1_16FlashAttnBwdSm80INS1_25CollectiveMainloopBwdSm80ILi2ELi1EN4cute5tupleIJNS5_1CILi64EEENS7_ILi96EEENS7_ILi128EEEEEENS_10bfloat16_tEfNS_4arch4Sm80ELb0ELb0ELb0ELb0ELb1ELb0ELb0ELb0ELi2ELi2ELi2ELi2ELb1EEENS1_21CollectiveEpilogueBwdISB_SC_SE_Li256ELb0ELb0ELi4EEENS1_19SingleTileSchedulerILb0ELb0ELb0ELi96EEEEEEEEEvNT_6ParamsE --------------------------
	.section	.nv.shared._ZN7cutlass13device_kernelIN5flash19enable_sm80_to_sm89INS1_16FlashAttnBwdSm80INS1_25CollectiveMainloopBwdSm80ILi2ELi1EN4cute5tupleIJNS5_1CILi64EEENS7_ILi96EEENS7_ILi128EEEEEENS_10bfloat16_tEfNS_4arch4Sm80ELb0ELb0ELb0ELb0ELb1ELb0ELb0ELb0ELi2ELi2ELi2ELi2ELb1EEENS1_21CollectiveEpilogueBwdISB_SC_SE_Li256ELb0ELb0ELi4EEENS1_19SingleTileSchedulerILb0ELb0ELb0ELi96EEEEEEEEEvNT_6ParamsE,"aw",@nobits
	.sectionflags	@""
	.align	16


//--------------------- .nv.shared._ZN7cutlass13device_kernelIN5flash19enable_sm80_to_sm89INS1_16FlashAttnBwdSm80INS1_25CollectiveMainloopBwdSm80ILi2ELi1EN4cute5tupleIJNS5_1CILi64EEENS7_ILi96EEENS7_ILi128EEEEEENS_10bfloat16_tEfNS_4arch4Sm80ELb0ELb0ELb0ELb0ELb0ELb0ELb0ELb0ELi2ELi2ELi2ELi2ELb1EEENS1_24CollectiveEpilogueBwdGQAISB_fSE_Li256ELb0ELb0EEENS1_19SingleTileSchedulerILb0ELb0ELb0ELi96EEEEEEEEEvNT_6ParamsE --------------------------
	.section	.nv.shared._ZN7cutlass13device_kernelIN5flash19enable_sm80_to_sm89INS1_16FlashAttnBwdSm80INS1_25CollectiveMainloopBwdSm80ILi2ELi1EN4cute5tupleIJNS5_1CILi64EEENS7_ILi96EEENS7_ILi128EEEEEENS_10bfloat16_tEfNS_4arch4Sm80ELb0ELb0ELb0ELb0ELb0ELb0ELb0ELb0ELi2ELi2ELi2ELi2ELb1EEENS1_24CollectiveEpilogueBwdGQAISB_fSE_Li256ELb0ELb0EEENS1_19SingleTileSchedulerILb0ELb0ELb0ELi96EEEEEEEEEvNT_6ParamsE,"aw",@nobits
	.sectionflags	@""
	.align	16


//--------------------- .nv.shared._ZN7cutlass13device_kernelIN5flash19enable_sm80_to_sm89INS1_16FlashAttnBwdSm80INS1_25CollectiveMainloopBwdSm80ILi2ELi1EN4cute5tupleIJNS5_1CILi64EEENS7_ILi96EEENS7_ILi128EEEEEENS_10bfloat16_tEfNS_4arch4Sm80ELb0ELb0ELb0ELb0ELb1ELb0ELb0ELb0ELi2ELi2ELi2ELi2ELb1EEENS1_24CollectiveEpilogueBwdGQAISB_fSE_Li256ELb0ELb1EEENS1_19SingleTileSchedulerILb0ELb0ELb0ELi96EEEEEEEEEvNT_6ParamsE --------------------------
	.section	.nv.shared._ZN7cutlass13device_kernelIN5flash19enable_sm80_to_sm89INS1_16FlashAttnBwdSm80INS1_25CollectiveMainloopBwdSm80ILi2ELi1EN4cute5tupleIJNS5_1CILi64EEENS7_ILi96EEENS7_ILi128EEEEEENS_10bfloat16_tEfNS_4arch4Sm80ELb0ELb0ELb0ELb0ELb1ELb0ELb0ELb0ELi2ELi2ELi2ELi2ELb1EEENS1_24CollectiveEpilogueBwdGQAISB_fSE_Li256ELb0ELb1EEENS1_19SingleTileSchedulerILb0ELb0ELb0ELi96EEEEEEEEEvNT_6ParamsE,"aw",@nobits
	.sectionflags	@""
	.align	16


//--------------------- .nv.shared._ZN7cutlass13device_kernelIN5flash19enable_sm80_to_sm89INS1_16FlashAttnBwdSm80INS1_25CollectiveMainloopBwdSm80ILi2ELi1EN4cute5tupleIJNS5_1CILi64EEENS7_ILi96EEENS7_ILi128EEEEEENS_10bfloat16_tEfNS_4arch4Sm80ELb0ELb0ELb0ELb1ELb0ELb0ELb0ELb0ELi2ELi2ELi2ELi2ELb1EEENS1_21CollectiveEpilogueBwdISB_SC_SE_Li256ELb1ELb0ELi4EEENS1_19SingleTileSchedulerILb1ELb0ELb0ELi96EEEEEEEEEvNT_6ParamsE --------------------------
	.section	.nv.shared._ZN7cutlass13device_kernelIN5flash19enable_sm80_to_sm89INS1_16FlashAttnBwdSm80INS1_25CollectiveMainloopBwdSm80ILi2ELi1EN4cute5tupleIJNS5_1CILi64EEENS7_ILi96EEENS7_ILi128EEEEEENS_10bfloat16_tEfNS_4arch4Sm80ELb0ELb0ELb0ELb1ELb0ELb0ELb0ELb0ELi2ELi2ELi2ELi2ELb1EEENS1_21CollectiveEpilogueBwdISB_SC_SE_Li256ELb1ELb0ELi4EEENS1_19SingleTileSchedulerILb1ELb0ELb0ELi96EEEEEEEEEvNT_6ParamsE,"aw",@nobits
	.sectionflags	@""
	.align	16


//--------------------- .nv.shared._ZN7cutlass13device_kernelIN5flash19enable_sm80_to_sm89INS1_16FlashAttnBwdSm80INS1_25CollectiveMainloopBwdSm80ILi2ELi1EN4cute5tupleIJNS5_1CILi64EEENS7_ILi96EEENS7_ILi128EEEEEENS_10bfloat16_tEfNS_4arch4Sm80ELb0ELb0ELb0ELb1ELb1ELb0ELb0ELb0ELi2ELi2ELi2ELi2ELb1EEENS1_21CollectiveEpilogueBwdISB_SC_SE_Li256ELb1ELb0ELi4EEENS1_19SingleTileSchedulerILb1ELb0ELb0ELi96EEEEEEEEEvNT_6ParamsE --------------------------
	.section	.nv.shared._ZN7cutlass13device_kernelIN5flash19enable_sm80_to_sm89INS1_16FlashAttnBwdSm80INS1_25CollectiveMainloopBwdSm80ILi2ELi1EN4cute5tupleIJNS5_1CILi64EEENS7_ILi96EEENS7_ILi128EEEEEENS_10bfloat16_tEfNS_4arch4Sm80ELb0ELb0ELb0ELb1ELb1ELb0ELb0ELb0ELi2ELi2ELi2ELi2ELb1EEENS1_21CollectiveEpilogueBwdISB_SC_SE_Li256ELb1ELb0ELi4EEENS1_19SingleTileSchedulerILb1ELb0ELb0ELi96EEEEEEEEEvNT_6ParamsE,"aw",@nobits
	.sectionflags	@""
	.align	16


//--------------------- .nv.shared._ZN7cutlass13device_kernelIN5flash19enable_sm80_to_sm89INS1_16FlashAttnBwdSm80INS1_25CollectiveMainloopBwdSm80ILi2ELi1EN4cute5tupleIJNS5_1CILi64EEENS7_ILi96EEENS7_ILi128EEEEEENS_10bfloat16_tEfNS_4arch4Sm80ELb0ELb0ELb0ELb1ELb0ELb0ELb0ELb0ELi2ELi2ELi2ELi2ELb1EEENS1_24CollectiveEpilogueBwdGQAISB_fSE_Li256ELb1ELb0EEENS1_19SingleTileSchedulerILb1ELb0ELb0ELi96EEEEEEEEEvNT_6ParamsE --------------------------
	.section	.nv.shared._ZN7cutlass13device_kernelIN5flash19enable_sm80_to_sm89INS1_16FlashAttnBwdSm80INS1_25CollectiveMainloopBwdSm80ILi2ELi1EN4cute5tupleIJNS5_1CILi64EEENS7_ILi96EEENS7_ILi128EEEEEENS_10bfloat16_tEfNS_4arch4Sm80ELb0ELb0ELb0ELb1ELb0ELb0ELb0ELb0ELi2ELi2ELi2ELi2ELb1EEENS1_24CollectiveEpilogueBwdGQAISB_fSE_Li256ELb1ELb0EEENS1_19SingleTileSchedulerILb1ELb0ELb0ELi96EEEEEEEEEvNT_6ParamsE,"aw",@nobits
	.sectionflags	@""
	.align	16


//--------------------- .nv.shared._ZN7cutlass13device_kernelIN5flash19enable_sm80_to_sm89INS1_16FlashAttnBwdSm80INS1_25CollectiveMainloopBwdSm80ILi2ELi1EN4cute5tupleIJNS5_1CILi64EEENS7_ILi96EEENS7_ILi128EEEEEENS_10bfloat16_tEfNS_4arch4Sm80ELb0ELb0ELb0ELb1ELb1ELb0ELb0ELb0ELi2ELi2ELi2ELi2ELb1EEENS1_24CollectiveEpilogueBwdGQAISB_fSE_Li256ELb1ELb1EEENS1_19SingleTileSchedulerILb1ELb0ELb0ELi96EEEEEEEEEvNT_6ParamsE --------------------------
	.section	.nv.shared._ZN7cutlass13device_kernelIN5flash19enable_sm80_to_sm89INS1_16FlashAttnBwdSm80INS1_25CollectiveMainloopBwdSm80ILi2ELi1EN4cute5tupleIJNS5_1CILi64EEENS7_ILi96EEENS7_ILi128EEEEEENS_10bfloat16_tEfNS_4arch4Sm80ELb0ELb0ELb0ELb1ELb1ELb0ELb0ELb0ELi2ELi2ELi2ELi2ELb1EEENS1_24CollectiveEpilogueBwdGQAISB_fSE_Li256ELb1ELb1EEENS1_19SingleTileSchedulerILb1ELb0ELb0ELi96EEEEEEEEEvNT_6ParamsE,"aw",@nobits
	.sectionflags	@""
	.align	16


//--------------------- .nv.shared._ZN7cutlass13device_kernelIN5flash19enable_sm80_to_sm89INS1_16FlashAttnBwdSm80INS1_25CollectiveMainloopBwdSm80ILi2ELi1EN4cute5tupleIJNS5_1CILi64EEENS7_ILi96EEENS7_ILi128EEEEEENS_10bfloat16_tEfNS_4arch4Sm80ELb0ELb1ELb0ELb0ELb0ELb0ELb0ELb0ELi2ELi2ELi2ELi2ELb1EEENS1_21CollectiveEpilogueBwdISB_SC_SE_Li256ELb0ELb0ELi4EEENS1_19SingleTileSchedulerILb0ELb0ELb0ELi96EEEEEEEEEvNT_6ParamsE --------------------------
	.section	.nv.shared._ZN7cutlass13device_kernelIN5flash19enable_sm80_to_sm89INS1_16FlashAttnBwdSm80INS1_25CollectiveMainloopBwdSm80ILi2ELi1EN4cute5tupleIJNS5_1CILi64EEENS7_ILi96EEENS7_ILi128EEEEEENS_10bfloat16_tEfNS_4arch4Sm80ELb0ELb1ELb0ELb0ELb0ELb0ELb0ELb0ELi2ELi2ELi2ELi2ELb1EEENS1_21CollectiveEpilogueBwdISB_SC_SE_Li256ELb0ELb0ELi4EEENS1_19SingleTileSchedulerILb0ELb0ELb0ELi96EEEEEEEEEvNT_6ParamsE,"aw",@nobits
	.sectionflags	@""
	.align	16


//--------------------- .nv.shared._ZN7cutlass13device_kernelIN5flash19enable_sm80_to_sm89INS1_16FlashAttnBwdSm80INS1_25CollectiveMainloopBwdSm80ILi2ELi1EN4cute5tupleIJNS5_1CILi64EEENS7_ILi96EEENS7_ILi128EEEEEENS_10bfloat16_tEfNS_4arch4Sm80ELb0ELb1ELb0ELb0ELb1ELb0ELb0ELb0ELi2ELi2ELi2ELi2ELb1EEENS1_21CollectiveEpilogueBwdISB_SC_SE_Li256ELb0ELb0ELi4EEENS1_19SingleTileSchedulerILb0ELb0ELb0ELi96EEEEEEEEEvNT_6ParamsE --------------------------
	.section	.nv.shared._ZN7cutlass13device_kernelIN5flash19enable_sm80_to_sm89INS1_16FlashAttnBwdSm80INS1_25CollectiveMainloopBwdSm80ILi2ELi1EN4cute5tupleIJNS5_1CILi64EEENS7_ILi96EEENS7_ILi128EEEEEENS_10bfloat16_tEfNS_4arch4Sm80ELb0ELb1ELb0ELb0ELb1ELb0ELb0ELb0ELi2ELi2ELi2ELi2ELb1EEENS1_21CollectiveEpilogueBwdISB_SC_SE_Li256ELb0ELb0ELi4EEENS1_19SingleTileSchedulerILb0ELb0ELb0ELi96EEEEEEEEEvNT_6ParamsE,"aw",@nobits
	.sectionflags	@""
	.align	16


//--------------------- .nv.shared._ZN7cutlass13device_kernelIN5flash19enable_sm80_to_sm89INS1_16FlashAttnBwdSm80INS1_25CollectiveMainloopBwdSm80ILi2ELi1EN4cute5tupleIJNS5_1CILi64EEENS7_ILi96EEENS7_ILi128EEEEEENS_10bfloat16_tEfNS_4arch4Sm80ELb0ELb1ELb0ELb0ELb0ELb0ELb0ELb0ELi2ELi2ELi2ELi2ELb1EEENS1_24CollectiveEpilogueBwdGQAISB_fSE_Li256ELb0ELb0EEENS1_19SingleTileSchedulerILb0ELb0ELb0ELi96EEEEEEEEEvNT_6ParamsE --------------------------
	.section	.nv.shared._ZN7cutlass13device_kernelIN5flash19enable_sm80_to_sm89INS1_16FlashAttnBwdSm80INS1_25CollectiveMainloopBwdSm80ILi2ELi1EN4cute5tupleIJNS5_1CILi64EEENS7_ILi96EEENS7_ILi128EEEEEENS_10bfloat16_tEfNS_4arch4Sm80ELb0ELb1ELb0ELb0ELb0ELb0ELb0ELb0ELi2ELi2ELi2ELi2ELb1EEENS1_24CollectiveEpilogueBwdGQAISB_fSE_Li256ELb0ELb0EEENS1_19SingleTileSchedulerILb0ELb0ELb0ELi96EEEEEEEEEvNT_6ParamsE,"aw",@nobits
	.sectionflags	@""
	.align	16


//--------------------- .nv.shared._ZN7cutlass13device_kernelIN5flash19enable_sm80_to_sm89INS1_16FlashAttnBwdSm80INS1_25CollectiveMainloopBwdSm80ILi2ELi1EN4cute5tupleIJNS5_1CILi64EEENS7_ILi96EEENS7_ILi128EEEEEENS_10bfloat16_tEfNS_4arch4Sm80ELb0ELb1ELb0ELb0ELb1ELb0ELb0ELb0ELi2ELi2ELi2ELi2ELb1EEENS1_24CollectiveEpilogueBwdGQAISB_fSE_Li256ELb0ELb1EEENS1_19SingleTileSchedulerILb0ELb0ELb0ELi96EEEEEEEEEvNT_6ParamsE --------------------------
	.section	.nv.shared._ZN7cutlass13device_kernelIN5flash19enable_sm80_to_sm89INS1_16FlashAttnBwdSm80INS1_25CollectiveMainloopBwdSm80ILi2ELi1EN4cute5tupleIJNS5_1CILi64EEENS7_ILi96EEENS7_ILi128EEEEEENS_10bfloat16_tEfNS_4arch4Sm80ELb0ELb1ELb0ELb0ELb1ELb0ELb0ELb0ELi2ELi2ELi2ELi2ELb1EEENS1_24CollectiveEpilogueBwdGQAISB_fSE_Li256ELb0ELb1EEENS1_19SingleTileSchedulerILb0ELb0ELb0ELi96EEEEEEEEEvNT_6ParamsE,"aw",@nobits
	.sectionflags	@""
	.align	16


//--------------------- .nv.shared._ZN7cutlass13device_kernelIN5flash19enable_sm80_to_sm89INS1_16FlashAttnBwdSm80INS1_25CollectiveMainloopBwdSm80ILi2ELi1EN4cute5tupleIJNS5_1CILi64EEENS7_ILi96EEENS7_ILi128EEEEEENS_10bfloat16_tEfNS_4arch4Sm80ELb0ELb1ELb0ELb1ELb0ELb0ELb0ELb0ELi2ELi2ELi2ELi2ELb1EEENS1_21CollectiveEpilogueBwdISB_SC_SE_Li256ELb1ELb0ELi4EEENS1_19SingleTileSchedulerILb1ELb0ELb0ELi96EEEEEEEEEvNT_6ParamsE --------------------------
	.section	.nv.shared._ZN7cutlass13device_kernelIN5flash19enable_sm80_to_sm89INS1_16FlashAttnBwdSm80INS1_25CollectiveMainloopBwdSm80ILi2ELi1EN4cute5tupleIJNS5_1CILi64EEENS7_ILi96EEENS7_ILi128EEEEEENS_10bfloat16_tEfNS_4arch4Sm80ELb0ELb1ELb0ELb1ELb0ELb0ELb0ELb0ELi2ELi2ELi2ELi2ELb1EEENS1_21CollectiveEpilogueBwdISB_SC_SE_Li256ELb1ELb0ELi4EEENS1_19SingleTileSchedulerILb1ELb0ELb0ELi96EEEEEEEEEvNT_6ParamsE,"aw",@nobits
	.sectionflags	@""
	.align	16


//--------------------- .nv.shared._ZN7cutlass13device_kernelIN5flash19enable_sm80_to_sm89INS1_16FlashAttnBwdSm80INS1_25CollectiveMainloopBwdSm80ILi2ELi1EN4cute5tupleIJNS5_1CILi64EEENS7_ILi96EEENS7_ILi128EEEEEENS_10bfloat16_tEfNS_4arch4Sm80ELb0ELb1ELb0ELb1ELb1ELb0ELb0ELb0ELi2ELi2ELi2ELi2ELb1EEENS1_21CollectiveEpilogueBwdISB_SC_SE_Li256ELb1ELb0ELi4EEENS1_19SingleTileSchedulerILb1ELb0ELb0ELi96EEEEEEEEEvNT_6ParamsE --------------------------
	.section	.nv.shared._ZN7cutlass13device_kernelIN5flash19enable_sm80_to_sm89INS1_16FlashAttnBwdSm80INS1_25CollectiveMainloopBwdSm80ILi2ELi1EN4cute5tupleIJNS5_1CILi64EEENS7_ILi96EEENS7_ILi128EEEEEENS_10bfloat16_tEfNS_4arch4Sm80ELb0ELb1ELb0ELb1ELb1ELb0ELb0ELb0ELi2ELi2ELi2ELi2ELb1EEENS1_21CollectiveEpilogueBwdISB_SC_SE_Li256ELb1ELb0ELi4EEENS1_19SingleTileSchedulerILb1ELb0ELb0ELi96EEEEEEEEEvNT_6ParamsE,"aw",@nobits
	.sectionflags	@""
	.align	16


//--------------------- .nv.shared._ZN7cutlass13device_kernelIN5flash19enable_sm80_to_sm89INS1_16FlashAttnBwdSm80INS1_25CollectiveMainloopBwdSm80ILi2ELi1EN4cute5tupleIJNS5_1CILi64EEENS7_ILi96EEENS7_ILi128EEEEEENS_10bfloat16_tEfNS_4arch4Sm80ELb0ELb1ELb0ELb1ELb0ELb0ELb0ELb0ELi2ELi2ELi2ELi2ELb1EEENS1_24CollectiveEpilogueBwdGQAISB_fSE_Li256ELb1ELb0EEENS1_19SingleTileSchedulerILb1ELb0ELb0ELi96EEEEEEEEEvNT_6ParamsE --------------------------
	.section	.nv.shared._ZN7cutlass13device_kernelIN5flash19enable_sm80_to_sm89INS1_16FlashAttnBwdSm80INS1_25CollectiveMainloopBwdSm80ILi2ELi1EN4cute5tupleIJNS5_1CILi64EEENS7_ILi96EEENS7_ILi128EEEEEENS_10bfloat16_tEfNS_4arch4Sm80ELb0ELb1ELb0ELb1ELb0ELb0ELb0ELb0ELi2ELi2ELi2ELi2ELb1EEENS1_24CollectiveEpilogueBwdGQAISB_fSE_Li256ELb1ELb0EEENS1_19SingleTileSchedulerILb1ELb0ELb0ELi96EEEEEEEEEvNT_6ParamsE,"aw",@nobits
	.sectionflags	@""
	.align	16


//--------------------- .nv.shared._ZN7cutlass13device_kernelIN5flash19enable_sm80_to_sm89INS1_16FlashAttnBwdSm80INS1_25CollectiveMainloopBwdSm80ILi2ELi1EN4cute5tupleIJNS5_1CILi64EEENS7_ILi96EEENS7_ILi128EEEEEENS_10bfloat16_tEfNS_4arch4Sm80ELb0ELb1ELb0ELb1ELb1ELb0ELb0ELb0ELi2ELi2ELi2ELi2ELb1EEENS1_24CollectiveEpilogueBwdGQAISB_fSE_Li256ELb1ELb1EEENS1_19SingleTileSchedulerILb1ELb0ELb0ELi96EEEEEEEEEvNT_6ParamsE --------------------------
	.section	.nv.shared._ZN7cutlass13device_kernelIN5flash19enable_sm80_to_sm89INS1_16FlashAttnBwdSm80INS1_25CollectiveMainloopBwdSm80ILi2ELi1EN4cute5tupleIJNS5_1CILi64EEENS7_ILi96EEENS7_ILi128EEEEEENS_10bfloat16_tEfNS_4arch4Sm80ELb0ELb1ELb0ELb1ELb1ELb0ELb0ELb0ELi2ELi2ELi2ELi2ELb1EEENS1_24CollectiveEpilogueBwdGQAISB_fSE_Li256ELb1ELb1EEENS1_19SingleTileSchedulerILb1ELb0ELb0ELi96EEEEEEEEEvNT_6ParamsE,"aw",@nobits
	.sectionflags	@""
	.align	16


//--------------------- .nv.shared._ZN7cutlass13device_kernelIN5flash19enable_sm80_to_sm89INS1_16FlashAttnBwdSm80INS1_25CollectiveMainloopBwdSm80ILi2ELi1EN4cute5tupleIJNS5_1CILi64EEENS7_ILi96EEENS7_ILi128EEEEEENS_10bfloat16_tEfNS_4arch4Sm80ELb1ELb0ELb0ELb0ELb0ELb0ELb0ELb0ELi2ELi2ELi2ELi2ELb1EEENS1_21CollectiveEpilogueBwdISB_SC_SE_Li256ELb0ELb0ELi4EEENS1_25SingleTileBwdLPTSchedulerILb0ELi96ELb0EEEEEEEEEvNT_6ParamsE --------------------------
	.section	.nv.shared._ZN7cutlass13device_kernelIN5flash19enable_sm80_to_sm89INS1_16FlashAttnBwdSm80INS1_25CollectiveMainloopBwdSm80ILi2ELi1EN4cute5tupleIJNS5_1CILi64EEENS7_ILi96EEENS7_ILi128EEEEEENS_10bfloat16_tEfNS_4arch4Sm80ELb1ELb0ELb0ELb0ELb0ELb0ELb0ELb0ELi2ELi2ELi2ELi2ELb1EEENS1_21CollectiveEpilogueBwdISB_SC_SE_Li256ELb0ELb0ELi4EEENS1_25SingleTileBwdLPTSchedulerILb0ELi96ELb0EEEEEEEEEvNT_6ParamsE,"aw",@nobits
	.sectionflags	@""
	.align	16


//--------------------- .nv.shared._ZN7cutlass13device_kernelIN5flash19enable_sm80_to_sm89INS1_16FlashAttnBwdSm80INS1_25CollectiveMainloopBwdSm80ILi2ELi1EN4cute5tupleIJNS5_1CILi64EEENS7_ILi96EEENS7_ILi128EEEEEENS_10bfloat16_tEfNS_4arch4Sm80ELb1ELb0ELb0ELb0ELb1ELb0ELb0ELb0ELi2ELi2ELi2ELi2ELb1EEENS1_21CollectiveEpilogueBwdISB_SC_SE_Li256ELb0ELb0ELi4EEENS1_25SingleTileBwdLPTSchedulerILb0ELi96ELb1EEEEEEEEEvNT_6ParamsE --------------------------
	.section	.nv.shared._ZN7cutlass13device_kernelIN5flash19enable_sm80_to_sm89INS1_16FlashAttnBwdSm80INS1_25CollectiveMainloopBwdSm80ILi2ELi1EN4cute5tupleIJNS5_1CILi64EEENS7_ILi96EEENS7_ILi128EEEEEENS_10bfloat16_tEfNS_4arch4Sm80ELb1ELb0ELb0ELb0ELb1ELb0ELb0ELb0ELi2ELi2ELi2ELi2ELb1EEENS1_21CollectiveEpilogueBwdISB_SC_SE_Li256ELb0ELb0ELi4EEENS1_25SingleTileBwdLPTSchedulerILb0ELi96ELb1EEEEEEEEEvNT_6ParamsE,"aw",@nobits
	.sectionflags	@""
	.align	16


//--------------------- .nv.shared._ZN7cutlass13device_kernelIN5flash19enable_sm80_to_sm89INS1_16FlashAttnBwdSm80INS1_25CollectiveMainloopBwdSm80ILi2ELi1EN4cute5tupleIJNS5_1CILi64EEENS7_ILi96EEENS7_ILi128EEEEEENS_10bfloat16_tEfNS_4arch4Sm80ELb1ELb0ELb0ELb0ELb0ELb0ELb0ELb0ELi2ELi2ELi2ELi2ELb1EEENS1_24CollectiveEpilogueBwdGQAISB_fSE_Li256ELb0ELb0EEENS1_25SingleTileBwdLPTSchedulerILb0ELi96ELb0EEEEEEEEEvNT_6ParamsE --------------------------
	.section	.nv.shared._ZN7cutlass13device_kernelIN5flash19enable_sm80_to_sm89INS1_16FlashAttnBwdSm80INS1_25CollectiveMainloopBwdSm80ILi2ELi1EN4cute5tupleIJNS5_1CILi64EEENS7_ILi96EEENS7_ILi128EEEEEENS_10bfloat16_tEfNS_4arch4Sm80ELb1ELb0ELb0ELb0ELb0ELb0ELb0ELb0ELi2ELi2ELi2ELi2ELb1EEENS1_24CollectiveEpilogueBwdGQAISB_fSE_Li256ELb0ELb0EEENS1_25SingleTileBwdLPTSchedulerILb0ELi96ELb0EEEEEEEEEvNT_6ParamsE,"aw",@nobits
	.sectionflags	@""
	.align	16


//--------------------- .nv.shared._ZN7cutlass13device_kernelIN5flash19enable_sm80_to_sm89INS1_16FlashAttnBwdSm80INS1_25CollectiveMainloopBwdSm80ILi2ELi1EN4cute5tupleIJNS5_1CILi64EEENS7_ILi96EEENS7_ILi128EEEEEENS_10bfloat16_tEfNS_4arch4Sm80ELb1ELb0ELb0ELb0ELb1ELb0ELb0ELb0ELi2ELi2ELi2ELi2ELb1EEENS1_24CollectiveEpilogueBwdGQAISB_fSE_Li256ELb0ELb1EEENS1_25SingleTileBwdLPTSchedulerILb0ELi96ELb1EEEEEEEEEvNT_6ParamsE --------------------------
	.section	.nv.shared._ZN7cutlass13device_kernelIN5flash19enable_sm80_to_sm89INS1_16FlashAttnBwdSm80INS1_25CollectiveMainloopBwdSm80ILi2ELi1EN4cute5tupleIJNS5_1CILi64EEENS7_ILi96EEENS7_ILi128EEEEEENS_10bfloat16_tEfNS_4arch4Sm80ELb1ELb0ELb0ELb0ELb1ELb0ELb0ELb0ELi2ELi2ELi2ELi2ELb1EEENS1_24CollectiveEpilogueBwdGQAISB_fSE_Li256ELb0ELb1EEENS1_25SingleTileBwdLPTSchedulerILb0ELi96ELb1EEEEEEEEEvNT_6ParamsE,"aw",@nobits
	.sectionflags	@""
	.align	16


//--------------------- .nv.shared._ZN7cutlass13device_kernelIN5flash19enable_sm80_to_sm89INS1_16FlashAttnBwdSm80INS1_25CollectiveMainloopBwdSm80ILi2ELi1EN4cute5tupleIJNS5_1CILi64EEENS7_ILi96EEENS7_ILi128EEEEEENS_10bfloat16_tEfNS_4arch4Sm80ELb1ELb0ELb0ELb1ELb0ELb0ELb0ELb0ELi2ELi2ELi2ELi2ELb1EEENS1_21CollectiveEpilogueBwdISB_SC_SE_Li256ELb1ELb0ELi4EEENS1_25SingleTileBwdLPTSchedulerILb1ELi96ELb0EEEEEEEEEvNT_6ParamsE --------------------------
	.section	.nv.shared._ZN7cutlass13device_kernelIN5flash19enable_sm80_to_sm89INS1_16FlashAttnBwdSm80INS1_25CollectiveMainloopBwdSm80ILi2ELi1EN4cute5tupleIJNS5_1CILi64EEENS7_ILi96EEENS7_ILi128EEEEEENS_10bfloat16_tEfNS_4arch4Sm80ELb1ELb0ELb0ELb1ELb0ELb0ELb0ELb0ELi2ELi2ELi2ELi2ELb1EEENS1_21CollectiveEpilogueBwdISB_SC_SE_Li256ELb1ELb0ELi4EEENS1_25SingleTileBwdLPTSchedulerILb1ELi96ELb0EEEEEEEEEvNT_6ParamsE,"aw",@nobits
	.sectionflags	@""
	.align	16


//--------------------- .nv.shared._ZN7cutlass13device_kernelIN5flash19enable_sm80_to_sm89INS1_16FlashAttnBwdSm80INS1_25CollectiveMainloopBwdSm80ILi2ELi1EN4cute5tupleIJNS5_1CILi64EEENS7_ILi96EEENS7_ILi128EEEEEENS_10bfloat16_tEfNS_4arch4Sm80ELb1ELb0ELb0ELb1ELb1ELb0ELb0ELb0ELi2ELi2ELi2ELi2ELb1EEENS1_21CollectiveEpilogueBwdISB_SC_SE_Li256ELb1ELb0ELi4EEENS1_25SingleTileBwdLPTSchedulerILb1ELi96ELb1EEEEEEEEEvNT_6ParamsE --------------------------
	.section	.nv.shared._ZN7cutlass13device_kernelIN5flash19enable_sm80_to_sm89INS1_16FlashAttnBwdSm80INS1_25CollectiveMainloopBwdSm80ILi2ELi1EN4cute5tupleIJNS5_1CILi64EEENS7_ILi96EEENS7_ILi128EEEEEENS_10bfloat16_tEfNS_4arch4Sm80ELb1ELb0ELb0ELb1ELb1ELb0ELb0ELb0ELi2ELi2ELi2ELi2ELb1EEENS1_21CollectiveEpilogueBwdISB_SC_SE_Li256ELb1ELb0ELi4EEENS1_25SingleTileBwdLPTSchedulerILb1ELi96ELb1EEEEEEEEEvNT_6ParamsE,"aw",@nobits
	.sectionflags	@""
	.align	16


//--------------------- .nv.shared._ZN7cutlass13device_kernelIN5flash19enable_sm80_to_sm89INS1_16FlashAttnBwdSm80INS1_25CollectiveMainloopBwdSm80ILi2ELi1EN4cute5tupleIJNS5_1CILi64EEENS7_ILi96EEENS7_ILi128EEEEEENS_10bfloat16_tEfNS_4arch4Sm80ELb1ELb0ELb0ELb1ELb0ELb0ELb0ELb0ELi2ELi2ELi2ELi2ELb1EEENS1_24CollectiveEpilogueBwdGQAISB_fSE_Li256ELb1ELb0EEENS1_25SingleTileBwdLPTSchedulerILb1ELi96ELb0EEEEEEEEEvNT_6ParamsE --------------------------
	.section	.nv.shared._ZN7cutlass13device_kernelIN5flash19enable_sm80_to_sm89INS1_16FlashAttnBwdSm80INS1_25CollectiveMainloopBwdSm80ILi2ELi1EN4cute5tupleIJNS5_1CILi64EEENS7_ILi96EEENS7_ILi128EEEEEENS_10bfloat16_tEfNS_4arch4Sm80ELb1ELb0ELb0ELb1ELb0ELb0ELb0ELb0ELi2ELi2ELi2ELi2ELb1EEENS1_24CollectiveEpilogueBwdGQAISB_fSE_Li256ELb1ELb0EEENS1_25SingleTileBwdLPTSchedulerILb1ELi96ELb0EEEEEEEEEvNT_6ParamsE,"aw",@nobits
	.sectionflags	@""
	.align	16


//--------------------- .nv.shared._ZN7cutlass13device_kernelIN5flash32FlashAttnBwdPostprocessConvertdQIN4cute5tupleIJNS3_1CILi96EEENS5_ILi128EEEEEENS_10bfloat16_tEfNS_4arch4Sm80ELi256ENS3_8TiledMMAINS3_8MMA_AtomIJNS3_30SM80_16x8x16_F32BF16BF16F32_TNEEEENS3_6LayoutINS4_IJNS5_ILi2EEENS5_ILi4EEENS5_ILi1EEEEEENS4_IJSJ_SH_NS5_ILi0EEEEEEEENS4_IJNS5_ILi32EEENS5_ILi64EEENS5_ILi16EEEEEEEELb0EEEEEvNT_6ParamsE --------------------------
	.section	.nv.shared._ZN7cutlass13device_kernelIN5flash32FlashAttnBwdPostprocessConvertdQIN4cute5tupleIJNS3_1CILi96EEENS5_ILi128EEEEEENS_10bfloat16_tEfNS_4arch4Sm80ELi256ENS3_8TiledMMAINS3_8MMA_AtomIJNS3_30SM80_16x8x16_F32BF16BF16F32_TNEEEENS3_6LayoutINS4_IJNS5_ILi2EEENS5_ILi4EEENS5_ILi1EEEEEENS4_IJSJ_SH_NS5_ILi0EEEEEEEENS4_IJNS5_ILi32EEENS5_ILi64EEENS5_ILi16EEEEEEEELb0EEEEEvNT_6ParamsE,"aw",@nobits
	.sectionflags	@""
	.align	16


//--------------------- .nv.shared._ZN7cutlass13device_kernelIN5flash19enable_sm80_to_sm89INS1_16FlashAttnBwdSm80INS1_25CollectiveMainloopBwdSm80ILi2ELi1EN4cute5tupleIJNS5_1CILi64EEENS7_ILi96EEENS7_ILi128EEEEEENS_10bfloat16_tEfNS_4arch4Sm80ELb1ELb0ELb0ELb1ELb1ELb0ELb0ELb0ELi2ELi2ELi2ELi2ELb1EEENS1_24CollectiveEpilogueBwdGQAISB_fSE_Li256ELb1ELb1EEENS1_25SingleTileBwdLPTSchedulerILb1ELi96ELb1EEEEEEEEEvNT_6ParamsE --------------------------
	.section	.nv.shared._ZN7cutlass13device_kernelIN5flash19enable_sm80_to_sm89INS1_16FlashAttnBwdSm80INS1_25CollectiveMainloopBwdSm80ILi2ELi1EN4cute5tupleIJNS5_1CILi64EEENS7_ILi96EEENS7_ILi128EEEEEENS_10bfloat16_tEfNS_4arch4Sm80ELb1ELb0ELb0ELb1ELb1ELb0ELb0ELb0ELi2ELi2ELi2ELi2ELb1EEENS1_24CollectiveEpilogueBwdGQAISB_fSE_Li256ELb1ELb1EEENS1_25SingleTileBwdLPTSchedulerILb1ELi96ELb1EEEEEEEEEvNT_6ParamsE,"aw",@nobits
	.sectionflags	@""
	.align	16


//--------------------- .nv.shared._ZN7cutlass13device_kernelIN5flash19enable_sm80_to_sm89INS1_16FlashAttnBwdSm80INS1_25CollectiveMainloopBwdSm80ILi2ELi2EN4cute5tupleIJNS5_1CILi64EEENS7_ILi128EEES9_EEENS_10bfloat16_tEfNS_4arch4Sm80ELb0ELb0ELb0ELb0ELb0ELb0ELb0ELb0ELi2ELi2ELi2ELi2ELb0EEENS1_21CollectiveEpilogueBwdISA_SB_SD_Li256ELb0ELb0ELi4EEENS1_19SingleTileSchedulerILb0ELb0ELb0ELi128EEEEEEEEEvNT_6ParamsE --------------------------
	.section	.nv.shared._ZN7cutlass13device_kernelIN5flash19enable_sm80_to_sm89INS1_16FlashAttnBwdSm80INS1_25CollectiveMainloopBwdSm80ILi2ELi2EN4cute5tupleIJNS5_1CILi64EEENS7_ILi128EEES9_EEENS_10bfloat16_tEfNS_4arch4Sm80ELb0ELb0ELb0ELb0ELb0ELb0ELb0ELb0ELi2ELi2ELi2ELi2ELb0EEENS1_21CollectiveEpilogueBwdISA_SB_SD_Li256ELb0ELb0ELi4EEENS1_19SingleTileSchedulerILb0ELb0ELb0ELi128EEEEEEEEEvNT_6ParamsE,"aw",@nobits
	.sectionflags	@""
	.align	16


//--------------------- .nv.shared._ZN7cutlass13device_kernelIN5flash19enable_sm80_to_sm89INS1_16FlashAttnBwdSm80INS1_25CollectiveMainloopBwdSm80ILi2ELi2EN4cute5tupleIJNS5_1CILi64EEENS7_ILi128EEES9_EEENS_10bfloat16_tEfNS_4arch4Sm80ELb0ELb0ELb0ELb0ELb1ELb0ELb0ELb0ELi2ELi2ELi2ELi2ELb0EEENS1_21CollectiveEpilogueBwdISA_SB_SD_Li256ELb0ELb0ELi4EEENS1_19SingleTileSchedulerILb0ELb0ELb0ELi128EEEEEEEEEvNT_6ParamsE --------------------------
	.section	.nv.shared._ZN7cutlass13device_kernelIN5flash19enable_sm80_to_sm89INS1_16FlashAttnBwdSm80INS1_25CollectiveMainloopBwdSm80ILi2ELi2EN4cute5tupleIJNS5_1CILi64EEENS7_ILi128EEES9_EEENS_10bfloat16_tEfNS_4arch4Sm80ELb0ELb0ELb0ELb0ELb1ELb0ELb0ELb0ELi2ELi2ELi2ELi2ELb0EEENS1_21CollectiveEpilogueBwdISA_SB_SD_Li256ELb0ELb0ELi4EEENS1_19SingleTileSchedulerILb0ELb0ELb0ELi128EEEEEEEEEvNT_6ParamsE,"aw",@nobits
	.sectionflags	@""
	.align	16


//--------------------- .nv.shared._ZN7cutlass13device_kernelIN5flash19enable_sm80_to_sm89INS1_16FlashAttnBwdSm80INS1_25CollectiveMainloopBwdSm80ILi2ELi2EN4cute5tupleIJNS5_1CILi64EEENS7_ILi128EEES9_EEENS_10bfloat16_tEfNS_4arch4Sm80ELb0ELb0ELb0ELb0ELb0ELb0ELb0ELb0ELi2ELi2ELi2ELi2ELb0EEENS1_24CollectiveEpilogueBwdGQAISA_fSD_Li256ELb0ELb0EEENS1_19SingleTileSchedulerILb0ELb0ELb0ELi128EEEEEEEEEvNT_6ParamsE --------------------------
	.section	.nv.shared._ZN7cutlass13device_kernelIN5flash19enable_sm80_to_sm89INS1_16FlashAttnBwdSm80INS1_25CollectiveMainloopBwdSm80ILi2ELi2EN4cute5tupleIJNS5_1CILi64EEENS7_ILi128EEES9_EEENS_10bfloat16_tEfNS_4arch4Sm80ELb0ELb0ELb0ELb0ELb0ELb0ELb0ELb0ELi2ELi2ELi2ELi2ELb0EEENS1_24CollectiveEpilogueBwdGQAISA_fSD_Li256ELb0ELb0EEENS1_19SingleTileSchedulerILb0ELb0ELb0ELi128EEEEEEEEEvNT_6ParamsE,"aw",@nobits
	.sectionflags	@""
	.align	16


//--------------------- .nv.shared._ZN7cutlass13device_kernelIN5flash19enable_sm80_to_sm89INS1_16FlashAttnBwdSm80INS1_25CollectiveMainloopBwdSm80ILi2ELi2EN4cute5tupleIJNS5_1CILi64EEENS7_ILi128EEES9_EEENS_10bfloat16_tEfNS_4arch4Sm80ELb0ELb0ELb0ELb0ELb1ELb0ELb0ELb0ELi2ELi2ELi2ELi2ELb0EEENS1_24CollectiveEpilogueBwdGQAISA_fSD_Li256ELb0ELb1EEENS1_19SingleTileSchedulerILb0ELb0ELb0ELi128EEEEEEEEEvNT_6ParamsE --------------------------
	.section	.nv.shared._ZN7cutlass13device_kernelIN5flash19enable_sm80_to_sm89INS1_16FlashAttnBwdSm80INS1_25CollectiveMainloopBwdSm80ILi2ELi2EN4cute5tupleIJNS5_1CILi64EEENS7_ILi128EEES9_EEENS_10bfloat16_tEfNS_4arch4Sm80ELb0ELb0ELb0ELb0ELb1ELb0ELb0ELb0ELi2ELi2ELi2ELi2ELb0EEENS1_24CollectiveEpilogueBwdGQAISA_fSD_Li256ELb0ELb1EEENS1_19SingleTileSchedulerILb0ELb0ELb0ELi128EEEEEEEEEvNT_6ParamsE,"aw",@nobits
	.sectionflags	@""
	.align	16


//--------------------- .nv.shared._ZN7cutlass13device_kernelIN5flash19enable_sm80_to_sm89INS1_16FlashAttnBwdSm80INS1_25CollectiveMainloopBwdSm80ILi2ELi2EN4cute5tupleIJNS5_1CILi64EEENS7_ILi128EEES9_EEENS_10bfloat16_tEfNS_4arch4Sm80ELb0ELb0ELb0ELb1ELb0ELb0ELb0ELb0ELi2ELi2ELi2ELi2ELb0EEENS1_21CollectiveEpilogueBwdISA_SB_SD_Li256ELb1ELb0ELi4EEENS1_19SingleTileSchedulerILb1ELb0ELb0ELi128EEEEEEEEEvNT_6ParamsE --------------------------
	.section	.nv.shared._ZN7cutlass13device_kernelIN5flash19enable_sm80_to_sm89INS1_16FlashAttnBwdSm80INS1_25CollectiveMainloopBwdSm80ILi2ELi2EN4cute5tupleIJNS5_1CILi64EEENS7_ILi128EEES9_EEENS_10bfloat16_tEfNS_4arch4Sm80ELb0ELb0ELb0ELb1ELb0ELb0ELb0ELb0ELi2ELi2ELi2ELi2ELb0EEENS1_21CollectiveEpilogueBwdISA_SB_SD_Li256ELb1ELb0ELi4EEENS1_19SingleTileSchedulerILb1ELb0ELb0ELi128EEEEEEEEEvNT_6ParamsE,"aw",@nobits
	.sectionflags	@""
	.align	16


//--------------------- .nv.shared._ZN7cutlass13device_kernelIN5flash19enable_sm80_to_sm89INS1_16FlashAttnBwdSm80INS1_25CollectiveMainloopBwdSm80ILi2ELi2EN4cute5tupleIJNS5_1CILi64EEENS7_ILi128EEES9_EEENS_10bfloat16_tEfNS_4arch4Sm80ELb0ELb0ELb0ELb1ELb1ELb0ELb0ELb0ELi2ELi2ELi2ELi2ELb0EEENS1_21CollectiveEpilogueBwdISA_SB_SD_Li256ELb1ELb0ELi4EEENS1_19SingleTileSchedulerILb1ELb0ELb0ELi128EEEEEEEEEvNT_6ParamsE --------------------------
	.section	.nv.shared._ZN7cutlass13device_kernelIN5flash19enable_sm80_to_sm89INS1_16FlashAttnBwdSm80INS1_25CollectiveMainloopBwdSm80ILi2ELi2EN4cute5tupleIJNS5_1CILi64EEENS7_ILi128EEES9_EEENS_10bfloat16_tEfNS_4arch4Sm80ELb0ELb0ELb0ELb1ELb1ELb0ELb0ELb0ELi2ELi2ELi2ELi2ELb0EEENS1_21CollectiveEpilogueBwdISA_SB_SD_Li256ELb1ELb0ELi4EEENS1_19SingleTileSchedulerILb1ELb0ELb0ELi128EEEEEEEEEvNT_6ParamsE,"aw",@nobits
	.sectionflags	@""
	.align	16


//--------------------- .nv.shared._ZN7cutlass13device_kernelIN5flash19enable_sm80_to_sm89INS1_16FlashAttnBwdSm80INS1_25CollectiveMainloopBwdSm80ILi2ELi2EN4cute5tupleIJNS5_1CILi64EEENS7_ILi128EEES9_EEENS_10bfloat16_tEfNS_4arch4Sm80ELb0ELb0ELb0ELb1ELb0ELb0ELb0ELb0ELi2ELi2ELi2ELi2ELb0EEENS1_24CollectiveEpilogueBwdGQAISA_fSD_Li256ELb1ELb0EEENS1_19SingleTileSchedulerILb1ELb0ELb0ELi128EEEEEEEEEvNT_6ParamsE --------------------------
	.section	.nv.shared._ZN7cutlass13device_kernelIN5flash19enable_sm80_to_sm89INS1_16FlashAttnBwdSm80INS1_25CollectiveMainloopBwdSm80ILi2ELi2EN4cute5tupleIJNS5_1CILi64EEENS7_ILi128EEES9_EEENS_10bfloat16_tEfNS_4arch4Sm80ELb0ELb0ELb0ELb1ELb0ELb0ELb0ELb0ELi2ELi2ELi2ELi2ELb0EEENS1_24CollectiveEpilogueBwdGQAISA_fSD_Li256ELb1ELb0EEENS1_19SingleTileSchedulerILb1ELb0ELb0ELi128EEEEEEEEEvNT_6ParamsE,"aw",@nobits
	.sectionflags	@""
	.align	16


//--------------------- .nv.shared._ZN7cutlass13device_kernelIN5flash19enable_sm80_to_sm89INS1_16FlashAttnBwdSm80INS1_25CollectiveMainloopBwdSm80ILi2ELi2EN4cute5tupleIJNS5_1CILi64EEENS7_ILi128EEES9_EEENS_10bfloat16_tEfNS_4arch4Sm80ELb0ELb0ELb0ELb1ELb1ELb0ELb0ELb0ELi2ELi2ELi2ELi2ELb0EEENS1_24CollectiveEpilogueBwdGQAISA_fSD_Li256ELb1ELb1EEENS1_19SingleTileSchedulerILb1ELb0ELb0ELi128EEEEEEEEEvNT_6ParamsE --------------------------
	.section	.nv.shared._ZN7cutlass13device_kernelIN5flash19enable_sm80_to_sm89INS1_16FlashAttnBwdSm80INS1_25CollectiveMainloopBwdSm80ILi2ELi2EN4cute5tupleIJNS5_1CILi64EEENS7_ILi128EEES9_EEENS_10bfloat16_tEfNS_4arch4Sm80ELb0ELb0ELb0ELb1ELb1ELb0ELb0ELb0ELi2ELi2ELi2ELi2ELb0EEENS1_24CollectiveEpilogueBwdGQAISA_fSD_Li256ELb1ELb1EEENS1_19SingleTileSchedulerILb1ELb0ELb0ELi128EEEEEEEEEvNT_6ParamsE,"aw",@nobits
	.sectionflags	@""
	.align	16


//--------------------- .nv.shared._ZN7cutlass13device_kernelIN5flash19enable_sm80_to_sm89INS1_16FlashAttnBwdSm80INS1_25CollectiveMainloopBwdSm80ILi2ELi2EN4cute5tupleIJNS5_1CILi64EEENS7_ILi128EEES9_EEENS_10bfloat16_tEfNS_4arch4Sm80ELb0ELb1ELb0ELb0ELb0ELb0ELb0ELb0ELi2ELi2ELi2ELi2ELb0EEENS1_21CollectiveEpilogueBwdISA_SB_SD_Li256ELb0ELb0ELi4EEENS1_19SingleTileSchedulerILb0ELb0ELb0ELi128EEEEEEEEEvNT_6ParamsE --------------------------
	.section	.nv.shared._ZN7cutlass13device_kernelIN5flash19enable_sm80_to_sm89INS1_16FlashAttnBwdSm80INS1_25CollectiveMainloopBwdSm80ILi2ELi2EN4cute5tupleIJNS5_1CILi64EEENS7_ILi128EEES9_EEENS_10bfloat16_tEfNS_4arch4Sm80ELb0ELb1ELb0ELb0ELb0ELb0ELb0ELb0ELi2ELi2ELi2ELi2ELb0EEENS1_21CollectiveEpilogueBwdISA_SB_SD_Li256ELb0ELb0ELi4EEENS1_19SingleTileSchedulerILb0ELb0ELb0ELi128EEEEEEEEEvNT_6ParamsE,"aw",@nobits
	.sectionflags	@""
	.align	16


//--------------------- .nv.shared._ZN7cutlass13device_kernelIN5flash19enable_sm80_to_sm89INS1_16FlashAttnBwdSm80INS1_25CollectiveMainloopBwdSm80ILi2ELi2EN4cute5tupleIJNS5_1CILi64EEENS7_ILi128EEES9_EEENS_10bfloat16_tEfNS_4arch4Sm80ELb0ELb1ELb0ELb0ELb1ELb0ELb0ELb0ELi2ELi2ELi2ELi2ELb0EEENS1_21CollectiveEpilogueBwdISA_SB_SD_Li256ELb0ELb0ELi4EEENS1_19SingleTileSchedulerILb0ELb0ELb0ELi128EEEEEEEEEvNT_6ParamsE --------------------------
	.section	.nv.shared._ZN7cutlass13device_kernelIN5flash19enable_sm80_to_sm89INS1_16FlashAttnBwdSm80INS1_25CollectiveMainloopBwdSm80ILi2ELi2EN4cute5tupleIJNS5_1CILi64EEENS7_ILi128EEES9_EEENS_10bfloat16_tEfNS_4arch4Sm80ELb0ELb1ELb0ELb0ELb1ELb0ELb0ELb0ELi2ELi2ELi2ELi2ELb0EEENS1_21CollectiveEpilogueBwdISA_SB_SD_Li256ELb0ELb0ELi4EEENS1_19SingleTileSchedulerILb0ELb0ELb0ELi128EEEEEEEEEvNT_6ParamsE,"aw",@nobits
	.sectionflags	@""
	.align	16


//--------------------- .nv.shared._ZN7cutlass13device_kernelIN5flash19enable_sm80_to_sm89INS1_16FlashAttnBwdSm80INS1_25CollectiveMainloopBwdSm80ILi2ELi2EN4cute5tupleIJNS5_1CILi64EEENS7_ILi128EEES9_EEENS_10bfloat16_tEfNS_4arch4Sm80ELb0ELb1ELb0ELb0ELb0ELb0ELb0ELb0ELi2ELi2ELi2ELi2ELb0EEENS1_24CollectiveEpilogueBwdGQAISA_fSD_Li256ELb0ELb0EEENS1_19SingleTileSchedulerILb0ELb0ELb0ELi128EEEEEEEEEvNT_6ParamsE --------------------------
	.section	.nv.shared._ZN7cutlass13device_kernelIN5flash19enable_sm80_to_sm89INS1_16FlashAttnBwdSm80INS1_25CollectiveMainloopBwdSm80ILi2ELi2EN4cute5tupleIJNS5_1CILi64EEENS7_ILi128EEES9_EEENS_10bfloat16_tEfNS_4arch4Sm80ELb0ELb1ELb0ELb0ELb0ELb0ELb0ELb0ELi2ELi2ELi2ELi2ELb0EEENS1_24CollectiveEpilogueBwdGQAISA_fSD_Li256ELb0ELb0EEENS1_19SingleTileSchedulerILb0ELb0ELb0ELi128EEEEEEEEEvNT_6ParamsE,"aw",@nobits
	.sectionflags	@""
	.align	16


//--------------------- .nv.shared._ZN7cutlass13device_kernelIN5flash19enable_sm80_to_sm89INS1_16FlashAttnBwdSm80INS1_25CollectiveMainloopBwdSm80ILi2ELi2EN4cute5tupleIJNS5_1CILi64EEENS7_ILi128EEES9_EEENS_10bfloat16_tEfNS_4arch4Sm80ELb0ELb1ELb0ELb0ELb1ELb0ELb0ELb0ELi2ELi2ELi2ELi2ELb0EEENS1_24CollectiveEpilogueBwdGQAISA_fSD_Li256ELb0ELb1EEENS1_19SingleTileSchedulerILb0ELb0ELb0ELi128EEEEEEEEEvNT_6ParamsE --------------------------
	.section	.nv.shared._ZN7cutlass13device_kernelIN5flash19enable_sm80_to_sm89INS1_16FlashAttnBwdSm80INS1_25CollectiveMainloopBwdSm80ILi2ELi2EN4cute5tupleIJNS5_1CILi64EEENS7_ILi128EEES9_EEENS_10bfloat16_tEfNS_4arch4Sm80ELb0ELb1ELb0ELb0ELb1ELb0ELb0ELb0ELi2ELi2ELi2ELi2ELb0EEENS1_24CollectiveEpilogueBwdGQAISA_fSD_Li256ELb0ELb1EEENS1_19SingleTileSchedulerILb0ELb0ELb0ELi128EEEEEEEEEvNT_6ParamsE,"aw",@nobits
	.sectionflags	@""
	.align	16


//--------------------- .nv.shared._ZN7cutlass13device_kernelIN5flash19enable_sm80_to_sm89INS1_16FlashAttnBwdSm80INS1_25CollectiveMainloopBwdSm80ILi2ELi2EN4cute5tupleIJNS5_1CILi64EEENS7_ILi128EEES9_EEENS_10bfloat16_tEfNS_4arch4Sm80ELb0ELb1ELb0ELb1ELb0ELb0ELb0ELb0ELi2ELi2ELi2ELi2ELb0EEENS1_21CollectiveEpilogueBwdISA_SB_SD_Li256ELb1ELb0ELi4EEENS1_19SingleTileSchedulerILb1ELb0ELb0ELi128EEEEEEEEEvNT_6ParamsE --------------------------
	.section	.nv.shared._ZN7cutlass13device_kernelIN5flash19enable_sm80_to_sm89INS1_16FlashAttnBwdSm80INS1_25CollectiveMainloopBwdSm80ILi2ELi2EN4cute5tupleIJNS5_1CILi64EEENS7_ILi128EEES9_EEENS_10bfloat16_tEfNS_4arch4Sm80ELb0ELb1ELb0ELb1ELb0ELb0ELb0ELb0ELi2ELi2ELi2ELi2ELb0EEENS1_21CollectiveEpilogueBwdISA_SB_SD_Li256ELb1ELb0ELi4EEENS1_19SingleTileSchedulerILb1ELb0ELb0ELi128EEEEEEEEEvNT_6ParamsE,"aw",@nobits
	.sectionflags	@""
	.align	16


//--------------------- .nv.shared._ZN7cutlass13device_kernelIN5flash19enable_sm80_to_sm89INS1_16FlashAttnBwdSm80INS1_25CollectiveMainloopBwdSm80ILi2ELi2EN4cute5tupleIJNS5_1CILi64EEENS7_ILi128EEES9_EEENS_10bfloat16_tEfNS_4arch4Sm80ELb0ELb1ELb0ELb1ELb1ELb0ELb0ELb0ELi2ELi2ELi2ELi2ELb0EEENS1_21CollectiveEpilogueBwdISA_SB_SD_Li256ELb1ELb0ELi4EEENS1_19SingleTileSchedulerILb1ELb0ELb0ELi128EEEEEEEEEvNT_6ParamsE --------------------------
	.section	.nv.shared._ZN7cutlass13device_kernelIN5flash19enable_sm80_to_sm89INS1_16FlashAttnBwdSm80INS1_25CollectiveMainloopBwdSm80ILi2ELi2EN4cute5tupleIJNS5_1CILi64EEENS7_ILi128EEES9_EEENS_10bfloat16_tEfNS_4arch4Sm80ELb0ELb1ELb0ELb1ELb1ELb0ELb0ELb0ELi2ELi2ELi2ELi2ELb0EEENS1_21CollectiveEpilogueBwdISA_SB_SD_Li256ELb1ELb0ELi4EEENS1_19SingleTileSchedulerILb1ELb0ELb0ELi128EEEEEEEEEvNT_6ParamsE,"aw",@nobits
	.sectionflags	@""
	.align	16


//--------------------- .nv.shared._ZN7cutlass13device_kernelIN5flash19enable_sm80_to_sm89INS1_16FlashAttnBwdSm80INS1_25CollectiveMainloopBwdSm80ILi2ELi2EN4cute5tupleIJNS5_1CILi64EEENS7_ILi128EEES9_EEENS_10bfloat16_tEfNS_4arch4Sm80ELb0ELb1ELb0ELb1ELb0ELb0ELb0ELb0ELi2ELi2ELi2ELi2ELb0EEENS1_24CollectiveEpilogueBwdGQAISA_fSD_Li256ELb1ELb0EEENS1_19SingleTileSchedulerILb1ELb0ELb0ELi128EEEEEEEEEvNT_6ParamsE --------------------------
	.section	.nv.shared._ZN7cutlass13device_kernelIN5flash19enable_sm80_to_sm89INS1_16FlashAttnBwdSm80INS1_25CollectiveMainloopBwdSm80ILi2ELi2EN4cute5tupleIJNS5_1CILi64EEENS7_ILi128EEES9_EEENS_10bfloat16_tEfNS_4arch4Sm80ELb0ELb1ELb0ELb1ELb0ELb0ELb0ELb0ELi2ELi2ELi2ELi2ELb0EEENS1_24CollectiveEpilogueBwdGQAISA_fSD_Li256ELb1ELb0EEENS1_19SingleTileSchedulerILb1ELb0ELb0ELi128EEEEEEEEEvNT_6ParamsE,"aw",@nobits
	.sectionflags	@""
	.align	16


//--------------------- .nv.shared._ZN7cutlass13device_kernelIN5flash19enable_sm80_to_sm89INS1_16FlashAttnBwdSm80INS1_25CollectiveMainloopBwdSm80ILi2ELi2EN4cute5tupleIJNS5_1CILi64EEENS7_ILi128EEES9_EEENS_10bfloat16_tEfNS_4arch4Sm80ELb0ELb1ELb0ELb1ELb1ELb0ELb0ELb0ELi2ELi2ELi2ELi2ELb0EEENS1_24CollectiveEpilogueBwdGQAISA_fSD_Li256ELb1ELb1EEENS1_19SingleTileSchedulerILb1ELb0ELb0ELi128EEEEEEEEEvNT_6ParamsE --------------------------
	.section	.nv.shared._ZN7cutlass13device_kernelIN5flash19enable_sm80_to_sm89INS1_16FlashAttnBwdSm80INS1_25CollectiveMainloopBwdSm80ILi2ELi2EN4cute5tupleIJNS5_1CILi64EEENS7_ILi128EEES9_EEENS_10bfloat16_tEfNS_4arch4Sm80ELb0ELb1ELb0ELb1ELb1ELb0ELb0ELb0ELi2ELi2ELi2ELi2ELb0EEENS1_24CollectiveEpilogueBwdGQAISA_fSD_Li256ELb1ELb1EEENS1_19SingleTileSchedulerILb1ELb0ELb0ELi128EEEEEEEEEvNT_6ParamsE,"aw",@nobits
	.sectionflags	@""
	.align	16


//--------------------- .nv.shared._ZN7cutlass13device_kernelIN5flash19enable_sm80_to_sm89INS1_16FlashAttnBwdSm80INS1_25CollectiveMainloopBwdSm80ILi2ELi2EN4cute5tupleIJNS5_1CILi64EEENS7_ILi128EEES9_EEENS_10bfloat16_tEfNS_4arch4Sm80ELb1ELb0ELb0ELb0ELb0ELb0ELb0ELb0ELi2ELi2ELi2ELi2ELb0EEENS1_21CollectiveEpilogueBwdISA_SB_SD_Li256ELb0ELb0ELi4EEENS1_25SingleTileBwdLPTSchedulerILb0ELi128ELb0EEEEEEEEEvNT_6ParamsE --------------------------
	.section	.nv.shared._ZN7cutlass13device_kernelIN5flash19enable_sm80_to_sm89INS1_16FlashAttnBwdSm80INS1_25CollectiveMainloopBwdSm80ILi2ELi2EN4cute5tupleIJNS5_1CILi64EEENS7_ILi128EEES9_EEENS_10bfloat16_tEfNS_4arch4Sm80ELb1ELb0ELb0ELb0ELb0ELb0ELb0ELb0ELi2ELi2ELi2ELi2ELb0EEENS1_21CollectiveEpilogueBwdISA_SB_SD_Li256ELb0ELb0ELi4EEENS1_25SingleTileBwdLPTSchedulerILb0ELi128ELb0EEEEEEEEEvNT_6ParamsE,"aw",@nobits
	.sectionflags	@""
	.align	16


//--------------------- .nv.shared._ZN7cutlass13device_kernelIN5flash19enable_sm80_to_sm89INS1_16FlashAttnBwdSm80INS1_25CollectiveMainloopBwdSm80ILi2ELi2EN4cute5tupleIJNS5_1CILi64EEENS7_ILi128EEES9_EEENS_10bfloat16_tEfNS_4arch4Sm80ELb1ELb0ELb0ELb0ELb1ELb0ELb0ELb0ELi2ELi2ELi2ELi2ELb0EEENS1_21CollectiveEpilogueBwdISA_SB_SD_Li256ELb0ELb0ELi4EEENS1_25SingleTileBwdLPTSchedulerILb0ELi128ELb1EEEEEEEEEvNT_6ParamsE --------------------------
	.section	.nv.shared._ZN7cutlass13device_kernelIN5flash19enable_sm80_to_sm89INS1_16FlashAttnBwdSm80INS1_25CollectiveMainloopBwdSm80ILi2ELi2EN4cute5tupleIJNS5_1CILi64EEENS7_ILi128EEES9_EEENS_10bfloat16_tEfNS_4arch4Sm80ELb1ELb0ELb0ELb0ELb1ELb0ELb0ELb0ELi2ELi2ELi2ELi2ELb0EEENS1_21CollectiveEpilogueBwdISA_SB_SD_Li256ELb0ELb0ELi4EEENS1_25SingleTileBwdLPTSchedulerILb0ELi128ELb1EEEEEEEEEvNT_6ParamsE,"aw",@nobits
	.sectionflags	@""
	.align	16


//--------------------- .nv.shared._ZN7cutlass13device_kernelIN5flash19enable_sm80_to_sm89INS1_16FlashAttnBwdSm80INS1_25CollectiveMainloopBwdSm80ILi2ELi2EN4cute5tupleIJNS5_1CILi64EEENS7_ILi128EEES9_EEENS_10bfloat16_tEfNS_4arch4Sm80ELb1ELb0ELb0ELb0ELb0ELb0ELb0ELb0ELi2ELi2ELi2ELi2ELb0EEENS1_24CollectiveEpilogueBwdGQAISA_fSD_Li256ELb0ELb0EEENS1_25SingleTileBwdLPTSchedulerILb0ELi128ELb0EEEEEEEEEvNT_6ParamsE --------------------------
	.section	.nv.shared._ZN7cutlass13device_kernelIN5flash19enable_sm80_to_sm89INS1_16FlashAttnBwdSm80INS1_25CollectiveMainloopBwdSm80ILi2ELi2EN4cute5tupleIJNS5_1CILi64EEENS7_ILi128EEES9_EEENS_10bfloat16_tEfNS_4arch4Sm80ELb1ELb0ELb0ELb0ELb0ELb0ELb0ELb0ELi2ELi2ELi2ELi2ELb0EEENS1_24CollectiveEpilogueBwdGQAISA_fSD_Li256ELb0ELb0EEENS1_25SingleTileBwdLPTSchedulerILb0ELi128ELb0EEEEEEEEEvNT_6ParamsE,"aw",@nobits
	.sectionflags	@""
	.align	16


//--------------------- .nv.shared._ZN7cutlass13device_kernelIN5flash19enable_sm80_to_sm89INS1_16FlashAttnBwdSm80INS1_25CollectiveMainloopBwdSm80ILi2ELi2EN4cute5tupleIJNS5_1CILi64EEENS7_ILi128EEES9_EEENS_10bfloat16_tEfNS_4arch4Sm80ELb1ELb0ELb0ELb0ELb1ELb0ELb0ELb0ELi2ELi2ELi2ELi2ELb0EEENS1_24CollectiveEpilogueBwdGQAISA_fSD_Li256ELb0ELb1EEENS1_25SingleTileBwdLPTSchedulerILb0ELi128ELb1EEEEEEEEEvNT_6ParamsE --------------------------
	.section	.nv.shared._ZN7cutlass13device_kernelIN5flash19enable_sm80_to_sm89INS1_16FlashAttnBwdSm80INS1_25CollectiveMainloopBwdSm80ILi2ELi2EN4cute5tupleIJNS5_1CILi64EEENS7_ILi128EEES9_EEENS_10bfloat16_tEfNS_4arch4Sm80ELb1ELb0ELb0ELb0ELb1ELb0ELb0ELb0ELi2ELi2ELi2ELi2ELb0EEENS1_24CollectiveEpilogueBwdGQAISA_fSD_Li256ELb0ELb1EEENS1_25SingleTileBwdLPTSchedulerILb0ELi128ELb1EEEEEEEEEvNT_6ParamsE,"aw",@nobits
	.sectionflags	@""
	.align	16


//--------------------- .nv.shared._ZN7cutlass13device_kernelIN5flash22FlashAttnBwdPreprocessIN4cute5tupleIJNS3_1CILi64EEENS5_ILi128EEEEEENS_10bfloat16_tEfNS_4arch4Sm80ELb1ELb0EEEEEvNT_6ParamsE --------------------------
	.section	.nv.shared._ZN7cutlass13device_kernelIN5flash22FlashAttnBwdPreprocessIN4cute5tupleIJNS3_1CILi64EEENS5_ILi128EEEEEENS_10bfloat16_tEfNS_4arch4Sm80ELb1ELb0EEEEEvNT_6ParamsE,"aw",@nobits
	.sectionflags	@""
	.align	16


//--------------------- .nv.shared._ZN7cutlass13device_kernelIN5flash19enable_sm80_to_sm89INS1_16FlashAttnBwdSm80INS1_25CollectiveMainloopBwdSm80ILi2ELi2EN4cute5tupleIJNS5_1CILi64EEENS7_ILi128EEES9_EEENS_10bfloat16_tEfNS_4arch4Sm80ELb1ELb0ELb0ELb1ELb0ELb0ELb0ELb0ELi2ELi2ELi2ELi2ELb0EEENS1_21CollectiveEpilogueBwdISA_SB_SD_Li256ELb1ELb0ELi4EEENS1_25SingleTileBwdLPTSchedulerILb1ELi128ELb0EEEEEEEEEvNT_6ParamsE --------------------------
	.section	.nv.shared._ZN7cutlass13device_kernelIN5flash19enable_sm80_to_sm89INS1_16FlashAttnBwdSm80INS1_25CollectiveMainloopBwdSm80ILi2ELi2EN4cute5tupleIJNS5_1CILi64EEENS7_ILi128EEES9_EEENS_10bfloat16_tEfNS_4arch4Sm80ELb1ELb0ELb0ELb1ELb0ELb0ELb0ELb0ELi2ELi2ELi2ELi2ELb0EEENS1_21CollectiveEpilogueBwdISA_SB_SD_Li256ELb1ELb0ELi4EEENS1_25SingleTileBwdLPTSchedulerILb1ELi128ELb0EEEEEEEEEvNT_6ParamsE,"aw",@nobits
	.sectionflags	@""
	.align	16


//--------------------- .nv.shared._ZN7cutlass13device_kernelIN5flash19enable_sm80_to_sm89INS1_16FlashAttnBwdSm80INS1_25CollectiveMainloopBwdSm80ILi2ELi2EN4cute5tupleIJNS5_1CILi64EEENS7_ILi128EEES9_EEENS_10bfloat16_tEfNS_4arch4Sm80ELb1ELb0ELb0ELb1ELb1ELb0ELb0ELb0ELi2ELi2ELi2ELi2ELb0EEENS1_21CollectiveEpilogueBwdISA_SB_SD_Li256ELb1ELb0ELi4EEENS1_25SingleTileBwdLPTSchedulerILb1ELi128ELb1EEEEEEEEEvNT_6ParamsE --------------------------
	.section	.nv.shared._ZN7cutlass13device_kernelIN5flash19enable_sm80_to_sm89INS1_16FlashAttnBwdSm80INS1_25CollectiveMainloopBwdSm80ILi2ELi2EN4cute5tupleIJNS5_1CILi64EEENS7_ILi128EEES9_EEENS_10bfloat16_tEfNS_4arch4Sm80ELb1ELb0ELb0ELb1ELb1ELb0ELb0ELb0ELi2ELi2ELi2ELi2ELb0EEENS1_21CollectiveEpilogueBwdISA_SB_SD_Li256ELb1ELb0ELi4EEENS1_25SingleTileBwdLPTSchedulerILb1ELi128ELb1EEEEEEEEEvNT_6ParamsE,"aw",@nobits
	.sectionflags	@""
	.align	16


//--------------------- .nv.shared._ZN7cutlass13device_kernelIN5flash19enable_sm80_to_sm89INS1_16FlashAttnBwdSm80INS1_25CollectiveMainloopBwdSm80ILi2ELi2EN4cute5tupleIJNS5_1CILi64EEENS7_ILi128EEES9_EEENS_10bfloat16_tEfNS_4arch4Sm80ELb1ELb0ELb0ELb1ELb0ELb0ELb0ELb0ELi2ELi2ELi2ELi2ELb0EEENS1_24CollectiveEpilogueBwdGQAISA_fSD_Li256ELb1ELb0EEENS1_25SingleTileBwdLPTSchedulerILb1ELi128ELb0EEEEEEEEEvNT_6ParamsE --------------------------
	.section	.nv.shared._ZN7cutlass13device_kernelIN5flash19enable_sm80_to_sm89INS1_16FlashAttnBwdSm80INS1_25CollectiveMainloopBwdSm80ILi2ELi2EN4cute5tupleIJNS5_1CILi64EEENS7_ILi128EEES9_EEENS_10bfloat16_tEfNS_4arch4Sm80ELb1ELb0ELb0ELb1ELb0ELb0ELb0ELb0ELi2ELi2ELi2ELi2ELb0EEENS1_24CollectiveEpilogueBwdGQAISA_fSD_Li256ELb1ELb0EEENS1_25SingleTileBwdLPTSchedulerILb1ELi128ELb0EEEEEEEEEvNT_6ParamsE,"aw",@nobits
	.sectionflags	@""
	.align	16


//--------------------- .nv.shared._ZN7cutlass13device_kernelIN5flash32FlashAttnBwdPostprocessConvertdQIN4cute5tupleIJNS3_1CILi128EEES6_EEENS_10bfloat16_tEfNS_4arch4Sm80ELi256ENS3_8TiledMMAINS3_8MMA_AtomIJNS3_30SM80_16x8x16_F32BF16BF16F32_TNEEEENS3_6LayoutINS4_IJNS5_ILi2EEENS5_ILi4EEENS5_ILi1EEEEEENS4_IJSI_SG_NS5_ILi0EEEEEEEENS4_IJNS5_ILi32EEENS5_ILi64EEENS5_ILi16EEEEEEEELb0EEEEEvNT_6ParamsE --------------------------
	.section	.nv.shared._ZN7cutlass13device_kernelIN5flash32FlashAttnBwdPostprocessConvertdQIN4cute5tupleIJNS3_1CILi128EEES6_EEENS_10bfloat16_tEfNS_4arch4Sm80ELi256ENS3_8TiledMMAINS3_8MMA_AtomIJNS3_30SM80_16x8x16_F32BF16BF16F32_TNEEEENS3_6LayoutINS4_IJNS5_ILi2EEENS5_ILi4EEENS5_ILi1EEEEEENS4_IJSI_SG_NS5_ILi0EEEEEEEENS4_IJNS5_ILi32EEENS5_ILi64EEENS5_ILi16EEEEEEEELb0EEEEEvNT_6ParamsE,"aw",@nobits
	.sectionflags	@""
	.align	16


//--------------------- .nv.shared._ZN7cutlass13device_kernelIN5flash32FlashAttnBwdPostprocessConvertdQIN4cute5tupleIJNS3_1CILi64EEENS5_ILi128EEEEEENS_10bfloat16_tEfNS_4arch4Sm80ELi256ENS3_8TiledMMAINS3_8MMA_AtomIJNS3_30SM80_16x8x16_F32BF16BF16F32_TNEEEENS3_6LayoutINS4_IJNS5_ILi2EEENS5_ILi4EEENS5_ILi1EEEEEENS4_IJSJ_SH_NS5_ILi0EEEEEEEENS4_IJNS5_ILi32EEES6_NS5_ILi16EEEEEEEELb0EEEEEvNT_6ParamsE --------------------------
	.section	.nv.shared._ZN7cutlass13device_kernelIN5flash32FlashAttnBwdPostprocessConvertdQIN4cute5tupleIJNS3_1CILi64EEENS5_ILi128EEEEEENS_10bfloat16_tEfNS_4arch4Sm80ELi256ENS3_8TiledMMAINS3_8MMA_AtomIJNS3_30SM80_16x8x16_F32BF16BF16F32_TNEEEENS3_6LayoutINS4_IJNS5_ILi2EEENS5_ILi4EEENS5_ILi1EEEEEENS4_IJSJ_SH_NS5_ILi0EEEEEEEENS4_IJNS5_ILi32EEES6_NS5_ILi16EEEEEEEELb0EEEEEvNT_6ParamsE,"aw",@nobits
	.sectionflags	@""
	.align	16


//--------------------- .nv.shared._ZN7cutlass13device_kernelIN5flash19enable_sm80_to_sm89INS1_16FlashAttnBwdSm80INS1_25CollectiveMainloopBwdSm80ILi2ELi2EN4cute5tupleIJNS5_1CILi64EEENS7_ILi128EEES9_EEENS_10bfloat16_tEfNS_4arch4Sm80ELb1ELb0ELb0ELb1ELb1ELb0ELb0ELb0ELi2ELi2ELi2ELi2ELb0EEENS1_24CollectiveEpilogueBwdGQAISA_fSD_Li256ELb1ELb1EEENS1_25SingleTileBwdLPTSchedulerILb1ELi128ELb1EEEEEEEEEvNT_6ParamsE --------------------------
	.section	.nv.shared._ZN7cutlass13device_kernelIN5flash19enable_sm80_to_sm89INS1_16FlashAttnBwdSm80INS1_25CollectiveMainloopBwdSm80ILi2ELi2EN4cute5tupleIJNS5_1CILi64EEENS7_ILi128EEES9_EEENS_10bfloat16_tEfNS_4arch4Sm80ELb1ELb0ELb0ELb1ELb1ELb0ELb0ELb0ELi2ELi2ELi2ELi2ELb0EEENS1_24CollectiveEpilogueBwdGQAISA_fSD_Li256ELb1ELb1EEENS1_25SingleTileBwdLPTSchedulerILb1ELi128ELb1EEEEEEEEEvNT_6ParamsE,"aw",@nobits
	.sectionflags	@""
	.align	16


//--------------------- .nv.shared._ZN7cutlass13device_kernelIN5flash22FlashAttnBwdPreprocessIN4cute5tupleIJNS3_1CILi64EEENS5_ILi128EEEEEENS_10bfloat16_tEfNS_4arch4Sm80ELb1ELb1EEEEEvNT_6ParamsE --------------------------
	.section	.nv.shared._ZN7cutlass13device_kernelIN5flash22FlashAttnBwdPreprocessIN4cute5tupleIJNS3_1CILi64EEENS5_ILi128EEEEEENS_10bfloat16_tEfNS_4arch4Sm80ELb1ELb1EEEEEvNT_6ParamsE,"aw",@nobits
	.sectionflags	@""
	.align	16
